	.target	sm_90a

	.elftype	@"ET_EXEC"


//--------------------- .note.nv.tkinfo           --------------------------
	.section	.note.nv.tkinfo,"",@"SHT_NOTE"
	.sectionflags	@"SHF_NOTE_NV_TKINFO"
	.tkinfo
        /*0018*/ 	.word	0x00000002
        /*0030*/ 	.string	""
        /*0030*/ 	.string	"ptxas"
        /*0030*/ 	.string	"Cuda compilation tools, release 13.0, V13.0.88"
        /*0030*/ 	.string	"Build cuda_13.0.r13.0/compiler.36424714_0"
        /*0030*/ 	.string	"-arch sm_90a -m 64 "



//--------------------- .note.nv.cuinfo           --------------------------
	.section	.note.nv.cuinfo,"",@"SHT_NOTE"
	.sectionflags	@"SHF_NOTE_NV_CUINFO"
        /*0018*/ 	.short	0x0002
        /*001a*/ 	.short	0x005a
        /*001c*/ 	.short	0x0082
	.zero		2


//--------------------- .nv.info                  --------------------------
	.section	.nv.info,"",@"SHT_CUDA_INFO"
	.align	4


	//----- nvinfo : EIATTR_REGCOUNT
	.align		4
        /*0000*/ 	.byte	0x04, 0x2f
        /*0002*/ 	.short	(.L_36 - .L_35)
	.align		4
.L_35:
        /*0004*/ 	.word	index@(_ZN2at6native29vectorized_elementwise_kernelILi8EN48_GLOBAL__N__08322988_15_IGammaKernel_cu_cb51a28d10CalcIgammaIdEESt5arrayIPcLm3EEEEviT0_T1_)
        /*0008*/ 	.word	0x00000076


	//----- nvinfo : EIATTR_FRAME_SIZE
	.align		4
.L_36:
        /*000c*/ 	.byte	0x04, 0x11
        /*000e*/ 	.short	(.L_38 - .L_37)
	.align		4
.L_37:
        /*0010*/ 	.word	index@($_ZN2at6native29vectorized_elementwise_kernelILi8EN48_GLOBAL__N__08322988_15_IGammaKernel_cu_cb51a28d10CalcIgammaIdEESt5arrayIPcLm3EEEEviT0_T1_$__internal_lgamma_pos)
        /*0014*/ 	.word	0x000027e0


	//----- nvinfo : EIATTR_FRAME_SIZE
	.align		4
.L_38:
        /*0018*/ 	.byte	0x04, 0x11
        /*001a*/ 	.short	(.L_40 - .L_39)
	.align		4
.L_39:
        /*001c*/ 	.word	index@($_ZN2at6native29vectorized_elementwise_kernelILi8EN48_GLOBAL__N__08322988_15_IGammaKernel_cu_cb51a28d10CalcIgammaIdEESt5arrayIPcLm3EEEEviT0_T1_$__internal_accurate_pow)
        /*0020*/ 	.word	0x000027e0


	//----- nvinfo : EIATTR_FRAME_SIZE
	.align		4
.L_40:
        /*0024*/ 	.byte	0x04, 0x11
        /*0026*/ 	.short	(.L_42 - .L_41)
	.align		4
.L_41:
        /*0028*/ 	.word	index@($__internal_34_$__cuda_sm20_dsqrt_rn_f64_mediumpath_v1)
        /*002c*/ 	.word	0x000027e0


	//----- nvinfo : EIATTR_FRAME_SIZE
	.align		4
.L_42:
        /*0030*/ 	.byte	0x04, 0x11
        /*0032*/ 	.short	(.L_44 - .L_43)
	.align		4
.L_43:
        /*0034*/ 	.word	index@($__internal_33_$__cuda_sm20_div_rn_f64_full)
        /*0038*/ 	.word	0x000027e0


	//----- nvinfo : EIATTR_FRAME_SIZE
	.align		4
.L_44:
        /*003c*/ 	.byte	0x04, 0x11
        /*003e*/ 	.short	(.L_46 - .L_45)
	.align		4
.L_45:
        /*0040*/ 	.word	index@($__internal_32_$__cuda_sm20_dblrcp_rn_slowpath_v3)
        /*0044*/ 	.word	0x000027e0


	//----- nvinfo : EIATTR_FRAME_SIZE
	.align		4
.L_46:
        /*0048*/ 	.byte	0x04, 0x11
        /*004a*/ 	.short	(.L_48 - .L_47)
	.align		4
.L_47:
        /*004c*/ 	.word	index@($_ZN2at6native29vectorized_elementwise_kernelILi8EN48_GLOBAL__N__08322988_15_IGammaKernel_cu_cb51a28d10CalcIgammaIdEESt5arrayIPcLm3EEEEviT0_T1_$_ZN46_INTERNAL_08322988_15_IGammaKernel_cu_cb51a28d48_GLOBAL__N__08322988_15_IGammaKernel_cu_cb51a28d12calc_igammacIdEET_S2_S2_)
        /*0050*/ 	.word	0x000027e0


	//----- nvinfo : EIATTR_FRAME_SIZE
	.align		4
.L_48:
        /*0054*/ 	.byte	0x04, 0x11
        /*0056*/ 	.short	(.L_50 - .L_49)
	.align		4
.L_49:
        /*0058*/ 	.word	index@($_ZN2at6native29vectorized_elementwise_kernelILi8EN48_GLOBAL__N__08322988_15_IGammaKernel_cu_cb51a28d10CalcIgammaIdEESt5arrayIPcLm3EEEEviT0_T1_$_ZN46_INTERNAL_08322988_15_IGammaKernel_cu_cb51a28d48_GLOBAL__N__08322988_15_IGammaKernel_cu_cb51a28d11calc_igammaIdEET_S2_S2_)
        /*005c*/ 	.word	0x000027e0


	//----- nvinfo : EIATTR_FRAME_SIZE
	.align		4
.L_50:
        /*0060*/ 	.byte	0x04, 0x11
        /*0062*/ 	.short	(.L_52 - .L_51)
	.align		4
.L_51:
        /*0064*/ 	.word	index@(_ZN2at6native29vectorized_elementwise_kernelILi8EN48_GLOBAL__N__08322988_15_IGammaKernel_cu_cb51a28d10CalcIgammaIdEESt5arrayIPcLm3EEEEviT0_T1_)
        /*0068*/ 	.word	0x000027e0


	//----- nvinfo : EIATTR_REGCOUNT
	.align		4
.L_52:
        /*006c*/ 	.byte	0x04, 0x2f
        /*006e*/ 	.short	(.L_54 - .L_53)
	.align		4
.L_53:
        /*0070*/ 	.word	index@(_ZN2at6native29vectorized_elementwise_kernelILi4EN48_GLOBAL__N__08322988_15_IGammaKernel_cu_cb51a28d10CalcIgammaIdEESt5arrayIPcLm3EEEEviT0_T1_)
        /*0074*/ 	.word	0x00000076


	//----- nvinfo : EIATTR_FRAME_SIZE
	.align		4
.L_54:
        /*0078*/ 	.byte	0x04, 0x11
        /*007a*/ 	.short	(.L_56 - .L_55)
	.align		4
.L_55:
        /*007c*/ 	.word	index@($_ZN2at6native29vectorized_elementwise_kernelILi4EN48_GLOBAL__N__08322988_15_IGammaKernel_cu_cb51a28d10CalcIgammaIdEESt5arrayIPcLm3EEEEviT0_T1_$__internal_lgamma_pos)
        /*0080*/ 	.word	0x000027e0


	//----- nvinfo : EIATTR_FRAME_SIZE
	.align		4
.L_56:
        /*0084*/ 	.byte	0x04, 0x11
        /*0086*/ 	.short	(.L_58 - .L_57)
	.align		4
.L_57:
        /*0088*/ 	.word	index@($_ZN2at6native29vectorized_elementwise_kernelILi4EN48_GLOBAL__N__08322988_15_IGammaKernel_cu_cb51a28d10CalcIgammaIdEESt5arrayIPcLm3EEEEviT0_T1_$__internal_accurate_pow)
        /*008c*/ 	.word	0x000027e0


	//----- nvinfo : EIATTR_FRAME_SIZE
	.align		4
.L_58:
        /*0090*/ 	.byte	0x04, 0x11
        /*0092*/ 	.short	(.L_60 - .L_59)
	.align		4
.L_59:
        /*0094*/ 	.word	index@($__internal_31_$__cuda_sm20_dsqrt_rn_f64_mediumpath_v1)
        /*0098*/ 	.word	0x000027e0


	//----- nvinfo : EIATTR_FRAME_SIZE
	.align		4
.L_60:
        /*009c*/ 	.byte	0x04, 0x11
        /*009e*/ 	.short	(.L_62 - .L_61)
	.align		4
.L_61:
        /*00a0*/ 	.word	index@($__internal_30_$__cuda_sm20_div_rn_f64_full)
        /*00a4*/ 	.word	0x000027e0


	//----- nvinfo : EIATTR_FRAME_SIZE
	.align		4
.L_62:
        /*00a8*/ 	.byte	0x04, 0x11
        /*00aa*/ 	.short	(.L_64 - .L_63)
	.align		4
.L_63:
        /*00ac*/ 	.word	index@($__internal_29_$__cuda_sm20_dblrcp_rn_slowpath_v3)
        /*00b0*/ 	.word	0x000027e0


	//----- nvinfo : EIATTR_FRAME_SIZE
	.align		4
.L_64:
        /*00b4*/ 	.byte	0x04, 0x11
        /*00b6*/ 	.short	(.L_66 - .L_65)
	.align		4
.L_65:
        /*00b8*/ 	.word	index@($_ZN2at6native29vectorized_elementwise_kernelILi4EN48_GLOBAL__N__08322988_15_IGammaKernel_cu_cb51a28d10CalcIgammaIdEESt5arrayIPcLm3EEEEviT0_T1_$_ZN46_INTERNAL_08322988_15_IGammaKernel_cu_cb51a28d48_GLOBAL__N__08322988_15_IGammaKernel_cu_cb51a28d12calc_igammacIdEET_S2_S2_)
        /*00bc*/ 	.word	0x000027e0


	//----- nvinfo : EIATTR_FRAME_SIZE
	.align		4
.L_66:
        /*00c0*/ 	.byte	0x04, 0x11
        /*00c2*/ 	.short	(.L_68 - .L_67)
	.align		4
.L_67:
        /*00c4*/ 	.word	index@($_ZN2at6native29vectorized_elementwise_kernelILi4EN48_GLOBAL__N__08322988_15_IGammaKernel_cu_cb51a28d10CalcIgammaIdEESt5arrayIPcLm3EEEEviT0_T1_$_ZN46_INTERNAL_08322988_15_IGammaKernel_cu_cb51a28d48_GLOBAL__N__08322988_15_IGammaKernel_cu_cb51a28d11calc_igammaIdEET_S2_S2_)
        /*00c8*/ 	.word	0x000027e0


	//----- nvinfo : EIATTR_FRAME_SIZE
	.align		4
.L_68:
        /*00cc*/ 	.byte	0x04, 0x11
        /*00ce*/ 	.short	(.L_70 - .L_69)
	.align		4
.L_69:
        /*00d0*/ 	.word	index@(_ZN2at6native29vectorized_elementwise_kernelILi4EN48_GLOBAL__N__08322988_15_IGammaKernel_cu_cb51a28d10CalcIgammaIdEESt5arrayIPcLm3EEEEviT0_T1_)
        /*00d4*/ 	.word	0x000027e0


	//----- nvinfo : EIATTR_REGCOUNT
	.align		4
.L_70:
        /*00d8*/ 	.byte	0x04, 0x2f
        /*00da*/ 	.short	(.L_72 - .L_71)
	.align		4
.L_71:
        /*00dc*/ 	.word	index@(_ZN2at6native29vectorized_elementwise_kernelILi2EN48_GLOBAL__N__08322988_15_IGammaKernel_cu_cb51a28d10CalcIgammaIdEESt5arrayIPcLm3EEEEviT0_T1_)
        /*00e0*/ 	.word	0x00000076


	//----- nvinfo : EIATTR_FRAME_SIZE
	.align		4
.L_72:
        /*00e4*/ 	.byte	0x04, 0x11
        /*00e6*/ 	.short	(.L_74 - .L_73)
	.align		4
.L_73:
        /*00e8*/ 	.word	index@($_ZN2at6native29vectorized_elementwise_kernelILi2EN48_GLOBAL__N__08322988_15_IGammaKernel_cu_cb51a28d10CalcIgammaIdEESt5arrayIPcLm3EEEEviT0_T1_$__internal_lgamma_pos)
        /*00ec*/ 	.word	0x000027e0


	//----- nvinfo : EIATTR_FRAME_SIZE
	.align		4
.L_74:
        /*00f0*/ 	.byte	0x04, 0x11
        /*00f2*/ 	.short	(.L_76 - .L_75)
	.align		4
.L_75:
        /*00f4*/ 	.word	index@($_ZN2at6native29vectorized_elementwise_kernelILi2EN48_GLOBAL__N__08322988_15_IGammaKernel_cu_cb51a28d10CalcIgammaIdEESt5arrayIPcLm3EEEEviT0_T1_$__internal_accurate_pow)
        /*00f8*/ 	.word	0x000027e0


	//----- nvinfo : EIATTR_FRAME_SIZE
	.align		4
.L_76:
        /*00fc*/ 	.byte	0x04, 0x11
        /*00fe*/ 	.short	(.L_78 - .L_77)
	.align		4
.L_77:
        /*0100*/ 	.word	index@($__internal_28_$__cuda_sm20_dsqrt_rn_f64_mediumpath_v1)
        /*0104*/ 	.word	0x000027e0


	//----- nvinfo : EIATTR_FRAME_SIZE
	.align		4
.L_78:
        /*0108*/ 	.byte	0x04, 0x11
        /*010a*/ 	.short	(.L_80 - .L_79)
	.align		4
.L_79:
        /*010c*/ 	.word	index@($__internal_27_$__cuda_sm20_div_rn_f64_full)
        /*0110*/ 	.word	0x000027e0


	//----- nvinfo : EIATTR_FRAME_SIZE
	.align		4
.L_80:
        /*0114*/ 	.byte	0x04, 0x11
        /*0116*/ 	.short	(.L_82 - .L_81)
	.align		4
.L_81:
        /*0118*/ 	.word	index@($__internal_26_$__cuda_sm20_dblrcp_rn_slowpath_v3)
        /*011c*/ 	.word	0x000027e0


	//----- nvinfo : EIATTR_FRAME_SIZE
	.align		4
.L_82:
        /*0120*/ 	.byte	0x04, 0x11
        /*0122*/ 	.short	(.L_84 - .L_83)
	.align		4
.L_83:
        /*0124*/ 	.word	index@($_ZN2at6native29vectorized_elementwise_kernelILi2EN48_GLOBAL__N__08322988_15_IGammaKernel_cu_cb51a28d10CalcIgammaIdEESt5arrayIPcLm3EEEEviT0_T1_$_ZN46_INTERNAL_08322988_15_IGammaKernel_cu_cb51a28d48_GLOBAL__N__08322988_15_IGammaKernel_cu_cb51a28d12calc_igammacIdEET_S2_S2_)
        /*0128*/ 	.word	0x000027e0


	//----- nvinfo : EIATTR_FRAME_SIZE
	.align		4
.L_84:
        /*012c*/ 	.byte	0x04, 0x11
        /*012e*/ 	.short	(.L_86 - .L_85)
	.align		4
.L_85:
        /*0130*/ 	.word	index@($_ZN2at6native29vectorized_elementwise_kernelILi2EN48_GLOBAL__N__08322988_15_IGammaKernel_cu_cb51a28d10CalcIgammaIdEESt5arrayIPcLm3EEEEviT0_T1_$_ZN46_INTERNAL_08322988_15_IGammaKernel_cu_cb51a28d48_GLOBAL__N__08322988_15_IGammaKernel_cu_cb51a28d11calc_igammaIdEET_S2_S2_)
        /*0134*/ 	.word	0x000027e0


	//----- nvinfo : EIATTR_FRAME_SIZE
	.align		4
.L_86:
        /*0138*/ 	.byte	0x04, 0x11
        /*013a*/ 	.short	(.L_88 - .L_87)
	.align		4
.L_87:
        /*013c*/ 	.word	index@(_ZN2at6native29vectorized_elementwise_kernelILi2EN48_GLOBAL__N__08322988_15_IGammaKernel_cu_cb51a28d10CalcIgammaIdEESt5arrayIPcLm3EEEEviT0_T1_)
        /*0140*/ 	.word	0x000027e0


	//----- nvinfo : EIATTR_REGCOUNT
	.align		4
.L_88:
        /*0144*/ 	.byte	0x04, 0x2f
        /*0146*/ 	.short	(.L_90 - .L_89)
	.align		4
.L_89:
        /*0148*/ 	.word	index@(_ZN2at6native27unrolled_elementwise_kernelIN48_GLOBAL__N__08322988_15_IGammaKernel_cu_cb51a28d10CalcIgammaIdEESt5arrayIPcLm3EELi4E23TrivialOffsetCalculatorILi2EjES8_ILi1EjENS0_6memory15LoadWithoutCastENSB_16StoreWithoutCastEEEviT_T0_T2_T3_T4_T5_)
        /*014c*/ 	.word	0x00000060


	//----- nvinfo : EIATTR_FRAME_SIZE
	.align		4
.L_90:
        /*0150*/ 	.byte	0x04, 0x11
        /*0152*/ 	.short	(.L_92 - .L_91)
	.align		4
.L_91:
        /*0154*/ 	.word	index@($_ZN2at6native27unrolled_elementwise_kernelIN48_GLOBAL__N__08322988_15_IGammaKernel_cu_cb51a28d10CalcIgammaIdEESt5arrayIPcLm3EELi4E23TrivialOffsetCalculatorILi2EjES8_ILi1EjENS0_6memory15LoadWithoutCastENSB_16StoreWithoutCastEEEviT_T0_T2_T3_T4_T5_$__internal_lgamma_pos)
        /*0158*/ 	.word	0x000027f8


	//----- nvinfo : EIATTR_FRAME_SIZE
	.align		4
.L_92:
        /*015c*/ 	.byte	0x04, 0x11
        /*015e*/ 	.short	(.L_94 - .L_93)
	.align		4
.L_93:
        /*0160*/ 	.word	index@($_ZN2at6native27unrolled_elementwise_kernelIN48_GLOBAL__N__08322988_15_IGammaKernel_cu_cb51a28d10CalcIgammaIdEESt5arrayIPcLm3EELi4E23TrivialOffsetCalculatorILi2EjES8_ILi1EjENS0_6memory15LoadWithoutCastENSB_16StoreWithoutCastEEEviT_T0_T2_T3_T4_T5_$__internal_accurate_pow)
        /*0164*/ 	.word	0x000027f8


	//----- nvinfo : EIATTR_FRAME_SIZE
	.align		4
.L_94:
        /*0168*/ 	.byte	0x04, 0x11
        /*016a*/ 	.short	(.L_96 - .L_95)
	.align		4
.L_95:
        /*016c*/ 	.word	index@($__internal_25_$__cuda_sm20_dsqrt_rn_f64_mediumpath_v1)
        /*0170*/ 	.word	0x000027f8


	//----- nvinfo : EIATTR_FRAME_SIZE
	.align		4
.L_96:
        /*0174*/ 	.byte	0x04, 0x11
        /*0176*/ 	.short	(.L_98 - .L_97)
	.align		4
.L_97:
        /*0178*/ 	.word	index@($__internal_24_$__cuda_sm20_div_rn_f64_full)
        /*017c*/ 	.word	0x000027f8


	//----- nvinfo : EIATTR_FRAME_SIZE
	.align		4
.L_98:
        /*0180*/ 	.byte	0x04, 0x11
        /*0182*/ 	.short	(.L_100 - .L_99)
	.align		4
.L_99:
        /*0184*/ 	.word	index@($__internal_23_$__cuda_sm20_dblrcp_rn_slowpath_v3)
        /*0188*/ 	.word	0x000027f8


	//----- nvinfo : EIATTR_FRAME_SIZE
	.align		4
.L_100:
        /*018c*/ 	.byte	0x04, 0x11
        /*018e*/ 	.short	(.L_102 - .L_101)
	.align		4
.L_101:
        /*0190*/ 	.word	index@($_ZN2at6native27unrolled_elementwise_kernelIN48_GLOBAL__N__08322988_15_IGammaKernel_cu_cb51a28d10CalcIgammaIdEESt5arrayIPcLm3EELi4E23TrivialOffsetCalculatorILi2EjES8_ILi1EjENS0_6memory15LoadWithoutCastENSB_16StoreWithoutCastEEEviT_T0_T2_T3_T4_T5_$_ZN46_INTERNAL_08322988_15_IGammaKernel_cu_cb51a28d48_GLOBAL__N__08322988_15_IGammaKernel_cu_cb51a28d12calc_igammacIdEET_S2_S2_)
        /*0194*/ 	.word	0x000027f8


	//----- nvinfo : EIATTR_FRAME_SIZE
	.align		4
.L_102:
        /*0198*/ 	.byte	0x04, 0x11
        /*019a*/ 	.short	(.L_104 - .L_103)
	.align		4
.L_103:
        /*019c*/ 	.word	index@($_ZN2at6native27unrolled_elementwise_kernelIN48_GLOBAL__N__08322988_15_IGammaKernel_cu_cb51a28d10CalcIgammaIdEESt5arrayIPcLm3EELi4E23TrivialOffsetCalculatorILi2EjES8_ILi1EjENS0_6memory15LoadWithoutCastENSB_16StoreWithoutCastEEEviT_T0_T2_T3_T4_T5_$_ZN46_INTERNAL_08322988_15_IGammaKernel_cu_cb51a28d48_GLOBAL__N__08322988_15_IGammaKernel_cu_cb51a28d11calc_igammaIdEET_S2_S2_)
        /*01a0*/ 	.word	0x000027f8


	//----- nvinfo : EIATTR_FRAME_SIZE
	.align		4
.L_104:
        /*01a4*/ 	.byte	0x04, 0x11
        /*01a6*/ 	.short	(.L_106 - .L_105)
	.align		4
.L_105:
        /*01a8*/ 	.word	index@(_ZN2at6native27unrolled_elementwise_kernelIN48_GLOBAL__N__08322988_15_IGammaKernel_cu_cb51a28d10CalcIgammaIdEESt5arrayIPcLm3EELi4E23TrivialOffsetCalculatorILi2EjES8_ILi1EjENS0_6memory15LoadWithoutCastENSB_16StoreWithoutCastEEEviT_T0_T2_T3_T4_T5_)
        /*01ac*/ 	.word	0x000027f8


	//----- nvinfo : EIATTR_REGCOUNT
	.align		4
.L_106:
        /*01b0*/ 	.byte	0x04, 0x2f
        /*01b2*/ 	.short	(.L_108 - .L_107)
	.align		4
.L_107:
        /*01b4*/ 	.word	index@(_ZN2at6native18elementwise_kernelILi128ELi2EZNS0_22gpu_kernel_impl_nocastIN48_GLOBAL__N__08322988_15_IGammaKernel_cu_cb51a28d10CalcIgammaIdEEEEvRNS_18TensorIteratorBaseERKT_EUliE_EEviT1_)
        /*01b8*/ 	.word	0x0000005b


	//----- nvinfo : EIATTR_FRAME_SIZE
	.align		4
.L_108:
        /*01bc*/ 	.byte	0x04, 0x11
        /*01be*/ 	.short	(.L_110 - .L_109)
	.align		4
.L_109:
        /*01c0*/ 	.word	index@($_ZN2at6native18elementwise_kernelILi128ELi2EZNS0_22gpu_kernel_impl_nocastIN48_GLOBAL__N__08322988_15_IGammaKernel_cu_cb51a28d10CalcIgammaIdEEEEvRNS_18TensorIteratorBaseERKT_EUliE_EEviT1_$__internal_lgamma_pos)
        /*01c4*/ 	.word	0x000027e0


	//----- nvinfo : EIATTR_FRAME_SIZE
	.align		4
.L_110:
        /*01c8*/ 	.byte	0x04, 0x11
        /*01ca*/ 	.short	(.L_112 - .L_111)
	.align		4
.L_111:
        /*01cc*/ 	.word	index@($_ZN2at6native18elementwise_kernelILi128ELi2EZNS0_22gpu_kernel_impl_nocastIN48_GLOBAL__N__08322988_15_IGammaKernel_cu_cb51a28d10CalcIgammaIdEEEEvRNS_18TensorIteratorBaseERKT_EUliE_EEviT1_$__internal_accurate_pow)
        /*01d0*/ 	.word	0x000027e0


	//----- nvinfo : EIATTR_FRAME_SIZE
	.align		4
.L_112:
        /*01d4*/ 	.byte	0x04, 0x11
        /*01d6*/ 	.short	(.L_114 - .L_113)
	.align		4
.L_113:
        /*01d8*/ 	.word	index@($__internal_22_$__cuda_sm20_dsqrt_rn_f64_mediumpath_v1)
        /*01dc*/ 	.word	0x000027e0


	//----- nvinfo : EIATTR_FRAME_SIZE
	.align		4
.L_114:
        /*01e0*/ 	.byte	0x04, 0x11
        /*01e2*/ 	.short	(.L_116 - .L_115)
	.align		4
.L_115:
        /*01e4*/ 	.word	index@($__internal_21_$__cuda_sm20_div_rn_f64_full)
        /*01e8*/ 	.word	0x000027e0


	//----- nvinfo : EIATTR_FRAME_SIZE
	.align		4
.L_116:
        /*01ec*/ 	.byte	0x04, 0x11
        /*01ee*/ 	.short	(.L_118 - .L_117)
	.align		4
.L_117:
        /*01f0*/ 	.word	index@($__internal_20_$__cuda_sm20_dblrcp_rn_slowpath_v3)
        /*01f4*/ 	.word	0x000027e0


	//----- nvinfo : EIATTR_FRAME_SIZE
	.align		4
.L_118:
        /*01f8*/ 	.byte	0x04, 0x11
        /*01fa*/ 	.short	(.L_120 - .L_119)
	.align		4
.L_119:
        /*01fc*/ 	.word	index@($_ZN2at6native18elementwise_kernelILi128ELi2EZNS0_22gpu_kernel_impl_nocastIN48_GLOBAL__N__08322988_15_IGammaKernel_cu_cb51a28d10CalcIgammaIdEEEEvRNS_18TensorIteratorBaseERKT_EUliE_EEviT1_$_ZN46_INTERNAL_08322988_15_IGammaKernel_cu_cb51a28d48_GLOBAL__N__08322988_15_IGammaKernel_cu_cb51a28d12calc_igammacIdEET_S2_S2_)
        /*0200*/ 	.word	0x000027e0


	//----- nvinfo : EIATTR_FRAME_SIZE
	.align		4
.L_120:
        /*0204*/ 	.byte	0x04, 0x11
        /*0206*/ 	.short	(.L_122 - .L_121)
	.align		4
.L_121:
        /*0208*/ 	.word	index@($_ZN2at6native18elementwise_kernelILi128ELi2EZNS0_22gpu_kernel_impl_nocastIN48_GLOBAL__N__08322988_15_IGammaKernel_cu_cb51a28d10CalcIgammaIdEEEEvRNS_18TensorIteratorBaseERKT_EUliE_EEviT1_$_ZN46_INTERNAL_08322988_15_IGammaKernel_cu_cb51a28d48_GLOBAL__N__08322988_15_IGammaKernel_cu_cb51a28d11calc_igammaIdEET_S2_S2_)
        /*020c*/ 	.word	0x000027e0


	//----- nvinfo : EIATTR_FRAME_SIZE
	.align		4
.L_122:
        /*0210*/ 	.byte	0x04, 0x11
        /*0212*/ 	.short	(.L_124 - .L_123)
	.align		4
.L_123:
        /*0214*/ 	.word	index@(_ZN2at6native18elementwise_kernelILi128ELi2EZNS0_22gpu_kernel_impl_nocastIN48_GLOBAL__N__08322988_15_IGammaKernel_cu_cb51a28d10CalcIgammaIdEEEEvRNS_18TensorIteratorBaseERKT_EUliE_EEviT1_)
        /*0218*/ 	.word	0x000027e0


	//----- nvinfo : EIATTR_REGCOUNT
	.align		4
.L_124:
        /*021c*/ 	.byte	0x04, 0x2f
        /*021e*/ 	.short	(.L_126 - .L_125)
	.align		4
.L_125:
        /*0220*/ 	.word	index@(_ZN2at6native27unrolled_elementwise_kernelIN48_GLOBAL__N__08322988_15_IGammaKernel_cu_cb51a28d10CalcIgammaIdEESt5arrayIPcLm3EELi4E23TrivialOffsetCalculatorILi2EjES8_ILi1EjENS0_6memory12LoadWithCastILi2EEENSB_13StoreWithCastILi1EEEEEviT_T0_T2_T3_T4_T5_)
        /*0224*/ 	.word	0x00000066


	//----- nvinfo : EIATTR_FRAME_SIZE
	.align		4
.L_126:
        /*0228*/ 	.byte	0x04, 0x11
        /*022a*/ 	.short	(.L_128 - .L_127)
	.align		4
.L_127:
        /*022c*/ 	.word	index@($_ZN2at6native27unrolled_elementwise_kernelIN48_GLOBAL__N__08322988_15_IGammaKernel_cu_cb51a28d10CalcIgammaIdEESt5arrayIPcLm3EELi4E23TrivialOffsetCalculatorILi2EjES8_ILi1EjENS0_6memory12LoadWithCastILi2EEENSB_13StoreWithCastILi1EEEEEviT_T0_T2_T3_T4_T5_$__internal_lgamma_pos)
        /*0230*/ 	.word	0x000027e0


	//----- nvinfo : EIATTR_FRAME_SIZE
	.align		4
.L_128:
        /*0234*/ 	.byte	0x04, 0x11
        /*0236*/ 	.short	(.L_130 - .L_129)
	.align		4
.L_129:
        /*0238*/ 	.word	index@($_ZN2at6native27unrolled_elementwise_kernelIN48_GLOBAL__N__08322988_15_IGammaKernel_cu_cb51a28d10CalcIgammaIdEESt5arrayIPcLm3EELi4E23TrivialOffsetCalculatorILi2EjES8_ILi1EjENS0_6memory12LoadWithCastILi2EEENSB_13StoreWithCastILi1EEEEEviT_T0_T2_T3_T4_T5_$__internal_accurate_pow)
        /*023c*/ 	.word	0x000027e0


	//----- nvinfo : EIATTR_FRAME_SIZE
	.align		4
.L_130:
        /*0240*/ 	.byte	0x04, 0x11
        /*0242*/ 	.short	(.L_132 - .L_131)
	.align		4
.L_131:
        /*0244*/ 	.word	index@($__internal_19_$__cuda_sm20_dsqrt_rn_f64_mediumpath_v1)
        /*0248*/ 	.word	0x000027e0


	//----- nvinfo : EIATTR_FRAME_SIZE
	.align		4
.L_132:
        /*024c*/ 	.byte	0x04, 0x11
        /*024e*/ 	.short	(.L_134 - .L_133)
	.align		4
.L_133:
        /*0250*/ 	.word	index@($__internal_18_$__cuda_sm20_div_rn_f64_full)
        /*0254*/ 	.word	0x000027e0


	//----- nvinfo : EIATTR_FRAME_SIZE
	.align		4
.L_134:
        /*0258*/ 	.byte	0x04, 0x11
        /*025a*/ 	.short	(.L_136 - .L_135)
	.align		4
.L_135:
        /*025c*/ 	.word	index@($__internal_17_$__cuda_sm20_dblrcp_rn_slowpath_v3)
        /*0260*/ 	.word	0x000027e0


	//----- nvinfo : EIATTR_FRAME_SIZE
	.align		4
.L_136:
        /*0264*/ 	.byte	0x04, 0x11
        /*0266*/ 	.short	(.L_138 - .L_137)
	.align		4
.L_137:
        /*0268*/ 	.word	index@($_ZN2at6native27unrolled_elementwise_kernelIN48_GLOBAL__N__08322988_15_IGammaKernel_cu_cb51a28d10CalcIgammaIdEESt5arrayIPcLm3EELi4E23TrivialOffsetCalculatorILi2EjES8_ILi1EjENS0_6memory12LoadWithCastILi2EEENSB_13StoreWithCastILi1EEEEEviT_T0_T2_T3_T4_T5_$_ZN46_INTERNAL_08322988_15_IGammaKernel_cu_cb51a28d48_GLOBAL__N__08322988_15_IGammaKernel_cu_cb51a28d12calc_igammacIdEET_S2_S2_)
        /*026c*/ 	.word	0x000027e0


	//----- nvinfo : EIATTR_FRAME_SIZE
	.align		4
.L_138:
        /*0270*/ 	.byte	0x04, 0x11
        /*0272*/ 	.short	(.L_140 - .L_139)
	.align		4
.L_139:
        /*0274*/ 	.word	index@($_ZN2at6native27unrolled_elementwise_kernelIN48_GLOBAL__N__08322988_15_IGammaKernel_cu_cb51a28d10CalcIgammaIdEESt5arrayIPcLm3EELi4E23TrivialOffsetCalculatorILi2EjES8_ILi1EjENS0_6memory12LoadWithCastILi2EEENSB_13StoreWithCastILi1EEEEEviT_T0_T2_T3_T4_T5_$_ZN46_INTERNAL_08322988_15_IGammaKernel_cu_cb51a28d48_GLOBAL__N__08322988_15_IGammaKernel_cu_cb51a28d11calc_igammaIdEET_S2_S2_)
        /*0278*/ 	.word	0x000027e0


	//----- nvinfo : EIATTR_FRAME_SIZE
	.align		4
.L_140:
        /*027c*/ 	.byte	0x04, 0x11
        /*027e*/ 	.short	(.L_142 - .L_141)
	.align		4
.L_141:
        /*0280*/ 	.word	index@(_ZN2at6native27unrolled_elementwise_kernelIN48_GLOBAL__N__08322988_15_IGammaKernel_cu_cb51a28d10CalcIgammaIdEESt5arrayIPcLm3EELi4E23TrivialOffsetCalculatorILi2EjES8_ILi1EjENS0_6memory12LoadWithCastILi2EEENSB_13StoreWithCastILi1EEEEEviT_T0_T2_T3_T4_T5_)
        /*0284*/ 	.word	0x000027e0


	//----- nvinfo : EIATTR_REGCOUNT
	.align		4
.L_142:
        /*0288*/ 	.byte	0x04, 0x2f
        /*028a*/ 	.short	(.L_144 - .L_143)
	.align		4
.L_143:
        /*028c*/ 	.word	index@(_ZN2at6native18elementwise_kernelILi128ELi4EZNS0_15gpu_kernel_implIN48_GLOBAL__N__08322988_15_IGammaKernel_cu_cb51a28d10CalcIgammaIdEEEEvRNS_18TensorIteratorBaseERKT_EUliE_EEviT1_)
        /*0290*/ 	.word	0x0000005c


	//----- nvinfo : EIATTR_FRAME_SIZE
	.align		4
.L_144:
        /*0294*/ 	.byte	0x04, 0x11
        /*0296*/ 	.short	(.L_146 - .L_145)
	.align		4
.L_145:
        /*0298*/ 	.word	index@($_ZN2at6native18elementwise_kernelILi128ELi4EZNS0_15gpu_kernel_implIN48_GLOBAL__N__08322988_15_IGammaKernel_cu_cb51a28d10CalcIgammaIdEEEEvRNS_18TensorIteratorBaseERKT_EUliE_EEviT1_$__internal_lgamma_pos)
        /*029c*/ 	.word	0x000027e0


	//----- nvinfo : EIATTR_FRAME_SIZE
	.align		4
.L_146:
        /*02a0*/ 	.byte	0x04, 0x11
        /*02a2*/ 	.short	(.L_148 - .L_147)
	.align		4
.L_147:
        /*02a4*/ 	.word	index@($_ZN2at6native18elementwise_kernelILi128ELi4EZNS0_15gpu_kernel_implIN48_GLOBAL__N__08322988_15_IGammaKernel_cu_cb51a28d10CalcIgammaIdEEEEvRNS_18TensorIteratorBaseERKT_EUliE_EEviT1_$__internal_accurate_pow)
        /*02a8*/ 	.word	0x000027e0


	//----- nvinfo : EIATTR_FRAME_SIZE
	.align		4
.L_148:
        /*02ac*/ 	.byte	0x04, 0x11
        /*02ae*/ 	.short	(.L_150 - .L_149)
	.align		4
.L_149:
        /*02b0*/ 	.word	index@($__internal_16_$__cuda_sm20_dsqrt_rn_f64_mediumpath_v1)
        /*02b4*/ 	.word	0x000027e0


	//----- nvinfo : EIATTR_FRAME_SIZE
	.align		4
.L_150:
        /*02b8*/ 	.byte	0x04, 0x11
        /*02ba*/ 	.short	(.L_152 - .L_151)
	.align		4
.L_151:
        /*02bc*/ 	.word	index@($__internal_15_$__cuda_sm20_div_rn_f64_full)
        /*02c0*/ 	.word	0x000027e0


	//----- nvinfo : EIATTR_FRAME_SIZE
	.align		4
.L_152:
        /*02c4*/ 	.byte	0x04, 0x11
        /*02c6*/ 	.short	(.L_154 - .L_153)
	.align		4
.L_153:
        /*02c8*/ 	.word	index@($__internal_14_$__cuda_sm20_dblrcp_rn_slowpath_v3)
        /*02cc*/ 	.word	0x000027e0


	//----- nvinfo : EIATTR_FRAME_SIZE
	.align		4
.L_154:
        /*02d0*/ 	.byte	0x04, 0x11
        /*02d2*/ 	.short	(.L_156 - .L_155)
	.align		4
.L_155:
        /*02d4*/ 	.word	index@($_ZN2at6native18elementwise_kernelILi128ELi4EZNS0_15gpu_kernel_implIN48_GLOBAL__N__08322988_15_IGammaKernel_cu_cb51a28d10CalcIgammaIdEEEEvRNS_18TensorIteratorBaseERKT_EUliE_EEviT1_$_ZN46_INTERNAL_08322988_15_IGammaKernel_cu_cb51a28d48_GLOBAL__N__08322988_15_IGammaKernel_cu_cb51a28d12calc_igammacIdEET_S2_S2_)
        /*02d8*/ 	.word	0x000027e0


	//----- nvinfo : EIATTR_FRAME_SIZE
	.align		4
.L_156:
        /*02dc*/ 	.byte	0x04, 0x11
        /*02de*/ 	.short	(.L_158 - .L_157)
	.align		4
.L_157:
        /*02e0*/ 	.word	index@($_ZN2at6native18elementwise_kernelILi128ELi4EZNS0_15gpu_kernel_implIN48_GLOBAL__N__08322988_15_IGammaKernel_cu_cb51a28d10CalcIgammaIdEEEEvRNS_18TensorIteratorBaseERKT_EUliE_EEviT1_$_ZN46_INTERNAL_08322988_15_IGammaKernel_cu_cb51a28d48_GLOBAL__N__08322988_15_IGammaKernel_cu_cb51a28d11calc_igammaIdEET_S2_S2_)
        /*02e4*/ 	.word	0x000027e0


	//----- nvinfo : EIATTR_FRAME_SIZE
	.align		4
.L_158:
        /*02e8*/ 	.byte	0x04, 0x11
        /*02ea*/ 	.short	(.L_160 - .L_159)
	.align		4
.L_159:
        /*02ec*/ 	.word	index@(_ZN2at6native18elementwise_kernelILi128ELi4EZNS0_15gpu_kernel_implIN48_GLOBAL__N__08322988_15_IGammaKernel_cu_cb51a28d10CalcIgammaIdEEEEvRNS_18TensorIteratorBaseERKT_EUliE_EEviT1_)
        /*02f0*/ 	.word	0x000027e0


	//----- nvinfo : EIATTR_REGCOUNT
	.align		4
.L_160:
        /*02f4*/ 	.byte	0x04, 0x2f
        /*02f6*/ 	.short	(.L_162 - .L_161)
	.align		4
.L_161:
        /*02f8*/ 	.word	index@(_ZN2at6native29vectorized_elementwise_kernelILi8EN48_GLOBAL__N__08322988_15_IGammaKernel_cu_cb51a28d10CalcIgammaIfEESt5arrayIPcLm3EEEEviT0_T1_)
        /*02fc*/ 	.word	0x00000038


	//----- nvinfo : EIATTR_FRAME_SIZE
	.align		4
.L_162:
        /*0300*/ 	.byte	0x04, 0x11
        /*0302*/ 	.short	(.L_164 - .L_163)
	.align		4
.L_163:
        /*0304*/ 	.word	index@($__internal_13_$__cuda_sm20_dsqrt_rn_f64_mediumpath_v1)
        /*0308*/ 	.word	0x00001410


	//----- nvinfo : EIATTR_FRAME_SIZE
	.align		4
.L_164:
        /*030c*/ 	.byte	0x04, 0x11
        /*030e*/ 	.short	(.L_166 - .L_165)
	.align		4
.L_165:
        /*0310*/ 	.word	index@($__internal_12_$__cuda_sm20_div_rn_f64_full)
        /*0314*/ 	.word	0x00001410


	//----- nvinfo : EIATTR_FRAME_SIZE
	.align		4
.L_166:
        /*0318*/ 	.byte	0x04, 0x11
        /*031a*/ 	.short	(.L_168 - .L_167)
	.align		4
.L_167:
        /*031c*/ 	.word	index@($_ZN2at6native29vectorized_elementwise_kernelILi8EN48_GLOBAL__N__08322988_15_IGammaKernel_cu_cb51a28d10CalcIgammaIfEESt5arrayIPcLm3EEEEviT0_T1_$_ZN46_INTERNAL_08322988_15_IGammaKernel_cu_cb51a28d48_GLOBAL__N__08322988_15_IGammaKernel_cu_cb51a28d12calc_igammacIfEET_S2_S2_)
        /*0320*/ 	.word	0x00001410


	//----- nvinfo : EIATTR_FRAME_SIZE
	.align		4
.L_168:
        /*0324*/ 	.byte	0x04, 0x11
        /*0326*/ 	.short	(.L_170 - .L_169)
	.align		4
.L_169:
        /*0328*/ 	.word	index@($_ZN2at6native29vectorized_elementwise_kernelILi8EN48_GLOBAL__N__08322988_15_IGammaKernel_cu_cb51a28d10CalcIgammaIfEESt5arrayIPcLm3EEEEviT0_T1_$_ZN46_INTERNAL_08322988_15_IGammaKernel_cu_cb51a28d48_GLOBAL__N__08322988_15_IGammaKernel_cu_cb51a28d11calc_igammaIfEET_S2_S2_)
        /*032c*/ 	.word	0x00001410


	//----- nvinfo : EIATTR_FRAME_SIZE
	.align		4
.L_170:
        /*0330*/ 	.byte	0x04, 0x11
        /*0332*/ 	.short	(.L_172 - .L_171)
	.align		4
.L_171:
        /*0334*/ 	.word	index@(_ZN2at6native29vectorized_elementwise_kernelILi8EN48_GLOBAL__N__08322988_15_IGammaKernel_cu_cb51a28d10CalcIgammaIfEESt5arrayIPcLm3EEEEviT0_T1_)
        /*0338*/ 	.word	0x00001410


	//----- nvinfo : EIATTR_REGCOUNT
	.align		4
.L_172:
        /*033c*/ 	.byte	0x04, 0x2f
        /*033e*/ 	.short	(.L_174 - .L_173)
	.align		4
.L_173:
        /*0340*/ 	.word	index@(_ZN2at6native29vectorized_elementwise_kernelILi4EN48_GLOBAL__N__08322988_15_IGammaKernel_cu_cb51a28d10CalcIgammaIfEESt5arrayIPcLm3EEEEviT0_T1_)
        /*0344*/ 	.word	0x00000038


	//----- nvinfo : EIATTR_FRAME_SIZE
	.align		4
.L_174:
        /*0348*/ 	.byte	0x04, 0x11
        /*034a*/ 	.short	(.L_176 - .L_175)
	.align		4
.L_175:
        /*034c*/ 	.word	index@($__internal_11_$__cuda_sm20_dsqrt_rn_f64_mediumpath_v1)
        /*0350*/ 	.word	0x00001410


	//----- nvinfo : EIATTR_FRAME_SIZE
	.align		4
.L_176:
        /*0354*/ 	.byte	0x04, 0x11
        /*0356*/ 	.short	(.L_178 - .L_177)
	.align		4
.L_177:
        /*0358*/ 	.word	index@($__internal_10_$__cuda_sm20_div_rn_f64_full)
        /*035c*/ 	.word	0x00001410


	//----- nvinfo : EIATTR_FRAME_SIZE
	.align		4
.L_178:
        /*0360*/ 	.byte	0x04, 0x11
        /*0362*/ 	.short	(.L_180 - .L_179)
	.align		4
.L_179:
        /*0364*/ 	.word	index@($_ZN2at6native29vectorized_elementwise_kernelILi4EN48_GLOBAL__N__08322988_15_IGammaKernel_cu_cb51a28d10CalcIgammaIfEESt5arrayIPcLm3EEEEviT0_T1_$_ZN46_INTERNAL_08322988_15_IGammaKernel_cu_cb51a28d48_GLOBAL__N__08322988_15_IGammaKernel_cu_cb51a28d12calc_igammacIfEET_S2_S2_)
        /*0368*/ 	.word	0x00001410


	//----- nvinfo : EIATTR_FRAME_SIZE
	.align		4
.L_180:
        /*036c*/ 	.byte	0x04, 0x11
        /*036e*/ 	.short	(.L_182 - .L_181)
	.align		4
.L_181:
        /*0370*/ 	.word	index@($_ZN2at6native29vectorized_elementwise_kernelILi4EN48_GLOBAL__N__08322988_15_IGammaKernel_cu_cb51a28d10CalcIgammaIfEESt5arrayIPcLm3EEEEviT0_T1_$_ZN46_INTERNAL_08322988_15_IGammaKernel_cu_cb51a28d48_GLOBAL__N__08322988_15_IGammaKernel_cu_cb51a28d11calc_igammaIfEET_S2_S2_)
        /*0374*/ 	.word	0x00001410


	//----- nvinfo : EIATTR_FRAME_SIZE
	.align		4
.L_182:
        /*0378*/ 	.byte	0x04, 0x11
        /*037a*/ 	.short	(.L_184 - .L_183)
	.align		4
.L_183:
        /*037c*/ 	.word	index@(_ZN2at6native29vectorized_elementwise_kernelILi4EN48_GLOBAL__N__08322988_15_IGammaKernel_cu_cb51a28d10CalcIgammaIfEESt5arrayIPcLm3EEEEviT0_T1_)
        /*0380*/ 	.word	0x00001410


	//----- nvinfo : EIATTR_REGCOUNT
	.align		4
.L_184:
        /*0384*/ 	.byte	0x04, 0x2f
        /*0386*/ 	.short	(.L_186 - .L_185)
	.align		4
.L_185:
        /*0388*/ 	.word	index@(_ZN2at6native29vectorized_elementwise_kernelILi2EN48_GLOBAL__N__08322988_15_IGammaKernel_cu_cb51a28d10CalcIgammaIfEESt5arrayIPcLm3EEEEviT0_T1_)
        /*038c*/ 	.word	0x00000038


	//----- nvinfo : EIATTR_FRAME_SIZE
	.align		4
.L_186:
        /*0390*/ 	.byte	0x04, 0x11
        /*0392*/ 	.short	(.L_188 - .L_187)
	.align		4
.L_187:
        /*0394*/ 	.word	index@($__internal_9_$__cuda_sm20_dsqrt_rn_f64_mediumpath_v1)
        /*0398*/ 	.word	0x00001400


	//----- nvinfo : EIATTR_FRAME_SIZE
	.align		4
.L_188:
        /*039c*/ 	.byte	0x04, 0x11
        /*039e*/ 	.short	(.L_190 - .L_189)
	.align		4
.L_189:
        /*03a0*/ 	.word	index@($__internal_8_$__cuda_sm20_div_rn_f64_full)
        /*03a4*/ 	.word	0x00001400


	//----- nvinfo : EIATTR_FRAME_SIZE
	.align		4
.L_190:
        /*03a8*/ 	.byte	0x04, 0x11
        /*03aa*/ 	.short	(.L_192 - .L_191)
	.align		4
.L_191:
        /*03ac*/ 	.word	index@($_ZN2at6native29vectorized_elementwise_kernelILi2EN48_GLOBAL__N__08322988_15_IGammaKernel_cu_cb51a28d10CalcIgammaIfEESt5arrayIPcLm3EEEEviT0_T1_$_ZN46_INTERNAL_08322988_15_IGammaKernel_cu_cb51a28d48_GLOBAL__N__08322988_15_IGammaKernel_cu_cb51a28d12calc_igammacIfEET_S2_S2_)
        /*03b0*/ 	.word	0x00001400


	//----- nvinfo : EIATTR_FRAME_SIZE
	.align		4
.L_192:
        /*03b4*/ 	.byte	0x04, 0x11
        /*03b6*/ 	.short	(.L_194 - .L_193)
	.align		4
.L_193:
        /*03b8*/ 	.word	index@($_ZN2at6native29vectorized_elementwise_kernelILi2EN48_GLOBAL__N__08322988_15_IGammaKernel_cu_cb51a28d10CalcIgammaIfEESt5arrayIPcLm3EEEEviT0_T1_$_ZN46_INTERNAL_08322988_15_IGammaKernel_cu_cb51a28d48_GLOBAL__N__08322988_15_IGammaKernel_cu_cb51a28d11calc_igammaIfEET_S2_S2_)
        /*03bc*/ 	.word	0x00001400


	//----- nvinfo : EIATTR_FRAME_SIZE
	.align		4
.L_194:
        /*03c0*/ 	.byte	0x04, 0x11
        /*03c2*/ 	.short	(.L_196 - .L_195)
	.align		4
.L_195:
        /*03c4*/ 	.word	index@(_ZN2at6native29vectorized_elementwise_kernelILi2EN48_GLOBAL__N__08322988_15_IGammaKernel_cu_cb51a28d10CalcIgammaIfEESt5arrayIPcLm3EEEEviT0_T1_)
        /*03c8*/ 	.word	0x00001400


	//----- nvinfo : EIATTR_REGCOUNT
	.align		4
.L_196:
        /*03cc*/ 	.byte	0x04, 0x2f
        /*03ce*/ 	.short	(.L_198 - .L_197)
	.align		4
.L_197:
        /*03d0*/ 	.word	index@(_ZN2at6native27unrolled_elementwise_kernelIN48_GLOBAL__N__08322988_15_IGammaKernel_cu_cb51a28d10CalcIgammaIfEESt5arrayIPcLm3EELi4E23TrivialOffsetCalculatorILi2EjES8_ILi1EjENS0_6memory15LoadWithoutCastENSB_16StoreWithoutCastEEEviT_T0_T2_T3_T4_T5_)
        /*03d4*/ 	.word	0x00000030


	//----- nvinfo : EIATTR_FRAME_SIZE
	.align		4
.L_198:
        /*03d8*/ 	.byte	0x04, 0x11
        /*03da*/ 	.short	(.L_200 - .L_199)
	.align		4
.L_199:
        /*03dc*/ 	.word	index@($__internal_7_$__cuda_sm20_dsqrt_rn_f64_mediumpath_v1)
        /*03e0*/ 	.word	0x000013f8


	//----- nvinfo : EIATTR_FRAME_SIZE
	.align		4
.L_200:
        /*03e4*/ 	.byte	0x04, 0x11
        /*03e6*/ 	.short	(.L_202 - .L_201)
	.align		4
.L_201:
        /*03e8*/ 	.word	index@($__internal_6_$__cuda_sm20_div_rn_f64_full)
        /*03ec*/ 	.word	0x000013f8


	//----- nvinfo : EIATTR_FRAME_SIZE
	.align		4
.L_202:
        /*03f0*/ 	.byte	0x04, 0x11
        /*03f2*/ 	.short	(.L_204 - .L_203)
	.align		4
.L_203:
        /*03f4*/ 	.word	index@($_ZN2at6native27unrolled_elementwise_kernelIN48_GLOBAL__N__08322988_15_IGammaKernel_cu_cb51a28d10CalcIgammaIfEESt5arrayIPcLm3EELi4E23TrivialOffsetCalculatorILi2EjES8_ILi1EjENS0_6memory15LoadWithoutCastENSB_16StoreWithoutCastEEEviT_T0_T2_T3_T4_T5_$_ZN46_INTERNAL_08322988_15_IGammaKernel_cu_cb51a28d48_GLOBAL__N__08322988_15_IGammaKernel_cu_cb51a28d12calc_igammacIfEET_S2_S2_)
        /*03f8*/ 	.word	0x000013f8


	//----- nvinfo : EIATTR_FRAME_SIZE
	.align		4
.L_204:
        /*03fc*/ 	.byte	0x04, 0x11
        /*03fe*/ 	.short	(.L_206 - .L_205)
	.align		4
.L_205:
        /*0400*/ 	.word	index@($_ZN2at6native27unrolled_elementwise_kernelIN48_GLOBAL__N__08322988_15_IGammaKernel_cu_cb51a28d10CalcIgammaIfEESt5arrayIPcLm3EELi4E23TrivialOffsetCalculatorILi2EjES8_ILi1EjENS0_6memory15LoadWithoutCastENSB_16StoreWithoutCastEEEviT_T0_T2_T3_T4_T5_$_ZN46_INTERNAL_08322988_15_IGammaKernel_cu_cb51a28d48_GLOBAL__N__08322988_15_IGammaKernel_cu_cb51a28d11calc_igammaIfEET_S2_S2_)
        /*0404*/ 	.word	0x000013f8


	//----- nvinfo : EIATTR_FRAME_SIZE
	.align		4
.L_206:
        /*0408*/ 	.byte	0x04, 0x11
        /*040a*/ 	.short	(.L_208 - .L_207)
	.align		4
.L_207:
        /*040c*/ 	.word	index@(_ZN2at6native27unrolled_elementwise_kernelIN48_GLOBAL__N__08322988_15_IGammaKernel_cu_cb51a28d10CalcIgammaIfEESt5arrayIPcLm3EELi4E23TrivialOffsetCalculatorILi2EjES8_ILi1EjENS0_6memory15LoadWithoutCastENSB_16StoreWithoutCastEEEviT_T0_T2_T3_T4_T5_)
        /*0410*/ 	.word	0x000013f8


	//----- nvinfo : EIATTR_REGCOUNT
	.align		4
.L_208:
        /*0414*/ 	.byte	0x04, 0x2f
        /*0416*/ 	.short	(.L_210 - .L_209)
	.align		4
.L_209:
        /*0418*/ 	.word	index@(_ZN2at6native18elementwise_kernelILi128ELi2EZNS0_22gpu_kernel_impl_nocastIN48_GLOBAL__N__08322988_15_IGammaKernel_cu_cb51a28d10CalcIgammaIfEEEEvRNS_18TensorIteratorBaseERKT_EUliE_EEviT1_)
        /*041c*/ 	.word	0x00000030


	//----- nvinfo : EIATTR_FRAME_SIZE
	.align		4
.L_210:
        /*0420*/ 	.byte	0x04, 0x11
        /*0422*/ 	.short	(.L_212 - .L_211)
	.align		4
.L_211:
        /*0424*/ 	.word	index@($__internal_5_$__cuda_sm20_dsqrt_rn_f64_mediumpath_v1)
        /*0428*/ 	.word	0x000013f0


	//----- nvinfo : EIATTR_FRAME_SIZE
	.align		4
.L_212:
        /*042c*/ 	.byte	0x04, 0x11
        /*042e*/ 	.short	(.L_214 - .L_213)
	.align		4
.L_213:
        /*0430*/ 	.word	index@($__internal_4_$__cuda_sm20_div_rn_f64_full)
        /*0434*/ 	.word	0x000013f0


	//----- nvinfo : EIATTR_FRAME_SIZE
	.align		4
.L_214:
        /*0438*/ 	.byte	0x04, 0x11
        /*043a*/ 	.short	(.L_216 - .L_215)
	.align		4
.L_215:
        /*043c*/ 	.word	index@($_ZN2at6native18elementwise_kernelILi128ELi2EZNS0_22gpu_kernel_impl_nocastIN48_GLOBAL__N__08322988_15_IGammaKernel_cu_cb51a28d10CalcIgammaIfEEEEvRNS_18TensorIteratorBaseERKT_EUliE_EEviT1_$_ZN46_INTERNAL_08322988_15_IGammaKernel_cu_cb51a28d48_GLOBAL__N__08322988_15_IGammaKernel_cu_cb51a28d12calc_igammacIfEET_S2_S2_)
        /*0440*/ 	.word	0x000013f0


	//----- nvinfo : EIATTR_FRAME_SIZE
	.align		4
.L_216:
        /*0444*/ 	.byte	0x04, 0x11
        /*0446*/ 	.short	(.L_218 - .L_217)
	.align		4
.L_217:
        /*0448*/ 	.word	index@($_ZN2at6native18elementwise_kernelILi128ELi2EZNS0_22gpu_kernel_impl_nocastIN48_GLOBAL__N__08322988_15_IGammaKernel_cu_cb51a28d10CalcIgammaIfEEEEvRNS_18TensorIteratorBaseERKT_EUliE_EEviT1_$_ZN46_INTERNAL_08322988_15_IGammaKernel_cu_cb51a28d48_GLOBAL__N__08322988_15_IGammaKernel_cu_cb51a28d11calc_igammaIfEET_S2_S2_)
        /*044c*/ 	.word	0x000013f0


	//----- nvinfo : EIATTR_FRAME_SIZE
	.align		4
.L_218:
        /*0450*/ 	.byte	0x04, 0x11
        /*0452*/ 	.short	(.L_220 - .L_219)
	.align		4
.L_219:
        /*0454*/ 	.word	index@(_ZN2at6native18elementwise_kernelILi128ELi2EZNS0_22gpu_kernel_impl_nocastIN48_GLOBAL__N__08322988_15_IGammaKernel_cu_cb51a28d10CalcIgammaIfEEEEvRNS_18TensorIteratorBaseERKT_EUliE_EEviT1_)
        /*0458*/ 	.word	0x000013f0


	//----- nvinfo : EIATTR_REGCOUNT
	.align		4
.L_220:
        /*045c*/ 	.byte	0x04, 0x2f
        /*045e*/ 	.short	(.L_222 - .L_221)
	.align		4
.L_221:
        /*0460*/ 	.word	index@(_ZN2at6native27unrolled_elementwise_kernelIN48_GLOBAL__N__08322988_15_IGammaKernel_cu_cb51a28d10CalcIgammaIfEESt5arrayIPcLm3EELi4E23TrivialOffsetCalculatorILi2EjES8_ILi1EjENS0_6memory12LoadWithCastILi2EEENSB_13StoreWithCastILi1EEEEEviT_T0_T2_T3_T4_T5_)
        /*0464*/ 	.word	0x00000038


	//----- nvinfo : EIATTR_FRAME_SIZE
	.align		4
.L_222:
        /*0468*/ 	.byte	0x04, 0x11
        /*046a*/ 	.short	(.L_224 - .L_223)
	.align		4
.L_223:
        /*046c*/ 	.word	index@($__internal_3_$__cuda_sm20_dsqrt_rn_f64_mediumpath_v1)
        /*0470*/ 	.word	0x000013f0


	//----- nvinfo : EIATTR_FRAME_SIZE
	.align		4
.L_224:
        /*0474*/ 	.byte	0x04, 0x11
        /*0476*/ 	.short	(.L_226 - .L_225)
	.align		4
.L_225:
        /*0478*/ 	.word	index@($__internal_2_$__cuda_sm20_div_rn_f64_full)
        /*047c*/ 	.word	0x000013f0


	//----- nvinfo : EIATTR_FRAME_SIZE
	.align		4
.L_226:
        /*0480*/ 	.byte	0x04, 0x11
        /*0482*/ 	.short	(.L_228 - .L_227)
	.align		4
.L_227:
        /*0484*/ 	.word	index@($_ZN2at6native27unrolled_elementwise_kernelIN48_GLOBAL__N__08322988_15_IGammaKernel_cu_cb51a28d10CalcIgammaIfEESt5arrayIPcLm3EELi4E23TrivialOffsetCalculatorILi2EjES8_ILi1EjENS0_6memory12LoadWithCastILi2EEENSB_13StoreWithCastILi1EEEEEviT_T0_T2_T3_T4_T5_$_ZN46_INTERNAL_08322988_15_IGammaKernel_cu_cb51a28d48_GLOBAL__N__08322988_15_IGammaKernel_cu_cb51a28d12calc_igammacIfEET_S2_S2_)
        /*0488*/ 	.word	0x000013f0


	//----- nvinfo : EIATTR_FRAME_SIZE
	.align		4
.L_228:
        /*048c*/ 	.byte	0x04, 0x11
        /*048e*/ 	.short	(.L_230 - .L_229)
	.align		4
.L_229:
        /*0490*/ 	.word	index@($_ZN2at6native27unrolled_elementwise_kernelIN48_GLOBAL__N__08322988_15_IGammaKernel_cu_cb51a28d10CalcIgammaIfEESt5arrayIPcLm3EELi4E23TrivialOffsetCalculatorILi2EjES8_ILi1EjENS0_6memory12LoadWithCastILi2EEENSB_13StoreWithCastILi1EEEEEviT_T0_T2_T3_T4_T5_$_ZN46_INTERNAL_08322988_15_IGammaKernel_cu_cb51a28d48_GLOBAL__N__08322988_15_IGammaKernel_cu_cb51a28d11calc_igammaIfEET_S2_S2_)
        /*0494*/ 	.word	0x000013f0


	//----- nvinfo : EIATTR_FRAME_SIZE
	.align		4
.L_230:
        /*0498*/ 	.byte	0x04, 0x11
        /*049a*/ 	.short	(.L_232 - .L_231)
	.align		4
.L_231:
        /*049c*/ 	.word	index@(_ZN2at6native27unrolled_elementwise_kernelIN48_GLOBAL__N__08322988_15_IGammaKernel_cu_cb51a28d10CalcIgammaIfEESt5arrayIPcLm3EELi4E23TrivialOffsetCalculatorILi2EjES8_ILi1EjENS0_6memory12LoadWithCastILi2EEENSB_13StoreWithCastILi1EEEEEviT_T0_T2_T3_T4_T5_)
        /*04a0*/ 	.word	0x000013f0


	//----- nvinfo : EIATTR_REGCOUNT
	.align		4
.L_232:
        /*04a4*/ 	.byte	0x04, 0x2f
        /*04a6*/ 	.short	(.L_234 - .L_233)
	.align		4
.L_233:
        /*04a8*/ 	.word	index@(_ZN2at6native18elementwise_kernelILi128ELi4EZNS0_15gpu_kernel_implIN48_GLOBAL__N__08322988_15_IGammaKernel_cu_cb51a28d10CalcIgammaIfEEEEvRNS_18TensorIteratorBaseERKT_EUliE_EEviT1_)
        /*04ac*/ 	.word	0x00000038


	//----- nvinfo : EIATTR_FRAME_SIZE
	.align		4
.L_234:
        /*04b0*/ 	.byte	0x04, 0x11
        /*04b2*/ 	.short	(.L_236 - .L_235)
	.align		4
.L_235:
        /*04b4*/ 	.word	index@($__internal_1_$__cuda_sm20_dsqrt_rn_f64_mediumpath_v1)
        /*04b8*/ 	.word	0x000013f0


	//----- nvinfo : EIATTR_FRAME_SIZE
	.align		4
.L_236:
        /*04bc*/ 	.byte	0x04, 0x11
        /*04be*/ 	.short	(.L_238 - .L_237)
	.align		4
.L_237:
        /*04c0*/ 	.word	index@($__internal_0_$__cuda_sm20_div_rn_f64_full)
        /*04c4*/ 	.word	0x000013f0


	//----- nvinfo : EIATTR_FRAME_SIZE
	.align		4
.L_238:
        /*04c8*/ 	.byte	0x04, 0x11
        /*04ca*/ 	.short	(.L_240 - .L_239)
	.align		4
.L_239:
        /*04cc*/ 	.word	index@($_ZN2at6native18elementwise_kernelILi128ELi4EZNS0_15gpu_kernel_implIN48_GLOBAL__N__08322988_15_IGammaKernel_cu_cb51a28d10CalcIgammaIfEEEEvRNS_18TensorIteratorBaseERKT_EUliE_EEviT1_$_ZN46_INTERNAL_08322988_15_IGammaKernel_cu_cb51a28d48_GLOBAL__N__08322988_15_IGammaKernel_cu_cb51a28d12calc_igammacIfEET_S2_S2_)
        /*04d0*/ 	.word	0x000013f0


	//----- nvinfo : EIATTR_FRAME_SIZE
	.align		4
.L_240:
        /*04d4*/ 	.byte	0x04, 0x11
        /*04d6*/ 	.short	(.L_242 - .L_241)
	.align		4
.L_241:
        /*04d8*/ 	.word	index@($_ZN2at6native18elementwise_kernelILi128ELi4EZNS0_15gpu_kernel_implIN48_GLOBAL__N__08322988_15_IGammaKernel_cu_cb51a28d10CalcIgammaIfEEEEvRNS_18TensorIteratorBaseERKT_EUliE_EEviT1_$_ZN46_INTERNAL_08322988_15_IGammaKernel_cu_cb51a28d48_GLOBAL__N__08322988_15_IGammaKernel_cu_cb51a28d11calc_igammaIfEET_S2_S2_)
        /*04dc*/ 	.word	0x000013f0


	//----- nvinfo : EIATTR_FRAME_SIZE
	.align		4
.L_242:
        /*04e0*/ 	.byte	0x04, 0x11
        /*04e2*/ 	.short	(.L_244 - .L_243)
	.align		4
.L_243:
        /*04e4*/ 	.word	index@(_ZN2at6native18elementwise_kernelILi128ELi4EZNS0_15gpu_kernel_implIN48_GLOBAL__N__08322988_15_IGammaKernel_cu_cb51a28d10CalcIgammaIfEEEEvRNS_18TensorIteratorBaseERKT_EUliE_EEviT1_)
        /*04e8*/ 	.word	0x000013f0


	//----- nvinfo : EIATTR_MIN_STACK_SIZE
	.align		4
.L_244:
        /*04ec*/ 	.byte	0x04, 0x12
        /*04ee*/ 	.short	(.L_246 - .L_245)
	.align		4
.L_245:
        /*04f0*/ 	.word	index@(_ZN2at6native27unrolled_elementwise_kernelIN48_GLOBAL__N__08322988_15_IGammaKernel_cu_cb51a28d10CalcIgammaIfEESt5arrayIPcLm3EELi4E23TrivialOffsetCalculatorILi2EjES8_ILi1EjENS0_6memory12LoadWithCastILi2EEENSB_13StoreWithCastILi1EEEEEviT_T0_T2_T3_T4_T5_)
        /*04f4*/ 	.word	0x000013f0


	//----- nvinfo : EIATTR_MIN_STACK_SIZE
	.align		4
.L_246:
        /*04f8*/ 	.byte	0x04, 0x12
        /*04fa*/ 	.short	(.L_248 - .L_247)
	.align		4
.L_247:
        /*04fc*/ 	.word	index@(_ZN2at6native27unrolled_elementwise_kernelIN48_GLOBAL__N__08322988_15_IGammaKernel_cu_cb51a28d10CalcIgammaIfEESt5arrayIPcLm3EELi4E23TrivialOffsetCalculatorILi2EjES8_ILi1EjENS0_6memory15LoadWithoutCastENSB_16StoreWithoutCastEEEviT_T0_T2_T3_T4_T5_)
        /*0500*/ 	.word	0x000013f8


	//----- nvinfo : EIATTR_MIN_STACK_SIZE
	.align		4
.L_248:
        /*0504*/ 	.byte	0x04, 0x12
        /*0506*/ 	.short	(.L_250 - .L_249)
	.align		4
.L_249:
        /*0508*/ 	.word	index@(_ZN2at6native29vectorized_elementwise_kernelILi2EN48_GLOBAL__N__08322988_15_IGammaKernel_cu_cb51a28d10CalcIgammaIfEESt5arrayIPcLm3EEEEviT0_T1_)
        /*050c*/ 	.word	0x00001400


	//----- nvinfo : EIATTR_MIN_STACK_SIZE
	.align		4
.L_250:
        /*0510*/ 	.byte	0x04, 0x12
        /*0512*/ 	.short	(.L_252 - .L_251)
	.align		4
.L_251:
        /*0514*/ 	.word	index@(_ZN2at6native29vectorized_elementwise_kernelILi4EN48_GLOBAL__N__08322988_15_IGammaKernel_cu_cb51a28d10CalcIgammaIfEESt5arrayIPcLm3EEEEviT0_T1_)
        /*0518*/ 	.word	0x00001410


	//----- nvinfo : EIATTR_MIN_STACK_SIZE
	.align		4
.L_252:
        /*051c*/ 	.byte	0x04, 0x12
        /*051e*/ 	.short	(.L_254 - .L_253)
	.align		4
.L_253:
        /*0520*/ 	.word	index@(_ZN2at6native29vectorized_elementwise_kernelILi8EN48_GLOBAL__N__08322988_15_IGammaKernel_cu_cb51a28d10CalcIgammaIfEESt5arrayIPcLm3EEEEviT0_T1_)
        /*0524*/ 	.word	0x00001410


	//----- nvinfo : EIATTR_MIN_STACK_SIZE
	.align		4
.L_254:
        /*0528*/ 	.byte	0x04, 0x12
        /*052a*/ 	.short	(.L_256 - .L_255)
	.align		4
.L_255:
        /*052c*/ 	.word	index@(_ZN2at6native27unrolled_elementwise_kernelIN48_GLOBAL__N__08322988_15_IGammaKernel_cu_cb51a28d10CalcIgammaIdEESt5arrayIPcLm3EELi4E23TrivialOffsetCalculatorILi2EjES8_ILi1EjENS0_6memory12LoadWithCastILi2EEENSB_13StoreWithCastILi1EEEEEviT_T0_T2_T3_T4_T5_)
        /*0530*/ 	.word	0x000027e0


	//----- nvinfo : EIATTR_MIN_STACK_SIZE
	.align		4
.L_256:
        /*0534*/ 	.byte	0x04, 0x12
        /*0536*/ 	.short	(.L_258 - .L_257)
	.align		4
.L_257:
        /*0538*/ 	.word	index@(_ZN2at6native27unrolled_elementwise_kernelIN48_GLOBAL__N__08322988_15_IGammaKernel_cu_cb51a28d10CalcIgammaIdEESt5arrayIPcLm3EELi4E23TrivialOffsetCalculatorILi2EjES8_ILi1EjENS0_6memory15LoadWithoutCastENSB_16StoreWithoutCastEEEviT_T0_T2_T3_T4_T5_)
        /*053c*/ 	.word	0x000027f8


	//----- nvinfo : EIATTR_MIN_STACK_SIZE
	.align		4
.L_258:
        /*0540*/ 	.byte	0x04, 0x12
        /*0542*/ 	.short	(.L_260 - .L_259)
	.align		4
.L_259:
        /*0544*/ 	.word	index@(_ZN2at6native29vectorized_elementwise_kernelILi2EN48_GLOBAL__N__08322988_15_IGammaKernel_cu_cb51a28d10CalcIgammaIdEESt5arrayIPcLm3EEEEviT0_T1_)
        /*0548*/ 	.word	0x000027e0


	//----- nvinfo : EIATTR_MIN_STACK_SIZE
	.align		4
.L_260:
        /*054c*/ 	.byte	0x04, 0x12
        /*054e*/ 	.short	(.L_262 - .L_261)
	.align		4
.L_261:
        /*0550*/ 	.word	index@(_ZN2at6native29vectorized_elementwise_kernelILi4EN48_GLOBAL__N__08322988_15_IGammaKernel_cu_cb51a28d10CalcIgammaIdEESt5arrayIPcLm3EEEEviT0_T1_)
        /*0554*/ 	.word	0x000027e0


	//----- nvinfo : EIATTR_MIN_STACK_SIZE
	.align		4
.L_262:
        /*0558*/ 	.byte	0x04, 0x12
        /*055a*/ 	.short	(.L_264 - .L_263)
	.align		4
.L_263:
        /*055c*/ 	.word	index@(_ZN2at6native29vectorized_elementwise_kernelILi8EN48_GLOBAL__N__08322988_15_IGammaKernel_cu_cb51a28d10CalcIgammaIdEESt5arrayIPcLm3EEEEviT0_T1_)
        /*0560*/ 	.word	0x000027e0


	//----- nvinfo : EIATTR_MIN_STACK_SIZE
	.align		4
.L_264:
        /*0564*/ 	.byte	0x04, 0x12
        /*0566*/ 	.short	(.L_266 - .L_265)
	.align		4
.L_265:
        /*0568*/ 	.word	index@(_ZN2at6native18elementwise_kernelILi128ELi4EZNS0_15gpu_kernel_implIN48_GLOBAL__N__08322988_15_IGammaKernel_cu_cb51a28d10CalcIgammaIfEEEEvRNS_18TensorIteratorBaseERKT_EUliE_EEviT1_)
        /*056c*/ 	.word	0x000013f0


	//----- nvinfo : EIATTR_MIN_STACK_SIZE
	.align		4
.L_266:
        /*0570*/ 	.byte	0x04, 0x12
        /*0572*/ 	.short	(.L_268 - .L_267)
	.align		4
.L_267:
        /*0574*/ 	.word	index@(_ZN2at6native18elementwise_kernelILi128ELi2EZNS0_22gpu_kernel_impl_nocastIN48_GLOBAL__N__08322988_15_IGammaKernel_cu_cb51a28d10CalcIgammaIfEEEEvRNS_18TensorIteratorBaseERKT_EUliE_EEviT1_)
        /*0578*/ 	.word	0x000013f0


	//----- nvinfo : EIATTR_MIN_STACK_SIZE
	.align		4
.L_268:
        /*057c*/ 	.byte	0x04, 0x12
        /*057e*/ 	.short	(.L_270 - .L_269)
	.align		4
.L_269:
        /*0580*/ 	.word	index@(_ZN2at6native18elementwise_kernelILi128ELi4EZNS0_15gpu_kernel_implIN48_GLOBAL__N__08322988_15_IGammaKernel_cu_cb51a28d10CalcIgammaIdEEEEvRNS_18TensorIteratorBaseERKT_EUliE_EEviT1_)
        /*0584*/ 	.word	0x000027e0


	//----- nvinfo : EIATTR_MIN_STACK_SIZE
	.align		4
.L_270:
        /*0588*/ 	.byte	0x04, 0x12
        /*058a*/ 	.short	(.L_272 - .L_271)
	.align		4
.L_271:
        /*058c*/ 	.word	index@(_ZN2at6native18elementwise_kernelILi128ELi2EZNS0_22gpu_kernel_impl_nocastIN48_GLOBAL__N__08322988_15_IGammaKernel_cu_cb51a28d10CalcIgammaIdEEEEvRNS_18TensorIteratorBaseERKT_EUliE_EEviT1_)
        /*0590*/ 	.word	0x000027e0
.L_272:


//--------------------- .nv.compat                --------------------------
	.section	.nv.compat,"",@"SHT_CUDA_COMPAT_INFO"
	.align	4
        /*0000*/ 	.byte	0x02, 0x09, 0x01, 0x00, 0x02, 0x02, 0x01, 0x00, 0x02, 0x05, 0x05, 0x00, 0x03, 0x07, 0x01, 0x01
        /*0010*/ 	.byte	0x02, 0x03, 0x00, 0x00, 0x02, 0x06, 0x01, 0x00, 0x04, 0x0b, 0x08, 0x00, 0x00, 0x00, 0x00, 0x00
        /*0020*/ 	.byte	0x00, 0x00, 0x00, 0x00


//--------------------- .nv.info._ZN2at6native18elementwise_kernelILi128ELi4EZNS0_15gpu_kernel_implIN48_GLOBAL__N__08322988_15_IGammaKernel_cu_cb51a28d10CalcIgammaIfEEEEvRNS_18TensorIteratorBaseERKT_EUliE_EEviT1_ --------------------------
	.section	.nv.info._ZN2at6native18elementwise_kernelILi128ELi4EZNS0_15gpu_kernel_implIN48_GLOBAL__N__08322988_15_IGammaKernel_cu_cb51a28d10CalcIgammaIfEEEEvRNS_18TensorIteratorBaseERKT_EUliE_EEviT1_,"",@"SHT_CUDA_INFO"
	.sectionflags	@""
	.align	4


	//----- nvinfo : EIATTR_CUDA_API_VERSION
	.align		4
        /*0000*/ 	.byte	0x04, 0x37
        /*0002*/ 	.short	(.L_274 - .L_273)
.L_273:
        /*0004*/ 	.word	0x00000082


	//----- nvinfo : EIATTR_KPARAM_INFO
	.align		4
.L_274:
        /*0008*/ 	.byte	0x04, 0x17
        /*000a*/ 	.short	(.L_276 - .L_275)
.L_275:
        /*000c*/ 	.word	0x00000000
        /*0010*/ 	.short	0x0001
        /*0012*/ 	.short	0x0008
        /*0014*/ 	.byte	0x00, 0xf0, 0x21, 0x0a


	//----- nvinfo : EIATTR_KPARAM_INFO
	.align		4
.L_276:
        /*0018*/ 	.byte	0x04, 0x17
        /*001a*/ 	.short	(.L_278 - .L_277)
.L_277:
        /*001c*/ 	.word	0x00000000
        /*0020*/ 	.short	0x0000
        /*0022*/ 	.short	0x0000
        /*0024*/ 	.byte	0x00, 0xf0, 0x11, 0x00


	//----- nvinfo : EIATTR_SPARSE_MMA_MASK
	.align		4
.L_278:
        /*0028*/ 	.byte	0x03, 0x50
        /*002a*/ 	.short	0x0000


	//----- nvinfo : EIATTR_MAXREG_COUNT
	.align		4
        /*002c*/ 	.byte	0x03, 0x1b
        /*002e*/ 	.short	0x0080


	//----- nvinfo : EIATTR_EXTERNS
	.align		4
        /*0030*/ 	.byte	0x04, 0x0f
        /*0032*/ 	.short	(.L_280 - .L_279)


	//   ....[0]....
	.align		4
.L_279:
        /*0034*/ 	.word	index@(__assertfail)


	//----- nvinfo : EIATTR_MERCURY_ISA_VERSION
	.align		4
.L_280:
        /*0038*/ 	.byte	0x03, 0x5f
        /*003a*/ 	.short	0x0101


	//----- nvinfo : EIATTR_SYSCALL_OFFSETS
	.align		4
        /*003c*/ 	.byte	0x04, 0x46
        /*003e*/ 	.short	(.L_282 - .L_281)


	//   ....[0]....
.L_281:
        /*0040*/ 	.word	0x00002490


	//   ....[1]....
        /*0044*/ 	.word	0x000032b0


	//   ....[2]....
        /*0048*/ 	.word	0x000041a0


	//   ....[3]....
        /*004c*/ 	.word	0x00006660


	//   ....[4]....
        /*0050*/ 	.word	0x00007480


	//   ....[5]....
        /*0054*/ 	.word	0x00008390


	//   ....[6]....
        /*0058*/ 	.word	0x0000a840


	//   ....[7]....
        /*005c*/ 	.word	0x0000b660


	//   ....[8]....
        /*0060*/ 	.word	0x0000c570


	//   ....[9]....
        /*0064*/ 	.word	0x0000ea10


	//   ....[10]....
        /*0068*/ 	.word	0x0000f830


	//   ....[11]....
        /*006c*/ 	.word	0x00010740


	//----- nvinfo : EIATTR_EXIT_INSTR_OFFSETS
	.align		4
.L_282:
        /*0070*/ 	.byte	0x04, 0x1c
        /*0072*/ 	.short	(.L_284 - .L_283)


	//   ....[0]....
.L_283:
        /*0074*/ 	.word	0x0000c620


	//   ....[1]....
        /*0078*/ 	.word	0x0000fa60


	//   ....[2]....
        /*007c*/ 	.word	0x0000faa0


	//   ....[3]....
        /*0080*/ 	.word	0x0000fb30


	//   ....[4]....
        /*0084*/ 	.word	0x0000fb60


	//   ....[5]....
        /*0088*/ 	.word	0x0000fb90


	//   ....[6]....
        /*008c*/ 	.word	0x0000fc10


	//   ....[7]....
        /*0090*/ 	.word	0x0000fc40


	//   ....[8]....
        /*0094*/ 	.word	0x0000fcd0


	//   ....[9]....
        /*0098*/ 	.word	0x0000fd10


	//   ....[10]....
        /*009c*/ 	.word	0x0000fd50


	//   ....[11]....
        /*00a0*/ 	.word	0x0000fe10


	//   ....[12]....
        /*00a4*/ 	.word	0x0000fe60


	//   ....[13]....
        /*00a8*/ 	.word	0x0000ffe0


	//   ....[14]....
        /*00ac*/ 	.word	0x00010130


	//   ....[15]....
        /*00b0*/ 	.word	0x00010160


	//   ....[16]....
        /*00b4*/ 	.word	0x00010210


	//   ....[17]....
        /*00b8*/ 	.word	0x00010380


	//   ....[18]....
        /*00bc*/ 	.word	0x000104f0


	//   ....[19]....
        /*00c0*/ 	.word	0x00010640


	//   ....[20]....
        /*00c4*/ 	.word	0x00010750


	//   ....[21]....
        /*00c8*/ 	.word	0x00010780


	//   ....[22]....
        /*00cc*/ 	.word	0x000107b0


	//----- nvinfo : EIATTR_MAX_THREADS
	.align		4
.L_284:
        /*00d0*/ 	.byte	0x04, 0x05
        /*00d2*/ 	.short	(.L_286 - .L_285)
.L_285:
        /*00d4*/ 	.word	0x00000080
        /*00d8*/ 	.word	0x00000001
        /*00dc*/ 	.word	0x00000001


	//----- nvinfo : EIATTR_CRS_STACK_SIZE
	.align		4
.L_286:
        /*00e0*/ 	.byte	0x04, 0x1e
        /*00e2*/ 	.short	(.L_288 - .L_287)
.L_287:
        /*00e4*/ 	.word	0x00000000


	//----- nvinfo : EIATTR_CBANK_PARAM_SIZE
	.align		4
.L_288:
        /*00e8*/ 	.byte	0x03, 0x19
        /*00ea*/ 	.short	0x0290


	//----- nvinfo : EIATTR_PARAM_CBANK
	.align		4
        /*00ec*/ 	.byte	0x04, 0x0a
        /*00ee*/ 	.short	(.L_290 - .L_289)
	.align		4
.L_289:
        /*00f0*/ 	.word	index@(.nv.constant0._ZN2at6native18elementwise_kernelILi128ELi4EZNS0_15gpu_kernel_implIN48_GLOBAL__N__08322988_15_IGammaKernel_cu_cb51a28d10CalcIgammaIfEEEEvRNS_18TensorIteratorBaseERKT_EUliE_EEviT1_)
        /*00f4*/ 	.short	0x0210
        /*00f6*/ 	.short	0x0290


	//----- nvinfo : EIATTR_SW_WAR
	.align		4
.L_290:
        /*00f8*/ 	.byte	0x04, 0x36
        /*00fa*/ 	.short	(.L_292 - .L_291)
.L_291:
        /*00fc*/ 	.word	0x00000008
.L_292:


//--------------------- .nv.info._ZN2at6native27unrolled_elementwise_kernelIN48_GLOBAL__N__08322988_15_IGammaKernel_cu_cb51a28d10CalcIgammaIfEESt5arrayIPcLm3EELi4E23TrivialOffsetCalculatorILi2EjES8_ILi1EjENS0_6memory12LoadWithCastILi2EEENSB_13StoreWithCastILi1EEEEEviT_T0_T2_T3_T4_T5_ --------------------------
	.section	.nv.info._ZN2at6native27unrolled_elementwise_kernelIN48_GLOBAL__N__08322988_15_IGammaKernel_cu_cb51a28d10CalcIgammaIfEESt5arrayIPcLm3EELi4E23TrivialOffsetCalculatorILi2EjES8_ILi1EjENS0_6memory12LoadWithCastILi2EEENSB_13StoreWithCastILi1EEEEEviT_T0_T2_T3_T4_T5_,"",@"SHT_CUDA_INFO"
	.sectionflags	@""
	.align	4


	//----- nvinfo : EIATTR_CUDA_API_VERSION
	.align		4
        /*0000*/ 	.byte	0x04, 0x37
        /*0002*/ 	.short	(.L_294 - .L_293)
.L_293:
        /*0004*/ 	.word	0x00000082


	//----- nvinfo : EIATTR_KPARAM_INFO
	.align		4
.L_294:
        /*0008*/ 	.byte	0x04, 0x17
        /*000a*/ 	.short	(.L_296 - .L_295)
.L_295:
        /*000c*/ 	.word	0x00000000
        /*0010*/ 	.short	0x0006
        /*0012*/ 	.short	0x0030
        /*0014*/ 	.byte	0x00, 0xf0, 0x21, 0x00


	//----- nvinfo : EIATTR_KPARAM_INFO
	.align		4
.L_296:
        /*0018*/ 	.byte	0x04, 0x17
        /*001a*/ 	.short	(.L_298 - .L_297)
.L_297:
        /*001c*/ 	.word	0x00000000
        /*0020*/ 	.short	0x0005
        /*0022*/ 	.short	0x0024
        /*0024*/ 	.byte	0x00, 0xf0, 0x31, 0x00


	//----- nvinfo : EIATTR_KPARAM_INFO
	.align		4
.L_298:
        /*0028*/ 	.byte	0x04, 0x17
        /*002a*/ 	.short	(.L_300 - .L_299)
.L_299:
        /*002c*/ 	.word	0x00000000
        /*0030*/ 	.short	0x0004
        /*0032*/ 	.short	0x0021
        /*0034*/ 	.byte	0x00, 0xf0, 0x05, 0x00


	//----- nvinfo : EIATTR_KPARAM_INFO
	.align		4
.L_300:
        /*0038*/ 	.byte	0x04, 0x17
        /*003a*/ 	.short	(.L_302 - .L_301)
.L_301:
        /*003c*/ 	.word	0x00000000
        /*0040*/ 	.short	0x0003
        /*0042*/ 	.short	0x0020
        /*0044*/ 	.byte	0x00, 0xf0, 0x05, 0x00


	//----- nvinfo : EIATTR_KPARAM_INFO
	.align		4
.L_302:
        /*0048*/ 	.byte	0x04, 0x17
        /*004a*/ 	.short	(.L_304 - .L_303)
.L_303:
        /*004c*/ 	.word	0x00000000
        /*0050*/ 	.short	0x0002
        /*0052*/ 	.short	0x0008
        /*0054*/ 	.byte	0x00, 0xf0, 0x61, 0x00


	//----- nvinfo : EIATTR_KPARAM_INFO
	.align		4
.L_304:
        /*0058*/ 	.byte	0x04, 0x17
        /*005a*/ 	.short	(.L_306 - .L_305)
.L_305:
        /*005c*/ 	.word	0x00000000
        /*0060*/ 	.short	0x0001
        /*0062*/ 	.short	0x0004
        /*0064*/ 	.byte	0x00, 0xf0, 0x05, 0x00


	//----- nvinfo : EIATTR_KPARAM_INFO
	.align		4
.L_306:
        /*0068*/ 	.byte	0x04, 0x17
        /*006a*/ 	.short	(.L_308 - .L_307)
.L_307:
        /*006c*/ 	.word	0x00000000
        /*0070*/ 	.short	0x0000
        /*0072*/ 	.short	0x0000
        /*0074*/ 	.byte	0x00, 0xf0, 0x11, 0x00


	//----- nvinfo : EIATTR_SPARSE_MMA_MASK
	.align		4
.L_308:
        /*0078*/ 	.byte	0x03, 0x50
        /*007a*/ 	.short	0x0000


	//----- nvinfo : EIATTR_MAXREG_COUNT
	.align		4
        /*007c*/ 	.byte	0x03, 0x1b
        /*007e*/ 	.short	0x00ff


	//----- nvinfo : EIATTR_EXTERNS
	.align		4
        /*0080*/ 	.byte	0x04, 0x0f
        /*0082*/ 	.short	(.L_310 - .L_309)


	//   ....[0]....
	.align		4
.L_309:
        /*0084*/ 	.word	index@(__assertfail)


	//----- nvinfo : EIATTR_MERCURY_ISA_VERSION
	.align		4
.L_310:
        /*0088*/ 	.byte	0x03, 0x5f
        /*008a*/ 	.short	0x0101


	//----- nvinfo : EIATTR_SYSCALL_OFFSETS
	.align		4
        /*008c*/ 	.byte	0x04, 0x46
        /*008e*/ 	.short	(.L_312 - .L_311)


	//   ....[0]....
.L_311:
        /*0090*/ 	.word	0x00000eb0


	//   ....[1]....
        /*0094*/ 	.word	0x00001ce0


	//   ....[2]....
        /*0098*/ 	.word	0x00002ba0


	//   ....[3]....
        /*009c*/ 	.word	0x000039d0


	//   ....[4]....
        /*00a0*/ 	.word	0x000048a0


	//   ....[5]....
        /*00a4*/ 	.word	0x000056d0


	//   ....[6]....
        /*00a8*/ 	.word	0x00006590


	//   ....[7]....
        /*00ac*/ 	.word	0x00007390


	//   ....[8]....
        /*00b0*/ 	.word	0x00008790


	//   ....[9]....
        /*00b4*/ 	.word	0x00009680


	//   ....[10]....
        /*00b8*/ 	.word	0x0000a550


	//   ....[11]....
        /*00bc*/ 	.word	0x0000b420


	//----- nvinfo : EIATTR_EXIT_INSTR_OFFSETS
	.align		4
.L_312:
        /*00c0*/ 	.byte	0x04, 0x1c
        /*00c2*/ 	.short	(.L_314 - .L_313)


	//   ....[0]....
.L_313:
        /*00c4*/ 	.word	0x0000a5f0


	//   ....[1]....
        /*00c8*/ 	.word	0x0000a740


	//   ....[2]....
        /*00cc*/ 	.word	0x0000a780


	//   ....[3]....
        /*00d0*/ 	.word	0x0000a810


	//   ....[4]....
        /*00d4*/ 	.word	0x0000a840


	//   ....[5]....
        /*00d8*/ 	.word	0x0000a870


	//   ....[6]....
        /*00dc*/ 	.word	0x0000a8f0


	//   ....[7]....
        /*00e0*/ 	.word	0x0000a920


	//   ....[8]....
        /*00e4*/ 	.word	0x0000a9b0


	//   ....[9]....
        /*00e8*/ 	.word	0x0000a9f0


	//   ....[10]....
        /*00ec*/ 	.word	0x0000aa30


	//   ....[11]....
        /*00f0*/ 	.word	0x0000aaf0


	//   ....[12]....
        /*00f4*/ 	.word	0x0000ab40


	//   ....[13]....
        /*00f8*/ 	.word	0x0000acc0


	//   ....[14]....
        /*00fc*/ 	.word	0x0000ae10


	//   ....[15]....
        /*0100*/ 	.word	0x0000ae40


	//   ....[16]....
        /*0104*/ 	.word	0x0000aef0


	//   ....[17]....
        /*0108*/ 	.word	0x0000b060


	//   ....[18]....
        /*010c*/ 	.word	0x0000b1d0


	//   ....[19]....
        /*0110*/ 	.word	0x0000b320


	//   ....[20]....
        /*0114*/ 	.word	0x0000b430


	//   ....[21]....
        /*0118*/ 	.word	0x0000b460


	//   ....[22]....
        /*011c*/ 	.word	0x0000b490


	//----- nvinfo : EIATTR_MAX_THREADS
	.align		4
.L_314:
        /*0120*/ 	.byte	0x04, 0x05
        /*0122*/ 	.short	(.L_316 - .L_315)
.L_315:
        /*0124*/ 	.word	0x00000080
        /*0128*/ 	.word	0x00000001
        /*012c*/ 	.word	0x00000001


	//----- nvinfo : EIATTR_CRS_STACK_SIZE
	.align		4
.L_316:
        /*0130*/ 	.byte	0x04, 0x1e
        /*0132*/ 	.short	(.L_318 - .L_317)
.L_317:
        /*0134*/ 	.word	0x00000000


	//----- nvinfo : EIATTR_CBANK_PARAM_SIZE
	.align		4
.L_318:
        /*0138*/ 	.byte	0x03, 0x19
        /*013a*/ 	.short	0x0038


	//----- nvinfo : EIATTR_PARAM_CBANK
	.align		4
        /*013c*/ 	.byte	0x04, 0x0a
        /*013e*/ 	.short	(.L_320 - .L_319)
	.align		4
.L_319:
        /*0140*/ 	.word	index@(.nv.constant0._ZN2at6native27unrolled_elementwise_kernelIN48_GLOBAL__N__08322988_15_IGammaKernel_cu_cb51a28d10CalcIgammaIfEESt5arrayIPcLm3EELi4E23TrivialOffsetCalculatorILi2EjES8_ILi1EjENS0_6memory12LoadWithCastILi2EEENSB_13StoreWithCastILi1EEEEEviT_T0_T2_T3_T4_T5_)
        /*0144*/ 	.short	0x0210
        /*0146*/ 	.short	0x0038


	//----- nvinfo : EIATTR_SW_WAR
	.align		4
.L_320:
        /*0148*/ 	.byte	0x04, 0x36
        /*014a*/ 	.short	(.L_322 - .L_321)
.L_321:
        /*014c*/ 	.word	0x00000008
.L_322:


//--------------------- .nv.info._ZN2at6native18elementwise_kernelILi128ELi2EZNS0_22gpu_kernel_impl_nocastIN48_GLOBAL__N__08322988_15_IGammaKernel_cu_cb51a28d10CalcIgammaIfEEEEvRNS_18TensorIteratorBaseERKT_EUliE_EEviT1_ --------------------------
	.section	.nv.info._ZN2at6native18elementwise_kernelILi128ELi2EZNS0_22gpu_kernel_impl_nocastIN48_GLOBAL__N__08322988_15_IGammaKernel_cu_cb51a28d10CalcIgammaIfEEEEvRNS_18TensorIteratorBaseERKT_EUliE_EEviT1_,"",@"SHT_CUDA_INFO"
	.sectionflags	@""
	.align	4


	//----- nvinfo : EIATTR_CUDA_API_VERSION
	.align		4
        /*0000*/ 	.byte	0x04, 0x37
        /*0002*/ 	.short	(.L_324 - .L_323)
.L_323:
        /*0004*/ 	.word	0x00000082


	//----- nvinfo : EIATTR_KPARAM_INFO
	.align		4
.L_324:
        /*0008*/ 	.byte	0x04, 0x17
        /*000a*/ 	.short	(.L_326 - .L_325)
.L_325:
        /*000c*/ 	.word	0x00000000
        /*0010*/ 	.short	0x0001
        /*0012*/ 	.short	0x0008
        /*0014*/ 	.byte	0x00, 0xf0, 0x21, 0x0a


	//----- nvinfo : EIATTR_KPARAM_INFO
	.align		4
.L_326:
        /*0018*/ 	.byte	0x04, 0x17
        /*001a*/ 	.short	(.L_328 - .L_327)
.L_327:
        /*001c*/ 	.word	0x00000000
        /*0020*/ 	.short	0x0000
        /*0022*/ 	.short	0x0000
        /*0024*/ 	.byte	0x00, 0xf0, 0x11, 0x00


	//----- nvinfo : EIATTR_SPARSE_MMA_MASK
	.align		4
.L_328:
        /*0028*/ 	.byte	0x03, 0x50
        /*002a*/ 	.short	0x0000


	//----- nvinfo : EIATTR_MAXREG_COUNT
	.align		4
        /*002c*/ 	.byte	0x03, 0x1b
        /*002e*/ 	.short	0x0080


	//----- nvinfo : EIATTR_MERCURY_ISA_VERSION
	.align		4
        /*0030*/ 	.byte	0x03, 0x5f
        /*0032*/ 	.short	0x0101


	//----- nvinfo : EIATTR_EXIT_INSTR_OFFSETS
	.align		4
        /*0034*/ 	.byte	0x04, 0x1c
        /*0036*/ 	.short	(.L_330 - .L_329)


	//   ....[0]....
.L_329:
        /*0038*/ 	.word	0x00001870


	//   ....[1]....
        /*003c*/ 	.word	0x00003020


	//----- nvinfo : EIATTR_MAX_THREADS
	.align		4
.L_330:
        /*0040*/ 	.byte	0x04, 0x05
        /*0042*/ 	.short	(.L_332 - .L_331)
.L_331:
        /*0044*/ 	.word	0x00000080
        /*0048*/ 	.word	0x00000001
        /*004c*/ 	.word	0x00000001


	//----- nvinfo : EIATTR_CRS_STACK_SIZE
	.align		4
.L_332:
        /*0050*/ 	.byte	0x04, 0x1e
        /*0052*/ 	.short	(.L_334 - .L_333)
.L_333:
        /*0054*/ 	.word	0x00000000


	//----- nvinfo : EIATTR_CBANK_PARAM_SIZE
	.align		4
.L_334:
        /*0058*/ 	.byte	0x03, 0x19
        /*005a*/ 	.short	0x0290


	//----- nvinfo : EIATTR_PARAM_CBANK
	.align		4
        /*005c*/ 	.byte	0x04, 0x0a
        /*005e*/ 	.short	(.L_336 - .L_335)
	.align		4
.L_335:
        /*0060*/ 	.word	index@(.nv.constant0._ZN2at6native18elementwise_kernelILi128ELi2EZNS0_22gpu_kernel_impl_nocastIN48_GLOBAL__N__08322988_15_IGammaKernel_cu_cb51a28d10CalcIgammaIfEEEEvRNS_18TensorIteratorBaseERKT_EUliE_EEviT1_)
        /*0064*/ 	.short	0x0210
        /*0066*/ 	.short	0x0290


	//----- nvinfo : EIATTR_SW_WAR
	.align		4
.L_336:
        /*0068*/ 	.byte	0x04, 0x36
        /*006a*/ 	.short	(.L_338 - .L_337)
.L_337:
        /*006c*/ 	.word	0x00000008
.L_338:


//--------------------- .nv.info._ZN2at6native27unrolled_elementwise_kernelIN48_GLOBAL__N__08322988_15_IGammaKernel_cu_cb51a28d10CalcIgammaIfEESt5arrayIPcLm3EELi4E23TrivialOffsetCalculatorILi2EjES8_ILi1EjENS0_6memory15LoadWithoutCastENSB_16StoreWithoutCastEEEviT_T0_T2_T3_T4_T5_ --------------------------
	.section	.nv.info._ZN2at6native27unrolled_elementwise_kernelIN48_GLOBAL__N__08322988_15_IGammaKernel_cu_cb51a28d10CalcIgammaIfEESt5arrayIPcLm3EELi4E23TrivialOffsetCalculatorILi2EjES8_ILi1EjENS0_6memory15LoadWithoutCastENSB_16StoreWithoutCastEEEviT_T0_T2_T3_T4_T5_,"",@"SHT_CUDA_INFO"
	.sectionflags	@""
	.align	4


	//----- nvinfo : EIATTR_CUDA_API_VERSION
	.align		4
        /*0000*/ 	.byte	0x04, 0x37
        /*0002*/ 	.short	(.L_340 - .L_339)
.L_339:
        /*0004*/ 	.word	0x00000082


	//----- nvinfo : EIATTR_KPARAM_INFO
	.align		4
.L_340:
        /*0008*/ 	.byte	0x04, 0x17
        /*000a*/ 	.short	(.L_342 - .L_341)
.L_341:
        /*000c*/ 	.word	0x00000000
        /*0010*/ 	.short	0x0006
        /*0012*/ 	.short	0x0023
        /*0014*/ 	.byte	0x00, 0xf0, 0x05, 0x00


	//----- nvinfo : EIATTR_KPARAM_INFO
	.align		4
.L_342:
        /*0018*/ 	.byte	0x04, 0x17
        /*001a*/ 	.short	(.L_344 - .L_343)
.L_343:
        /*001c*/ 	.word	0x00000000
        /*0020*/ 	.short	0x0005
        /*0022*/ 	.short	0x0022
        /*0024*/ 	.byte	0x00, 0xf0, 0x05, 0x00


	//----- nvinfo : EIATTR_KPARAM_INFO
	.align		4
.L_344:
        /*0028*/ 	.byte	0x04, 0x17
        /*002a*/ 	.short	(.L_346 - .L_345)
.L_345:
        /*002c*/ 	.word	0x00000000
        /*0030*/ 	.short	0x0004
        /*0032*/ 	.short	0x0021
        /*0034*/ 	.byte	0x00, 0xf0, 0x05, 0x00


	//----- nvinfo : EIATTR_KPARAM_INFO
	.align		4
.L_346:
        /*0038*/ 	.byte	0x04, 0x17
        /*003a*/ 	.short	(.L_348 - .L_347)
.L_347:
        /*003c*/ 	.word	0x00000000
        /*0040*/ 	.short	0x0003
        /*0042*/ 	.short	0x0020
        /*0044*/ 	.byte	0x00, 0xf0, 0x05, 0x00


	//----- nvinfo : EIATTR_KPARAM_INFO
	.align		4
.L_348:
        /*0048*/ 	.byte	0x04, 0x17
        /*004a*/ 	.short	(.L_350 - .L_349)
.L_349:
        /*004c*/ 	.word	0x00000000
        /*0050*/ 	.short	0x0002
        /*0052*/ 	.short	0x0008
        /*0054*/ 	.byte	0x00, 0xf0, 0x61, 0x00


	//----- nvinfo : EIATTR_KPARAM_INFO
	.align		4
.L_350:
        /*0058*/ 	.byte	0x04, 0x17
        /*005a*/ 	.short	(.L_352 - .L_351)
.L_351:
        /*005c*/ 	.word	0x00000000
        /*0060*/ 	.short	0x0001
        /*0062*/ 	.short	0x0004
        /*0064*/ 	.byte	0x00, 0xf0, 0x05, 0x00


	//----- nvinfo : EIATTR_KPARAM_INFO
	.align		4
.L_352:
        /*0068*/ 	.byte	0x04, 0x17
        /*006a*/ 	.short	(.L_354 - .L_353)
.L_353:
        /*006c*/ 	.word	0x00000000
        /*0070*/ 	.short	0x0000
        /*0072*/ 	.short	0x0000
        /*0074*/ 	.byte	0x00, 0xf0, 0x11, 0x00


	//----- nvinfo : EIATTR_SPARSE_MMA_MASK
	.align		4
.L_354:
        /*0078*/ 	.byte	0x03, 0x50
        /*007a*/ 	.short	0x0000


	//----- nvinfo : EIATTR_MAXREG_COUNT
	.align		4
        /*007c*/ 	.byte	0x03, 0x1b
        /*007e*/ 	.short	0x00ff


	//----- nvinfo : EIATTR_ANNOTATIONS
	.align		4
        /*0080*/ 	.byte	0x04, 0x55
        /*0082*/ 	.short	(.L_356 - .L_355)


	//   ....[0]....
.L_355:
        /*0084*/ 	.word	0x00000001
        /*0088*/ 	.byte	0x60, 0x03, 0x00, 0x00, 0x01, 0x00, 0x00, 0x00, 0xe0, 0x03, 0x00, 0x00, 0x01, 0x00, 0x00, 0x00
        /*0098*/ 	.byte	0x50, 0x04, 0x00, 0x00, 0x01, 0x00, 0x00, 0x00, 0x60, 0x06, 0x00, 0x00, 0x01, 0x00, 0x00, 0x00
        /*00a8*/ 	.byte	0xd0, 0x06, 0x00, 0x00, 0x01, 0x00, 0x00, 0x00, 0x80, 0x08, 0x00, 0x00


	//----- nvinfo : EIATTR_MERCURY_ISA_VERSION
	.align		4
.L_356:
        /*00b4*/ 	.byte	0x03, 0x5f
        /*00b6*/ 	.short	0x0101


	//----- nvinfo : EIATTR_EXIT_INSTR_OFFSETS
	.align		4
        /*00b8*/ 	.byte	0x04, 0x1c
        /*00ba*/ 	.short	(.L_358 - .L_357)


	//   ....[0]....
.L_357:
        /*00bc*/ 	.word	0x00000a30


	//   ....[1]....
        /*00c0*/ 	.word	0x00000a90


	//----- nvinfo : EIATTR_MAX_THREADS
	.align		4
.L_358:
        /*00c4*/ 	.byte	0x04, 0x05
        /*00c6*/ 	.short	(.L_360 - .L_359)
.L_359:
        /*00c8*/ 	.word	0x00000080
        /*00cc*/ 	.word	0x00000001
        /*00d0*/ 	.word	0x00000001


	//----- nvinfo : EIATTR_CRS_STACK_SIZE
	.align		4
.L_360:
        /*00d4*/ 	.byte	0x04, 0x1e
        /*00d6*/ 	.short	(.L_362 - .L_361)
.L_361:
        /*00d8*/ 	.word	0x00000000


	//----- nvinfo : EIATTR_CBANK_PARAM_SIZE
	.align		4
.L_362:
        /*00dc*/ 	.byte	0x03, 0x19
        /*00de*/ 	.short	0x0024


	//----- nvinfo : EIATTR_PARAM_CBANK
	.align		4
        /*00e0*/ 	.byte	0x04, 0x0a
        /*00e2*/ 	.short	(.L_364 - .L_363)
	.align		4
.L_363:
        /*00e4*/ 	.word	index@(.nv.constant0._ZN2at6native27unrolled_elementwise_kernelIN48_GLOBAL__N__08322988_15_IGammaKernel_cu_cb51a28d10CalcIgammaIfEESt5arrayIPcLm3EELi4E23TrivialOffsetCalculatorILi2EjES8_ILi1EjENS0_6memory15LoadWithoutCastENSB_16StoreWithoutCastEEEviT_T0_T2_T3_T4_T5_)
        /*00e8*/ 	.short	0x0210
        /*00ea*/ 	.short	0x0024


	//----- nvinfo : EIATTR_SW_WAR
	.align		4
.L_364:
        /*00ec*/ 	.byte	0x04, 0x36
        /*00ee*/ 	.short	(.L_366 - .L_365)
.L_365:
        /*00f0*/ 	.word	0x00000008
.L_366:


//--------------------- .nv.info._ZN2at6native29vectorized_elementwise_kernelILi2EN48_GLOBAL__N__08322988_15_IGammaKernel_cu_cb51a28d10CalcIgammaIfEESt5arrayIPcLm3EEEEviT0_T1_ --------------------------
	.section	.nv.info._ZN2at6native29vectorized_elementwise_kernelILi2EN48_GLOBAL__N__08322988_15_IGammaKernel_cu_cb51a28d10CalcIgammaIfEESt5arrayIPcLm3EEEEviT0_T1_,"",@"SHT_CUDA_INFO"
	.sectionflags	@""
	.align	4


	//----- nvinfo : EIATTR_CUDA_API_VERSION
	.align		4
        /*0000*/ 	.byte	0x04, 0x37
        /*0002*/ 	.short	(.L_368 - .L_367)
.L_367:
        /*0004*/ 	.word	0x00000082


	//----- nvinfo : EIATTR_KPARAM_INFO
	.align		4
.L_368:
        /*0008*/ 	.byte	0x04, 0x17
        /*000a*/ 	.short	(.L_370 - .L_369)
.L_369:
        /*000c*/ 	.word	0x00000000
        /*0010*/ 	.short	0x0002
        /*0012*/ 	.short	0x0008
        /*0014*/ 	.byte	0x00, 0xf0, 0x61, 0x00


	//----- nvinfo : EIATTR_KPARAM_INFO
	.align		4
.L_370:
        /*0018*/ 	.byte	0x04, 0x17
        /*001a*/ 	.short	(.L_372 - .L_371)
.L_371:
        /*001c*/ 	.word	0x00000000
        /*0020*/ 	.short	0x0001
        /*0022*/ 	.short	0x0004
        /*0024*/ 	.byte	0x00, 0xf0, 0x05, 0x00


	//----- nvinfo : EIATTR_KPARAM_INFO
	.align		4
.L_372:
        /*0028*/ 	.byte	0x04, 0x17
        /*002a*/ 	.short	(.L_374 - .L_373)
.L_373:
        /*002c*/ 	.word	0x00000000
        /*0030*/ 	.short	0x0000
        /*0032*/ 	.short	0x0000
        /*0034*/ 	.byte	0x00, 0xf0, 0x11, 0x00


	//----- nvinfo : EIATTR_SPARSE_MMA_MASK
	.align		4
.L_374:
        /*0038*/ 	.byte	0x03, 0x50
        /*003a*/ 	.short	0x0000


	//----- nvinfo : EIATTR_MAXREG_COUNT
	.align		4
        /*003c*/ 	.byte	0x03, 0x1b
        /*003e*/ 	.short	0x00ff


	//----- nvinfo : EIATTR_ANNOTATIONS
	.align		4
        /*0040*/ 	.byte	0x04, 0x55
        /*0042*/ 	.short	(.L_376 - .L_375)


	//   ....[0]....
.L_375:
        /*0044*/ 	.word	0x00000001
        /* <DEDUP_REMOVED lines=8> */


	//----- nvinfo : EIATTR_MERCURY_ISA_VERSION
	.align		4
.L_376:
        /*00c4*/ 	.byte	0x03, 0x5f
        /*00c6*/ 	.short	0x0101


	//----- nvinfo : EIATTR_EXIT_INSTR_OFFSETS
	.align		4
        /*00c8*/ 	.byte	0x04, 0x1c
        /*00ca*/ 	.short	(.L_378 - .L_377)


	//   ....[0]....
.L_377:
        /*00cc*/ 	.word	0x000007d0


	//   ....[1]....
        /*00d0*/ 	.word	0x00001b30


	//   ....[2]....
        /*00d4*/ 	.word	0x00001b80


	//----- nvinfo : EIATTR_MAX_THREADS
	.align		4
.L_378:
        /*00d8*/ 	.byte	0x04, 0x05
        /*00da*/ 	.short	(.L_380 - .L_379)
.L_379:
        /*00dc*/ 	.word	0x00000080
        /*00e0*/ 	.word	0x00000001
        /*00e4*/ 	.word	0x00000001


	//----- nvinfo : EIATTR_CRS_STACK_SIZE
	.align		4
.L_380:
        /*00e8*/ 	.byte	0x04, 0x1e
        /*00ea*/ 	.short	(.L_382 - .L_381)
.L_381:
        /*00ec*/ 	.word	0x00000000


	//----- nvinfo : EIATTR_CBANK_PARAM_SIZE
	.align		4
.L_382:
        /*00f0*/ 	.byte	0x03, 0x19
        /*00f2*/ 	.short	0x0020


	//----- nvinfo : EIATTR_PARAM_CBANK
	.align		4
        /*00f4*/ 	.byte	0x04, 0x0a
        /*00f6*/ 	.short	(.L_384 - .L_383)
	.align		4
.L_383:
        /*00f8*/ 	.word	index@(.nv.constant0._ZN2at6native29vectorized_elementwise_kernelILi2EN48_GLOBAL__N__08322988_15_IGammaKernel_cu_cb51a28d10CalcIgammaIfEESt5arrayIPcLm3EEEEviT0_T1_)
        /*00fc*/ 	.short	0x0210
        /*00fe*/ 	.short	0x0020


	//----- nvinfo : EIATTR_SW_WAR
	.align		4
.L_384:
        /*0100*/ 	.byte	0x04, 0x36
        /*0102*/ 	.short	(.L_386 - .L_385)
.L_385:
        /*0104*/ 	.word	0x00000008
.L_386:


//--------------------- .nv.info._ZN2at6native29vectorized_elementwise_kernelILi4EN48_GLOBAL__N__08322988_15_IGammaKernel_cu_cb51a28d10CalcIgammaIfEESt5arrayIPcLm3EEEEviT0_T1_ --------------------------
	.section	.nv.info._ZN2at6native29vectorized_elementwise_kernelILi4EN48_GLOBAL__N__08322988_15_IGammaKernel_cu_cb51a28d10CalcIgammaIfEESt5arrayIPcLm3EEEEviT0_T1_,"",@"SHT_CUDA_INFO"
	.sectionflags	@""
	.align	4


	//----- nvinfo : EIATTR_CUDA_API_VERSION
	.align		4
        /*0000*/ 	.byte	0x04, 0x37
        /*0002*/ 	.short	(.L_388 - .L_387)
.L_387:
        /*0004*/ 	.word	0x00000082


	//----- nvinfo : EIATTR_KPARAM_INFO
	.align		4
.L_388:
        /*0008*/ 	.byte	0x04, 0x17
        /*000a*/ 	.short	(.L_390 - .L_389)
.L_389:
        /*000c*/ 	.word	0x00000000
        /*0010*/ 	.short	0x0002
        /*0012*/ 	.short	0x0008
        /*0014*/ 	.byte	0x00, 0xf0, 0x61, 0x00


	//----- nvinfo : EIATTR_KPARAM_INFO
	.align		4
.L_390:
        /*0018*/ 	.byte	0x04, 0x17
        /*001a*/ 	.short	(.L_392 - .L_391)
.L_391:
        /*001c*/ 	.word	0x00000000
        /*0020*/ 	.short	0x0001
        /*0022*/ 	.short	0x0004
        /*0024*/ 	.byte	0x00, 0xf0, 0x05, 0x00


	//----- nvinfo : EIATTR_KPARAM_INFO
	.align		4
.L_392:
        /*0028*/ 	.byte	0x04, 0x17
        /*002a*/ 	.short	(.L_394 - .L_393)
.L_393:
        /*002c*/ 	.word	0x00000000
        /*0030*/ 	.short	0x0000
        /*0032*/ 	.short	0x0000
        /*0034*/ 	.byte	0x00, 0xf0, 0x11, 0x00


	//----- nvinfo : EIATTR_SPARSE_MMA_MASK
	.align		4
.L_394:
        /*0038*/ 	.byte	0x03, 0x50
        /*003a*/ 	.short	0x0000


	//----- nvinfo : EIATTR_MAXREG_COUNT
	.align		4
        /*003c*/ 	.byte	0x03, 0x1b
        /*003e*/ 	.short	0x00ff


	//----- nvinfo : EIATTR_ANNOTATIONS
	.align		4
        /*0040*/ 	.byte	0x04, 0x55
        /*0042*/ 	.short	(.L_396 - .L_395)


	//   ....[0]....
.L_395:
        /* <DEDUP_REMOVED lines=14> */


	//----- nvinfo : EIATTR_MERCURY_ISA_VERSION
	.align		4
.L_396:
        /*0114*/ 	.byte	0x03, 0x5f
        /*0116*/ 	.short	0x0101


	//----- nvinfo : EIATTR_EXIT_INSTR_OFFSETS
	.align		4
        /*0118*/ 	.byte	0x04, 0x1c
        /*011a*/ 	.short	(.L_398 - .L_397)


	//   ....[0]....
.L_397:
        /*011c*/ 	.word	0x00000770


	//   ....[1]....
        /*0120*/ 	.word	0x00001ae0


	//   ....[2]....
        /*0124*/ 	.word	0x00001b30


	//----- nvinfo : EIATTR_MAX_THREADS
	.align		4
.L_398:
        /*0128*/ 	.byte	0x04, 0x05
        /*012a*/ 	.short	(.L_400 - .L_399)
.L_399:
        /*012c*/ 	.word	0x00000080
        /*0130*/ 	.word	0x00000001
        /*0134*/ 	.word	0x00000001


	//----- nvinfo : EIATTR_CRS_STACK_SIZE
	.align		4
.L_400:
        /*0138*/ 	.byte	0x04, 0x1e
        /*013a*/ 	.short	(.L_402 - .L_401)
.L_401:
        /*013c*/ 	.word	0x00000000


	//----- nvinfo : EIATTR_CBANK_PARAM_SIZE
	.align		4
.L_402:
        /*0140*/ 	.byte	0x03, 0x19
        /*0142*/ 	.short	0x0020


	//----- nvinfo : EIATTR_PARAM_CBANK
	.align		4
        /*0144*/ 	.byte	0x04, 0x0a
        /*0146*/ 	.short	(.L_404 - .L_403)
	.align		4
.L_403:
        /*0148*/ 	.word	index@(.nv.constant0._ZN2at6native29vectorized_elementwise_kernelILi4EN48_GLOBAL__N__08322988_15_IGammaKernel_cu_cb51a28d10CalcIgammaIfEESt5arrayIPcLm3EEEEviT0_T1_)
        /*014c*/ 	.short	0x0210
        /*014e*/ 	.short	0x0020


	//----- nvinfo : EIATTR_SW_WAR
	.align		4
.L_404:
        /*0150*/ 	.byte	0x04, 0x36
        /*0152*/ 	.short	(.L_406 - .L_405)
.L_405:
        /*0154*/ 	.word	0x00000008
.L_406:


//--------------------- .nv.info._ZN2at6native29vectorized_elementwise_kernelILi8EN48_GLOBAL__N__08322988_15_IGammaKernel_cu_cb51a28d10CalcIgammaIfEESt5arrayIPcLm3EEEEviT0_T1_ --------------------------
	.section	.nv.info._ZN2at6native29vectorized_elementwise_kernelILi8EN48_GLOBAL__N__08322988_15_IGammaKernel_cu_cb51a28d10CalcIgammaIfEESt5arrayIPcLm3EEEEviT0_T1_,"",@"SHT_CUDA_INFO"
	.sectionflags	@""
	.align	4


	//----- nvinfo : EIATTR_CUDA_API_VERSION
	.align		4
        /*0000*/ 	.byte	0x04, 0x37
        /*0002*/ 	.short	(.L_408 - .L_407)
.L_407:
        /*0004*/ 	.word	0x00000082


	//----- nvinfo : EIATTR_KPARAM_INFO
	.align		4
.L_408:
        /*0008*/ 	.byte	0x04, 0x17
        /*000a*/ 	.short	(.L_410 - .L_409)
.L_409:
        /*000c*/ 	.word	0x00000000
        /*0010*/ 	.short	0x0002
        /*0012*/ 	.short	0x0008
        /*0014*/ 	.byte	0x00, 0xf0, 0x61, 0x00


	//----- nvinfo : EIATTR_KPARAM_INFO
	.align		4
.L_410:
        /*0018*/ 	.byte	0x04, 0x17
        /*001a*/ 	.short	(.L_412 - .L_411)
.L_411:
        /*001c*/ 	.word	0x00000000
        /*0020*/ 	.short	0x0001
        /*0022*/ 	.short	0x0004
        /*0024*/ 	.byte	0x00, 0xf0, 0x05, 0x00


	//----- nvinfo : EIATTR_KPARAM_INFO
	.align		4
.L_412:
        /*0028*/ 	.byte	0x04, 0x17
        /*002a*/ 	.short	(.L_414 - .L_413)
.L_413:
        /*002c*/ 	.word	0x00000000
        /*0030*/ 	.short	0x0000
        /*0032*/ 	.short	0x0000
        /*0034*/ 	.byte	0x00, 0xf0, 0x11, 0x00


	//----- nvinfo : EIATTR_SPARSE_MMA_MASK
	.align		4
.L_414:
        /*0038*/ 	.byte	0x03, 0x50
        /*003a*/ 	.short	0x0000


	//----- nvinfo : EIATTR_MAXREG_COUNT
	.align		4
        /*003c*/ 	.byte	0x03, 0x1b
        /*003e*/ 	.short	0x00ff


	//----- nvinfo : EIATTR_ANNOTATIONS
	.align		4
        /*0040*/ 	.byte	0x04, 0x55
        /*0042*/ 	.short	(.L_416 - .L_415)


	//   ....[0]....
.L_415:
        /* <DEDUP_REMOVED lines=14> */


	//----- nvinfo : EIATTR_MERCURY_ISA_VERSION
	.align		4
.L_416:
        /*0114*/ 	.byte	0x03, 0x5f
        /*0116*/ 	.short	0x0101


	//----- nvinfo : EIATTR_EXIT_INSTR_OFFSETS
	.align		4
        /*0118*/ 	.byte	0x04, 0x1c
        /*011a*/ 	.short	(.L_418 - .L_417)


	//   ....[0]....
.L_417:
        /*011c*/ 	.word	0x00000770


	//   ....[1]....
        /*0120*/ 	.word	0x00001ae0


	//   ....[2]....
        /*0124*/ 	.word	0x00001b30


	//----- nvinfo : EIATTR_MAX_THREADS
	.align		4
.L_418:
        /*0128*/ 	.byte	0x04, 0x05
        /*012a*/ 	.short	(.L_420 - .L_419)
.L_419:
        /*012c*/ 	.word	0x00000080
        /*0130*/ 	.word	0x00000001
        /*0134*/ 	.word	0x00000001


	//----- nvinfo : EIATTR_CRS_STACK_SIZE
	.align		4
.L_420:
        /*0138*/ 	.byte	0x04, 0x1e
        /*013a*/ 	.short	(.L_422 - .L_421)
.L_421:
        /*013c*/ 	.word	0x00000000


	//----- nvinfo : EIATTR_CBANK_PARAM_SIZE
	.align		4
.L_422:
        /*0140*/ 	.byte	0x03, 0x19
        /*0142*/ 	.short	0x0020


	//----- nvinfo : EIATTR_PARAM_CBANK
	.align		4
        /*0144*/ 	.byte	0x04, 0x0a
        /*0146*/ 	.short	(.L_424 - .L_423)
	.align		4
.L_423:
        /*0148*/ 	.word	index@(.nv.constant0._ZN2at6native29vectorized_elementwise_kernelILi8EN48_GLOBAL__N__08322988_15_IGammaKernel_cu_cb51a28d10CalcIgammaIfEESt5arrayIPcLm3EEEEviT0_T1_)
        /*014c*/ 	.short	0x0210
        /*014e*/ 	.short	0x0020


	//----- nvinfo : EIATTR_SW_WAR
	.align		4
.L_424:
        /*0150*/ 	.byte	0x04, 0x36
        /*0152*/ 	.short	(.L_426 - .L_425)
.L_425:
        /*0154*/ 	.word	0x00000008
.L_426:


//--------------------- .nv.info._ZN2at6native18elementwise_kernelILi128ELi4EZNS0_15gpu_kernel_implIN48_GLOBAL__N__08322988_15_IGammaKernel_cu_cb51a28d10CalcIgammaIdEEEEvRNS_18TensorIteratorBaseERKT_EUliE_EEviT1_ --------------------------
	.section	.nv.info._ZN2at6native18elementwise_kernelILi128ELi4EZNS0_15gpu_kernel_implIN48_GLOBAL__N__08322988_15_IGammaKernel_cu_cb51a28d10CalcIgammaIdEEEEvRNS_18TensorIteratorBaseERKT_EUliE_EEviT1_,"",@"SHT_CUDA_INFO"
	.sectionflags	@""
	.align	4


	//----- nvinfo : EIATTR_CUDA_API_VERSION
	.align		4
        /*0000*/ 	.byte	0x04, 0x37
        /*0002*/ 	.short	(.L_428 - .L_427)
.L_427:
        /*0004*/ 	.word	0x00000082


	//----- nvinfo : EIATTR_KPARAM_INFO
	.align		4
.L_428:
        /*0008*/ 	.byte	0x04, 0x17
        /*000a*/ 	.short	(.L_430 - .L_429)
.L_429:
        /*000c*/ 	.word	0x00000000
        /*0010*/ 	.short	0x0001
        /*0012*/ 	.short	0x0008
        /*0014*/ 	.byte	0x00, 0xf0, 0x21, 0x0a


	//----- nvinfo : EIATTR_KPARAM_INFO
	.align		4
.L_430:
        /*0018*/ 	.byte	0x04, 0x17
        /*001a*/ 	.short	(.L_432 - .L_431)
.L_431:
        /*001c*/ 	.word	0x00000000
        /*0020*/ 	.short	0x0000
        /*0022*/ 	.short	0x0000
        /*0024*/ 	.byte	0x00, 0xf0, 0x11, 0x00


	//----- nvinfo : EIATTR_SPARSE_MMA_MASK
	.align		4
.L_432:
        /*0028*/ 	.byte	0x03, 0x50
        /*002a*/ 	.short	0x0000


	//----- nvinfo : EIATTR_MAXREG_COUNT
	.align		4
        /*002c*/ 	.byte	0x03, 0x1b
        /*002e*/ 	.short	0x0080


	//----- nvinfo : EIATTR_EXTERNS
	.align		4
        /*0030*/ 	.byte	0x04, 0x0f
        /*0032*/ 	.short	(.L_434 - .L_433)


	//   ....[0]....
	.align		4
.L_433:
        /*0034*/ 	.word	index@(__assertfail)


	//----- nvinfo : EIATTR_MERCURY_ISA_VERSION
	.align		4
.L_434:
        /*0038*/ 	.byte	0x03, 0x5f
        /*003a*/ 	.short	0x0101


	//----- nvinfo : EIATTR_SYSCALL_OFFSETS
	.align		4
        /*003c*/ 	.byte	0x04, 0x46
        /*003e*/ 	.short	(.L_436 - .L_435)


	//   ....[0]....
.L_435:
        /*0040*/ 	.word	0x000025a0


	//   ....[1]....
        /*0044*/ 	.word	0x000034b0


	//   ....[2]....
        /*0048*/ 	.word	0x00004670


	//   ....[3]....
        /*004c*/ 	.word	0x00006c40


	//   ....[4]....
        /*0050*/ 	.word	0x00007b50


	//   ....[5]....
        /*0054*/ 	.word	0x00008d10


	//   ....[6]....
        /*0058*/ 	.word	0x0000b2d0


	//   ....[7]....
        /*005c*/ 	.word	0x0000c1e0


	//   ....[8]....
        /*0060*/ 	.word	0x0000d3a0


	//   ....[9]....
        /*0064*/ 	.word	0x0000f950


	//   ....[10]....
        /*0068*/ 	.word	0x00010860


	//   ....[11]....
        /*006c*/ 	.word	0x00011a20


	//----- nvinfo : EIATTR_EXIT_INSTR_OFFSETS
	.align		4
.L_436:
        /*0070*/ 	.byte	0x04, 0x1c
        /*0072*/ 	.short	(.L_438 - .L_437)


	//   ....[0]....
.L_437:
        /*0074*/ 	.word	0x0000d450


	//   ....[1]....
        /*0078*/ 	.word	0x00010a60


	//   ....[2]....
        /*007c*/ 	.word	0x00010aa0


	//   ....[3]....
        /*0080*/ 	.word	0x00010b30


	//   ....[4]....
        /*0084*/ 	.word	0x00010b60


	//   ....[5]....
        /*0088*/ 	.word	0x00010b90


	//   ....[6]....
        /*008c*/ 	.word	0x00010c60


	//   ....[7]....
        /*0090*/ 	.word	0x00010ce0


	//   ....[8]....
        /*0094*/ 	.word	0x00010dc0


	//   ....[9]....
        /*0098*/ 	.word	0x00010e50


	//   ....[10]....
        /*009c*/ 	.word	0x00010e70


	//   ....[11]....
        /*00a0*/ 	.word	0x00010f30


	//   ....[12]....
        /*00a4*/ 	.word	0x00010f60


	//   ....[13]....
        /*00a8*/ 	.word	0x00011130


	//   ....[14]....
        /*00ac*/ 	.word	0x000112d0


	//   ....[15]....
        /*00b0*/ 	.word	0x00011350


	//   ....[16]....
        /*00b4*/ 	.word	0x00011400


	//   ....[17]....
        /*00b8*/ 	.word	0x000115c0


	//   ....[18]....
        /*00bc*/ 	.word	0x00011780


	//   ....[19]....
        /*00c0*/ 	.word	0x00011920


	//   ....[20]....
        /*00c4*/ 	.word	0x00011a30


	//   ....[21]....
        /*00c8*/ 	.word	0x00011a60


	//   ....[22]....
        /*00cc*/ 	.word	0x00011a90


	//----- nvinfo : EIATTR_MAX_THREADS
	.align		4
.L_438:
        /*00d0*/ 	.byte	0x04, 0x05
        /*00d2*/ 	.short	(.L_440 - .L_439)
.L_439:
        /*00d4*/ 	.word	0x00000080
        /*00d8*/ 	.word	0x00000001
        /*00dc*/ 	.word	0x00000001


	//----- nvinfo : EIATTR_CRS_STACK_SIZE
	.align		4
.L_440:
        /*00e0*/ 	.byte	0x04, 0x1e
        /*00e2*/ 	.short	(.L_442 - .L_441)
.L_441:
        /*00e4*/ 	.word	0x00000000


	//----- nvinfo : EIATTR_CBANK_PARAM_SIZE
	.align		4
.L_442:
        /*00e8*/ 	.byte	0x03, 0x19
        /*00ea*/ 	.short	0x0290


	//----- nvinfo : EIATTR_PARAM_CBANK
	.align		4
        /*00ec*/ 	.byte	0x04, 0x0a
        /*00ee*/ 	.short	(.L_444 - .L_443)
	.align		4
.L_443:
        /*00f0*/ 	.word	index@(.nv.constant0._ZN2at6native18elementwise_kernelILi128ELi4EZNS0_15gpu_kernel_implIN48_GLOBAL__N__08322988_15_IGammaKernel_cu_cb51a28d10CalcIgammaIdEEEEvRNS_18TensorIteratorBaseERKT_EUliE_EEviT1_)
        /*00f4*/ 	.short	0x0210
        /*00f6*/ 	.short	0x0290


	//----- nvinfo : EIATTR_SW_WAR
	.align		4
.L_444:
        /*00f8*/ 	.byte	0x04, 0x36
        /*00fa*/ 	.short	(.L_446 - .L_445)
.L_445:
        /*00fc*/ 	.word	0x00000008
.L_446:


//--------------------- .nv.info._ZN2at6native27unrolled_elementwise_kernelIN48_GLOBAL__N__08322988_15_IGammaKernel_cu_cb51a28d10CalcIgammaIdEESt5arrayIPcLm3EELi4E23TrivialOffsetCalculatorILi2EjES8_ILi1EjENS0_6memory12LoadWithCastILi2EEENSB_13StoreWithCastILi1EEEEEviT_T0_T2_T3_T4_T5_ --------------------------
	.section	.nv.info._ZN2at6native27unrolled_elementwise_kernelIN48_GLOBAL__N__08322988_15_IGammaKernel_cu_cb51a28d10CalcIgammaIdEESt5arrayIPcLm3EELi4E23TrivialOffsetCalculatorILi2EjES8_ILi1EjENS0_6memory12LoadWithCastILi2EEENSB_13StoreWithCastILi1EEEEEviT_T0_T2_T3_T4_T5_,"",@"SHT_CUDA_INFO"
	.sectionflags	@""
	.align	4


	//----- nvinfo : EIATTR_CUDA_API_VERSION
	.align		4
        /*0000*/ 	.byte	0x04, 0x37
        /*0002*/ 	.short	(.L_448 - .L_447)
.L_447:
        /*0004*/ 	.word	0x00000082


	//----- nvinfo : EIATTR_KPARAM_INFO
	.align		4
.L_448:
        /*0008*/ 	.byte	0x04, 0x17
        /*000a*/ 	.short	(.L_450 - .L_449)
.L_449:
        /*000c*/ 	.word	0x00000000
        /*0010*/ 	.short	0x0006
        /*0012*/ 	.short	0x0030
        /*0014*/ 	.byte	0x00, 0xf0, 0x21, 0x00


	//----- nvinfo : EIATTR_KPARAM_INFO
	.align		4
.L_450:
        /*0018*/ 	.byte	0x04, 0x17
        /*001a*/ 	.short	(.L_452 - .L_451)
.L_451:
        /*001c*/ 	.word	0x00000000
        /*0020*/ 	.short	0x0005
        /*0022*/ 	.short	0x0024
        /*0024*/ 	.byte	0x00, 0xf0, 0x31, 0x00


	//----- nvinfo : EIATTR_KPARAM_INFO
	.align		4
.L_452:
        /*0028*/ 	.byte	0x04, 0x17
        /*002a*/ 	.short	(.L_454 - .L_453)
.L_453:
        /*002c*/ 	.word	0x00000000
        /*0030*/ 	.short	0x0004
        /*0032*/ 	.short	0x0021
        /*0034*/ 	.byte	0x00, 0xf0, 0x05, 0x00


	//----- nvinfo : EIATTR_KPARAM_INFO
	.align		4
.L_454:
        /*0038*/ 	.byte	0x04, 0x17
        /*003a*/ 	.short	(.L_456 - .L_455)
.L_455:
        /*003c*/ 	.word	0x00000000
        /*0040*/ 	.short	0x0003
        /*0042*/ 	.short	0x0020
        /*0044*/ 	.byte	0x00, 0xf0, 0x05, 0x00


	//----- nvinfo : EIATTR_KPARAM_INFO
	.align		4
.L_456:
        /*0048*/ 	.byte	0x04, 0x17
        /*004a*/ 	.short	(.L_458 - .L_457)
.L_457:
        /*004c*/ 	.word	0x00000000
        /*0050*/ 	.short	0x0002
        /*0052*/ 	.short	0x0008
        /*0054*/ 	.byte	0x00, 0xf0, 0x61, 0x00


	//----- nvinfo : EIATTR_KPARAM_INFO
	.align		4
.L_458:
        /*0058*/ 	.byte	0x04, 0x17
        /*005a*/ 	.short	(.L_460 - .L_459)
.L_459:
        /*005c*/ 	.word	0x00000000
        /*0060*/ 	.short	0x0001
        /*0062*/ 	.short	0x0004
        /*0064*/ 	.byte	0x00, 0xf0, 0x05, 0x00


	//----- nvinfo : EIATTR_KPARAM_INFO
	.align		4
.L_460:
        /*0068*/ 	.byte	0x04, 0x17
        /*006a*/ 	.short	(.L_462 - .L_461)
.L_461:
        /*006c*/ 	.word	0x00000000
        /*0070*/ 	.short	0x0000
        /*0072*/ 	.short	0x0000
        /*0074*/ 	.byte	0x00, 0xf0, 0x11, 0x00


	//----- nvinfo : EIATTR_SPARSE_MMA_MASK
	.align		4
.L_462:
        /*0078*/ 	.byte	0x03, 0x50
        /*007a*/ 	.short	0x0000


	//----- nvinfo : EIATTR_MAXREG_COUNT
	.align		4
        /*007c*/ 	.byte	0x03, 0x1b
        /*007e*/ 	.short	0x00ff


	//----- nvinfo : EIATTR_EXTERNS
	.align		4
        /*0080*/ 	.byte	0x04, 0x0f
        /*0082*/ 	.short	(.L_464 - .L_463)


	//   ....[0]....
	.align		4
.L_463:
        /*0084*/ 	.word	index@(__assertfail)


	//----- nvinfo : EIATTR_MERCURY_ISA_VERSION
	.align		4
.L_464:
        /*0088*/ 	.byte	0x03, 0x5f
        /*008a*/ 	.short	0x0101


	//----- nvinfo : EIATTR_SYSCALL_OFFSETS
	.align		4
        /*008c*/ 	.byte	0x04, 0x46
        /*008e*/ 	.short	(.L_466 - .L_465)


	//   ....[0]....
.L_465:
        /*0090*/ 	.word	0x00000fc0


	//   ....[1]....
        /*0094*/ 	.word	0x00001ee0


	//   ....[2]....
        /*0098*/ 	.word	0x00002e90


	//   ....[3]....
        /*009c*/ 	.word	0x00003db0


	//   ....[4]....
        /*00a0*/ 	.word	0x00004d70


	//   ....[5]....
        /*00a4*/ 	.word	0x00005c90


	//   ....[6]....
        /*00a8*/ 	.word	0x00006c40


	//   ....[7]....
        /*00ac*/ 	.word	0x00007b60


	//   ....[8]....
        /*00b0*/ 	.word	0x00009370


	//   ....[9]....
        /*00b4*/ 	.word	0x0000a540


	//   ....[10]....
        /*00b8*/ 	.word	0x0000b6f0


	//   ....[11]....
        /*00bc*/ 	.word	0x0000c8a0


	//----- nvinfo : EIATTR_EXIT_INSTR_OFFSETS
	.align		4
.L_466:
        /*00c0*/ 	.byte	0x04, 0x1c
        /*00c2*/ 	.short	(.L_468 - .L_467)


	//   ....[0]....
.L_467:
        /*00c4*/ 	.word	0x0000b790


	//   ....[1]....
        /*00c8*/ 	.word	0x0000b8e0


	//   ....[2]....
        /*00cc*/ 	.word	0x0000b920


	//   ....[3]....
        /*00d0*/ 	.word	0x0000b9b0


	//   ....[4]....
        /*00d4*/ 	.word	0x0000b9e0


	//   ....[5]....
        /*00d8*/ 	.word	0x0000ba10


	//   ....[6]....
        /*00dc*/ 	.word	0x0000bae0


	//   ....[7]....
        /*00e0*/ 	.word	0x0000bb60


	//   ....[8]....
        /*00e4*/ 	.word	0x0000bc40


	//   ....[9]....
        /*00e8*/ 	.word	0x0000bcd0


	//   ....[10]....
        /*00ec*/ 	.word	0x0000bcf0


	//   ....[11]....
        /*00f0*/ 	.word	0x0000bdb0


	//   ....[12]....
        /*00f4*/ 	.word	0x0000bde0


	//   ....[13]....
        /*00f8*/ 	.word	0x0000bfb0


	//   ....[14]....
        /*00fc*/ 	.word	0x0000c150


	//   ....[15]....
        /*0100*/ 	.word	0x0000c1d0


	//   ....[16]....
        /*0104*/ 	.word	0x0000c280


	//   ....[17]....
        /*0108*/ 	.word	0x0000c440


	//   ....[18]....
        /*010c*/ 	.word	0x0000c600


	//   ....[19]....
        /*0110*/ 	.word	0x0000c7a0


	//   ....[20]....
        /*0114*/ 	.word	0x0000c8b0


	//   ....[21]....
        /*0118*/ 	.word	0x0000c8e0


	//   ....[22]....
        /*011c*/ 	.word	0x0000c910


	//----- nvinfo : EIATTR_MAX_THREADS
	.align		4
.L_468:
        /*0120*/ 	.byte	0x04, 0x05
        /*0122*/ 	.short	(.L_470 - .L_469)
.L_469:
        /*0124*/ 	.word	0x00000080
        /*0128*/ 	.word	0x00000001
        /*012c*/ 	.word	0x00000001


	//----- nvinfo : EIATTR_CRS_STACK_SIZE
	.align		4
.L_470:
        /*0130*/ 	.byte	0x04, 0x1e
        /*0132*/ 	.short	(.L_472 - .L_471)
.L_471:
        /*0134*/ 	.word	0x00000000


	//----- nvinfo : EIATTR_CBANK_PARAM_SIZE
	.align		4
.L_472:
        /*0138*/ 	.byte	0x03, 0x19
        /*013a*/ 	.short	0x0038


	//----- nvinfo : EIATTR_PARAM_CBANK
	.align		4
        /*013c*/ 	.byte	0x04, 0x0a
        /*013e*/ 	.short	(.L_474 - .L_473)
	.align		4
.L_473:
        /*0140*/ 	.word	index@(.nv.constant0._ZN2at6native27unrolled_elementwise_kernelIN48_GLOBAL__N__08322988_15_IGammaKernel_cu_cb51a28d10CalcIgammaIdEESt5arrayIPcLm3EELi4E23TrivialOffsetCalculatorILi2EjES8_ILi1EjENS0_6memory12LoadWithCastILi2EEENSB_13StoreWithCastILi1EEEEEviT_T0_T2_T3_T4_T5_)
        /*0144*/ 	.short	0x0210
        /*0146*/ 	.short	0x0038


	//----- nvinfo : EIATTR_SW_WAR
	.align		4
.L_474:
        /*0148*/ 	.byte	0x04, 0x36
        /*014a*/ 	.short	(.L_476 - .L_475)
.L_475:
        /*014c*/ 	.word	0x00000008
.L_476:


//--------------------- .nv.info._ZN2at6native18elementwise_kernelILi128ELi2EZNS0_22gpu_kernel_impl_nocastIN48_GLOBAL__N__08322988_15_IGammaKernel_cu_cb51a28d10CalcIgammaIdEEEEvRNS_18TensorIteratorBaseERKT_EUliE_EEviT1_ --------------------------
	.section	.nv.info._ZN2at6native18elementwise_kernelILi128ELi2EZNS0_22gpu_kernel_impl_nocastIN48_GLOBAL__N__08322988_15_IGammaKernel_cu_cb51a28d10CalcIgammaIdEEEEvRNS_18TensorIteratorBaseERKT_EUliE_EEviT1_,"",@"SHT_CUDA_INFO"
	.sectionflags	@""
	.align	4


	//----- nvinfo : EIATTR_CUDA_API_VERSION
	.align		4
        /*0000*/ 	.byte	0x04, 0x37
        /*0002*/ 	.short	(.L_478 - .L_477)
.L_477:
        /*0004*/ 	.word	0x00000082


	//----- nvinfo : EIATTR_KPARAM_INFO
	.align		4
.L_478:
        /*0008*/ 	.byte	0x04, 0x17
        /*000a*/ 	.short	(.L_480 - .L_479)
.L_479:
        /*000c*/ 	.word	0x00000000
        /*0010*/ 	.short	0x0001
        /*0012*/ 	.short	0x0008
        /*0014*/ 	.byte	0x00, 0xf0, 0x21, 0x0a


	//----- nvinfo : EIATTR_KPARAM_INFO
	.align		4
.L_480:
        /*0018*/ 	.byte	0x04, 0x17
        /*001a*/ 	.short	(.L_482 - .L_481)
.L_481:
        /*001c*/ 	.word	0x00000000
        /*0020*/ 	.short	0x0000
        /*0022*/ 	.short	0x0000
        /*0024*/ 	.byte	0x00, 0xf0, 0x11, 0x00


	//----- nvinfo : EIATTR_SPARSE_MMA_MASK
	.align		4
.L_482:
        /*0028*/ 	.byte	0x03, 0x50
        /*002a*/ 	.short	0x0000


	//----- nvinfo : EIATTR_MAXREG_COUNT
	.align		4
        /*002c*/ 	.byte	0x03, 0x1b
        /*002e*/ 	.short	0x0080


	//----- nvinfo : EIATTR_MERCURY_ISA_VERSION
	.align		4
        /*0030*/ 	.byte	0x03, 0x5f
        /*0032*/ 	.short	0x0101


	//----- nvinfo : EIATTR_EXIT_INSTR_OFFSETS
	.align		4
        /*0034*/ 	.byte	0x04, 0x1c
        /*0036*/ 	.short	(.L_484 - .L_483)


	//   ....[0]....
.L_483:
        /*0038*/ 	.word	0x00001890


	//   ....[1]....
        /*003c*/ 	.word	0x00003030


	//----- nvinfo : EIATTR_MAX_THREADS
	.align		4
.L_484:
        /*0040*/ 	.byte	0x04, 0x05
        /*0042*/ 	.short	(.L_486 - .L_485)
.L_485:
        /*0044*/ 	.word	0x00000080
        /*0048*/ 	.word	0x00000001
        /*004c*/ 	.word	0x00000001


	//----- nvinfo : EIATTR_CRS_STACK_SIZE
	.align		4
.L_486:
        /*0050*/ 	.byte	0x04, 0x1e
        /*0052*/ 	.short	(.L_488 - .L_487)
.L_487:
        /*0054*/ 	.word	0x00000000


	//----- nvinfo : EIATTR_CBANK_PARAM_SIZE
	.align		4
.L_488:
        /*0058*/ 	.byte	0x03, 0x19
        /*005a*/ 	.short	0x0290


	//----- nvinfo : EIATTR_PARAM_CBANK
	.align		4
        /*005c*/ 	.byte	0x04, 0x0a
        /*005e*/ 	.short	(.L_490 - .L_489)
	.align		4
.L_489:
        /*0060*/ 	.word	index@(.nv.constant0._ZN2at6native18elementwise_kernelILi128ELi2EZNS0_22gpu_kernel_impl_nocastIN48_GLOBAL__N__08322988_15_IGammaKernel_cu_cb51a28d10CalcIgammaIdEEEEvRNS_18TensorIteratorBaseERKT_EUliE_EEviT1_)
        /*0064*/ 	.short	0x0210
        /*0066*/ 	.short	0x0290


	//----- nvinfo : EIATTR_SW_WAR
	.align		4
.L_490:
        /*0068*/ 	.byte	0x04, 0x36
        /*006a*/ 	.short	(.L_492 - .L_491)
.L_491:
        /*006c*/ 	.word	0x00000008
.L_492:


//--------------------- .nv.info._ZN2at6native27unrolled_elementwise_kernelIN48_GLOBAL__N__08322988_15_IGammaKernel_cu_cb51a28d10CalcIgammaIdEESt5arrayIPcLm3EELi4E23TrivialOffsetCalculatorILi2EjES8_ILi1EjENS0_6memory15LoadWithoutCastENSB_16StoreWithoutCastEEEviT_T0_T2_T3_T4_T5_ --------------------------
	.section	.nv.info._ZN2at6native27unrolled_elementwise_kernelIN48_GLOBAL__N__08322988_15_IGammaKernel_cu_cb51a28d10CalcIgammaIdEESt5arrayIPcLm3EELi4E23TrivialOffsetCalculatorILi2EjES8_ILi1EjENS0_6memory15LoadWithoutCastENSB_16StoreWithoutCastEEEviT_T0_T2_T3_T4_T5_,"",@"SHT_CUDA_INFO"
	.sectionflags	@""
	.align	4


	//----- nvinfo : EIATTR_CUDA_API_VERSION
	.align		4
        /*0000*/ 	.byte	0x04, 0x37
        /*0002*/ 	.short	(.L_494 - .L_493)
.L_493:
        /*0004*/ 	.word	0x00000082


	//----- nvinfo : EIATTR_KPARAM_INFO
	.align		4
.L_494:
        /*0008*/ 	.byte	0x04, 0x17
        /*000a*/ 	.short	(.L_496 - .L_495)
.L_495:
        /*000c*/ 	.word	0x00000000
        /*0010*/ 	.short	0x0006
        /*0012*/ 	.short	0x0023
        /*0014*/ 	.byte	0x00, 0xf0, 0x05, 0x00


	//----- nvinfo : EIATTR_KPARAM_INFO
	.align		4
.L_496:
        /*0018*/ 	.byte	0x04, 0x17
        /*001a*/ 	.short	(.L_498 - .L_497)
.L_497:
        /*001c*/ 	.word	0x00000000
        /*0020*/ 	.short	0x0005
        /*0022*/ 	.short	0x0022
        /*0024*/ 	.byte	0x00, 0xf0, 0x05, 0x00


	//----- nvinfo : EIATTR_KPARAM_INFO
	.align		4
.L_498:
        /*0028*/ 	.byte	0x04, 0x17
        /*002a*/ 	.short	(.L_500 - .L_499)
.L_499:
        /*002c*/ 	.word	0x00000000
        /*0030*/ 	.short	0x0004
        /*0032*/ 	.short	0x0021
        /*0034*/ 	.byte	0x00, 0xf0, 0x05, 0x00


	//----- nvinfo : EIATTR_KPARAM_INFO
	.align		4
.L_500:
        /*0038*/ 	.byte	0x04, 0x17
        /*003a*/ 	.short	(.L_502 - .L_501)
.L_501:
        /*003c*/ 	.word	0x00000000
        /*0040*/ 	.short	0x0003
        /*0042*/ 	.short	0x0020
        /*0044*/ 	.byte	0x00, 0xf0, 0x05, 0x00


	//----- nvinfo : EIATTR_KPARAM_INFO
	.align		4
.L_502:
        /*0048*/ 	.byte	0x04, 0x17
        /*004a*/ 	.short	(.L_504 - .L_503)
.L_503:
        /*004c*/ 	.word	0x00000000
        /*0050*/ 	.short	0x0002
        /*0052*/ 	.short	0x0008
        /*0054*/ 	.byte	0x00, 0xf0, 0x61, 0x00


	//----- nvinfo : EIATTR_KPARAM_INFO
	.align		4
.L_504:
        /*0058*/ 	.byte	0x04, 0x17
        /*005a*/ 	.short	(.L_506 - .L_505)
.L_505:
        /*005c*/ 	.word	0x00000000
        /*0060*/ 	.short	0x0001
        /*0062*/ 	.short	0x0004
        /*0064*/ 	.byte	0x00, 0xf0, 0x05, 0x00


	//----- nvinfo : EIATTR_KPARAM_INFO
	.align		4
.L_506:
        /*0068*/ 	.byte	0x04, 0x17
        /*006a*/ 	.short	(.L_508 - .L_507)
.L_507:
        /*006c*/ 	.word	0x00000000
        /*0070*/ 	.short	0x0000
        /*0072*/ 	.short	0x0000
        /*0074*/ 	.byte	0x00, 0xf0, 0x11, 0x00


	//----- nvinfo : EIATTR_SPARSE_MMA_MASK
	.align		4
.L_508:
        /*0078*/ 	.byte	0x03, 0x50
        /*007a*/ 	.short	0x0000


	//----- nvinfo : EIATTR_MAXREG_COUNT
	.align		4
        /*007c*/ 	.byte	0x03, 0x1b
        /*007e*/ 	.short	0x00ff


	//----- nvinfo : EIATTR_ANNOTATIONS
	.align		4
        /*0080*/ 	.byte	0x04, 0x55
        /*0082*/ 	.short	(.L_510 - .L_509)


	//   ....[0]....
.L_509:
        /*0084*/ 	.word	0x00000001
        /*0088*/ 	.byte	0x90, 0x03, 0x00, 0x00, 0x01, 0x00, 0x00, 0x00, 0xa0, 0x03, 0x00, 0x00, 0x01, 0x00, 0x00, 0x00
        /*0098*/ 	.byte	0x60, 0x04, 0x00, 0x00, 0x01, 0x00, 0x00, 0x00, 0xd0, 0x04, 0x00, 0x00, 0x01, 0x00, 0x00, 0x00
        /*00a8*/ 	.byte	0xe0, 0x04, 0x00, 0x00, 0x01, 0x00, 0x00, 0x00, 0x70, 0x05, 0x00, 0x00, 0x01, 0x00, 0x00, 0x00
        /*00b8*/ 	.byte	0xe0, 0x07, 0x00, 0x00, 0x01, 0x00, 0x00, 0x00, 0x50, 0x08, 0x00, 0x00, 0x01, 0x00, 0x00, 0x00
        /*00c8*/ 	.byte	0x60, 0x08, 0x00, 0x00, 0x01, 0x00, 0x00, 0x00, 0xf0, 0x08, 0x00, 0x00, 0x01, 0x00, 0x00, 0x00
        /*00d8*/ 	.byte	0xc0, 0x0a, 0x00, 0x00, 0x01, 0x00, 0x00, 0x00, 0x90, 0x0b, 0x00, 0x00


	//----- nvinfo : EIATTR_MERCURY_ISA_VERSION
	.align		4
.L_510:
        /*00e4*/ 	.byte	0x03, 0x5f
        /*00e6*/ 	.short	0x0101


	//----- nvinfo : EIATTR_EXIT_INSTR_OFFSETS
	.align		4
        /*00e8*/ 	.byte	0x04, 0x1c
        /*00ea*/ 	.short	(.L_512 - .L_511)


	//   ....[0]....
.L_511:
        /*00ec*/ 	.word	0x00000c80


	//   ....[1]....
        /*00f0*/ 	.word	0x00000ce0


	//----- nvinfo : EIATTR_MAX_THREADS
	.align		4
.L_512:
        /*00f4*/ 	.byte	0x04, 0x05
        /*00f6*/ 	.short	(.L_514 - .L_513)
.L_513:
        /*00f8*/ 	.word	0x00000080
        /*00fc*/ 	.word	0x00000001
        /*0100*/ 	.word	0x00000001


	//----- nvinfo : EIATTR_CRS_STACK_SIZE
	.align		4
.L_514:
        /*0104*/ 	.byte	0x04, 0x1e
        /*0106*/ 	.short	(.L_516 - .L_515)
.L_515:
        /*0108*/ 	.word	0x00000000


	//----- nvinfo : EIATTR_CBANK_PARAM_SIZE
	.align		4
.L_516:
        /*010c*/ 	.byte	0x03, 0x19
        /*010e*/ 	.short	0x0024


	//----- nvinfo : EIATTR_PARAM_CBANK
	.align		4
        /*0110*/ 	.byte	0x04, 0x0a
        /*0112*/ 	.short	(.L_518 - .L_517)
	.align		4
.L_517:
        /*0114*/ 	.word	index@(.nv.constant0._ZN2at6native27unrolled_elementwise_kernelIN48_GLOBAL__N__08322988_15_IGammaKernel_cu_cb51a28d10CalcIgammaIdEESt5arrayIPcLm3EELi4E23TrivialOffsetCalculatorILi2EjES8_ILi1EjENS0_6memory15LoadWithoutCastENSB_16StoreWithoutCastEEEviT_T0_T2_T3_T4_T5_)
        /*0118*/ 	.short	0x0210
        /*011a*/ 	.short	0x0024


	//----- nvinfo : EIATTR_SW_WAR
	.align		4
.L_518:
        /*011c*/ 	.byte	0x04, 0x36
        /*011e*/ 	.short	(.L_520 - .L_519)
.L_519:
        /*0120*/ 	.word	0x00000008
.L_520:


//--------------------- .nv.info._ZN2at6native29vectorized_elementwise_kernelILi2EN48_GLOBAL__N__08322988_15_IGammaKernel_cu_cb51a28d10CalcIgammaIdEESt5arrayIPcLm3EEEEviT0_T1_ --------------------------
	.section	.nv.info._ZN2at6native29vectorized_elementwise_kernelILi2EN48_GLOBAL__N__08322988_15_IGammaKernel_cu_cb51a28d10CalcIgammaIdEESt5arrayIPcLm3EEEEviT0_T1_,"",@"SHT_CUDA_INFO"
	.sectionflags	@""
	.align	4


	//----- nvinfo : EIATTR_CUDA_API_VERSION
	.align		4
        /*0000*/ 	.byte	0x04, 0x37
        /*0002*/ 	.short	(.L_522 - .L_521)
.L_521:
        /*0004*/ 	.word	0x00000082


	//----- nvinfo : EIATTR_KPARAM_INFO
	.align		4
.L_522:
        /*0008*/ 	.byte	0x04, 0x17
        /*000a*/ 	.short	(.L_524 - .L_523)
.L_523:
        /*000c*/ 	.word	0x00000000
        /*0010*/ 	.short	0x0002
        /*0012*/ 	.short	0x0008
        /*0014*/ 	.byte	0x00, 0xf0, 0x61, 0x00


	//----- nvinfo : EIATTR_KPARAM_INFO
	.align		4
.L_524:
        /*0018*/ 	.byte	0x04, 0x17
        /*001a*/ 	.short	(.L_526 - .L_525)
.L_525:
        /*001c*/ 	.word	0x00000000
        /*0020*/ 	.short	0x0001
        /*0022*/ 	.short	0x0004
        /*0024*/ 	.byte	0x00, 0xf0, 0x05, 0x00


	//----- nvinfo : EIATTR_KPARAM_INFO
	.align		4
.L_526:
        /*0028*/ 	.byte	0x04, 0x17
        /*002a*/ 	.short	(.L_528 - .L_527)
.L_527:
        /*002c*/ 	.word	0x00000000
        /*0030*/ 	.short	0x0000
        /*0032*/ 	.short	0x0000
        /*0034*/ 	.byte	0x00, 0xf0, 0x11, 0x00


	//----- nvinfo : EIATTR_SPARSE_MMA_MASK
	.align		4
.L_528:
        /*0038*/ 	.byte	0x03, 0x50
        /*003a*/ 	.short	0x0000


	//----- nvinfo : EIATTR_MAXREG_COUNT
	.align		4
        /*003c*/ 	.byte	0x03, 0x1b
        /*003e*/ 	.short	0x00ff


	//----- nvinfo : EIATTR_MERCURY_ISA_VERSION
	.align		4
        /*0040*/ 	.byte	0x03, 0x5f
        /*0042*/ 	.short	0x0101


	//----- nvinfo : EIATTR_EXIT_INSTR_OFFSETS
	.align		4
        /*0044*/ 	.byte	0x04, 0x1c
        /*0046*/ 	.short	(.L_530 - .L_529)


	//   ....[0]....
.L_529:
        /*0048*/ 	.word	0x00000a80


	//   ....[1]....
        /*004c*/ 	.word	0x00002040


	//   ....[2]....
        /*0050*/ 	.word	0x00002090


	//----- nvinfo : EIATTR_MAX_THREADS
	.align		4
.L_530:
        /*0054*/ 	.byte	0x04, 0x05
        /*0056*/ 	.short	(.L_532 - .L_531)
.L_531:
        /*0058*/ 	.word	0x00000080
        /*005c*/ 	.word	0x00000001
        /*0060*/ 	.word	0x00000001


	//----- nvinfo : EIATTR_CRS_STACK_SIZE
	.align		4
.L_532:
        /*0064*/ 	.byte	0x04, 0x1e
        /*0066*/ 	.short	(.L_534 - .L_533)
.L_533:
        /*0068*/ 	.word	0x00000000


	//----- nvinfo : EIATTR_CBANK_PARAM_SIZE
	.align		4
.L_534:
        /*006c*/ 	.byte	0x03, 0x19
        /*006e*/ 	.short	0x0020


	//----- nvinfo : EIATTR_PARAM_CBANK
	.align		4
        /*0070*/ 	.byte	0x04, 0x0a
        /*0072*/ 	.short	(.L_536 - .L_535)
	.align		4
.L_535:
        /*0074*/ 	.word	index@(.nv.constant0._ZN2at6native29vectorized_elementwise_kernelILi2EN48_GLOBAL__N__08322988_15_IGammaKernel_cu_cb51a28d10CalcIgammaIdEESt5arrayIPcLm3EEEEviT0_T1_)
        /*0078*/ 	.short	0x0210
        /*007a*/ 	.short	0x0020


	//----- nvinfo : EIATTR_SW_WAR
	.align		4
.L_536:
        /*007c*/ 	.byte	0x04, 0x36
        /*007e*/ 	.short	(.L_538 - .L_537)
.L_537:
        /*0080*/ 	.word	0x00000008
.L_538:


//--------------------- .nv.info._ZN2at6native29vectorized_elementwise_kernelILi4EN48_GLOBAL__N__08322988_15_IGammaKernel_cu_cb51a28d10CalcIgammaIdEESt5arrayIPcLm3EEEEviT0_T1_ --------------------------
	.section	.nv.info._ZN2at6native29vectorized_elementwise_kernelILi4EN48_GLOBAL__N__08322988_15_IGammaKernel_cu_cb51a28d10CalcIgammaIdEESt5arrayIPcLm3EEEEviT0_T1_,"",@"SHT_CUDA_INFO"
	.sectionflags	@""
	.align	4


	//----- nvinfo : EIATTR_CUDA_API_VERSION
	.align		4
        /*0000*/ 	.byte	0x04, 0x37
        /*0002*/ 	.short	(.L_540 - .L_539)
.L_539:
        /*0004*/ 	.word	0x00000082


	//----- nvinfo : EIATTR_KPARAM_INFO
	.align		4
.L_540:
        /*0008*/ 	.byte	0x04, 0x17
        /*000a*/ 	.short	(.L_542 - .L_541)
.L_541:
        /*000c*/ 	.word	0x00000000
        /*0010*/ 	.short	0x0002
        /*0012*/ 	.short	0x0008
        /*0014*/ 	.byte	0x00, 0xf0, 0x61, 0x00


	//----- nvinfo : EIATTR_KPARAM_INFO
	.align		4
.L_542:
        /*0018*/ 	.byte	0x04, 0x17
        /*001a*/ 	.short	(.L_544 - .L_543)
.L_543:
        /*001c*/ 	.word	0x00000000
        /*0020*/ 	.short	0x0001
        /*0022*/ 	.short	0x0004
        /*0024*/ 	.byte	0x00, 0xf0, 0x05, 0x00


	//----- nvinfo : EIATTR_KPARAM_INFO
	.align		4
.L_544:
        /*0028*/ 	.byte	0x04, 0x17
        /*002a*/ 	.short	(.L_546 - .L_545)
.L_545:
        /*002c*/ 	.word	0x00000000
        /*0030*/ 	.short	0x0000
        /*0032*/ 	.short	0x0000
        /*0034*/ 	.byte	0x00, 0xf0, 0x11, 0x00


	//----- nvinfo : EIATTR_SPARSE_MMA_MASK
	.align		4
.L_546:
        /*0038*/ 	.byte	0x03, 0x50
        /*003a*/ 	.short	0x0000


	//----- nvinfo : EIATTR_MAXREG_COUNT
	.align		4
        /*003c*/ 	.byte	0x03, 0x1b
        /*003e*/ 	.short	0x00ff


	//----- nvinfo : EIATTR_MERCURY_ISA_VERSION
	.align		4
        /*0040*/ 	.byte	0x03, 0x5f
        /*0042*/ 	.short	0x0101


	//----- nvinfo : EIATTR_EXIT_INSTR_OFFSETS
	.align		4
        /*0044*/ 	.byte	0x04, 0x1c
        /*0046*/ 	.short	(.L_548 - .L_547)


	//   ....[0]....
.L_547:
        /*0048*/ 	.word	0x00000a80


	//   ....[1]....
        /*004c*/ 	.word	0x00002040


	//   ....[2]....
        /*0050*/ 	.word	0x00002090


	//----- nvinfo : EIATTR_MAX_THREADS
	.align		4
.L_548:
        /*0054*/ 	.byte	0x04, 0x05
        /*0056*/ 	.short	(.L_550 - .L_549)
.L_549:
        /*0058*/ 	.word	0x00000080
        /*005c*/ 	.word	0x00000001
        /*0060*/ 	.word	0x00000001


	//----- nvinfo : EIATTR_CRS_STACK_SIZE
	.align		4
.L_550:
        /*0064*/ 	.byte	0x04, 0x1e
        /*0066*/ 	.short	(.L_552 - .L_551)
.L_551:
        /*0068*/ 	.word	0x00000000


	//----- nvinfo : EIATTR_CBANK_PARAM_SIZE
	.align		4
.L_552:
        /*006c*/ 	.byte	0x03, 0x19
        /*006e*/ 	.short	0x0020


	//----- nvinfo : EIATTR_PARAM_CBANK
	.align		4
        /*0070*/ 	.byte	0x04, 0x0a
        /*0072*/ 	.short	(.L_554 - .L_553)
	.align		4
.L_553:
        /*0074*/ 	.word	index@(.nv.constant0._ZN2at6native29vectorized_elementwise_kernelILi4EN48_GLOBAL__N__08322988_15_IGammaKernel_cu_cb51a28d10CalcIgammaIdEESt5arrayIPcLm3EEEEviT0_T1_)
        /*0078*/ 	.short	0x0210
        /*007a*/ 	.short	0x0020


	//----- nvinfo : EIATTR_SW_WAR
	.align		4
.L_554:
        /*007c*/ 	.byte	0x04, 0x36
        /*007e*/ 	.short	(.L_556 - .L_555)
.L_555:
        /*0080*/ 	.word	0x00000008
.L_556:


//--------------------- .nv.info._ZN2at6native29vectorized_elementwise_kernelILi8EN48_GLOBAL__N__08322988_15_IGammaKernel_cu_cb51a28d10CalcIgammaIdEESt5arrayIPcLm3EEEEviT0_T1_ --------------------------
	.section	.nv.info._ZN2at6native29vectorized_elementwise_kernelILi8EN48_GLOBAL__N__08322988_15_IGammaKernel_cu_cb51a28d10CalcIgammaIdEESt5arrayIPcLm3EEEEviT0_T1_,"",@"SHT_CUDA_INFO"
	.sectionflags	@""
	.align	4


	//----- nvinfo : EIATTR_CUDA_API_VERSION
	.align		4
        /*0000*/ 	.byte	0x04, 0x37
        /*0002*/ 	.short	(.L_558 - .L_557)
.L_557:
        /*0004*/ 	.word	0x00000082


	//----- nvinfo : EIATTR_KPARAM_INFO
	.align		4
.L_558:
        /*0008*/ 	.byte	0x04, 0x17
        /*000a*/ 	.short	(.L_560 - .L_559)
.L_559:
        /*000c*/ 	.word	0x00000000
        /*0010*/ 	.short	0x0002
        /*0012*/ 	.short	0x0008
        /*0014*/ 	.byte	0x00, 0xf0, 0x61, 0x00


	//----- nvinfo : EIATTR_KPARAM_INFO
	.align		4
.L_560:
        /*0018*/ 	.byte	0x04, 0x17
        /*001a*/ 	.short	(.L_562 - .L_561)
.L_561:
        /*001c*/ 	.word	0x00000000
        /*0020*/ 	.short	0x0001
        /*0022*/ 	.short	0x0004
        /*0024*/ 	.byte	0x00, 0xf0, 0x05, 0x00


	//----- nvinfo : EIATTR_KPARAM_INFO
	.align		4
.L_562:
        /*0028*/ 	.byte	0x04, 0x17
        /*002a*/ 	.short	(.L_564 - .L_563)
.L_563:
        /*002c*/ 	.word	0x00000000
        /*0030*/ 	.short	0x0000
        /*0032*/ 	.short	0x0000
        /*0034*/ 	.byte	0x00, 0xf0, 0x11, 0x00


	//----- nvinfo : EIATTR_SPARSE_MMA_MASK
	.align		4
.L_564:
        /*0038*/ 	.byte	0x03, 0x50
        /*003a*/ 	.short	0x0000


	//----- nvinfo : EIATTR_MAXREG_COUNT
	.align		4
        /*003c*/ 	.byte	0x03, 0x1b
        /*003e*/ 	.short	0x00ff


	//----- nvinfo : EIATTR_MERCURY_ISA_VERSION
	.align		4
        /*0040*/ 	.byte	0x03, 0x5f
        /*0042*/ 	.short	0x0101


	//----- nvinfo : EIATTR_EXIT_INSTR_OFFSETS
	.align		4
        /*0044*/ 	.byte	0x04, 0x1c
        /*0046*/ 	.short	(.L_566 - .L_565)


	//   ....[0]....
.L_565:
        /*0048*/ 	.word	0x00000a80


	//   ....[1]....
        /*004c*/ 	.word	0x00002040


	//   ....[2]....
        /*0050*/ 	.word	0x00002090


	//----- nvinfo : EIATTR_MAX_THREADS
	.align		4
.L_566:
        /*0054*/ 	.byte	0x04, 0x05
        /*0056*/ 	.short	(.L_568 - .L_567)
.L_567:
        /*0058*/ 	.word	0x00000080
        /*005c*/ 	.word	0x00000001
        /*0060*/ 	.word	0x00000001


	//----- nvinfo : EIATTR_CRS_STACK_SIZE
	.align		4
.L_568:
        /*0064*/ 	.byte	0x04, 0x1e
        /*0066*/ 	.short	(.L_570 - .L_569)
.L_569:
        /*0068*/ 	.word	0x00000000


	//----- nvinfo : EIATTR_CBANK_PARAM_SIZE
	.align		4
.L_570:
        /*006c*/ 	.byte	0x03, 0x19
        /*006e*/ 	.short	0x0020


	//----- nvinfo : EIATTR_PARAM_CBANK
	.align		4
        /*0070*/ 	.byte	0x04, 0x0a
        /*0072*/ 	.short	(.L_572 - .L_571)
	.align		4
.L_571:
        /*0074*/ 	.word	index@(.nv.constant0._ZN2at6native29vectorized_elementwise_kernelILi8EN48_GLOBAL__N__08322988_15_IGammaKernel_cu_cb51a28d10CalcIgammaIdEESt5arrayIPcLm3EEEEviT0_T1_)
        /*0078*/ 	.short	0x0210
        /*007a*/ 	.short	0x0020


	//----- nvinfo : EIATTR_SW_WAR
	.align		4
.L_572:
        /*007c*/ 	.byte	0x04, 0x36
        /*007e*/ 	.short	(.L_574 - .L_573)
.L_573:
        /*0080*/ 	.word	0x00000008
.L_574:


//--------------------- .nv.callgraph             --------------------------
	.section	.nv.callgraph,"",@"SHT_CUDA_CALLGRAPH"
	.align	4
	.sectionentsize	8
	.align		4
        /*0000*/ 	.word	0x00000000
	.align		4
        /*0004*/ 	.word	0xffffffff
	.align		4
        /*0008*/ 	.word	index@(_ZN2at6native18elementwise_kernelILi128ELi4EZNS0_15gpu_kernel_implIN48_GLOBAL__N__08322988_15_IGammaKernel_cu_cb51a28d10CalcIgammaIfEEEEvRNS_18TensorIteratorBaseERKT_EUliE_EEviT1_)
	.align		4
        /*000c*/ 	.word	index@(__assertfail)
	.align		4
        /*0010*/ 	.word	index@(_ZN2at6native27unrolled_elementwise_kernelIN48_GLOBAL__N__08322988_15_IGammaKernel_cu_cb51a28d10CalcIgammaIfEESt5arrayIPcLm3EELi4E23TrivialOffsetCalculatorILi2EjES8_ILi1EjENS0_6memory12LoadWithCastILi2EEENSB_13StoreWithCastILi1EEEEEviT_T0_T2_T3_T4_T5_)
	.align		4
        /*0014*/ 	.word	index@(__assertfail)
	.align		4
        /*0018*/ 	.word	index@(_ZN2at6native18elementwise_kernelILi128ELi4EZNS0_15gpu_kernel_implIN48_GLOBAL__N__08322988_15_IGammaKernel_cu_cb51a28d10CalcIgammaIdEEEEvRNS_18TensorIteratorBaseERKT_EUliE_EEviT1_)
	.align		4
        /*001c*/ 	.word	index@(__assertfail)
	.align		4
        /*0020*/ 	.word	index@(_ZN2at6native27unrolled_elementwise_kernelIN48_GLOBAL__N__08322988_15_IGammaKernel_cu_cb51a28d10CalcIgammaIdEESt5arrayIPcLm3EELi4E23TrivialOffsetCalculatorILi2EjES8_ILi1EjENS0_6memory12LoadWithCastILi2EEENSB_13StoreWithCastILi1EEEEEviT_T0_T2_T3_T4_T5_)
	.align		4
        /*0024*/ 	.word	index@(__assertfail)
	.align		4
        /*0028*/ 	.word	0x00000000
	.align		4
        /*002c*/ 	.word	0xfffffffe
	.align		4
        /*0030*/ 	.word	0x00000000
	.align		4
        /*0034*/ 	.word	0xfffffffd
	.align		4
        /*0038*/ 	.word	0x00000000
	.align		4
        /*003c*/ 	.word	0xfffffffc


//--------------------- .nv.constant4             --------------------------
	.section	.nv.constant4,"a",@progbits
	.align	8
	.align		8
.nv.constant4:
        /*0000*/ 	.dword	__assertfail
	.align		8
        /*0008*/ 	.dword	__unnamed_1
	.align		8
        /*0010*/ 	.dword	__unnamed_2
	.align		8
        /*0018*/ 	.dword	__unnamed_3
	.align		8
        /*0020*/ 	.dword	__unnamed_4
	.align		8
        /*0028*/ 	.dword	_ZN46_INTERNAL_08322988_15_IGammaKernel_cu_cb51a28d4cuda3std3__45__cpo5beginE
	.align		8
        /*0030*/ 	.dword	_ZN46_INTERNAL_08322988_15_IGammaKernel_cu_cb51a28d4cuda3std3__45__cpo3endE
	.align		8
        /*0038*/ 	.dword	_ZN46_INTERNAL_08322988_15_IGammaKernel_cu_cb51a28d4cuda3std3__45__cpo6cbeginE
	.align		8
        /*0040*/ 	.dword	_ZN46_INTERNAL_08322988_15_IGammaKernel_cu_cb51a28d4cuda3std3__45__cpo4cendE
	.align		8
        /*0048*/ 	.dword	_ZN46_INTERNAL_08322988_15_IGammaKernel_cu_cb51a28d4cuda3std3__45__cpo6rbeginE
	.align		8
        /*0050*/ 	.dword	_ZN46_INTERNAL_08322988_15_IGammaKernel_cu_cb51a28d4cuda3std3__45__cpo4rendE
	.align		8
        /*0058*/ 	.dword	_ZN46_INTERNAL_08322988_15_IGammaKernel_cu_cb51a28d4cuda3std3__45__cpo7crbeginE
	.align		8
        /*0060*/ 	.dword	_ZN46_INTERNAL_08322988_15_IGammaKernel_cu_cb51a28d4cuda3std3__45__cpo5crendE
	.align		8
        /*0068*/ 	.dword	_ZN46_INTERNAL_08322988_15_IGammaKernel_cu_cb51a28d4cuda3std3__448_GLOBAL__N__08322988_15_IGammaKernel_cu_cb51a28d6ignoreE
	.align		8
        /*0070*/ 	.dword	_ZN46_INTERNAL_08322988_15_IGammaKernel_cu_cb51a28d4cuda3std3__419piecewise_constructE
	.align		8
        /*0078*/ 	.dword	_ZN46_INTERNAL_08322988_15_IGammaKernel_cu_cb51a28d4cuda3std3__48in_placeE
	.align		8
        /*0080*/ 	.dword	_ZN46_INTERNAL_08322988_15_IGammaKernel_cu_cb51a28d4cuda3std3__420unreachable_sentinelE
	.align		8
        /*0088*/ 	.dword	_ZN46_INTERNAL_08322988_15_IGammaKernel_cu_cb51a28d4cuda3std6ranges3__45__cpo4swapE
	.align		8
        /*0090*/ 	.dword	_ZN46_INTERNAL_08322988_15_IGammaKernel_cu_cb51a28d4cuda3std6ranges3__45__cpo9iter_moveE
	.align		8
        /*0098*/ 	.dword	_ZN46_INTERNAL_08322988_15_IGammaKernel_cu_cb51a28d4cuda3std6ranges3__45__cpo5beginE
	.align		8
        /*00a0*/ 	.dword	_ZN46_INTERNAL_08322988_15_IGammaKernel_cu_cb51a28d4cuda3std6ranges3__45__cpo3endE
	.align		8
        /*00a8*/ 	.dword	_ZN46_INTERNAL_08322988_15_IGammaKernel_cu_cb51a28d4cuda3std6ranges3__45__cpo6cbeginE
	.align		8
        /*00b0*/ 	.dword	_ZN46_INTERNAL_08322988_15_IGammaKernel_cu_cb51a28d4cuda3std6ranges3__45__cpo4cendE
	.align		8
        /*00b8*/ 	.dword	_ZN46_INTERNAL_08322988_15_IGammaKernel_cu_cb51a28d4cuda3std6ranges3__45__cpo7advanceE
	.align		8
        /*00c0*/ 	.dword	_ZN46_INTERNAL_08322988_15_IGammaKernel_cu_cb51a28d4cuda3std6ranges3__45__cpo9iter_swapE
	.align		8
        /*00c8*/ 	.dword	_ZN46_INTERNAL_08322988_15_IGammaKernel_cu_cb51a28d4cuda3std6ranges3__45__cpo4nextE
	.align		8
        /*00d0*/ 	.dword	_ZN46_INTERNAL_08322988_15_IGammaKernel_cu_cb51a28d4cuda3std6ranges3__45__cpo4prevE
	.align		8
        /*00d8*/ 	.dword	_ZN46_INTERNAL_08322988_15_IGammaKernel_cu_cb51a28d4cuda3std6ranges3__45__cpo4dataE
	.align		8
        /*00e0*/ 	.dword	_ZN46_INTERNAL_08322988_15_IGammaKernel_cu_cb51a28d4cuda3std6ranges3__45__cpo5cdataE
	.align		8
        /*00e8*/ 	.dword	_ZN46_INTERNAL_08322988_15_IGammaKernel_cu_cb51a28d4cuda3std6ranges3__45__cpo4sizeE
	.align		8
        /*00f0*/ 	.dword	_ZN46_INTERNAL_08322988_15_IGammaKernel_cu_cb51a28d4cuda3std6ranges3__45__cpo5ssizeE
	.align		8
        /*00f8*/ 	.dword	_ZN46_INTERNAL_08322988_15_IGammaKernel_cu_cb51a28d4cuda3std6ranges3__45__cpo8distanceE
	.align		8
        /*0100*/ 	.dword	_ZN46_INTERNAL_08322988_15_IGammaKernel_cu_cb51a28d6thrust23THRUST_300001_SM_900_NS6system6detail10sequential3seqE
	.align		8
        /*0108*/ 	.dword	$str$6
	.align		8
        /*0110*/ 	.dword	$str$7
	.align		8
        /*0118*/ 	.dword	__cudart_sin_cos_coeffs


//--------------------- .text._ZN2at6native18elementwise_kernelILi128ELi4EZNS0_15gpu_kernel_implIN48_GLOBAL__N__08322988_15_IGammaKernel_cu_cb51a28d10CalcIgammaIfEEEEvRNS_18TensorIteratorBaseERKT_EUliE_EEviT1_ --------------------------
	.section	.text._ZN2at6native18elementwise_kernelILi128ELi4EZNS0_15gpu_kernel_implIN48_GLOBAL__N__08322988_15_IGammaKernel_cu_cb51a28d10CalcIgammaIfEEEEvRNS_18TensorIteratorBaseERKT_EUliE_EEviT1_,"ax",@progbits
	.align	128
        .global         _ZN2at6native18elementwise_kernelILi128ELi4EZNS0_15gpu_kernel_implIN48_GLOBAL__N__08322988_15_IGammaKernel_cu_cb51a28d10CalcIgammaIfEEEEvRNS_18TensorIteratorBaseERKT_EUliE_EEviT1_
        .type           _ZN2at6native18elementwise_kernelILi128ELi4EZNS0_15gpu_kernel_implIN48_GLOBAL__N__08322988_15_IGammaKernel_cu_cb51a28d10CalcIgammaIfEEEEvRNS_18TensorIteratorBaseERKT_EUliE_EEviT1_,@function
        .size           _ZN2at6native18elementwise_kernelILi128ELi4EZNS0_15gpu_kernel_implIN48_GLOBAL__N__08322988_15_IGammaKernel_cu_cb51a28d10CalcIgammaIfEEEEvRNS_18TensorIteratorBaseERKT_EUliE_EEviT1_,(.L_x_7577 - _ZN2at6native18elementwise_kernelILi128ELi4EZNS0_15gpu_kernel_implIN48_GLOBAL__N__08322988_15_IGammaKernel_cu_cb51a28d10CalcIgammaIfEEEEvRNS_18TensorIteratorBaseERKT_EUliE_EEviT1_)
        .other          _ZN2at6native18elementwise_kernelILi128ELi4EZNS0_15gpu_kernel_implIN48_GLOBAL__N__08322988_15_IGammaKernel_cu_cb51a28d10CalcIgammaIfEEEEvRNS_18TensorIteratorBaseERKT_EUliE_EEviT1_,@"STO_CUDA_ENTRY STV_DEFAULT"
_ZN2at6native18elementwise_kernelILi128ELi4EZNS0_15gpu_kernel_implIN48_GLOBAL__N__08322988_15_IGammaKernel_cu_cb51a28d10CalcIgammaIfEEEEvRNS_18TensorIteratorBaseERKT_EUliE_EEviT1_:
.text._ZN2at6native18elementwise_kernelILi128ELi4EZNS0_15gpu_kernel_implIN48_GLOBAL__N__08322988_15_IGammaKernel_cu_cb51a28d10CalcIgammaIfEEEEvRNS_18TensorIteratorBaseERKT_EUliE_EEviT1_:
[----:B------:R-:W0:Y:S01]  /*0000*/  LDC R1, c[0x0][0x28] ;  /* 0x00000a00ff017b82 */ /* 0x000e220000000800 */
[----:B------:R-:W1:Y:S01]  /*0010*/  S2R R19, SR_CTAID.X ;  /* 0x0000000000137919 */ /* 0x000e620000002500 */
[----:B------:R-:W-:Y:S01]  /*0020*/  ULDC UR4, c[0x0][0x210] ;  /* 0x0000840000047ab9 */ /* 0x000fe20000000800 */
[----:B------:R-:W-:Y:S01]  /*0030*/  ULDC.64 UR36, c[0x0][0x208] ;  /* 0x0000820000247ab9 */ /* 0x000fe20000000a00 */
[----:B------:R-:W-:Y:S01]  /*0040*/  BSSY B6, `(.L_x_0) ;  /* 0x000041f000067945 */ /* 0x000fe20003800000 */
[----:B------:R-:W1:Y:S01]  /*0050*/  S2R R2, SR_TID.X ;  /* 0x0000000000027919 */ /* 0x000e620000002100 */
[----:B0-----:R-:W-:Y:S01]  /*0060*/  IADD3 R1, R1, -0x13f0, RZ ;  /* 0xffffec1001017810 */ /* 0x001fe20007ffe0ff */
[----:B-1----:R-:W-:-:S05]  /*0070*/  IMAD R17, R19, 0x200, R2 ;  /* 0x0000020013117824 */ /* 0x002fca00078e0202 */
[----:B------:R-:W-:-:S13]  /*0080*/  ISETP.GE.AND P0, PT, R17, UR4, PT ;  /* 0x0000000411007c0c */ /* 0x000fda000bf06270 */
[----:B------:R-:W-:Y:S05]  /*0090*/  @P0 BRA `(.L_x_1) ;  /* 0x0000004000640947 */ /* 0x000fea0003800000 */
[----:B------:R-:W0:Y:S01]  /*00a0*/  LDC R3, c[0x0][0x218] ;  /* 0x00008600ff037b82 */ /* 0x000e220000000800 */
[----:B------:R-:W-:Y:S01]  /*00b0*/  HFMA2.MMA R18, -RZ, RZ, 0, 0 ;  /* 0x00000000ff127435 */ /* 0x000fe200000001ff */
[----:B------:R-:W-:Y:S01]  /*00c0*/  IMAD.MOV.U32 R0, RZ, RZ, RZ ;  /* 0x000000ffff007224 */ /* 0x000fe200078e00ff */
[----:B------:R-:W-:Y:S02]  /*00d0*/  MOV R16, RZ ;  /* 0x000000ff00107202 */ /* 0x000fe40000000f00 */
[----:B0-----:R-:W-:-:S13]  /*00e0*/  ISETP.NE.AND P0, PT, R3, RZ, PT ;  /* 0x000000ff0300720c */ /* 0x001fda0003f05270 */
[----:B------:R-:W-:Y:S05]  /*00f0*/  @!P0 BRA `(.L_x_2) ;  /* 0x0000001400748947 */ /* 0x000fea0003800000 */
[----:B------:R-:W-:Y:S01]  /*0100*/  IMAD.MOV.U32 R16, RZ, RZ, RZ ;  /* 0x000000ffff107224 */ /* 0x000fe200078e00ff */
[----:B------:R-:W-:Y:S01]  /*0110*/  ULDC.64 UR4, c[0x0][0x220] ;  /* 0x0000880000047ab9 */ /* 0x000fe20000000a00 */
[----:B------:R-:W-:Y:S01]  /*0120*/  ISETP.NE.AND P0, PT, R3, 0x1, PT ;  /* 0x000000010300780c */ /* 0x000fe20003f05270 */
[----:B------:R-:W-:Y:S01]  /*0130*/  ULDC UR6, c[0x0][0x350] ;  /* 0x0000d40000067ab9 */ /* 0x000fe20000000800 */
[----:B------:R-:W-:Y:S01]  /*0140*/  IMAD.HI.U32 R4, R17, UR4, R16 ;  /* 0x0000000411047c27 */ /* 0x000fe2000f8e0010 */
[----:B------:R-:W-:-:S04]  /*0150*/  ULDC UR4, c[0x0][0x21c] ;  /* 0x0000870000047ab9 */ /* 0x000fc80000000800 */
[----:B------:R-:W-:-:S04]  /*0160*/  SHF.R.U32.HI R5, RZ, UR5, R4 ;  /* 0x00000005ff057c19 */ /* 0x000fc80008011604 */
[----:B------:R-:W-:-:S05]  /*0170*/  IADD3 R0, -R5, RZ, RZ ;  /* 0x000000ff05007210 */ /* 0x000fca0007ffe1ff */
[----:B------:R-:W-:Y:S01]  /*0180*/  IMAD R17, R0, UR4, R17 ;  /* 0x0000000400117c24 */ /* 0x000fe2000f8e0211 */
[----:B------:R-:W-:-:S03]  /*0190*/  ULDC.64 UR4, c[0x0][0x348] ;  /* 0x0000d20000047ab9 */ /* 0x000fc60000000a00 */
[C---:B------:R-:W-:Y:S02]  /*01a0*/  IMAD R16, R17.reuse, UR4, RZ ;  /* 0x0000000411107c24 */ /* 0x040fe4000f8e02ff */
[C---:B------:R-:W-:Y:S02]  /*01b0*/  IMAD R0, R17.reuse, UR5, RZ ;  /* 0x0000000511007c24 */ /* 0x040fe4000f8e02ff */
[----:B------:R-:W-:Y:S01]  /*01c0*/  IMAD R18, R17, UR6, RZ ;  /* 0x0000000611127c24 */ /* 0x000fe2000f8e02ff */
[----:B------:R-:W-:Y:S06]  /*01d0*/  @!P0 BRA `(.L_x_2) ;  /* 0x00000014003c8947 */ /* 0x000fec0003800000 */
[----:B------:R-:W-:Y:S01]  /*01e0*/  IMAD.MOV.U32 R4, RZ, RZ, RZ ;  /* 0x000000ffff047224 */ /* 0x000fe200078e00ff */
[----:B------:R-:W-:Y:S01]  /*01f0*/  ULDC.64 UR8, c[0x0][0x228] ;  /* 0x00008a0000087ab9 */ /* 0x000fe20000000a00 */
[----:B------:R-:W-:Y:S01]  /*0200*/  ULDC UR4, c[0x0][0x230] ;  /* 0x00008c0000047ab9 */ /* 0x000fe20000000800 */
[----:B------:R-:W-:Y:S01]  /*0210*/  ISETP.NE.AND P0, PT, R3, 0x2, PT ;  /* 0x000000020300780c */ /* 0x000fe20003f05270 */
[----:B------:R-:W-:-:S05]  /*0220*/  IMAD.HI.U32 R6, R5, UR9, R4 ;  /* 0x0000000905067c27 */ /* 0x000fca000f8e0004 */
[----:B------:R-:W-:Y:S01]  /*0230*/  SHF.R.U32.HI R7, RZ, UR4, R6 ;  /* 0x00000004ff077c19 */ /* 0x000fe20008011606 */
[----:B------:R-:W-:-:S03]  /*0240*/  ULDC UR4, c[0x0][0x354] ;  /* 0x0000d50000047ab9 */ /* 0x000fc60000000800 */
[----:B------:R-:W-:-:S05]  /*0250*/  IADD3 R4, -R7, RZ, RZ ;  /* 0x000000ff07047210 */ /* 0x000fca0007ffe1ff */
[----:B------:R-:W-:Y:S01]  /*0260*/  IMAD R5, R4, UR8, R5 ;  /* 0x0000000804057c24 */ /* 0x000fe2000f8e0205 */
[----:B------:R-:W-:-:S03]  /*0270*/  ULDC.64 UR8, c[0x0][0x358] ;  /* 0x0000d60000087ab9 */ /* 0x000fc60000000a00 */
[C---:B------:R-:W-:Y:S02]  /*0280*/  IMAD R18, R5.reuse, UR9, RZ ;  /* 0x0000000905127c24 */ /* 0x040fe4000f8e02ff */
[C---:B------:R-:W-:Y:S02]  /*0290*/  IMAD R16, R5.reuse, UR4, R16 ;  /* 0x0000000405107c24 */ /* 0x040fe4000f8e0210 */
[----:B------:R-:W-:Y:S02]  /*02a0*/  IMAD R0, R5, UR8, R0 ;  /* 0x0000000805007c24 */ /* 0x000fe4000f8e0200 */
[----:B------:R-:W-:Y:S01]  /*02b0*/  IMAD R18, R17, UR6, R18 ;  /* 0x0000000611127c24 */ /* 0x000fe2000f8e0212 */
[----:B------:R-:W-:Y:S06]  /*02c0*/  @!P0 BRA `(.L_x_2) ;  /* 0x0000001400008947 */ /* 0x000fec0003800000 */
        /* <DEDUP_REMOVED lines=10> */
[C---:B------:R-:W-:Y:S02]  /*0370*/  IMAD R16, R7.reuse, UR4, R16 ;  /* 0x0000000407107c24 */ /* 0x040fe4000f8e0210 */
[C---:B------:R-:W-:Y:S02]  /*0380*/  IMAD R0, R7.reuse, UR5, R0 ;  /* 0x0000000507007c24 */ /* 0x040fe4000f8e0200 */
[----:B------:R-:W-:Y:S01]  /*0390*/  IMAD R18, R7, UR6, R18 ;  /* 0x0000000607127c24 */ /* 0x000fe2000f8e0212 */
        /* <DEDUP_REMOVED lines=297> */
[----:B------:R-:W-:Y:S02]  /*1630*/  ULDC UR6, c[0x0][0x470] ;  /* 0x00011c0000067ab9 */ /* 0x000fe40000000800 */
        /* <DEDUP_REMOVED lines=8> */
[----:B------:R-:W-:-:S07]  /*16c0*/  IMAD R18, R7, UR6, R18 ;  /* 0x0000000607127c24 */ /* 0x000fce000f8e0212 */
.L_x_2:
[----:B------:R-:W0:Y:S01]  /*16d0*/  LDC.U8 R6, c[0x0][0x492] ;  /* 0x00012480ff067b82 */ /* 0x000e220000000000 */
[----:B------:R-:W-:Y:S01]  /*16e0*/  ULDC.64 UR4, c[0x0][0x478] ;  /* 0x00011e0000047ab9 */ /* 0x000fe20000000a00 */
[----:B------:R-:W-:Y:S01]  /*16f0*/  ULDC.64 UR6, c[0x0][0x480] ;  /* 0x0001200000067ab9 */ /* 0x000fe20000000a00 */
[----:B------:R-:W-:Y:S01]  /*1700*/  IADD3 R16, P1, R16, UR4, RZ ;  /* 0x0000000410107c10 */ /* 0x000fe2000ff3e0ff */
[----:B------:R-:W-:Y:S01]  /*1710*/  BSSY B7, `(.L_x_3) ;  /* 0x00000e0000077945 */ /* 0x000fe20003800000 */
[----:B------:R-:W-:-:S03]  /*1720*/  IADD3 R4, P2, R0, UR6, RZ ;  /* 0x0000000600047c10 */ /* 0x000fc6000ff5e0ff */
[----:B------:R-:W-:Y:S01]  /*1730*/  IMAD.X R17, RZ, RZ, UR5, P1 ;  /* 0x00000005ff117e24 */ /* 0x000fe200088e06ff */
[----:B------:R-:W-:Y:S02]  /*1740*/  IADD3.X R5, RZ, UR7, RZ, P2, !PT ;  /* 0x00000007ff057c10 */ /* 0x000fe400097fe4ff */
[----:B0-----:R-:W-:-:S04]  /*1750*/  PRMT R3, R6, 0x9910, RZ ;  /* 0x0000991006037816 */ /* 0x001fc800000000ff */
[----:B------:R-:W-:-:S13]  /*1760*/  ISETP.GT.AND P0, PT, R3, 0x9, PT ;  /* 0x000000090300780c */ /* 0x000fda0003f04270 */
[----:B------:R-:W-:Y:S05]  /*1770*/  @P0 BRA `(.L_x_4) ;  /* 0x0000000000e80947 */ /* 0x000fea0003800000 */
[----:B------:R-:W-:-:S13]  /*1780*/  ISETP.GT.AND P0, PT, R3, 0x4, PT ;  /* 0x000000040300780c */ /* 0x000fda0003f04270 */
[----:B------:R-:W-:Y:S05]  /*1790*/  @P0 BRA `(.L_x_5) ;  /* 0x00000000006c0947 */ /* 0x000fea0003800000 */
[----:B------:R-:W-:-:S13]  /*17a0*/  ISETP.GT.AND P0, PT, R3, 0x1, PT ;  /* 0x000000010300780c */ /* 0x000fda0003f04270 */
[----:B------:R-:W-:Y:S05]  /*17b0*/  @P0 BRA `(.L_x_6) ;  /* 0x0000000000280947 */ /* 0x000fea0003800000 */
[----:B------:R-:W-:-:S13]  /*17c0*/  ISETP.NE.AND P0, PT, R6, RZ, PT ;  /* 0x000000ff0600720c */ /* 0x000fda0003f05270 */
[----:B------:R-:W-:Y:S05]  /*17d0*/  @!P0 BRA `(.L_x_7) ;  /* 0x0000000000148947 */ /* 0x000fea0003800000 */
[----:B------:R-:W-:-:S13]  /*17e0*/  ISETP.NE.AND P0, PT, R3, 0x1, PT ;  /* 0x000000010300780c */ /* 0x000fda0003f05270 */
[----:B------:R-:W-:Y:S05]  /*17f0*/  @P0 BRA `(.L_x_8) ;  /* 0x0000000800e80947 */ /* 0x000fea0003800000 */
[----:B------:R-:W2:Y:S02]  /*1800*/  LDG.E.S8 R4, desc[UR36][R4.64] ;  /* 0x0000002404047981 */ /* 0x000ea4000c1e1300 */
[----:B--2---:R0:W1:Y:S01]  /*1810*/  I2F.S16 R22, R4 ;  /* 0x0000000400167306 */ /* 0x0040620000101400 */
[----:B------:R-:W-:Y:S05]  /*1820*/  BRA `(.L_x_9) ;  /* 0x0000000c00387947 */ /* 0x000fea0003800000 */
.L_x_7:
[----:B------:R-:W2:Y:S02]  /*1830*/  LDG.E.U8 R4, desc[UR36][R4.64] ;  /* 0x0000002404047981 */ /* 0x000ea4000c1e1100 */
[----:B--2---:R-:W-:Y:S01]  /*1840*/  I2FP.F32.U32 R22, R4 ;  /* 0x0000000400167245 */ /* 0x004fe20000201000 */
[----:B------:R-:W-:Y:S06]  /*1850*/  BRA `(.L_x_9) ;  /* 0x0000000c002c7947 */ /* 0x000fec0003800000 */
.L_x_6:
[----:B------:R-:W-:-:S13]  /*1860*/  ISETP.NE.AND P0, PT, R3, 0x2, PT ;  /* 0x000000020300780c */ /* 0x000fda0003f05270 */
[----:B------:R-:W-:Y:S05]  /*1870*/  @!P0 BRA `(.L_x_10) ;  /* 0x0000000000288947 */ /* 0x000fea0003800000 */
[----:B------:R-:W-:-:S13]  /*1880*/  ISETP.NE.AND P0, PT, R3, 0x3, PT ;  /* 0x000000030300780c */ /* 0x000fda0003f05270 */
[----:B------:R-:W-:Y:S05]  /*1890*/  @!P0 BRA `(.L_x_11) ;  /* 0x0000000000148947 */ /* 0x000fea0003800000 */
[----:B------:R-:W-:-:S13]  /*18a0*/  ISETP.NE.AND P0, PT, R3, 0x4, PT ;  /* 0x000000040300780c */ /* 0x000fda0003f05270 */
[----:B------:R-:W-:Y:S05]  /*18b0*/  @P0 BRA `(.L_x_8) ;  /* 0x0000000800b80947 */ /* 0x000fea0003800000 */
[----:B------:R-:W2:Y:S02]  /*18c0*/  LDG.E.64 R22, desc[UR36][R4.64] ;  /* 0x0000002404167981 */ /* 0x000ea4000c1e1b00 */
[----:B--2---:R4:W0:Y:S01]  /*18d0*/  I2F.S64 R22, R22 ;  /* 0x0000001600167312 */ /* 0x0048220000301400 */
[----:B------:R-:W-:Y:S05]  /*18e0*/  BRA `(.L_x_9) ;  /* 0x0000000c00087947 */ /* 0x000fea0003800000 */
.L_x_11:
[----:B------:R-:W2:Y:S02]  /*18f0*/  LDG.E R4, desc[UR36][R4.64] ;  /* 0x0000002404047981 */ /* 0x000ea4000c1e1900 */
[----:B--2---:R-:W-:Y:S01]  /*1900*/  I2FP.F32.S32 R22, R4 ;  /* 0x0000000400167245 */ /* 0x004fe20000201400 */
[----:B------:R-:W-:Y:S06]  /*1910*/  BRA `(.L_x_9) ;  /* 0x0000000800fc7947 */ /* 0x000fec0003800000 */
.L_x_10:
[----:B------:R-:W2:Y:S02]  /*1920*/  LDG.E.U16 R4, desc[UR36][R4.64] ;  /* 0x0000002404047981 */ /* 0x000ea4000c1e1500 */
[----:B--2---:R0:W1:Y:S01]  /*1930*/  I2F.S16 R22, R4 ;  /* 0x0000000400167306 */ /* 0x0040620000101400 */
[----:B------:R-:W-:Y:S05]  /*1940*/  BRA `(.L_x_9) ;  /* 0x0000000800f07947 */ /* 0x000fea0003800000 */
.L_x_5:
[----:B------:R-:W-:-:S13]  /*1950*/  ISETP.GT.AND P0, PT, R3, 0x6, PT ;  /* 0x000000060300780c */ /* 0x000fda0003f04270 */
[----:B------:R-:W-:Y:S05]  /*1960*/  @P0 BRA `(.L_x_12) ;  /* 0x0000000000240947 */ /* 0x000fea0003800000 */
[----:B------:R-:W-:-:S13]  /*1970*/  ISETP.NE.AND P0, PT, R3, 0x5, PT ;  /* 0x000000050300780c */ /* 0x000fda0003f05270 */
[----:B------:R-:W-:Y:S05]  /*1980*/  @!P0 BRA `(.L_x_13) ;  /* 0x0000000000108947 */ /* 0x000fea0003800000 */
[----:B------:R-:W-:-:S13]  /*1990*/  ISETP.NE.AND P0, PT, R3, 0x6, PT ;  /* 0x000000060300780c */ /* 0x000fda0003f05270 */
[----:B------:R-:W-:Y:S05]  /*19a0*/  @P0 BRA `(.L_x_8) ;  /* 0x00000008007c0947 */ /* 0x000fea0003800000 */
[----:B------:R2:W5:Y:S01]  /*19b0*/  LDG.E R22, desc[UR36][R4.64] ;  /* 0x0000002404167981 */ /* 0x000562000c1e1900 */
[----:B------:R-:W-:Y:S05]  /*19c0*/  BRA `(.L_x_9) ;  /* 0x0000000800d07947 */ /* 0x000fea0003800000 */
.L_x_13:
[----:B------:R-:W2:Y:S02]  /*19d0*/  LDG.E.U16 R4, desc[UR36][R4.64] ;  /* 0x0000002404047981 */ /* 0x000ea4000c1e1500 */
[----:B--2---:R-:W-:Y:S01]  /*19e0*/  HADD2.F32 R22, -RZ, R4.H0_H0 ;  /* 0x20000004ff167230 */ /* 0x004fe20000004100 */
[----:B------:R-:W-:Y:S06]  /*19f0*/  BRA `(.L_x_9) ;  /* 0x0000000800c47947 */ /* 0x000fec0003800000 */
.L_x_12:
[----:B------:R-:W-:-:S13]  /*1a00*/  ISETP.NE.AND P0, PT, R3, 0x7, PT ;  /* 0x000000070300780c */ /* 0x000fda0003f05270 */
[----:B------:R-:W-:Y:S05]  /*1a10*/  @!P0 BRA `(.L_x_14) ;  /* 0x0000000000248947 */ /* 0x000fea0003800000 */
[----:B------:R-:W-:-:S13]  /*1a20*/  ISETP.NE.AND P0, PT, R3, 0x8, PT ;  /* 0x000000080300780c */ /* 0x000fda0003f05270 */
[----:B------:R-:W-:Y:S05]  /*1a30*/  @!P0 BRA `(.L_x_15) ;  /* 0x0000000000108947 */ /* 0x000fea0003800000 */
[----:B------:R-:W-:-:S13]  /*1a40*/  ISETP.NE.AND P0, PT, R3, 0x9, PT ;  /* 0x000000090300780c */ /* 0x000fda0003f05270 */
[----:B------:R-:W-:Y:S05]  /*1a50*/  @P0 BRA `(.L_x_8) ;  /* 0x0000000800500947 */ /* 0x000fea0003800000 */
[----:B------:R3:W5:Y:S01]  /*1a60*/  LDG.E R22, desc[UR36][R4.64] ;  /* 0x0000002404167981 */ /* 0x000762000c1e1900 */
[----:B------:R-:W-:Y:S05]  /*1a70*/  BRA `(.L_x_9) ;  /* 0x0000000800a47947 */ /* 0x000fea0003800000 */
.L_x_15:
[----:B------:R-:W2:Y:S02]  /*1a80*/  LDG.E.U16 R4, desc[UR36][R4.64] ;  /* 0x0000002404047981 */ /* 0x000ea4000c1e1500 */
[----:B--2---:R-:W-:Y:S01]  /*1a90*/  HADD2.F32 R22, -RZ, R4.H0_H0 ;  /* 0x20000004ff167230 */ /* 0x004fe20000004100 */
[----:B------:R-:W-:Y:S06]  /*1aa0*/  BRA `(.L_x_9) ;  /* 0x0000000800987947 */ /* 0x000fec0003800000 */
.L_x_14:
[----:B------:R-:W2:Y:S01]  /*1ab0*/  LDG.E.64 R4, desc[UR36][R4.64] ;  /* 0x0000002404047981 */ /* 0x000ea2000c1e1b00 */
[----:B------:R-:W-:Y:S01]  /*1ac0*/  UMOV UR4, 0xf0000000 ;  /* 0xf000000000047882 */ /* 0x000fe20000000000 */
[----:B------:R-:W-:Y:S01]  /*1ad0*/  UMOV UR5, 0x380fffff ;  /* 0x380fffff00057882 */ /* 0x000fe20000000000 */
[----:B--2---:R-:W0:Y:S01]  /*1ae0*/  F2F.F32.F64 R22, R4 ;  /* 0x0000000400167310 */ /* 0x004e220000301000 */
[----:B------:R-:W-:-:S14]  /*1af0*/  DSETP.GEU.AND P0, PT, |R4|, UR4, PT ;  /* 0x0000000404007e2a */ /* 0x000fdc000bf0e200 */
[----:B0-----:R-:W-:Y:S01]  /*1b00*/  @!P0 FMUL R22, R22, 1.175494350822287508e-38 ;  /* 0x0080000016168820 */ /* 0x001fe20000400000 */
[----:B------:R-:W-:Y:S06]  /*1b10*/  BRA `(.L_x_9) ;  /* 0x00000008007c7947 */ /* 0x000fec0003800000 */
.L_x_4:
[----:B------:R-:W-:-:S13]  /*1b20*/  ISETP.GT.AND P0, PT, R3, 0x18, PT ;  /* 0x000000180300780c */ /* 0x000fda0003f04270 */
[----:B------:R-:W-:Y:S05]  /*1b30*/  @P0 BRA `(.L_x_16) ;  /* 0x0000000000ec0947 */ /* 0x000fea0003800000 */
[----:B------:R-:W-:-:S13]  /*1b40*/  ISETP.GT.AND P0, PT, R3, 0xe, PT ;  /* 0x0000000e0300780c */ /* 0x000fda0003f04270 */
[----:B------:R-:W-:Y:S05]  /*1b50*/  @P0 BRA `(.L_x_17) ;  /* 0x00000000003c0947 */ /* 0x000fea0003800000 */
[----:B------:R-:W-:-:S13]  /*1b60*/  ISETP.NE.AND P0, PT, R3, 0xa, PT ;  /* 0x0000000a0300780c */ /* 0x000fda0003f05270 */
[----:B------:R-:W-:Y:S05]  /*1b70*/  @!P0 BRA `(.L_x_18) ;  /* 0x0000000000188947 */ /* 0x000fea0003800000 */
[----:B------:R-:W-:-:S13]  /*1b80*/  ISETP.NE.AND P0, PT, R3, 0xb, PT ;  /* 0x0000000b0300780c */ /* 0x000fda0003f05270 */
[----:B------:R-:W-:Y:S05]  /*1b90*/  @P0 BRA `(.L_x_8) ;  /* 0x0000000800000947 */ /* 0x000fea0003800000 */
[----:B------:R-:W2:Y:S02]  /*1ba0*/  LDG.E.U8 R4, desc[UR36][R4.64] ;  /* 0x0000002404047981 */ /* 0x000ea4000c1e1100 */
[----:B--2---:R-:W-:-:S04]  /*1bb0*/  ISETP.NE.AND P0, PT, R4, RZ, PT ;  /* 0x000000ff0400720c */ /* 0x004fc80003f05270 */
[----:B------:R-:W-:Y:S01]  /*1bc0*/  FSEL R22, RZ, 1, !P0 ;  /* 0x3f800000ff167808 */ /* 0x000fe20004000000 */
[----:B------:R-:W-:Y:S08]  /*1bd0*/  BRA `(.L_x_9) ;  /* 0x00000008004c7947 */ /* 0x000ff00003800000 */
.L_x_18:
[----:B------:R-:W2:Y:S01]  /*1be0*/  LDG.E.64 R4, desc[UR36][R4.64] ;  /* 0x0000002404047981 */ /* 0x000ea2000c1e1b00 */
[----:B------:R-:W-:Y:S01]  /*1bf0*/  UMOV UR4, 0xf0000000 ;  /* 0xf000000000047882 */ /* 0x000fe20000000000 */
[----:B------:R-:W-:Y:S01]  /*1c00*/  UMOV UR5, 0x380fffff ;  /* 0x380fffff00057882 */ /* 0x000fe20000000000 */
[----:B--2---:R-:W0:Y:S01]  /*1c10*/  F2F.F32.F64 R22, R4 ;  /* 0x0000000400167310 */ /* 0x004e220000301000 */
[----:B------:R-:W-:-:S14]  /*1c20*/  DSETP.GEU.AND P0, PT, |R4|, UR4, PT ;  /* 0x0000000404007e2a */ /* 0x000fdc000bf0e200 */
[----:B0-----:R-:W-:Y:S01]  /*1c30*/  @!P0 FMUL R22, R22, 1.175494350822287508e-38 ;  /* 0x0080000016168820 */ /* 0x001fe20000400000 */
[----:B------:R-:W-:Y:S06]  /*1c40*/  BRA `(.L_x_9) ;  /* 0x0000000800307947 */ /* 0x000fec0003800000 */
.L_x_17:
[----:B------:R-:W-:-:S13]  /*1c50*/  ISETP.NE.AND P0, PT, R3, 0xf, PT ;  /* 0x0000000f0300780c */ /* 0x000fda0003f05270 */
[----:B------:R-:W-:Y:S05]  /*1c60*/  @!P0 BRA `(.L_x_19) ;  /* 0x0000000000948947 */ /* 0x000fea0003800000 */
[----:B------:R-:W-:-:S13]  /*1c70*/  ISETP.NE.AND P0, PT, R3, 0x17, PT ;  /* 0x000000170300780c */ /* 0x000fda0003f05270 */
[----:B------:R-:W-:Y:S05]  /*1c80*/  @!P0 BRA `(.L_x_20) ;  /* 0x0000000000588947 */ /* 0x000fea0003800000 */
[----:B------:R-:W-:-:S13]  /*1c90*/  ISETP.NE.AND P0, PT, R3, 0x18, PT ;  /* 0x000000180300780c */ /* 0x000fda0003f05270 */
[----:B------:R-:W-:Y:S05]  /*1ca0*/  @P0 BRA `(.L_x_8) ;  /* 0x0000000400bc0947 */ /* 0x000fea0003800000 */
[----:B------:R-:W2:Y:S01]  /*1cb0*/  LDG.E.U8 R22, desc[UR36][R4.64] ;  /* 0x0000002404167981 */ /* 0x000ea2000c1e1100 */
[----:B------:R-:W-:Y:S02]  /*1cc0*/  IMAD.MOV.U32 R8, RZ, RZ, -0x800000 ;  /* 0xff800000ff087424 */ /* 0x000fe400078e00ff */
[----:B--2---:R-:W-:-:S05]  /*1cd0*/  IMAD.SHL.U32 R22, R22, 0x1000000, RZ ;  /* 0x0100000016167824 */ /* 0x004fca00078e00ff */
[----:B------:R-:W-:-:S04]  /*1ce0*/  LOP3.LUT R0, R22, 0x7f000000, RZ, 0xc0, !PT ;  /* 0x7f00000016007812 */ /* 0x000fc800078ec0ff */
[----:B------:R-:W0:Y:S01]  /*1cf0*/  FLO.U32 R3, R0 ;  /* 0x0000000000037300 */ /* 0x000e2200000e0000 */
[----:B------:R-:W-:-:S04]  /*1d00*/  IADD3 R6, R0, 0x1000000, RZ ;  /* 0x0100000000067810 */ /* 0x000fc80007ffe0ff */
[----:B------:R-:W-:Y:S02]  /*1d10*/  SHF.R.S32.HI R6, RZ, 0x8, R6 ;  /* 0x00000008ff067819 */ /* 0x000fe40000011406 */
[----:B0-----:R-:W-:-:S04]  /*1d20*/  IADD3 R3, -R3, 0x1f, RZ ;  /* 0x0000001f03037810 */ /* 0x001fc80007ffe1ff */
[C---:B------:R-:W-:Y:S02]  /*1d30*/  ISETP.GT.U32.AND P0, PT, R3.reuse, 0x4, PT ;  /* 0x000000040300780c */ /* 0x040fe40003f04070 */
[----:B------:R-:W-:-:S04]  /*1d40*/  IADD3 R3, R3, -0x4, RZ ;  /* 0xfffffffc03037810 */ /* 0x000fc80007ffe0ff */
[----:B------:R-:W-:-:S04]  /*1d50*/  SEL R3, R3, RZ, P0 ;  /* 0x000000ff03037207 */ /* 0x000fc80000000000 */
[C---:B------:R-:W-:Y:S01]  /*1d60*/  SHF.L.U32 R4, R0.reuse, R3, RZ ;  /* 0x0000000300047219 */ /* 0x040fe200000006ff */
[----:B------:R-:W-:Y:S02]  /*1d70*/  IMAD R7, R3, R8, 0x3c000000 ;  /* 0x3c00000003077424 */ /* 0x000fe400078e0208 */
[----:B------:R-:W-:-:S03]  /*1d80*/  VIADD R3, R0, 0xffffffff ;  /* 0xffffffff00037836 */ /* 0x000fc60000000000 */
[----:B------:R-:W-:Y:S02]  /*1d90*/  LEA.HI R7, R4, R7, RZ, 0x1c ;  /* 0x0000000704077211 */ /* 0x000fe400078fe0ff */
[----:B------:R-:W-:Y:S02]  /*1da0*/  SHF.R.S32.HI R3, RZ, 0x1f, R3 ;  /* 0x0000001fff037819 */ /* 0x000fe40000011403 */
[----:B------:R-:W-:-:S04]  /*1db0*/  LOP3.LUT R6, R7, 0x7f800000, R6, 0xf8, !PT ;  /* 0x7f80000007067812 */ /* 0x000fc800078ef806 */
[----:B------:R-:W-:-:S04]  /*1dc0*/  LOP3.LUT R3, R6, R3, RZ, 0x30, !PT ;  /* 0x0000000306037212 */ /* 0x000fc800078e30ff */
[----:B------:R-:W-:Y:S01]  /*1dd0*/  LOP3.LUT R22, R3, 0x80000000, R22, 0xf8, !PT ;  /* 0x8000000003167812 */ /* 0x000fe200078ef816 */
[----:B------:R-:W-:Y:S06]  /*1de0*/  BRA `(.L_x_9) ;  /* 0x0000000400c87947 */ /* 0x000fec0003800000 */
.L_x_20:
[----:B------:R-:W2:Y:S02]  /*1df0*/  LDG.E.U8 R4, desc[UR36][R4.64] ;  /* 0x0000002404047981 */ /* 0x000ea4000c1e1100 */
[----:B--2---:R-:W-:-:S04]  /*1e00*/  SHF.L.U32 R0, R4, 0x19, RZ ;  /* 0x0000001904007819 */ /* 0x004fc800000006ff */
[----:B------:R-:W-:-:S13]  /*1e10*/  ISETP.GE.U32.AND P0, PT, R0, 0x8000000, PT ;  /* 0x080000000000780c */ /* 0x000fda0003f06070 */
[C---:B------:R-:W-:Y:S01]  /*1e20*/  @!P0 SHF.L.U32 R0, R4.reuse, 0x8, RZ ;  /* 0x0000000804008819 */ /* 0x040fe200000006ff */
[----:B------:R-:W-:-:S03]  /*1e30*/  @P0 IMAD.SHL.U32 R3, R4, 0x200000, RZ ;  /* 0x0020000004030824 */ /* 0x000fc600078e00ff */
[----:B------:R-:W-:Y:S02]  /*1e40*/  @!P0 LOP3.LUT R0, R0, 0x7f00, RZ, 0xc0, !PT ;  /* 0x00007f0000008812 */ /* 0x000fe400078ec0ff */
[----:B------:R-:W-:Y:S02]  /*1e50*/  @P0 LOP3.LUT R3, R3, 0x70000000, RZ, 0xfc, !PT ;  /* 0x7000000003030812 */ /* 0x000fe400078efcff */
[----:B------:R-:W-:-:S03]  /*1e60*/  @!P0 LOP3.LUT R0, R0, 0x3f000000, RZ, 0xfc, !PT ;  /* 0x3f00000000008812 */ /* 0x000fc600078efcff */
[----:B------:R-:W-:Y:S01]  /*1e70*/  @P0 FMUL.FTZ R22, R3, 1.9259299443872358531e-34 ;  /* 0x0780000003160820 */ /* 0x000fe20000410000 */
[----:B------:R-:W-:Y:S02]  /*1e80*/  IMAD.SHL.U32 R3, R4, 0x1000000, RZ ;  /* 0x0100000004037824 */ /* 0x000fe400078e00ff */
[----:B------:R-:W-:-:S05]  /*1e90*/  @!P0 FADD.FTZ R22, R0, -0.5 ;  /* 0xbf00000000168421 */ /* 0x000fca0000010000 */
[----:B------:R-:W-:Y:S01]  /*1ea0*/  LOP3.LUT R22, R22, 0x80000000, R3, 0xf8, !PT ;  /* 0x8000000016167812 */ /* 0x000fe200078ef803 */
[----:B------:R-:W-:Y:S06]  /*1eb0*/  BRA `(.L_x_9) ;  /* 0x0000000400947947 */ /* 0x000fec0003800000 */
.L_x_19:
[----:B------:R-:W2:Y:S02]  /*1ec0*/  LDG.E.U16 R4, desc[UR36][R4.64] ;  /* 0x0000002404047981 */ /* 0x000ea4000c1e1500 */
[----:B--2---:R-:W-:Y:S01]  /*1ed0*/  SHF.L.U32 R22, R4, 0x10, RZ ;  /* 0x0000001004167819 */ /* 0x004fe200000006ff */
[----:B------:R-:W-:Y:S06]  /*1ee0*/  BRA `(.L_x_9) ;  /* 0x0000000400887947 */ /* 0x000fec0003800000 */
.L_x_16:
[----:B------:R-:W-:-:S13]  /*1ef0*/  ISETP.GT.AND P0, PT, R3, 0x1b, PT ;  /* 0x0000001b0300780c */ /* 0x000fda0003f04270 */
[----:B------:R-:W-:Y:S05]  /*1f00*/  @P0 BRA `(.L_x_21) ;  /* 0x0000000000ec0947 */ /* 0x000fea0003800000 */
[----:B------:R-:W-:-:S13]  /*1f10*/  ISETP.NE.AND P0, PT, R3, 0x19, PT ;  /* 0x000000190300780c */ /* 0x000fda0003f05270 */
[----:B------:R-:W-:Y:S05]  /*1f20*/  @!P0 BRA `(.L_x_22) ;  /* 0x0000000000808947 */ /* 0x000fea0003800000 */
[----:B------:R-:W-:-:S13]  /*1f30*/  ISETP.NE.AND P0, PT, R3, 0x1a, PT ;  /* 0x0000001a0300780c */ /* 0x000fda0003f05270 */
[----:B------:R-:W-:Y:S05]  /*1f40*/  @!P0 BRA `(.L_x_23) ;  /* 0x0000000000148947 */ /* 0x000fea0003800000 */
[----:B------:R-:W-:-:S13]  /*1f50*/  ISETP.NE.AND P0, PT, R3, 0x1b, PT ;  /* 0x0000001b0300780c */ /* 0x000fda0003f05270 */
[----:B------:R-:W-:Y:S05]  /*1f60*/  @P0 BRA `(.L_x_8) ;  /* 0x00000004000c0947 */ /* 0x000fea0003800000 */
[----:B------:R-:W2:Y:S02]  /*1f70*/  LDG.E.U16 R4, desc[UR36][R4.64] ;  /* 0x0000002404047981 */ /* 0x000ea4000c1e1500 */
[----:B--2---:R-:W-:Y:S01]  /*1f80*/  I2FP.F32.U32 R22, R4 ;  /* 0x0000000400167245 */ /* 0x004fe20000201000 */
[----:B------:R-:W-:Y:S06]  /*1f90*/  BRA `(.L_x_9) ;  /* 0x00000004005c7947 */ /* 0x000fec0003800000 */
.L_x_23:
[----:B------:R-:W2:Y:S01]  /*1fa0*/  LDG.E.U8 R3, desc[UR36][R4.64] ;  /* 0x0000002404037981 */ /* 0x000ea2000c1e1100 */
[----:B------:R-:W-:Y:S01]  /*1fb0*/  IMAD.MOV.U32 R22, RZ, RZ, RZ ;  /* 0x000000ffff167224 */ /* 0x000fe200078e00ff */
[----:B--2---:R-:W-:-:S13]  /*1fc0*/  ISETP.NE.AND P0, PT, R3, RZ, PT ;  /* 0x000000ff0300720c */ /* 0x004fda0003f05270 */
[----:B------:R-:W-:Y:S05]  /*1fd0*/  @!P0 BRA `(.L_x_9) ;  /* 0x00000004004c8947 */ /* 0x000fea0003800000 */
[----:B------:R-:W-:-:S13]  /*1fe0*/  ISETP.NE.AND P0, PT, R3, 0x80, PT ;  /* 0x000000800300780c */ /* 0x000fda0003f05270 */
[----:B------:R-:W-:Y:S01]  /*1ff0*/  @!P0 MOV R22, 0x7f800001 ;  /* 0x7f80000100168802 */ /* 0x000fe20000000f00 */
[----:B------:R-:W-:Y:S06]  /*2000*/  @!P0 BRA `(.L_x_9) ;  /* 0x0000000400408947 */ /* 0x000fec0003800000 */
[C---:B------:R-:W-:Y:S01]  /*2010*/  LOP3.LUT P0, R0, R3.reuse, 0x78, RZ, 0xc0, !PT ;  /* 0x0000007803007812 */ /* 0x040fe2000780c0ff */
[----:B------:R-:W-:Y:S01]  /*2020*/  BSSY B0, `(.L_x_24) ;  /* 0x000000c000007945 */ /* 0x000fe20003800000 */
[----:B------:R-:W-:Y:S02]  /*2030*/  SHF.R.U32.HI R4, RZ, 0x7, R3 ;  /* 0x00000007ff047819 */ /* 0x000fe40000011603 */
[----:B------:R-:W-:Y:S02]  /*2040*/  LOP3.LUT R3, R3, 0x7, RZ, 0xc0, !PT ;  /* 0x0000000703037812 */ /* 0x000fe400078ec0ff */
[----:B------:R-:W-:Y:S01]  /*2050*/  SHF.R.U32.HI R0, RZ, 0x3, R0 ;  /* 0x00000003ff007819 */ /* 0x000fe20000011600 */
[----:B------:R-:W-:-:S06]  /*2060*/  IMAD.U32 R22, R4, -0x80000000, RZ ;  /* 0x8000000004167824 */ /* 0x000fcc00078e00ff */
[----:B------:R-:W-:Y:S05]  /*2070*/  @P0 BRA `(.L_x_25) ;  /* 0x0000000000180947 */ /* 0x000fea0003800000 */
[----:B------:R-:W0:Y:S02]  /*2080*/  FLO.U32 R4, R3 ;  /* 0x0000000300047300 */ /* 0x000e2400000e0000 */
[----:B0-----:R-:W-:-:S04]  /*2090*/  IADD3 R5, -R4, 0x1f, RZ ;  /* 0x0000001f04057810 */ /* 0x001fc80007ffe1ff */
[----:B------:R-:W-:Y:S02]  /*20a0*/  IADD3 R4, R5, -0x1c, RZ ;  /* 0xffffffe405047810 */ /* 0x000fe40007ffe0ff */
[----:B------:R-:W-:Y:S02]  /*20b0*/  IADD3 R0, R0, 0x1d, -R5 ;  /* 0x0000001d00007810 */ /* 0x000fe40007ffe805 */
[----:B------:R-:W-:-:S04]  /*20c0*/  SHF.L.U32 R4, R3, R4, RZ ;  /* 0x0000000403047219 */ /* 0x000fc800000006ff */
[----:B------:R-:W-:-:S07]  /*20d0*/  LOP3.LUT R3, R4, 0x7, RZ, 0xc0, !PT ;  /* 0x0000000704037812 */ /* 0x000fce00078ec0ff */
.L_x_25:
[----:B------:R-:W-:Y:S05]  /*20e0*/  BSYNC B0 ;  /* 0x0000000000007941 */ /* 0x000fea0003800000 */
.L_x_24:
[----:B------:R-:W-:Y:S01]  /*20f0*/  IMAD.SHL.U32 R3, R3, 0x100000, RZ ;  /* 0x0010000003037824 */ /* 0x000fe200078e00ff */
[----:B------:R-:W-:-:S04]  /*2100*/  LEA R5, R0, 0x3b800000, 0x17 ;  /* 0x3b80000000057811 */ /* 0x000fc800078eb8ff */
[----:B------:R-:W-:Y:S01]  /*2110*/  LOP3.LUT R22, R5, R3, R22, 0xfe, !PT ;  /* 0x0000000305167212 */ /* 0x000fe200078efe16 */
[----:B------:R-:W-:Y:S06]  /*2120*/  BRA `(.L_x_9) ;  /* 0x0000000000f87947 */ /* 0x000fec0003800000 */
.L_x_22:
[----:B------:R-:W2:Y:S01]  /*2130*/  LDG.E.U8 R3, desc[UR36][R4.64] ;  /* 0x0000002404037981 */ /* 0x000ea2000c1e1100 */
[----:B------:R-:W-:Y:S01]  /*2140*/  HFMA2.MMA R22, -RZ, RZ, 0, 0 ;  /* 0x00000000ff167435 */ /* 0x000fe200000001ff */
[----:B--2---:R-:W-:-:S13]  /*2150*/  ISETP.NE.AND P0, PT, R3, RZ, PT ;  /* 0x000000ff0300720c */ /* 0x004fda0003f05270 */
[----:B------:R-:W-:Y:S05]  /*2160*/  @!P0 BRA `(.L_x_9) ;  /* 0x0000000000e88947 */ /* 0x000fea0003800000 */
[----:B------:R-:W-:-:S13]  /*2170*/  ISETP.NE.AND P0, PT, R3, 0x80, PT ;  /* 0x000000800300780c */ /* 0x000fda0003f05270 */
[----:B------:R-:W-:Y:S01]  /*2180*/  @!P0 IMAD.MOV.U32 R22, RZ, RZ, 0x7f800001 ;  /* 0x7f800001ff168424 */ /* 0x000fe200078e00ff */
[----:B------:R-:W-:Y:S06]  /*2190*/  @!P0 BRA `(.L_x_9) ;  /* 0x0000000000dc8947 */ /* 0x000fec0003800000 */
[C---:B------:R-:W-:Y:S01]  /*21a0*/  LOP3.LUT P0, R0, R3.reuse, 0x7c, RZ, 0xc0, !PT ;  /* 0x0000007c03007812 */ /* 0x040fe2000780c0ff */
[----:B------:R-:W-:Y:S01]  /*21b0*/  BSSY B0, `(.L_x_26) ;  /* 0x000000c000007945 */ /* 0x000fe20003800000 */
[----:B------:R-:W-:Y:S02]  /*21c0*/  SHF.R.U32.HI R4, RZ, 0x7, R3 ;  /* 0x00000007ff047819 */ /* 0x000fe40000011603 */
[----:B------:R-:W-:Y:S02]  /*21d0*/  LOP3.LUT R3, R3, 0x3, RZ, 0xc0, !PT ;  /* 0x0000000303037812 */ /* 0x000fe400078ec0ff */
[----:B------:R-:W-:Y:S02]  /*21e0*/  SHF.L.U32 R22, R4, 0x1f, RZ ;  /* 0x0000001f04167819 */ /* 0x000fe400000006ff */
[----:B------:R-:W-:-:S05]  /*21f0*/  SHF.R.U32.HI R0, RZ, 0x2, R0 ;  /* 0x00000002ff007819 */ /* 0x000fca0000011600 */
[----:B------:R-:W-:Y:S05]  /*2200*/  @P0 BRA `(.L_x_27) ;  /* 0x0000000000180947 */ /* 0x000fea0003800000 */
[----:B------:R-:W0:Y:S02]  /*2210*/  FLO.U32 R4, R3 ;  /* 0x0000000300047300 */ /* 0x000e2400000e0000 */
[----:B0-----:R-:W-:-:S04]  /*2220*/  IADD3 R5, -R4, 0x1f, RZ ;  /* 0x0000001f04057810 */ /* 0x001fc80007ffe1ff */
[----:B------:R-:W-:Y:S01]  /*2230*/  IADD3 R0, R0, 0x1e, -R5 ;  /* 0x0000001e00007810 */ /* 0x000fe20007ffe805 */
[----:B------:R-:W-:-:S05]  /*2240*/  VIADD R4, R5, 0xffffffe3 ;  /* 0xffffffe305047836 */ /* 0x000fca0000000000 */
[----:B------:R-:W-:-:S04]  /*2250*/  SHF.L.U32 R4, R3, R4, RZ ;  /* 0x0000000403047219 */ /* 0x000fc800000006ff */
[----:B------:R-:W-:-:S07]  /*2260*/  LOP3.LUT R3, R4, 0x3, RZ, 0xc0, !PT ;  /* 0x0000000304037812 */ /* 0x000fce00078ec0ff */
.L_x_27:
[----:B------:R-:W-:Y:S05]  /*2270*/  BSYNC B0 ;  /* 0x0000000000007941 */ /* 0x000fea0003800000 */
.L_x_26:
[----:B------:R-:W-:Y:S02]  /*2280*/  LEA R5, R0, 0x37800000, 0x17 ;  /* 0x3780000000057811 */ /* 0x000fe400078eb8ff */
[----:B------:R-:W-:-:S04]  /*2290*/  SHF.L.U32 R3, R3, 0x15, RZ ;  /* 0x0000001503037819 */ /* 0x000fc800000006ff */
[----:B------:R-:W-:Y:S01]  /*22a0*/  LOP3.LUT R22, R5, R3, R22, 0xfe, !PT ;  /* 0x0000000305167212 */ /* 0x000fe200078efe16 */
[----:B------:R-:W-:Y:S06]  /*22b0*/  BRA `(.L_x_9) ;  /* 0x0000000000947947 */ /* 0x000fec0003800000 */
.L_x_21:
[----:B------:R-:W-:-:S13]  /*22c0*/  ISETP.NE.AND P0, PT, R3, 0x1c, PT ;  /* 0x0000001c0300780c */ /* 0x000fda0003f05270 */
[----:B------:R-:W-:Y:S05]  /*22d0*/  @!P0 BRA `(.L_x_28) ;  /* 0x0000000000848947 */ /* 0x000fea0003800000 */
[----:B------:R-:W-:-:S13]  /*22e0*/  ISETP.NE.AND P0, PT, R3, 0x1d, PT ;  /* 0x0000001d0300780c */ /* 0x000fda0003f05270 */
[----:B------:R-:W-:Y:S05]  /*22f0*/  @!P0 BRA `(.L_x_29) ;  /* 0x0000000000708947 */ /* 0x000fea0003800000 */
[----:B------:R-:W-:-:S13]  /*2300*/  ISETP.NE.AND P0, PT, R3, 0x2c, PT ;  /* 0x0000002c0300780c */ /* 0x000fda0003f05270 */
[----:B------:R-:W-:Y:S05]  /*2310*/  @P0 BRA `(.L_x_8) ;  /* 0x0000000000200947 */ /* 0x000fea0003800000 */
[----:B------:R-:W2:Y:S01]  /*2320*/  LDG.E.U8 R4, desc[UR36][R4.64] ;  /* 0x0000002404047981 */ /* 0x000ea2000c1e1100 */
[----:B------:R-:W-:Y:S01]  /*2330*/  IMAD.MOV.U32 R22, RZ, RZ, 0x400000 ;  /* 0x00400000ff167424 */ /* 0x000fe200078e00ff */
[----:B--2---:R-:W-:-:S13]  /*2340*/  ISETP.NE.AND P0, PT, R4, RZ, PT ;  /* 0x000000ff0400720c */ /* 0x004fda0003f05270 */
[----:B------:R-:W-:Y:S05]  /*2350*/  @!P0 BRA `(.L_x_9) ;  /* 0x00000000006c8947 */ /* 0x000fea0003800000 */
[----:B------:R-:W-:-:S13]  /*2360*/  ISETP.NE.AND P0, PT, R4, 0xff, PT ;  /* 0x000000ff0400780c */ /* 0x000fda0003f05270 */
[----:B------:R-:W-:Y:S01]  /*2370*/  @!P0 MOV R22, 0x7f800001 ;  /* 0x7f80000100168802 */ /* 0x000fe20000000f00 */
[----:B------:R-:W-:Y:S01]  /*2380*/  @P0 IMAD.SHL.U32 R22, R4, 0x800000, RZ ;  /* 0x0080000004160824 */ /* 0x000fe200078e00ff */
[----:B------:R-:W-:Y:S06]  /*2390*/  BRA `(.L_x_9) ;  /* 0x00000000005c7947 */ /* 0x000fec0003800000 */
.L_x_8:
[----:B------:R-:W-:Y:S01]  /*23a0*/  MOV R0, 0x0 ;  /* 0x0000000000007802 */ /* 0x000fe20000000f00 */
[----:B------:R-:W-:Y:S01]  /*23b0*/  ULDC.64 UR4, c[0x4][0x108] ;  /* 0x0100420000047ab9 */ /* 0x000fe20000000a00 */
[----:B------:R-:W-:Y:S01]  /*23c0*/  ULDC.64 UR6, c[0x4][0x18] ;  /* 0x0100060000067ab9 */ /* 0x000fe20000000a00 */
[----:B------:R-:W-:Y:S01]  /*23d0*/  MOV R4, UR4 ;  /* 0x0000000400047c02 */ /* 0x000fe20008000f00 */
[----:B------:R0:W1:Y:S01]  /*23e0*/  LDC.64 R14, c[0x4][R0] ;  /* 0x01000000000e7b82 */ /* 0x0000620000000a00 */
[----:B------:R-:W-:Y:S01]  /*23f0*/  IMAD.U32 R5, RZ, RZ, UR5 ;  /* 0x00000005ff057e24 */ /* 0x000fe2000f8e00ff */
[----:B------:R-:W-:Y:S01]  /*2400*/  ULDC.64 UR4, c[0x4][0x110] ;  /* 0x0100440000047ab9 */ /* 0x000fe20000000a00 */
[----:B------:R-:W-:Y:S01]  /*2410*/  HFMA2.MMA R8, -RZ, RZ, 0, 4.64916229248046875e-06 ;  /* 0x0000004eff087435 */ /* 0x000fe200000001ff */
[----:B------:R-:W-:Y:S01]  /*2420*/  MOV R6, UR4 ;  /* 0x0000000400067c02 */ /* 0x000fe20008000f00 */
[----:B------:R-:W-:Y:S01]  /*2430*/  IMAD.U32 R7, RZ, RZ, UR5 ;  /* 0x00000005ff077e24 */ /* 0x000fe2000f8e00ff */
[----:B------:R-:W-:Y:S01]  /*2440*/  MOV R10, UR6 ;  /* 0x00000006000a7c02 */ /* 0x000fe20008000f00 */
[----:B------:R-:W-:Y:S01]  /*2450*/  IMAD.U32 R11, RZ, RZ, UR7 ;  /* 0x00000007ff0b7e24 */ /* 0x000fe2000f8e00ff */
[----:B------:R-:W-:Y:S01]  /*2460*/  MOV R13, RZ ;  /* 0x000000ff000d7202 */ /* 0x000fe20000000f00 */
[----:B0-----:R-:W-:-:S07]  /*2470*/  IMAD.MOV.U32 R12, RZ, RZ, 0x1 ;  /* 0x00000001ff0c7424 */ /* 0x001fce00078e00ff */
[----:B------:R-:W-:-:S07]  /*2480*/  LEPC R20, `(.L_x_30) ;  /* 0x000000001014794e */ /* 0x000fce0000000000 */
[----:B-1----:R-:W-:Y:S05]  /*2490*/  CALL.ABS.NOINC R14 ;  /* 0x000000000e007343 */ /* 0x002fea0003c00000 */
.L_x_30:
[----:B------:R-:W-:Y:S01]  /*24a0*/  IMAD.MOV.U32 R22, RZ, RZ, RZ ;  /* 0x000000ffff167224 */ /* 0x000fe200078e00ff */
[----:B------:R-:W-:Y:S06]  /*24b0*/  BRA `(.L_x_9) ;  /* 0x0000000000147947 */ /* 0x000fec0003800000 */
.L_x_29:
[----:B------:R-:W2:Y:S02]  /*24c0*/  LDG.E.64 R22, desc[UR36][R4.64] ;  /* 0x0000002404167981 */ /* 0x000ea4000c1e1b00 */
[----:B--2---:R0:W1:Y:S01]  /*24d0*/  I2F.U64 R22, R22 ;  /* 0x0000001600167312 */ /* 0x0040620000301000 */
[----:B------:R-:W-:Y:S05]  /*24e0*/  BRA `(.L_x_9) ;  /* 0x0000000000087947 */ /* 0x000fea0003800000 */
.L_x_28:
[----:B------:R-:W2:Y:S02]  /*24f0*/  LDG.E R4, desc[UR36][R4.64] ;  /* 0x0000002404047981 */ /* 0x000ea4000c1e1900 */
[----:B--2---:R-:W-:-:S07]  /*2500*/  I2FP.F32.U32 R22, R4 ;  /* 0x0000000400167245 */ /* 0x004fce0000201000 */
.L_x_9:
[----:B------:R-:W-:Y:S05]  /*2510*/  BSYNC B7 ;  /* 0x0000000000077941 */ /* 0x000fea0003800000 */
.L_x_3:
[----:B------:R-:W4:Y:S01]  /*2520*/  LDC.U8 R3, c[0x0][0x493] ;  /* 0x000124c0ff037b82 */ /* 0x000f220000000000 */
[----:B------:R-:W-:Y:S01]  /*2530*/  ULDC.64 UR4, c[0x0][0x488] ;  /* 0x0001220000047ab9 */ /* 0x000fe20000000a00 */
[----:B------:R-:W-:Y:S01]  /*2540*/  BSSY B7, `(.L_x_31) ;  /* 0x00000df000077945 */ /* 0x000fe20003800000 */
[----:B0-23--:R-:W-:-:S04]  /*2550*/  IADD3 R4, P1, R18, UR4, RZ ;  /* 0x0000000412047c10 */ /* 0x00dfc8000ff3e0ff */
[----:B------:R-:W-:Y:S02]  /*2560*/  IADD3.X R5, RZ, UR5, RZ, P1, !PT ;  /* 0x00000005ff057c10 */ /* 0x000fe40008ffe4ff */
[----:B----4-:R-:W-:-:S04]  /*2570*/  PRMT R0, R3, 0x9910, RZ ;  /* 0x0000991003007816 */ /* 0x010fc800000000ff */
        /* <DEDUP_REMOVED lines=11> */
[----:B--2---:R-:W0:Y:S01]  /*2630*/  I2F.S16 R0, R0 ;  /* 0x0000000000007306 */ /* 0x004e220000101400 */
[----:B------:R-:W-:Y:S05]  /*2640*/  BRA `(.L_x_37) ;  /* 0x0000000c00387947 */ /* 0x000fea0003800000 */
.L_x_35:
[----:B------:R-:W2:Y:S02]  /*2650*/  LDG.E.U8 R0, desc[UR36][R4.64] ;  /* 0x0000002404007981 */ /* 0x000ea4000c1e1100 */
[----:B--2---:R-:W-:Y:S01]  /*2660*/  I2FP.F32.U32 R0, R0 ;  /* 0x0000000000007245 */ /* 0x004fe20000201000 */
[----:B------:R-:W-:Y:S06]  /*2670*/  BRA `(.L_x_37) ;  /* 0x0000000c002c7947 */ /* 0x000fec0003800000 */
.L_x_34:
[----:B------:R-:W-:-:S13]  /*2680*/  ISETP.NE.AND P0, PT, R0, 0x2, PT ;  /* 0x000000020000780c */ /* 0x000fda0003f05270 */
[----:B------:R-:W-:Y:S05]  /*2690*/  @!P0 BRA `(.L_x_38) ;  /* 0x0000000000288947 */ /* 0x000fea0003800000 */
[----:B------:R-:W-:-:S13]  /*26a0*/  ISETP.NE.AND P0, PT, R0, 0x3, PT ;  /* 0x000000030000780c */ /* 0x000fda0003f05270 */
[----:B------:R-:W-:Y:S05]  /*26b0*/  @!P0 BRA `(.L_x_39) ;  /* 0x0000000000148947 */ /* 0x000fea0003800000 */
[----:B------:R-:W-:-:S13]  /*26c0*/  ISETP.NE.AND P0, PT, R0, 0x4, PT ;  /* 0x000000040000780c */ /* 0x000fda0003f05270 */
[----:B------:R-:W-:Y:S05]  /*26d0*/  @P0 BRA `(.L_x_36) ;  /* 0x0000000800b80947 */ /* 0x000fea0003800000 */
[----:B------:R-:W2:Y:S02]  /*26e0*/  LDG.E.64 R4, desc[UR36][R4.64] ;  /* 0x0000002404047981 */ /* 0x000ea4000c1e1b00 */
[----:B--2---:R0:W2:Y:S01]  /*26f0*/  I2F.S64 R0, R4 ;  /* 0x0000000400007312 */ /* 0x0040a20000301400 */
[----:B------:R-:W-:Y:S05]  /*2700*/  BRA `(.L_x_37) ;  /* 0x0000000c00087947 */ /* 0x000fea0003800000 */
.L_x_39:
[----:B------:R-:W2:Y:S02]  /*2710*/  LDG.E R0, desc[UR36][R4.64] ;  /* 0x0000002404007981 */ /* 0x000ea4000c1e1900 */
[----:B--2---:R-:W-:Y:S01]  /*2720*/  I2FP.F32.S32 R0, R0 ;  /* 0x0000000000007245 */ /* 0x004fe20000201400 */
[----:B------:R-:W-:Y:S06]  /*2730*/  BRA `(.L_x_37) ;  /* 0x0000000800fc7947 */ /* 0x000fec0003800000 */
.L_x_38:
[----:B------:R-:W2:Y:S02]  /*2740*/  LDG.E.U16 R0, desc[UR36][R4.64] ;  /* 0x0000002404007981 */ /* 0x000ea4000c1e1500 */
[----:B--2---:R-:W0:Y:S01]  /*2750*/  I2F.S16 R0, R0 ;  /* 0x0000000000007306 */ /* 0x004e220000101400 */
[----:B------:R-:W-:Y:S05]  /*2760*/  BRA `(.L_x_37) ;  /* 0x0000000800f07947 */ /* 0x000fea0003800000 */
.L_x_33:
        /* <DEDUP_REMOVED lines=8> */
.L_x_41:
[----:B------:R-:W2:Y:S02]  /*27f0*/  LDG.E.U16 R0, desc[UR36][R4.64] ;  /* 0x0000002404007981 */ /* 0x000ea4000c1e1500 */
[----:B--2---:R-:W-:Y:S01]  /*2800*/  HADD2.F32 R0, -RZ, R0.H0_H0 ;  /* 0x20000000ff007230 */ /* 0x004fe20000004100 */
[----:B------:R-:W-:Y:S06]  /*2810*/  BRA `(.L_x_37) ;  /* 0x0000000800c47947 */ /* 0x000fec0003800000 */
.L_x_40:
        /* <DEDUP_REMOVED lines=8> */
.L_x_43:
[----:B------:R-:W2:Y:S02]  /*28a0*/  LDG.E.U16 R0, desc[UR36][R4.64] ;  /* 0x0000002404007981 */ /* 0x000ea4000c1e1500 */
[----:B--2---:R-:W-:Y:S01]  /*28b0*/  HADD2.F32 R0, -RZ, R0.H0_H0 ;  /* 0x20000000ff007230 */ /* 0x004fe20000004100 */
[----:B------:R-:W-:Y:S06]  /*28c0*/  BRA `(.L_x_37) ;  /* 0x0000000800987947 */ /* 0x000fec0003800000 */
.L_x_42:
[----:B------:R-:W2:Y:S01]  /*28d0*/  LDG.E.64 R4, desc[UR36][R4.64] ;  /* 0x0000002404047981 */ /* 0x000ea2000c1e1b00 */
[----:B------:R-:W-:Y:S01]  /*28e0*/  UMOV UR4, 0xf0000000 ;  /* 0xf000000000047882 */ /* 0x000fe20000000000 */
[----:B------:R-:W-:Y:S01]  /*28f0*/  UMOV UR5, 0x380fffff ;  /* 0x380fffff00057882 */ /* 0x000fe20000000000 */
[----:B--2---:R-:W0:Y:S01]  /*2900*/  F2F.F32.F64 R0, R4 ;  /* 0x0000000400007310 */ /* 0x004e220000301000 */
[----:B------:R-:W-:-:S14]  /*2910*/  DSETP.GEU.AND P0, PT, |R4|, UR4, PT ;  /* 0x0000000404007e2a */ /* 0x000fdc000bf0e200 */
[----:B0-----:R-:W-:Y:S01]  /*2920*/  @!P0 FMUL R0, R0, 1.175494350822287508e-38 ;  /* 0x0080000000008820 */ /* 0x001fe20000400000 */
[----:B------:R-:W-:Y:S06]  /*2930*/  BRA `(.L_x_37) ;  /* 0x00000008007c7947 */ /* 0x000fec0003800000 */
.L_x_32:
        /* <DEDUP_REMOVED lines=12> */
.L_x_46:
[----:B------:R-:W2:Y:S01]  /*2a00*/  LDG.E.64 R4, desc[UR36][R4.64] ;  /* 0x0000002404047981 */ /* 0x000ea2000c1e1b00 */
[----:B------:R-:W-:Y:S01]  /*2a10*/  UMOV UR4, 0xf0000000 ;  /* 0xf000000000047882 */ /* 0x000fe20000000000 */
[----:B------:R-:W-:Y:S01]  /*2a20*/  UMOV UR5, 0x380fffff ;  /* 0x380fffff00057882 */ /* 0x000fe20000000000 */
[----:B--2---:R-:W0:Y:S01]  /*2a30*/  F2F.F32.F64 R0, R4 ;  /* 0x0000000400007310 */ /* 0x004e220000301000 */
[----:B------:R-:W-:-:S14]  /*2a40*/  DSETP.GEU.AND P0, PT, |R4|, UR4, PT ;  /* 0x0000000404007e2a */ /* 0x000fdc000bf0e200 */
[----:B0-----:R-:W-:Y:S01]  /*2a50*/  @!P0 FMUL R0, R0, 1.175494350822287508e-38 ;  /* 0x0080000000008820 */ /* 0x001fe20000400000 */
[----:B------:R-:W-:Y:S06]  /*2a60*/  BRA `(.L_x_37) ;  /* 0x0000000800307947 */ /* 0x000fec0003800000 */
.L_x_45:
        /* <DEDUP_REMOVED lines=11> */
[C---:B------:R-:W-:Y:S01]  /*2b20*/  IADD3 R7, R3.reuse, 0x1000000, RZ ;  /* 0x0100000003077810 */ /* 0x040fe20007ffe0ff */
[----:B------:R-:W-:-:S03]  /*2b30*/  VIADD R4, R3, 0xffffffff ;  /* 0xffffffff03047836 */ /* 0x000fc60000000000 */
[----:B------:R-:W-:Y:S02]  /*2b40*/  SHF.R.S32.HI R7, RZ, 0x8, R7 ;  /* 0x00000008ff077819 */ /* 0x000fe40000011407 */
[----:B------:R-:W-:Y:S02]  /*2b50*/  SHF.R.S32.HI R4, RZ, 0x1f, R4 ;  /* 0x0000001fff047819 */ /* 0x000fe40000011404 */
[----:B0-----:R-:W-:-:S04]  /*2b60*/  IADD3 R6, -R6, 0x1f, RZ ;  /* 0x0000001f06067810 */ /* 0x001fc80007ffe1ff */
[C---:B------:R-:W-:Y:S02]  /*2b70*/  ISETP.GT.U32.AND P0, PT, R6.reuse, 0x4, PT ;  /* 0x000000040600780c */ /* 0x040fe40003f04070 */
[----:B------:R-:W-:-:S04]  /*2b80*/  IADD3 R6, R6, -0x4, RZ ;  /* 0xfffffffc06067810 */ /* 0x000fc80007ffe0ff */
[----:B------:R-:W-:-:S05]  /*2b90*/  SEL R6, R6, RZ, P0 ;  /* 0x000000ff06067207 */ /* 0x000fca0000000000 */
[----:B------:R-:W-:Y:S01]  /*2ba0*/  IMAD R9, R6, R9, 0x3c000000 ;  /* 0x3c00000006097424 */ /* 0x000fe200078e0209 */
[----:B------:R-:W-:-:S04]  /*2bb0*/  SHF.L.U32 R6, R3, R6, RZ ;  /* 0x0000000603067219 */ /* 0x000fc800000006ff */
[----:B------:R-:W-:-:S04]  /*2bc0*/  LEA.HI R6, R6, R9, RZ, 0x1c ;  /* 0x0000000906067211 */ /* 0x000fc800078fe0ff */
[----:B------:R-:W-:-:S04]  /*2bd0*/  LOP3.LUT R7, R6, 0x7f800000, R7, 0xf8, !PT ;  /* 0x7f80000006077812 */ /* 0x000fc800078ef807 */
[----:B------:R-:W-:-:S04]  /*2be0*/  LOP3.LUT R7, R7, R4, RZ, 0x30, !PT ;  /* 0x0000000407077212 */ /* 0x000fc800078e30ff */
[----:B------:R-:W-:Y:S01]  /*2bf0*/  LOP3.LUT R0, R7, 0x80000000, R0, 0xf8, !PT ;  /* 0x8000000007007812 */ /* 0x000fe200078ef800 */
[----:B------:R-:W-:Y:S06]  /*2c00*/  BRA `(.L_x_37) ;  /* 0x0000000400c87947 */ /* 0x000fec0003800000 */
.L_x_48:
        /* <DEDUP_REMOVED lines=8> */
[----:B------:R-:W-:Y:S02]  /*2c90*/  @P0 FMUL.FTZ R3, R3, 1.9259299443872358531e-34 ;  /* 0x0780000003030820 */ /* 0x000fe40000410000 */
[----:B------:R-:W-:Y:S01]  /*2ca0*/  @!P0 FADD.FTZ R3, R0, -0.5 ;  /* 0xbf00000000038421 */ /* 0x000fe20000010000 */
[----:B------:R-:W-:-:S05]  /*2cb0*/  IMAD.SHL.U32 R0, R4, 0x1000000, RZ ;  /* 0x0100000004007824 */ /* 0x000fca00078e00ff */
[----:B------:R-:W-:Y:S01]  /*2cc0*/  LOP3.LUT R0, R3, 0x80000000, R0, 0xf8, !PT ;  /* 0x8000000003007812 */ /* 0x000fe200078ef800 */
[----:B------:R-:W-:Y:S06]  /*2cd0*/  BRA `(.L_x_37) ;  /* 0x0000000400947947 */ /* 0x000fec0003800000 */
.L_x_47:
[----:B------:R-:W2:Y:S02]  /*2ce0*/  LDG.E.U16 R0, desc[UR36][R4.64] ;  /* 0x0000002404007981 */ /* 0x000ea4000c1e1500 */
[----:B--2---:R-:W-:Y:S01]  /*2cf0*/  SHF.L.U32 R0, R0, 0x10, RZ ;  /* 0x0000001000007819 */ /* 0x004fe200000006ff */
[----:B------:R-:W-:Y:S06]  /*2d00*/  BRA `(.L_x_37) ;  /* 0x0000000400887947 */ /* 0x000fec0003800000 */
.L_x_44:
        /* <DEDUP_REMOVED lines=11> */
.L_x_51:
        /* <DEDUP_REMOVED lines=20> */
.L_x_53:
[----:B------:R-:W-:Y:S05]  /*2f00*/  BSYNC B0 ;  /* 0x0000000000007941 */ /* 0x000fea0003800000 */
.L_x_52:
[----:B------:R-:W-:Y:S01]  /*2f10*/  LEA R5, R0, 0x3b800000, 0x17 ;  /* 0x3b80000000057811 */ /* 0x000fe200078eb8ff */
[----:B------:R-:W-:-:S05]  /*2f20*/  IMAD.SHL.U32 R0, R3, 0x100000, RZ ;  /* 0x0010000003007824 */ /* 0x000fca00078e00ff */
[----:B------:R-:W-:Y:S01]  /*2f30*/  LOP3.LUT R0, R5, R0, R6, 0xfe, !PT ;  /* 0x0000000005007212 */ /* 0x000fe200078efe06 */
[----:B------:R-:W-:Y:S06]  /*2f40*/  BRA `(.L_x_37) ;  /* 0x0000000000f87947 */ /* 0x000fec0003800000 */
.L_x_50:
        /* <DEDUP_REMOVED lines=20> */
.L_x_55:
[----:B------:R-:W-:Y:S05]  /*3090*/  BSYNC B0 ;  /* 0x0000000000007941 */ /* 0x000fea0003800000 */
.L_x_54:
[----:B------:R-:W-:Y:S02]  /*30a0*/  LEA R5, R0, 0x37800000, 0x17 ;  /* 0x3780000000057811 */ /* 0x000fe400078eb8ff */
[----:B------:R-:W-:-:S04]  /*30b0*/  SHF.L.U32 R0, R3, 0x15, RZ ;  /* 0x0000001503007819 */ /* 0x000fc800000006ff */
[----:B------:R-:W-:Y:S01]  /*30c0*/  LOP3.LUT R0, R5, R0, R6, 0xfe, !PT ;  /* 0x0000000005007212 */ /* 0x000fe200078efe06 */
[----:B------:R-:W-:Y:S06]  /*30d0*/  BRA `(.L_x_37) ;  /* 0x0000000000947947 */ /* 0x000fec0003800000 */
.L_x_49:
        /* <DEDUP_REMOVED lines=14> */
.L_x_36:
[----:B------:R-:W-:Y:S01]  /*31c0*/  MOV R0, 0x0 ;  /* 0x0000000000007802 */ /* 0x000fe20000000f00 */
[----:B------:R-:W-:Y:S01]  /*31d0*/  ULDC.64 UR4, c[0x4][0x108] ;  /* 0x0100420000047ab9 */ /* 0x000fe20000000a00 */
[----:B------:R-:W-:Y:S01]  /*31e0*/  ULDC.64 UR6, c[0x4][0x18] ;  /* 0x0100060000067ab9 */ /* 0x000fe20000000a00 */
[----:B------:R-:W-:Y:S01]  /*31f0*/  MOV R4, UR4 ;  /* 0x0000000400047c02 */ /* 0x000fe20008000f00 */
[----:B------:R0:W2:Y:S01]  /*3200*/  LDC.64 R14, c[0x4][R0] ;  /* 0x01000000000e7b82 */ /* 0x0000a20000000a00 */
        /* <DEDUP_REMOVED lines=10> */
[----:B-12--5:R-:W-:Y:S05]  /*32b0*/  CALL.ABS.NOINC R14 ;  /* 0x000000000e007343 */ /* 0x026fea0003c00000 */
.L_x_58:
[----:B------:R-:W-:Y:S01]  /*32c0*/  IMAD.MOV.U32 R0, RZ, RZ, RZ ;  /* 0x000000ffff007224 */ /* 0x000fe200078e00ff */
[----:B------:R-:W-:Y:S06]  /*32d0*/  BRA `(.L_x_37) ;  /* 0x0000000000147947 */ /* 0x000fec0003800000 */
.L_x_57:
[----:B------:R-:W2:Y:S02]  /*32e0*/  LDG.E.64 R4, desc[UR36][R4.64] ;  /* 0x0000002404047981 */ /* 0x000ea4000c1e1b00 */
[----:B--2---:R0:W2:Y:S01]  /*32f0*/  I2F.U64 R0, R4 ;  /* 0x0000000400007312 */ /* 0x0040a20000301000 */
[----:B------:R-:W-:Y:S05]  /*3300*/  BRA `(.L_x_37) ;  /* 0x0000000000087947 */ /* 0x000fea0003800000 */
.L_x_56:
[----:B------:R-:W2:Y:S02]  /*3310*/  LDG.E R0, desc[UR36][R4.64] ;  /* 0x0000002404007981 */ /* 0x000ea4000c1e1900 */
[----:B--2---:R-:W-:-:S07]  /*3320*/  I2FP.F32.U32 R0, R0 ;  /* 0x0000000000007245 */ /* 0x004fce0000201000 */
.L_x_37:
[----:B------:R-:W-:Y:S05]  /*3330*/  BSYNC B7 ;  /* 0x0000000000077941 */ /* 0x000fea0003800000 */
.L_x_31:
[----:B------:R-:W-:Y:S02]  /*3340*/  ULDC.U8 UR4, c[0x0][0x490] ;  /* 0x0001240000047ab9 */ /* 0x000fe40000000000 */
[----:B------:R-:W-:-:S13]  /*3350*/  ISETP.NE.AND P0, PT, RZ, UR4, PT ;  /* 0x00000004ff007c0c */ /* 0x000fda000bf05270 */
[----:B------:R-:W-:Y:S05]  /*3360*/  @!P0 BRA `(.L_x_59) ;  /* 0x0000000000108947 */ /* 0x000fea0003800000 */
[----:B01-345:R-:W-:Y:S02]  /*3370*/  MOV R4, R22 ;  /* 0x0000001600047202 */ /* 0x03bfe40000000f00 */
[----:B------:R-:W-:-:S07]  /*3380*/  MOV R8, 0x33a0 ;  /* 0x000033a000087802 */ /* 0x000fce0000000f00 */
[----:B--2---:R-:W-:Y:S05]  /*3390*/  CALL.REL.NOINC `($_ZN2at6native18elementwise_kernelILi128ELi4EZNS0_15gpu_kernel_implIN48_GLOBAL__N__08322988_15_IGammaKernel_cu_cb51a28d10CalcIgammaIfEEEEvRNS_18TensorIteratorBaseERKT_EUliE_EEviT1_$_ZN46_INTERNAL_08322988_15_IGammaKernel_cu_cb51a28d48_GLOBAL__N__08322988_15_IGammaKernel_cu_cb51a28d12calc_igammacIfEET_S2_S2_) ;  /* 0x000001b400287944 */ /* 0x004fea0003c00000 */
[----:B------:R-:W-:Y:S05]  /*33a0*/  BRA `(.L_x_60) ;  /* 0x00000000000c7947 */ /* 0x000fea0003800000 */
.L_x_59:
[----:B-1---5:R-:W-:Y:S01]  /*33b0*/  IMAD.MOV.U32 R3, RZ, RZ, R22 ;  /* 0x000000ffff037224 */ /* 0x022fe200078e0016 */
[----:B------:R-:W-:-:S07]  /*33c0*/  MOV R6, 0x33e0 ;  /* 0x000033e000067802 */ /* 0x000fce0000000f00 */
[----:B0-234-:R-:W-:Y:S05]  /*33d0*/  CALL.REL.NOINC `($_ZN2at6native18elementwise_kernelILi128ELi4EZNS0_15gpu_kernel_implIN48_GLOBAL__N__08322988_15_IGammaKernel_cu_cb51a28d10CalcIgammaIfEEEEvRNS_18TensorIteratorBaseERKT_EUliE_EEviT1_$_ZN46_INTERNAL_08322988_15_IGammaKernel_cu_cb51a28d48_GLOBAL__N__08322988_15_IGammaKernel_cu_cb51a28d11calc_igammaIfEET_S2_S2_) ;  /* 0x000000d000f87944 */ /* 0x01dfea0003c00000 */
.L_x_60:
[----:B------:R-:W0:Y:S02]  /*33e0*/  LDC.U8 R3, c[0x0][0x491] ;  /* 0x00012440ff037b82 */ /* 0x000e240000000000 */
        /* <DEDUP_REMOVED lines=11> */
[----:B------:R-:W0:Y:S02]  /*34a0*/  F2I.FTZ.TRUNC.NTZ R3, R4 ;  /* 0x0000000400037305 */ /* 0x000e24000021f100 */
[----:B0-----:R0:W-:Y:S01]  /*34b0*/  STG.E.U8 desc[UR36][R16.64], R3 ;  /* 0x0000000310007986 */ /* 0x0011e2000c101124 */
[----:B------:R-:W-:Y:S05]  /*34c0*/  BRA `(.L_x_66) ;  /* 0x0000000c00507947 */ /* 0x000fea0003800000 */
.L_x_64:
[----:B------:R-:W0:Y:S02]  /*34d0*/  F2I.S64.TRUNC R4, R4 ;  /* 0x0000000400047311 */ /* 0x000e24000020d900 */
[----:B0-----:R-:W-:-:S05]  /*34e0*/  MOV R3, R4 ;  /* 0x0000000400037202 */ /* 0x001fca0000000f00 */
[----:B------:R0:W-:Y:S01]  /*34f0*/  STG.E.U8 desc[UR36][R16.64], R3 ;  /* 0x0000000310007986 */ /* 0x0001e2000c101124 */
[----:B------:R-:W-:Y:S05]  /*3500*/  BRA `(.L_x_66) ;  /* 0x0000000c00407947 */ /* 0x000fea0003800000 */
.L_x_63:
[----:B------:R-:W-:-:S13]  /*3510*/  ISETP.NE.AND P0, PT, R0, 0x2, PT ;  /* 0x000000020000780c */ /* 0x000fda0003f05270 */
[----:B------:R-:W-:Y:S05]  /*3520*/  @!P0 BRA `(.L_x_67) ;  /* 0x0000000000288947 */ /* 0x000fea0003800000 */
[----:B------:R-:W-:-:S13]  /*3530*/  ISETP.NE.AND P0, PT, R0, 0x3, PT ;  /* 0x000000030000780c */ /* 0x000fda0003f05270 */
[----:B------:R-:W-:Y:S05]  /*3540*/  @!P0 BRA `(.L_x_68) ;  /* 0x0000000000148947 */ /* 0x000fea0003800000 */
[----:B------:R-:W-:-:S13]  /*3550*/  ISETP.NE.AND P0, PT, R0, 0x4, PT ;  /* 0x000000040000780c */ /* 0x000fda0003f05270 */
[----:B------:R-:W-:Y:S05]  /*3560*/  @P0 BRA `(.L_x_65) ;  /* 0x0000000800d00947 */ /* 0x000fea0003800000 */
[----:B------:R-:W0:Y:S02]  /*3570*/  F2I.S64.TRUNC R4, R4 ;  /* 0x0000000400047311 */ /* 0x000e24000020d900 */
[----:B0-----:R0:W-:Y:S01]  /*3580*/  STG.E.64 desc[UR36][R16.64], R4 ;  /* 0x0000000410007986 */ /* 0x0011e2000c101b24 */
[----:B------:R-:W-:Y:S05]  /*3590*/  BRA `(.L_x_66) ;  /* 0x0000000c001c7947 */ /* 0x000fea0003800000 */
.L_x_68:
[----:B------:R-:W0:Y:S02]  /*35a0*/  F2I.FTZ.TRUNC.NTZ R3, R4 ;  /* 0x0000000400037305 */ /* 0x000e24000021f100 */
[----:B0-----:R0:W-:Y:S01]  /*35b0*/  STG.E desc[UR36][R16.64], R3 ;  /* 0x0000000310007986 */ /* 0x0011e2000c101924 */
[----:B------:R-:W-:Y:S05]  /*35c0*/  BRA `(.L_x_66) ;  /* 0x0000000c00107947 */ /* 0x000fea0003800000 */
.L_x_67:
[----:B------:R-:W0:Y:S02]  /*35d0*/  F2I.FTZ.TRUNC.NTZ R3, R4 ;  /* 0x0000000400037305 */ /* 0x000e24000021f100 */
[----:B0-----:R0:W-:Y:S01]  /*35e0*/  STG.E.U16 desc[UR36][R16.64], R3 ;  /* 0x0000000310007986 */ /* 0x0011e2000c101524 */
[----:B------:R-:W-:Y:S05]  /*35f0*/  BRA `(.L_x_66) ;  /* 0x0000000c00047947 */ /* 0x000fea0003800000 */
.L_x_62:
[----:B------:R-:W-:-:S13]  /*3600*/  ISETP.GT.AND P0, PT, R0, 0x6, PT ;  /* 0x000000060000780c */ /* 0x000fda0003f04270 */
[----:B------:R-:W-:Y:S05]  /*3610*/  @P0 BRA `(.L_x_69) ;  /* 0x0000000000240947 */ /* 0x000fea0003800000 */
[----:B------:R-:W-:-:S13]  /*3620*/  ISETP.NE.AND P0, PT, R0, 0x5, PT ;  /* 0x000000050000780c */ /* 0x000fda0003f05270 */
[----:B------:R-:W-:Y:S05]  /*3630*/  @!P0 BRA `(.L_x_70) ;  /* 0x0000000000108947 */ /* 0x000fea0003800000 */
[----:B------:R-:W-:-:S13]  /*3640*/  ISETP.NE.AND P0, PT, R0, 0x6, PT ;  /* 0x000000060000780c */ /* 0x000fda0003f05270 */
[----:B------:R-:W-:Y:S05]  /*3650*/  @P0 BRA `(.L_x_65) ;  /* 0x0000000800940947 */ /* 0x000fea0003800000 */
[----:B------:R0:W-:Y:S01]  /*3660*/  STG.E desc[UR36][R16.64], R4 ;  /* 0x0000000410007986 */ /* 0x0001e2000c101924 */
[----:B------:R-:W-:Y:S05]  /*3670*/  BRA `(.L_x_66) ;  /* 0x0000000800e47947 */ /* 0x000fea0003800000 */
.L_x_70:
[----:B------:R-:W-:-:S05]  /*3680*/  F2FP.F16.F32.PACK_AB R4, RZ, R4 ;  /* 0x00000004ff04723e */ /* 0x000fca00000000ff */
[----:B------:R0:W-:Y:S01]  /*3690*/  STG.E.U16 desc[UR36][R16.64], R4 ;  /* 0x0000000410007986 */ /* 0x0001e2000c101524 */
[----:B------:R-:W-:Y:S05]  /*36a0*/  BRA `(.L_x_66) ;  /* 0x0000000800d87947 */ /* 0x000fea0003800000 */
.L_x_69:
[----:B------:R-:W-:-:S13]  /*36b0*/  ISETP.NE.AND P0, PT, R0, 0x7, PT ;  /* 0x000000070000780c */ /* 0x000fda0003f05270 */
[----:B------:R-:W-:Y:S05]  /*36c0*/  @!P0 BRA `(.L_x_71) ;  /* 0x00000000002c8947 */ /* 0x000fea0003800000 */
[----:B------:R-:W-:-:S13]  /*36d0*/  ISETP.NE.AND P0, PT, R0, 0x8, PT ;  /* 0x000000080000780c */ /* 0x000fda0003f05270 */
[----:B------:R-:W-:Y:S05]  /*36e0*/  @!P0 BRA `(.L_x_72) ;  /* 0x0000000000148947 */ /* 0x000fea0003800000 */
[----:B------:R-:W-:-:S13]  /*36f0*/  ISETP.NE.AND P0, PT, R0, 0x9, PT ;  /* 0x000000090000780c */ /* 0x000fda0003f05270 */
[----:B------:R-:W-:Y:S05]  /*3700*/  @P0 BRA `(.L_x_65) ;  /* 0x0000000800680947 */ /* 0x000fea0003800000 */
[----:B------:R-:W-:-:S05]  /*3710*/  IMAD.MOV.U32 R5, RZ, RZ, RZ ;  /* 0x000000ffff057224 */ /* 0x000fca00078e00ff */
[----:B------:R0:W-:Y:S01]  /*3720*/  STG.E.64 desc[UR36][R16.64], R4 ;  /* 0x0000000410007986 */ /* 0x0001e2000c101b24 */
[----:B------:R-:W-:Y:S05]  /*3730*/  BRA `(.L_x_66) ;  /* 0x0000000800b47947 */ /* 0x000fea0003800000 */
.L_x_72:
[----:B------:R-:W-:-:S04]  /*3740*/  F2FP.F16.F32.PACK_AB R3, RZ, R4 ;  /* 0x00000004ff03723e */ /* 0x000fc800000000ff */
[----:B------:R-:W-:-:S05]  /*3750*/  PRMT R3, R3, 0x5410, RZ ;  /* 0x0000541003037816 */ /* 0x000fca00000000ff */
[----:B------:R0:W-:Y:S01]  /*3760*/  STG.E desc[UR36][R16.64], R3 ;  /* 0x0000000310007986 */ /* 0x0001e2000c101924 */
[----:B------:R-:W-:Y:S05]  /*3770*/  BRA `(.L_x_66) ;  /* 0x0000000800a47947 */ /* 0x000fea0003800000 */
.L_x_71:
[----:B------:R-:W-:-:S06]  /*3780*/  FMUL.FTZ R4, R4, 1 ;  /* 0x3f80000004047820 */ /* 0x000fcc0000410000 */
[----:B------:R-:W0:Y:S02]  /*3790*/  F2F.F64.F32 R4, R4 ;  /* 0x0000000400047310 */ /* 0x000e240000201800 */
[----:B0-----:R0:W-:Y:S01]  /*37a0*/  STG.E.64 desc[UR36][R16.64], R4 ;  /* 0x0000000410007986 */ /* 0x0011e2000c101b24 */
[----:B------:R-:W-:Y:S05]  /*37b0*/  BRA `(.L_x_66) ;  /* 0x0000000800947947 */ /* 0x000fea0003800000 */
.L_x_61:
        /* <DEDUP_REMOVED lines=8> */
[----:B------:R-:W-:-:S04]  /*3840*/  FSETP.NEU.FTZ.AND P0, PT, R4, RZ, PT ;  /* 0x000000ff0400720b */ /* 0x000fc80003f1d000 */
[----:B------:R-:W-:-:S05]  /*3850*/  SEL R3, RZ, 0x1, !P0 ;  /* 0x00000001ff037807 */ /* 0x000fca0004000000 */
[----:B------:R0:W-:Y:S01]  /*3860*/  STG.E.U8 desc[UR36][R16.64], R3 ;  /* 0x0000000310007986 */ /* 0x0001e2000c101124 */
[----:B------:R-:W-:Y:S05]  /*3870*/  BRA `(.L_x_66) ;  /* 0x0000000800647947 */ /* 0x000fea0003800000 */
.L_x_75:
[----:B------:R-:W-:Y:S01]  /*3880*/  FMUL.FTZ R4, R4, 1 ;  /* 0x3f80000004047820 */ /* 0x000fe20000410000 */
[----:B------:R-:W-:-:S05]  /*3890*/  CS2R R6, SRZ ;  /* 0x0000000000067805 */ /* 0x000fca000001ff00 */
[----:B------:R-:W0:Y:S02]  /*38a0*/  F2F.F64.F32 R4, R4 ;  /* 0x0000000400047310 */ /* 0x000e240000201800 */
[----:B0-----:R0:W-:Y:S01]  /*38b0*/  STG.E.128 desc[UR36][R16.64], R4 ;  /* 0x0000000410007986 */ /* 0x0011e2000c101d24 */
[----:B------:R-:W-:Y:S05]  /*38c0*/  BRA `(.L_x_66) ;  /* 0x0000000800507947 */ /* 0x000fea0003800000 */
.L_x_74:
[----:B------:R-:W-:-:S13]  /*38d0*/  ISETP.NE.AND P0, PT, R0, 0xf, PT ;  /* 0x0000000f0000780c */ /* 0x000fda0003f05270 */
[----:B------:R-:W-:Y:S05]  /*38e0*/  @!P0 BRA `(.L_x_76) ;  /* 0x0000000000ac8947 */ /* 0x000fea0003800000 */
[----:B------:R-:W-:-:S13]  /*38f0*/  ISETP.NE.AND P0, PT, R0, 0x17, PT ;  /* 0x000000170000780c */ /* 0x000fda0003f05270 */
[----:B------:R-:W-:Y:S05]  /*3900*/  @!P0 BRA `(.L_x_77) ;  /* 0x0000000000508947 */ /* 0x000fea0003800000 */
[----:B------:R-:W-:-:S13]  /*3910*/  ISETP.NE.AND P0, PT, R0, 0x18, PT ;  /* 0x000000180000780c */ /* 0x000fda0003f05270 */
[----:B------:R-:W-:Y:S05]  /*3920*/  @P0 BRA `(.L_x_65) ;  /* 0x0000000400e00947 */ /* 0x000fea0003800000 */
[C---:B------:R-:W-:Y:S01]  /*3930*/  LOP3.LUT R6, R4.reuse, 0x7fffffff, RZ, 0xc0, !PT ;  /* 0x7fffffff04067812 */ /* 0x040fe200078ec0ff */
[----:B------:R-:W-:Y:S01]  /*3940*/  BSSY B0, `(.L_x_78) ;  /* 0x000000d000007945 */ /* 0x000fe20003800000 */
[----:B------:R-:W-:Y:S02]  /*3950*/  LOP3.LUT R0, R4, 0x80000000, RZ, 0xc0, !PT ;  /* 0x8000000004007812 */ /* 0x000fe400078ec0ff */
[----:B------:R-:W-:Y:S02]  /*3960*/  ISETP.GT.U32.AND P0, PT, R6, 0x43efffff, PT ;  /* 0x43efffff0600780c */ /* 0x000fe40003f04070 */
[----:B------:R-:W-:Y:S01]  /*3970*/  SHF.R.U32.HI R5, RZ, 0x18, R0 ;  /* 0x00000018ff057819 */ /* 0x000fe20000011600 */
[----:B------:R-:W-:-:S10]  /*3980*/  HFMA2.MMA R0, -RZ, RZ, 0, 7.569789886474609375e-06 ;  /* 0x0000007fff007435 */ /* 0x000fd400000001ff */
[----:B------:R-:W-:Y:S05]  /*3990*/  @P0 BRA `(.L_x_79) ;  /* 0x00000000001c0947 */ /* 0x000fea0003800000 */
[----:B------:R-:W-:-:S13]  /*39a0*/  ISETP.GE.U32.AND P0, PT, R6, 0x3c800000, PT ;  /* 0x3c8000000600780c */ /* 0x000fda0003f06070 */
[----:B------:R-:W-:-:S04]  /*39b0*/  @P0 SHF.R.U32.HI R0, RZ, 0x14, R4 ;  /* 0x00000014ff000819 */ /* 0x000fc80000011604 */
[----:B------:R-:W-:-:S04]  /*39c0*/  @P0 LOP3.LUT R3, R0, 0x1, RZ, 0xc0, !PT ;  /* 0x0000000100030812 */ /* 0x000fc800078ec0ff */
[----:B------:R-:W-:Y:S01]  /*39d0*/  @P0 IADD3 R0, R4, 0x407ffff, R3 ;  /* 0x0407ffff04000810 */ /* 0x000fe20007ffe003 */
[----:B------:R-:W-:-:S03]  /*39e0*/  @!P0 FADD.FTZ R3, R6, 16384 ;  /* 0x4680000006038421 */ /* 0x000fc60000010000 */
[----:B------:R-:W-:Y:S01]  /*39f0*/  @P0 SHF.R.U32.HI R0, RZ, 0x14, R0 ;  /* 0x00000014ff000819 */ /* 0x000fe20000011600 */
[----:B------:R-:W-:-:S07]  /*3a00*/  @!P0 VIADD R0, R3, 0xb9800000 ;  /* 0xb980000003008836 */ /* 0x000fce0000000000 */
.L_x_79:
[----:B------:R-:W-:Y:S05]  /*3a10*/  BSYNC B0 ;  /* 0x0000000000007941 */ /* 0x000fea0003800000 */
.L_x_78:
[----:B------:R-:W-:-:S05]  /*3a20*/  LOP3.LUT R5, R0, R5, RZ, 0xfc, !PT ;  /* 0x0000000500057212 */ /* 0x000fca00078efcff */
[----:B------:R0:W-:Y:S01]  /*3a30*/  STG.E.U8 desc[UR36][R16.64], R5 ;  /* 0x0000000510007986 */ /* 0x0001e2000c101124 */
[----:B------:R-:W-:Y:S05]  /*3a40*/  BRA `(.L_x_66) ;  /* 0x0000000400f07947 */ /* 0x000fea0003800000 */
.L_x_77:
[----:B------:R-:W-:Y:S01]  /*3a50*/  LOP3.LUT R5, R4, 0x7fffffff, RZ, 0xc0, !PT ;  /* 0x7fffffff04057812 */ /* 0x000fe200078ec0ff */
[----:B------:R-:W-:Y:S03]  /*3a60*/  BSSY B0, `(.L_x_80) ;  /* 0x000000e000007945 */ /* 0x000fe60003800000 */
[----:B------:R-:W-:-:S13]  /*3a70*/  ISETP.GT.U32.AND P0, PT, R5, 0x477fffff, PT ;  /* 0x477fffff0500780c */ /* 0x000fda0003f04070 */
[----:B------:R-:W-:Y:S05]  /*3a80*/  @P0 BRA `(.L_x_81) ;  /* 0x0000000000200947 */ /* 0x000fea0003800000 */
[----:B------:R-:W-:-:S13]  /*3a90*/  ISETP.GE.U32.AND P0, PT, R5, 0x38800000, PT ;  /* 0x388000000500780c */ /* 0x000fda0003f06070 */
[----:B------:R-:W-:-:S04]  /*3aa0*/  @P0 SHF.R.U32.HI R0, RZ, 0x15, R4 ;  /* 0x00000015ff000819 */ /* 0x000fc80000011604 */
[----:B------:R-:W-:-:S04]  /*3ab0*/  @P0 LOP3.LUT R3, R0, 0x1, RZ, 0xc0, !PT ;  /* 0x0000000100030812 */ /* 0x000fc800078ec0ff */
[----:B------:R-:W-:Y:S01]  /*3ac0*/  @P0 IADD3 R0, R4, 0x80fffff, R3 ;  /* 0x080fffff04000810 */ /* 0x000fe20007ffe003 */
[----:B------:R-:W-:-:S03]  /*3ad0*/  @!P0 FADD.FTZ R3, R5, 128 ;  /* 0x4300000005038421 */ /* 0x000fc60000010000 */
[----:B------:R-:W-:Y:S02]  /*3ae0*/  @P0 SHF.R.U32.HI R0, RZ, 0x15, R0 ;  /* 0x00000015ff000819 */ /* 0x000fe40000011600 */
[----:B------:R-:W-:Y:S01]  /*3af0*/  @!P0 IADD3 R0, R3, -0x43000000, RZ ;  /* 0xbd00000003008810 */ /* 0x000fe20007ffe0ff */
[----:B------:R-:W-:Y:S06]  /*3b00*/  BRA `(.L_x_82) ;  /* 0x00000000000c7947 */ /* 0x000fec0003800000 */
.L_x_81:
[----:B------:R-:W-:Y:S01]  /*3b10*/  IMAD.MOV.U32 R0, RZ, RZ, 0x7f ;  /* 0x0000007fff007424 */ /* 0x000fe200078e00ff */
[----:B------:R-:W-:-:S04]  /*3b20*/  ISETP.GT.U32.AND P0, PT, R5, 0x7f800000, PT ;  /* 0x7f8000000500780c */ /* 0x000fc80003f04070 */
[----:B------:R-:W-:-:S09]  /*3b30*/  SEL R0, R0, 0x7c, P0 ;  /* 0x0000007c00007807 */ /* 0x000fd20000000000 */
.L_x_82:
[----:B------:R-:W-:Y:S05]  /*3b40*/  BSYNC B0 ;  /* 0x0000000000007941 */ /* 0x000fea0003800000 */
.L_x_80:
[----:B------:R-:W-:-:S04]  /*3b50*/  LOP3.LUT R4, R4, 0x80000000, RZ, 0xc0, !PT ;  /* 0x8000000004047812 */ /* 0x000fc800078ec0ff */
[----:B------:R-:W-:-:S04]  /*3b60*/  SHF.R.U32.HI R3, RZ, 0x18, R4 ;  /* 0x00000018ff037819 */ /* 0x000fc80000011604 */
[----:B------:R-:W-:-:S05]  /*3b70*/  LOP3.LUT R3, R0, R3, RZ, 0xfc, !PT ;  /* 0x0000000300037212 */ /* 0x000fca00078efcff */
[----:B------:R0:W-:Y:S01]  /*3b80*/  STG.E.U8 desc[UR36][R16.64], R3 ;  /* 0x0000000310007986 */ /* 0x0001e2000c101124 */
[----:B------:R-:W-:Y:S05]  /*3b90*/  BRA `(.L_x_66) ;  /* 0x00000004009c7947 */ /* 0x000fea0003800000 */
.L_x_76:
[----:B------:R-:W-:-:S05]  /*3ba0*/  F2FP.BF16.F32.PACK_AB R4, RZ, R4 ;  /* 0x00000004ff04723e */ /* 0x000fca00000010ff */
[----:B------:R0:W-:Y:S01]  /*3bb0*/  STG.E.U16 desc[UR36][R16.64], R4 ;  /* 0x0000000410007986 */ /* 0x0001e2000c101524 */
[----:B------:R-:W-:Y:S05]  /*3bc0*/  BRA `(.L_x_66) ;  /* 0x0000000400907947 */ /* 0x000fea0003800000 */
.L_x_73:
        /* <DEDUP_REMOVED lines=8> */
[----:B------:R-:W0:Y:S02]  /*3c50*/  F2I.FTZ.U32.TRUNC.NTZ R3, R4 ;  /* 0x0000000400037305 */ /* 0x000e24000021f000 */
[----:B0-----:R4:W-:Y:S01]  /*3c60*/  STG.E.U16 desc[UR36][R16.64], R3 ;  /* 0x0000000310007986 */ /* 0x0019e2000c101524 */
[----:B------:R-:W-:Y:S05]  /*3c70*/  BRA `(.L_x_66) ;  /* 0x0000000400647947 */ /* 0x000fea0003800000 */
.L_x_85:
[----:B------:R-:W-:Y:S01]  /*3c80*/  LOP3.LUT R3, R4, 0x7fffffff, RZ, 0xc0, !PT ;  /* 0x7fffffff04037812 */ /* 0x000fe200078ec0ff */
[----:B------:R-:W-:Y:S01]  /*3c90*/  BSSY B0, `(.L_x_86) ;  /* 0x0000013000007945 */ /* 0x000fe20003800000 */
[----:B------:R-:W-:Y:S02]  /*3ca0*/  MOV R8, 0x80 ;  /* 0x0000008000087802 */ /* 0x000fe40000000f00 */
[----:B------:R-:W-:-:S13]  /*3cb0*/  ISETP.GT.U32.AND P0, PT, R3, 0x437fffff, PT ;  /* 0x437fffff0300780c */ /* 0x000fda0003f04070 */
[----:B------:R-:W-:Y:S05]  /*3cc0*/  @P0 BRA `(.L_x_87) ;  /* 0x00000000003c0947 */ /* 0x000fea0003800000 */
[----:B------:R-:W-:-:S13]  /*3cd0*/  ISETP.GE.U32.AND P0, PT, R3, 0x3c000000, PT ;  /* 0x3c0000000300780c */ /* 0x000fda0003f06070 */
[----:B------:R-:W-:-:S04]  /*3ce0*/  @P0 SHF.R.U32.HI R0, RZ, 0x14, R4 ;  /* 0x00000014ff000819 */ /* 0x000fc80000011604 */
[----:B------:R-:W-:-:S04]  /*3cf0*/  @P0 LOP3.LUT R5, R0, 0x1, RZ, 0xc0, !PT ;  /* 0x0000000100050812 */ /* 0x000fc800078ec0ff */
[----:B------:R-:W-:-:S04]  /*3d00*/  @P0 IADD3 R0, R4, 0x487ffff, R5 ;  /* 0x0487ffff04000810 */ /* 0x000fc80007ffe005 */
[----:B------:R-:W-:-:S04]  /*3d10*/  @P0 SHF.R.U32.HI R0, RZ, 0x14, R0 ;  /* 0x00000014ff000819 */ /* 0x000fc80000011600 */
[----:B------:R-:W-:Y:S01]  /*3d20*/  @P0 LOP3.LUT R0, R0, 0xff, RZ, 0xc0, !PT ;  /* 0x000000ff00000812 */ /* 0x000fe200078ec0ff */
[----:B------:R-:W-:Y:S06]  /*3d30*/  @P0 BRA `(.L_x_88) ;  /* 0x0000000000100947 */ /* 0x000fec0003800000 */
[----:B------:R-:W-:Y:S01]  /*3d40*/  FADD.FTZ R0, R3, 8192 ;  /* 0x4600000003007421 */ /* 0x000fe20000010000 */
[----:B------:R-:W-:-:S04]  /*3d50*/  PRMT R8, RZ, 0x7610, R8 ;  /* 0x00007610ff087816 */ /* 0x000fc80000000008 */
[----:B------:R-:W-:-:S13]  /*3d60*/  LOP3.LUT P0, R0, R0, 0xff, RZ, 0xc0, !PT ;  /* 0x000000ff00007812 */ /* 0x000fda000780c0ff */
[----:B------:R-:W-:Y:S05]  /*3d70*/  @!P0 BRA `(.L_x_87) ;  /* 0x0000000000108947 */ /* 0x000fea0003800000 */
.L_x_88:
[----:B------:R-:W-:-:S04]  /*3d80*/  LOP3.LUT R4, R4, 0x80000000, RZ, 0xc0, !PT ;  /* 0x8000000004047812 */ /* 0x000fc800078ec0ff */
[----:B------:R-:W-:-:S04]  /*3d90*/  SHF.R.U32.HI R3, RZ, 0x18, R4 ;  /* 0x00000018ff037819 */ /* 0x000fc80000011604 */
[----:B------:R-:W-:-:S04]  /*3da0*/  LOP3.LUT R0, R0, R3, RZ, 0xfc, !PT ;  /* 0x0000000300007212 */ /* 0x000fc800078efcff */
[----:B------:R-:W-:-:S07]  /*3db0*/  PRMT R8, R0, 0x7610, R8 ;  /* 0x0000761000087816 */ /* 0x000fce0000000008 */
.L_x_87:
[----:B------:R-:W-:Y:S05]  /*3dc0*/  BSYNC B0 ;  /* 0x0000000000007941 */ /* 0x000fea0003800000 */
.L_x_86:
[----:B------:R3:W-:Y:S01]  /*3dd0*/  STG.E.U8 desc[UR36][R16.64], R8 ;  /* 0x0000000810007986 */ /* 0x0007e2000c101124 */
[----:B------:R-:W-:Y:S05]  /*3de0*/  BRA `(.L_x_66) ;  /* 0x0000000400087947 */ /* 0x000fea0003800000 */
.L_x_84:
[----:B------:R-:W-:Y:S01]  /*3df0*/  LOP3.LUT R3, R4, 0x7fffffff, RZ, 0xc0, !PT ;  /* 0x7fffffff04037812 */ /* 0x000fe200078ec0ff */
[----:B------:R-:W-:Y:S01]  /*3e00*/  BSSY B0, `(.L_x_89) ;  /* 0x0000013000007945 */ /* 0x000fe20003800000 */
[----:B------:R-:W-:Y:S02]  /*3e10*/  IMAD.MOV.U32 R8, RZ, RZ, 0x80 ;  /* 0x00000080ff087424 */ /* 0x000fe400078e00ff */
        /* <DEDUP_REMOVED lines=13> */
.L_x_91:
[----:B------:R-:W-:-:S04]  /*3ef0*/  LOP3.LUT R4, R4, 0x80000000, RZ, 0xc0, !PT ;  /* 0x8000000004047812 */ /* 0x000fc800078ec0ff */
[----:B------:R-:W-:-:S04]  /*3f00*/  SHF.R.U32.HI R3, RZ, 0x18, R4 ;  /* 0x00000018ff037819 */ /* 0x000fc80000011604 */
[----:B------:R-:W-:-:S04]  /*3f10*/  LOP3.LUT R0, R0, R3, RZ, 0xfc, !PT ;  /* 0x0000000300007212 */ /* 0x000fc800078efcff */
[----:B------:R-:W-:-:S07]  /*3f20*/  PRMT R8, R0, 0x7610, R8 ;  /* 0x0000761000087816 */ /* 0x000fce0000000008 */
.L_x_90:
[----:B------:R-:W-:Y:S05]  /*3f30*/  BSYNC B0 ;  /* 0x0000000000007941 */ /* 0x000fea0003800000 */
.L_x_89:
[----:B------:R0:W-:Y:S01]  /*3f40*/  STG.E.U8 desc[UR36][R16.64], R8 ;  /* 0x0000000810007986 */ /* 0x0001e2000c101124 */
[----:B------:R-:W-:Y:S05]  /*3f50*/  BRA `(.L_x_66) ;  /* 0x0000000000ac7947 */ /* 0x000fea0003800000 */
.L_x_83:
[----:B------:R-:W-:-:S13]  /*3f60*/  ISETP.NE.AND P0, PT, R0, 0x1c, PT ;  /* 0x0000001c0000780c */ /* 0x000fda0003f05270 */
[----:B------:R-:W-:Y:S05]  /*3f70*/  @!P0 BRA `(.L_x_92) ;  /* 0x00000000009c8947 */ /* 0x000fea0003800000 */
[----:B------:R-:W-:-:S13]  /*3f80*/  ISETP.NE.AND P0, PT, R0, 0x1d, PT ;  /* 0x0000001d0000780c */ /* 0x000fda0003f05270 */
[----:B------:R-:W-:Y:S05]  /*3f90*/  @!P0 BRA `(.L_x_93) ;  /* 0x0000000000888947 */ /* 0x000fea0003800000 */
[----:B------:R-:W-:-:S13]  /*3fa0*/  ISETP.NE.AND P0, PT, R0, 0x2c, PT ;  /* 0x0000002c0000780c */ /* 0x000fda0003f05270 */
[----:B------:R-:W-:Y:S05]  /*3fb0*/  @P0 BRA `(.L_x_65) ;  /* 0x00000000003c0947 */ /* 0x000fea0003800000 */
[----:B------:R-:W-:-:S04]  /*3fc0*/  SHF.R.U32.HI R5, RZ, 0x17, R4 ;  /* 0x00000017ff057819 */ /* 0x000fc80000011604 */
[----:B------:R-:W-:-:S04]  /*3fd0*/  LOP3.LUT R3, R5, 0xff, RZ, 0xc0, !PT ;  /* 0x000000ff05037812 */ /* 0x000fc800078ec0ff */
[----:B------:R-:W-:-:S13]  /*3fe0*/  ISETP.NE.AND P2, PT, R3, 0xff, PT ;  /* 0x000000ff0300780c */ /* 0x000fda0003f45270 */
[--C-:B------:R-:W-:Y:S02]  /*3ff0*/  @P2 SHF.R.U32.HI R0, RZ, 0x16, R4.reuse ;  /* 0x00000016ff002819 */ /* 0x100fe40000011604 */
[----:B------:R-:W-:Y:S01]  /*4000*/  @P2 LOP3.LUT P0, RZ, R3, 0x3fffff, R4, 0xf8, !PT ;  /* 0x003fffff03ff2812 */ /* 0x000fe2000780f804 */
[----:B------:R-:W-:Y:S01]  /*4010*/  HFMA2.MMA R3, -RZ, RZ, 0, 1.5199184417724609375e-05 ;  /* 0x000000ffff037435 */ /* 0x000fe200000001ff */
[----:B------:R-:W-:-:S04]  /*4020*/  @P2 LOP3.LUT R0, R0, 0x1, RZ, 0xc0, !PT ;  /* 0x0000000100002812 */ /* 0x000fc800078ec0ff */
[----:B------:R-:W-:Y:S01]  /*4030*/  @P2 ISETP.EQ.U32.AND P1, PT, R0, 0x1, P0 ;  /* 0x000000010000280c */ /* 0x000fe20000722070 */
[----:B------:R-:W-:Y:S01]  /*4040*/  @P2 VIADD R0, R5, 0x1 ;  /* 0x0000000105002836 */ /* 0x000fe20000000000 */
[----:B------:R-:W-:Y:S02]  /*4050*/  PLOP3.LUT P0, PT, PT, PT, PT, 0x80, 0x0 ;  /* 0x000000000000781c */ /* 0x000fe40003f0f070 */
[----:B------:R-:W-:-:S13]  /*4060*/  @P2 PLOP3.LUT P0, PT, P1, PT, PT, 0x80, 0x0 ;  /* 0x000000000000281c */ /* 0x000fda0000f0f070 */
[----:B------:R-:W-:-:S05]  /*4070*/  @!P0 IADD3 R0, R5, RZ, RZ ;  /* 0x000000ff05008210 */ /* 0x000fca0007ffe0ff */
[----:B------:R-:W-:-:S05]  /*4080*/  @P2 IMAD.MOV.U32 R3, RZ, RZ, R0 ;  /* 0x000000ffff032224 */ /* 0x000fca00078e0000 */
[----:B------:R1:W-:Y:S01]  /*4090*/  STG.E.U8 desc[UR36][R16.64], R3 ;  /* 0x0000000310007986 */ /* 0x0003e2000c101124 */
[----:B------:R-:W-:Y:S05]  /*40a0*/  BRA `(.L_x_66) ;  /* 0x0000000000587947 */ /* 0x000fea0003800000 */
.L_x_65:
[----:B------:R-:W-:Y:S01]  /*40b0*/  MOV R0, 0x0 ;  /* 0x0000000000007802 */ /* 0x000fe20000000f00 */
[----:B------:R-:W-:Y:S01]  /*40c0*/  ULDC.64 UR4, c[0x4][0x108] ;  /* 0x0100420000047ab9 */ /* 0x000fe20000000a00 */
[----:B------:R-:W-:Y:S01]  /*40d0*/  ULDC.64 UR6, c[0x4][0x110] ;  /* 0x0100440000067ab9 */ /* 0x000fe20000000a00 */
[----:B------:R-:W-:Y:S01]  /*40e0*/  MOV R4, UR4 ;  /* 0x0000000400047c02 */ /* 0x000fe20008000f00 */
[----:B------:R0:W1:Y:S01]  /*40f0*/  LDC.64 R14, c[0x4][R0] ;  /* 0x01000000000e7b82 */ /* 0x0000620000000a00 */
[----:B------:R-:W-:Y:S01]  /*4100*/  IMAD.U32 R5, RZ, RZ, UR5 ;  /* 0x00000005ff057e24 */ /* 0x000fe2000f8e00ff */
[----:B------:R-:W-:Y:S01]  /*4110*/  ULDC.64 UR4, c[0x4][0x20] ;  /* 0x0100080000047ab9 */ /* 0x000fe20000000a00 */
[----:B------:R-:W-:Y:S01]  /*4120*/  HFMA2.MMA R8, -RZ, RZ, 0, 6.020069122314453125e-06 ;  /* 0x00000065ff087435 */ /* 0x000fe200000001ff */
        /* <DEDUP_REMOVED lines=8> */
.L_x_94:
[----:B------:R-:W-:Y:S05]  /*41b0*/  BRA `(.L_x_66) ;  /* 0x0000000000147947 */ /* 0x000fea0003800000 */
.L_x_93:
[----:B------:R-:W0:Y:S02]  /*41c0*/  F2I.U64.TRUNC R4, R4 ;  /* 0x0000000400047311 */ /* 0x000e24000020d800 */
[----:B0-----:R2:W-:Y:S01]  /*41d0*/  STG.E.64 desc[UR36][R16.64], R4 ;  /* 0x0000000410007986 */ /* 0x0015e2000c101b24 */
[----:B------:R-:W-:Y:S05]  /*41e0*/  BRA `(.L_x_66) ;  /* 0x0000000000087947 */ /* 0x000fea0003800000 */
.L_x_92:
[----:B------:R-:W0:Y:S02]  /*41f0*/  F2I.FTZ.U32.TRUNC.NTZ R3, R4 ;  /* 0x0000000400037305 */ /* 0x000e24000021f000 */
[----:B0-----:R0:W-:Y:S02]  /*4200*/  STG.E desc[UR36][R16.64], R3 ;  /* 0x0000000310007986 */ /* 0x0011e4000c101924 */
.L_x_66:
[----:B------:R-:W-:-:S05]  /*4210*/  IMAD R2, R19, 0x200, R2 ;  /* 0x0000020013027824 */ /* 0x000fca00078e0202 */
[----:B01234-:R-:W-:-:S07]  /*4220*/  IADD3 R17, R2, 0x80, RZ ;  /* 0x0000008002117810 */ /* 0x01ffce0007ffe0ff */
.L_x_1:
[----:B------:R-:W-:Y:S05]  /*4230*/  BSYNC B6 ;  /* 0x0000000000067941 */ /* 0x000fea0003800000 */
.L_x_0:
[----:B------:R-:W-:Y:S01]  /*4240*/  ULDC UR4, c[0x0][0x210] ;  /* 0x0000840000047ab9 */ /* 0x000fe20000000800 */
[----:B------:R-:W-:Y:S01]  /*4250*/  BSSY B6, `(.L_x_95) ;  /* 0x000041c000067945 */ /* 0x000fe20003800000 */
[----:B------:R-:W-:-:S13]  /*4260*/  ISETP.GE.AND P0, PT, R17, UR4, PT ;  /* 0x0000000411007c0c */ /* 0x000fda000bf06270 */
[----:B------:R-:W-:Y:S05]  /*4270*/  @P0 BRA `(.L_x_96) ;  /* 0x0000004000640947 */ /* 0x000fea0003800000 */
[----:B------:R-:W0:Y:S01]  /*4280*/  LDC R6, c[0x0][0x218] ;  /* 0x00008600ff067b82 */ /* 0x000e220000000800 */
[----:B------:R-:W-:Y:S01]  /*4290*/  HFMA2.MMA R0, -RZ, RZ, 0, 0 ;  /* 0x00000000ff007435 */ /* 0x000fe200000001ff */
[----:B------:R-:W-:Y:S02]  /*42a0*/  IMAD.MOV.U32 R16, RZ, RZ, RZ ;  /* 0x000000ffff107224 */ /* 0x000fe400078e00ff */
[----:B------:R-:W-:Y:S01]  /*42b0*/  IMAD.MOV.U32 R18, RZ, RZ, RZ ;  /* 0x000000ffff127224 */ /* 0x000fe200078e00ff */
[----:B0-----:R-:W-:-:S13]  /*42c0*/  ISETP.NE.AND P0, PT, R6, RZ, PT ;  /* 0x000000ff0600720c */ /* 0x001fda0003f05270 */
[----:B------:R-:W-:Y:S05]  /*42d0*/  @!P0 BRA `(.L_x_97) ;  /* 0x0000001400708947 */ /* 0x000fea0003800000 */
[----:B------:R-:W-:Y:S01]  /*42e0*/  MOV R16, RZ ;  /* 0x000000ff00107202 */ /* 0x000fe20000000f00 */
[----:B------:R-:W-:Y:S01]  /*42f0*/  ULDC.64 UR4, c[0x0][0x220] ;  /* 0x0000880000047ab9 */ /* 0x000fe20000000a00 */
[----:B------:R-:W-:Y:S01]  /*4300*/  ISETP.NE.AND P0, PT, R6, 0x1, PT ;  /* 0x000000010600780c */ /* 0x000fe20003f05270 */
[----:B------:R-:W-:Y:S02]  /*4310*/  ULDC UR6, c[0x0][0x350] ;  /* 0x0000d40000067ab9 */ /* 0x000fe40000000800 */
[----:B------:R-:W-:Y:S01]  /*4320*/  IMAD.HI.U32 R2, R17, UR4, R16 ;  /* 0x0000000411027c27 */ /* 0x000fe2000f8e0010 */
[----:B------:R-:W-:-:S04]  /*4330*/  ULDC UR4, c[0x0][0x21c] ;  /* 0x0000870000047ab9 */ /* 0x000fc80000000800 */
[----:B------:R-:W-:-:S05]  /*4340*/  SHF.R.U32.HI R3, RZ, UR5, R2 ;  /* 0x00000005ff037c19 */ /* 0x000fca0008011602 */
[----:B------:R-:W-:-:S04]  /*4350*/  IMAD.MOV R16, RZ, RZ, -R3 ;  /* 0x000000ffff107224 */ /* 0x000fc800078e0a03 */
[----:B------:R-:W-:Y:S01]  /*4360*/  IMAD R16, R16, UR4, R17 ;  /* 0x0000000410107c24 */ /* 0x000fe2000f8e0211 */
[----:B------:R-:W-:-:S03]  /*4370*/  ULDC.64 UR4, c[0x0][0x348] ;  /* 0x0000d20000047ab9 */ /* 0x000fc60000000a00 */
[C---:B------:R-:W-:Y:S02]  /*4380*/  IMAD R18, R16.reuse, UR4, RZ ;  /* 0x0000000410127c24 */ /* 0x040fe4000f8e02ff */
[C---:B------:R-:W-:Y:S02]  /*4390*/  IMAD R0, R16.reuse, UR5, RZ ;  /* 0x0000000510007c24 */ /* 0x040fe4000f8e02ff */
[----:B------:R-:W-:Y:S01]  /*43a0*/  IMAD R16, R16, UR6, RZ ;  /* 0x0000000610107c24 */ /* 0x000fe2000f8e02ff */
[----:B------:R-:W-:Y:S06]  /*43b0*/  @!P0 BRA `(.L_x_97) ;  /* 0x0000001400388947 */ /* 0x000fec0003800000 */
[----:B------:R-:W-:Y:S01]  /*43c0*/  MOV R2, RZ ;  /* 0x000000ff00027202 */ /* 0x000fe20000000f00 */
[----:B------:R-:W-:Y:S01]  /*43d0*/  ULDC.64 UR6, c[0x0][0x228] ;  /* 0x00008a0000067ab9 */ /* 0x000fe20000000a00 */
[----:B------:R-:W-:Y:S01]  /*43e0*/  ULDC UR4, c[0x0][0x230] ;  /* 0x00008c0000047ab9 */ /* 0x000fe20000000800 */
[----:B------:R-:W-:Y:S02]  /*43f0*/  ISETP.NE.AND P0, PT, R6, 0x2, PT ;  /* 0x000000020600780c */ /* 0x000fe40003f05270 */
[----:B------:R-:W-:-:S05]  /*4400*/  IMAD.HI.U32 R4, R3, UR7, R2 ;  /* 0x0000000703047c27 */ /* 0x000fca000f8e0002 */
[----:B------:R-:W-:Y:S01]  /*4410*/  SHF.R.U32.HI R5, RZ, UR4, R4 ;  /* 0x00000004ff057c19 */ /* 0x000fe20008011604 */
[----:B------:R-:W-:-:S04]  /*4420*/  ULDC UR4, c[0x0][0x354] ;  /* 0x0000d50000047ab9 */ /* 0x000fc80000000800 */
[----:B------:R-:W-:-:S04]  /*4430*/  IMAD.MOV R2, RZ, RZ, -R5 ;  /* 0x000000ffff027224 */ /* 0x000fc800078e0a05 */
[----:B------:R-:W-:Y:S01]  /*4440*/  IMAD R3, R2, UR6, R3 ;  /* 0x0000000602037c24 */ /* 0x000fe2000f8e0203 */
[----:B------:R-:W-:-:S03]  /*4450*/  ULDC.64 UR6, c[0x0][0x358] ;  /* 0x0000d60000067ab9 */ /* 0x000fc60000000a00 */
[C---:B------:R-:W-:Y:S02]  /*4460*/  IMAD R18, R3.reuse, UR4, R18 ;  /* 0x0000000403127c24 */ /* 0x040fe4000f8e0212 */
[C---:B------:R-:W-:Y:S02]  /*4470*/  IMAD R0, R3.reuse, UR6, R0 ;  /* 0x0000000603007c24 */ /* 0x040fe4000f8e0200 */
[----:B------:R-:W-:Y:S01]  /*4480*/  IMAD R16, R3, UR7, R16 ;  /* 0x0000000703107c24 */ /* 0x000fe2000f8e0210 */
[----:B------:R-:W-:Y:S06]  /*4490*/  @!P0 BRA `(.L_x_97) ;  /* 0x0000001400008947 */ /* 0x000fec0003800000 */
[----:B------:R-:W-:Y:S01]  /*44a0*/  HFMA2.MMA R4, -RZ, RZ, 0, 0 ;  /* 0x00000000ff047435 */ /* 0x000fe200000001ff */
[----:B------:R-:W-:Y:S01]  /*44b0*/  ULDC.64 UR4, c[0x0][0x238] ;  /* 0x00008e0000047ab9 */ /* 0x000fe20000000a00 */
[----:B------:R-:W-:Y:S01]  /*44c0*/  ISETP.NE.AND P0, PT, R6, 0x3, PT ;  /* 0x000000030600780c */ /* 0x000fe20003f05270 */
[----:B------:R-:W-:-:S07]  /*44d0*/  ULDC UR6, c[0x0][0x368] ;  /* 0x0000da0000067ab9 */ /* 0x000fce0000000800 */
[----:B------:R-:W-:Y:S01]  /*44e0*/  IMAD.HI.U32 R2, R5, UR4, R4 ;  /* 0x0000000405027c27 */ /* 0x000fe2000f8e0004 */
[----:B------:R-:W-:-:S04]  /*44f0*/  ULDC UR4, c[0x0][0x234] ;  /* 0x00008d0000047ab9 */ /* 0x000fc80000000800 */
[----:B------:R-:W-:-:S05]  /*4500*/  SHF.R.U32.HI R3, RZ, UR5, R2 ;  /* 0x00000005ff037c19 */ /* 0x000fca0008011602 */
[----:B------:R-:W-:-:S04]  /*4510*/  IMAD.MOV R4, RZ, RZ, -R3 ;  /* 0x000000ffff047224 */ /* 0x000fc800078e0a03 */
[----:B------:R-:W-:Y:S01]  /*4520*/  IMAD R5, R4, UR4, R5 ;  /* 0x0000000404057c24 */ /* 0x000fe2000f8e0205 */
[----:B------:R-:W-:-:S03]  /*4530*/  ULDC.64 UR4, c[0x0][0x360] ;  /* 0x0000d80000047ab9 */ /* 0x000fc60000000a00 */
[C---:B------:R-:W-:Y:S02]  /*4540*/  IMAD R18, R5.reuse, UR4, R18 ;  /* 0x0000000405127c24 */ /* 0x040fe4000f8e0212 */
[C---:B------:R-:W-:Y:S02]  /*4550*/  IMAD R0, R5.reuse, UR5, R0 ;  /* 0x0000000505007c24 */ /* 0x040fe4000f8e0200 */
[----:B------:R-:W-:Y:S01]  /*4560*/  IMAD R16, R5, UR6, R16 ;  /* 0x0000000605107c24 */ /* 0x000fe2000f8e0210 */
        /* <DEDUP_REMOVED lines=31> */
[----:B------:R-:W-:Y:S01]  /*4760*/  ULDC UR4, c[0x0][0x260] ;  /* 0x0000980000047ab9 */ /* 0x000fe20000000800 */
[----:B------:R-:W-:-:S07]  /*4770*/  ISETP.NE.AND P0, PT, R6, 0x6, PT ;  /* 0x000000060600780c */ /* 0x000fce0003f05270 */
        /* <DEDUP_REMOVED lines=264> */
[----:B------:R-:W-:-:S03]  /*5800*/  ULDC UR6, c[0x0][0x470] ;  /* 0x00011c0000067ab9 */ /* 0x000fc60000000800 */
        /* <DEDUP_REMOVED lines=8> */
[----:B------:R-:W-:-:S07]  /*5890*/  IMAD R16, R5, UR6, R16 ;  /* 0x0000000605107c24 */ /* 0x000fce000f8e0210 */
.L_x_97:
        /* <DEDUP_REMOVED lines=22> */
.L_x_102:
[----:B------:R-:W2:Y:S02]  /*5a00*/  LDG.E.U8 R2, desc[UR36][R2.64] ;  /* 0x0000002402027981 */ /* 0x000ea4000c1e1100 */
[----:B--2---:R-:W-:Y:S01]  /*5a10*/  I2FP.F32.U32 R22, R2 ;  /* 0x0000000200167245 */ /* 0x004fe20000201000 */
[----:B------:R-:W-:Y:S06]  /*5a20*/  BRA `(.L_x_104) ;  /* 0x0000000c002c7947 */ /* 0x000fec0003800000 */
.L_x_101:
        /* <DEDUP_REMOVED lines=9> */
.L_x_106:
[----:B------:R-:W2:Y:S02]  /*5ac0*/  LDG.E R2, desc[UR36][R2.64] ;  /* 0x0000002402027981 */ /* 0x000ea4000c1e1900 */
[----:B--2---:R-:W-:Y:S01]  /*5ad0*/  I2FP.F32.S32 R22, R2 ;  /* 0x0000000200167245 */ /* 0x004fe20000201400 */
[----:B------:R-:W-:Y:S06]  /*5ae0*/  BRA `(.L_x_104) ;  /* 0x0000000800fc7947 */ /* 0x000fec0003800000 */
.L_x_105:
[----:B------:R-:W2:Y:S02]  /*5af0*/  LDG.E.U16 R2, desc[UR36][R2.64] ;  /* 0x0000002402027981 */ /* 0x000ea4000c1e1500 */
[----:B--2---:R2:W3:Y:S01]  /*5b00*/  I2F.S16 R22, R2 ;  /* 0x0000000200167306 */ /* 0x0044e20000101400 */
[----:B------:R-:W-:Y:S05]  /*5b10*/  BRA `(.L_x_104) ;  /* 0x0000000800f07947 */ /* 0x000fea0003800000 */
.L_x_100:
        /* <DEDUP_REMOVED lines=8> */
.L_x_108:
[----:B------:R-:W2:Y:S02]  /*5ba0*/  LDG.E.U16 R2, desc[UR36][R2.64] ;  /* 0x0000002402027981 */ /* 0x000ea4000c1e1500 */
[----:B--2---:R-:W-:Y:S01]  /*5bb0*/  HADD2.F32 R22, -RZ, R2.H0_H0 ;  /* 0x20000002ff167230 */ /* 0x004fe20000004100 */
[----:B------:R-:W-:Y:S06]  /*5bc0*/  BRA `(.L_x_104) ;  /* 0x0000000800c47947 */ /* 0x000fec0003800000 */
.L_x_107:
        /* <DEDUP_REMOVED lines=8> */
.L_x_110:
[----:B------:R-:W2:Y:S02]  /*5c50*/  LDG.E.U16 R2, desc[UR36][R2.64] ;  /* 0x0000002402027981 */ /* 0x000ea4000c1e1500 */
[----:B--2---:R-:W-:Y:S01]  /*5c60*/  HADD2.F32 R22, -RZ, R2.H0_H0 ;  /* 0x20000002ff167230 */ /* 0x004fe20000004100 */
[----:B------:R-:W-:Y:S06]  /*5c70*/  BRA `(.L_x_104) ;  /* 0x0000000800987947 */ /* 0x000fec0003800000 */
.L_x_109:
[----:B------:R-:W2:Y:S01]  /*5c80*/  LDG.E.64 R2, desc[UR36][R2.64] ;  /* 0x0000002402027981 */ /* 0x000ea2000c1e1b00 */
[----:B------:R-:W-:Y:S01]  /*5c90*/  UMOV UR4, 0xf0000000 ;  /* 0xf000000000047882 */ /* 0x000fe20000000000 */
[----:B------:R-:W-:Y:S01]  /*5ca0*/  UMOV UR5, 0x380fffff ;  /* 0x380fffff00057882 */ /* 0x000fe20000000000 */
[----:B--2---:R-:W0:Y:S01]  /*5cb0*/  F2F.F32.F64 R22, R2 ;  /* 0x0000000200167310 */ /* 0x004e220000301000 */
[----:B------:R-:W-:-:S14]  /*5cc0*/  DSETP.GEU.AND P0, PT, |R2|, UR4, PT ;  /* 0x0000000402007e2a */ /* 0x000fdc000bf0e200 */
[----:B0-----:R-:W-:Y:S01]  /*5cd0*/  @!P0 FMUL R22, R22, 1.175494350822287508e-38 ;  /* 0x0080000016168820 */ /* 0x001fe20000400000 */
[----:B------:R-:W-:Y:S06]  /*5ce0*/  BRA `(.L_x_104) ;  /* 0x00000008007c7947 */ /* 0x000fec0003800000 */
.L_x_99:
        /* <DEDUP_REMOVED lines=12> */
.L_x_113:
[----:B------:R-:W2:Y:S01]  /*5db0*/  LDG.E.64 R2, desc[UR36][R2.64] ;  /* 0x0000002402027981 */ /* 0x000ea2000c1e1b00 */
[----:B------:R-:W-:Y:S01]  /*5dc0*/  UMOV UR4, 0xf0000000 ;  /* 0xf000000000047882 */ /* 0x000fe20000000000 */
[----:B------:R-:W-:Y:S01]  /*5dd0*/  UMOV UR5, 0x380fffff ;  /* 0x380fffff00057882 */ /* 0x000fe20000000000 */
[----:B--2---:R-:W0:Y:S01]  /*5de0*/  F2F.F32.F64 R22, R2 ;  /* 0x0000000200167310 */ /* 0x004e220000301000 */
[----:B------:R-:W-:-:S14]  /*5df0*/  DSETP.GEU.AND P0, PT, |R2|, UR4, PT ;  /* 0x0000000402007e2a */ /* 0x000fdc000bf0e200 */
[----:B0-----:R-:W-:Y:S01]  /*5e00*/  @!P0 FMUL R22, R22, 1.175494350822287508e-38 ;  /* 0x0080000016168820 */ /* 0x001fe20000400000 */
[----:B------:R-:W-:Y:S06]  /*5e10*/  BRA `(.L_x_104) ;  /* 0x0000000800307947 */ /* 0x000fec0003800000 */
.L_x_112:
[----:B------:R-:W-:-:S13]  /*5e20*/  ISETP.NE.AND P0, PT, R4, 0xf, PT ;  /* 0x0000000f0400780c */ /* 0x000fda0003f05270 */
[----:B------:R-:W-:Y:S05]  /*5e30*/  @!P0 BRA `(.L_x_114) ;  /* 0x0000000000948947 */ /* 0x000fea0003800000 */
[----:B------:R-:W-:-:S13]  /*5e40*/  ISETP.NE.AND P0, PT, R4, 0x17, PT ;  /* 0x000000170400780c */ /* 0x000fda0003f05270 */
[----:B------:R-:W-:Y:S05]  /*5e50*/  @!P0 BRA `(.L_x_115) ;  /* 0x0000000000588947 */ /* 0x000fea0003800000 */
[----:B------:R-:W-:-:S13]  /*5e60*/  ISETP.NE.AND P0, PT, R4, 0x18, PT ;  /* 0x000000180400780c */ /* 0x000fda0003f05270 */
[----:B------:R-:W-:Y:S05]  /*5e70*/  @P0 BRA `(.L_x_103) ;  /* 0x0000000400bc0947 */ /* 0x000fea0003800000 */
[----:B------:R-:W2:Y:S01]  /*5e80*/  LDG.E.U8 R22, desc[UR36][R2.64] ;  /* 0x0000002402167981 */ /* 0x000ea2000c1e1100 */
[----:B------:R-:W-:Y:S02]  /*5e90*/  MOV R6, 0xff800000 ;  /* 0xff80000000067802 */ /* 0x000fe40000000f00 */
[----:B--2---:R-:W-:-:S04]  /*5ea0*/  SHF.L.U32 R22, R22, 0x18, RZ ;  /* 0x0000001816167819 */ /* 0x004fc800000006ff */
[----:B------:R-:W-:-:S04]  /*5eb0*/  LOP3.LUT R0, R22, 0x7f000000, RZ, 0xc0, !PT ;  /* 0x7f00000016007812 */ /* 0x000fc800078ec0ff */
[----:B------:R-:W0:Y:S01]  /*5ec0*/  FLO.U32 R4, R0 ;  /* 0x0000000000047300 */ /* 0x000e2200000e0000 */
[----:B------:R-:W-:-:S04]  /*5ed0*/  IADD3 R2, R0, -0x1, RZ ;  /* 0xffffffff00027810 */ /* 0x000fc80007ffe0ff */
[----:B------:R-:W-:Y:S02]  /*5ee0*/  SHF.R.S32.HI R2, RZ, 0x1f, R2 ;  /* 0x0000001fff027819 */ /* 0x000fe40000011402 */
[----:B0-----:R-:W-:-:S04]  /*5ef0*/  IADD3 R4, -R4, 0x1f, RZ ;  /* 0x0000001f04047810 */ /* 0x001fc80007ffe1ff */
[C---:B------:R-:W-:Y:S01]  /*5f00*/  ISETP.GT.U32.AND P0, PT, R4.reuse, 0x4, PT ;  /* 0x000000040400780c */ /* 0x040fe20003f04070 */
[----:B------:R-:W-:-:S05]  /*5f10*/  VIADD R4, R4, 0xfffffffc ;  /* 0xfffffffc04047836 */ /* 0x000fca0000000000 */
[----:B------:R-:W-:Y:S01]  /*5f20*/  SEL R5, R4, RZ, P0 ;  /* 0x000000ff04057207 */ /* 0x000fe20000000000 */
[----:B------:R-:W-:-:S04]  /*5f30*/  VIADD R4, R0, 0x1000000 ;  /* 0x0100000000047836 */ /* 0x000fc80000000000 */
[----:B------:R-:W-:Y:S01]  /*5f40*/  IMAD R6, R5, R6, 0x3c000000 ;  /* 0x3c00000005067424 */ /* 0x000fe200078e0206 */
[----:B------:R-:W-:Y:S02]  /*5f50*/  SHF.L.U32 R5, R0, R5, RZ ;  /* 0x0000000500057219 */ /* 0x000fe400000006ff */
[----:B------:R-:W-:Y:S02]  /*5f60*/  SHF.R.S32.HI R4, RZ, 0x8, R4 ;  /* 0x00000008ff047819 */ /* 0x000fe40000011404 */
[----:B------:R-:W-:-:S04]  /*5f70*/  LEA.HI R5, R5, R6, RZ, 0x1c ;  /* 0x0000000605057211 */ /* 0x000fc800078fe0ff */
[----:B------:R-:W-:-:S04]  /*5f80*/  LOP3.LUT R5, R5, 0x7f800000, R4, 0xf8, !PT ;  /* 0x7f80000005057812 */ /* 0x000fc800078ef804 */
[----:B------:R-:W-:-:S04]  /*5f90*/  LOP3.LUT R5, R5, R2, RZ, 0x30, !PT ;  /* 0x0000000205057212 */ /* 0x000fc800078e30ff */
[----:B------:R-:W-:Y:S01]  /*5fa0*/  LOP3.LUT R22, R5, 0x80000000, R22, 0xf8, !PT ;  /* 0x8000000005167812 */ /* 0x000fe200078ef816 */
[----:B------:R-:W-:Y:S06]  /*5fb0*/  BRA `(.L_x_104) ;  /* 0x0000000400c87947 */ /* 0x000fec0003800000 */
.L_x_115:
[----:B------:R-:W2:Y:S02]  /*5fc0*/  LDG.E.U8 R2, desc[UR36][R2.64] ;  /* 0x0000002402027981 */ /* 0x000ea4000c1e1100 */
[C---:B--2---:R-:W-:Y:S01]  /*5fd0*/  IMAD.SHL.U32 R0, R2.reuse, 0x2000000, RZ ;  /* 0x0200000002007824 */ /* 0x044fe200078e00ff */
[----:B------:R-:W-:-:S04]  /*5fe0*/  SHF.L.U32 R5, R2, 0x18, RZ ;  /* 0x0000001802057819 */ /* 0x000fc800000006ff */
[----:B------:R-:W-:-:S13]  /*5ff0*/  ISETP.GE.U32.AND P0, PT, R0, 0x8000000, PT ;  /* 0x080000000000780c */ /* 0x000fda0003f06070 */
[C---:B------:R-:W-:Y:S01]  /*6000*/  @!P0 IMAD.SHL.U32 R0, R2.reuse, 0x100, RZ ;  /* 0x0000010002008824 */ /* 0x040fe200078e00ff */
[----:B------:R-:W-:-:S04]  /*6010*/  @P0 SHF.L.U32 R4, R2, 0x15, RZ ;  /* 0x0000001502040819 */ /* 0x000fc800000006ff */
[----:B------:R-:W-:Y:S02]  /*6020*/  @!P0 LOP3.LUT R0, R0, 0x7f00, RZ, 0xc0, !PT ;  /* 0x00007f0000008812 */ /* 0x000fe400078ec0ff */
[----:B------:R-:W-:Y:S02]  /*6030*/  @P0 LOP3.LUT R4, R4, 0x70000000, RZ, 0xfc, !PT ;  /* 0x7000000004040812 */ /* 0x000fe400078efcff */
[----:B------:R-:W-:-:S03]  /*6040*/  @!P0 LOP3.LUT R0, R0, 0x3f000000, RZ, 0xfc, !PT ;  /* 0x3f00000000008812 */ /* 0x000fc600078efcff */
[----:B------:R-:W-:Y:S02]  /*6050*/  @P0 FMUL.FTZ R22, R4, 1.9259299443872358531e-34 ;  /* 0x0780000004160820 */ /* 0x000fe40000410000 */
[----:B------:R-:W-:-:S05]  /*6060*/  @!P0 FADD.FTZ R22, R0, -0.5 ;  /* 0xbf00000000168421 */ /* 0x000fca0000010000 */
[----:B------:R-:W-:Y:S01]  /*6070*/  LOP3.LUT R22, R22, 0x80000000, R5, 0xf8, !PT ;  /* 0x8000000016167812 */ /* 0x000fe200078ef805 */
[----:B------:R-:W-:Y:S06]  /*6080*/  BRA `(.L_x_104) ;  /* 0x0000000400947947 */ /* 0x000fec0003800000 */
.L_x_114:
[----:B------:R-:W2:Y:S02]  /*6090*/  LDG.E.U16 R2, desc[UR36][R2.64] ;  /* 0x0000002402027981 */ /* 0x000ea4000c1e1500 */
[----:B--2---:R-:W-:Y:S01]  /*60a0*/  IMAD.U32 R22, R2, 0x10000, RZ ;  /* 0x0001000002167824 */ /* 0x004fe200078e00ff */
[----:B------:R-:W-:Y:S06]  /*60b0*/  BRA `(.L_x_104) ;  /* 0x0000000400887947 */ /* 0x000fec0003800000 */
.L_x_111:
        /* <DEDUP_REMOVED lines=11> */
.L_x_118:
        /* <DEDUP_REMOVED lines=20> */
.L_x_120:
[----:B------:R-:W-:Y:S05]  /*62b0*/  BSYNC B0 ;  /* 0x0000000000007941 */ /* 0x000fea0003800000 */
.L_x_119:
[----:B------:R-:W-:Y:S02]  /*62c0*/  LEA R3, R0, 0x3b800000, 0x17 ;  /* 0x3b80000000037811 */ /* 0x000fe400078eb8ff */
[----:B------:R-:W-:-:S04]  /*62d0*/  SHF.L.U32 R2, R2, 0x14, RZ ;  /* 0x0000001402027819 */ /* 0x000fc800000006ff */
[----:B------:R-:W-:Y:S01]  /*62e0*/  LOP3.LUT R22, R3, R2, R22, 0xfe, !PT ;  /* 0x0000000203167212 */ /* 0x000fe200078efe16 */
[----:B------:R-:W-:Y:S06]  /*62f0*/  BRA `(.L_x_104) ;  /* 0x0000000000f87947 */ /* 0x000fec0003800000 */
.L_x_117:
        /* <DEDUP_REMOVED lines=20> */
.L_x_122:
[----:B------:R-:W-:Y:S05]  /*6440*/  BSYNC B0 ;  /* 0x0000000000007941 */ /* 0x000fea0003800000 */
.L_x_121:
[----:B------:R-:W-:Y:S01]  /*6450*/  IMAD.SHL.U32 R2, R2, 0x200000, RZ ;  /* 0x0020000002027824 */ /* 0x000fe200078e00ff */
[----:B------:R-:W-:-:S04]  /*6460*/  LEA R3, R0, 0x37800000, 0x17 ;  /* 0x3780000000037811 */ /* 0x000fc800078eb8ff */
[----:B------:R-:W-:Y:S01]  /*6470*/  LOP3.LUT R22, R3, R2, R22, 0xfe, !PT ;  /* 0x0000000203167212 */ /* 0x000fe200078efe16 */
[----:B------:R-:W-:Y:S06]  /*6480*/  BRA `(.L_x_104) ;  /* 0x0000000000947947 */ /* 0x000fec0003800000 */
.L_x_116:
[----:B------:R-:W-:-:S13]  /*6490*/  ISETP.NE.AND P0, PT, R4, 0x1c, PT ;  /* 0x0000001c0400780c */ /* 0x000fda0003f05270 */
[----:B------:R-:W-:Y:S05]  /*64a0*/  @!P0 BRA `(.L_x_123) ;  /* 0x0000000000848947 */ /* 0x000fea0003800000 */
[----:B------:R-:W-:-:S13]  /*64b0*/  ISETP.NE.AND P0, PT, R4, 0x1d, PT ;  /* 0x0000001d0400780c */ /* 0x000fda0003f05270 */
[----:B------:R-:W-:Y:S05]  /*64c0*/  @!P0 BRA `(.L_x_124) ;  /* 0x0000000000708947 */ /* 0x000fea0003800000 */
[----:B------:R-:W-:-:S13]  /*64d0*/  ISETP.NE.AND P0, PT, R4, 0x2c, PT ;  /* 0x0000002c0400780c */ /* 0x000fda0003f05270 */
[----:B------:R-:W-:Y:S05]  /*64e0*/  @P0 BRA `(.L_x_103) ;  /* 0x0000000000200947 */ /* 0x000fea0003800000 */
[----:B------:R-:W2:Y:S01]  /*64f0*/  LDG.E.U8 R2, desc[UR36][R2.64] ;  /* 0x0000002402027981 */ /* 0x000ea2000c1e1100 */
[----:B------:R-:W-:Y:S01]  /*6500*/  HFMA2.MMA R22, -RZ, RZ, 3.814697265625e-06, 0 ;  /* 0x00400000ff167435 */ /* 0x000fe200000001ff */
[----:B--2---:R-:W-:-:S13]  /*6510*/  ISETP.NE.AND P0, PT, R2, RZ, PT ;  /* 0x000000ff0200720c */ /* 0x004fda0003f05270 */
[----:B------:R-:W-:Y:S05]  /*6520*/  @!P0 BRA `(.L_x_104) ;  /* 0x00000000006c8947 */ /* 0x000fea0003800000 */
[----:B------:R-:W-:-:S13]  /*6530*/  ISETP.NE.AND P0, PT, R2, 0xff, PT ;  /* 0x000000ff0200780c */ /* 0x000fda0003f05270 */
[----:B------:R-:W-:Y:S01]  /*6540*/  @!P0 IMAD.MOV.U32 R22, RZ, RZ, 0x7f800001 ;  /* 0x7f800001ff168424 */ /* 0x000fe200078e00ff */
[----:B------:R-:W-:Y:S01]  /*6550*/  @P0 SHF.L.U32 R22, R2, 0x17, RZ ;  /* 0x0000001702160819 */ /* 0x000fe200000006ff */
[----:B------:R-:W-:Y:S06]  /*6560*/  BRA `(.L_x_104) ;  /* 0x00000000005c7947 */ /* 0x000fec0003800000 */
.L_x_103:
[----:B------:R-:W-:Y:S01]  /*6570*/  MOV R0, 0x0 ;  /* 0x0000000000007802 */ /* 0x000fe20000000f00 */
[----:B------:R-:W-:Y:S01]  /*6580*/  ULDC.64 UR4, c[0x4][0x108] ;  /* 0x0100420000047ab9 */ /* 0x000fe20000000a00 */
[----:B------:R-:W-:Y:S01]  /*6590*/  ULDC.64 UR6, c[0x4][0x18] ;  /* 0x0100060000067ab9 */ /* 0x000fe20000000a00 */
[----:B------:R-:W-:Y:S01]  /*65a0*/  IMAD.U32 R4, RZ, RZ, UR4 ;  /* 0x00000004ff047e24 */ /* 0x000fe2000f8e00ff */
[----:B------:R0:W1:Y:S01]  /*65b0*/  LDC.64 R2, c[0x4][R0] ;  /* 0x0100000000027b82 */ /* 0x0000620000000a00 */
[----:B------:R-:W-:Y:S01]  /*65c0*/  MOV R5, UR5 ;  /* 0x0000000500057c02 */ /* 0x000fe20008000f00 */
[----:B------:R-:W-:Y:S01]  /*65d0*/  ULDC.64 UR4, c[0x4][0x110] ;  /* 0x0100440000047ab9 */ /* 0x000fe20000000a00 */
[----:B------:R-:W-:Y:S01]  /*65e0*/  HFMA2.MMA R12, -RZ, RZ, 0, 5.9604644775390625e-08 ;  /* 0x00000001ff0c7435 */ /* 0x000fe200000001ff */
[----:B------:R-:W-:Y:S01]  /*65f0*/  IMAD.U32 R6, RZ, RZ, UR4 ;  /* 0x00000004ff067e24 */ /* 0x000fe2000f8e00ff */
[----:B------:R-:W-:Y:S01]  /*6600*/  MOV R7, UR5 ;  /* 0x0000000500077c02 */ /* 0x000fe20008000f00 */
[----:B------:R-:W-:Y:S01]  /*6610*/  IMAD.U32 R10, RZ, RZ, UR6 ;  /* 0x00000006ff0a7e24 */ /* 0x000fe2000f8e00ff */
[----:B------:R-:W-:Y:S01]  /*6620*/  MOV R11, UR7 ;  /* 0x00000007000b7c02 */ /* 0x000fe20008000f00 */
[----:B------:R-:W-:-:S02]  /*6630*/  IMAD.MOV.U32 R8, RZ, RZ, 0x4e ;  /* 0x0000004eff087424 */ /* 0x000fc400078e00ff */
[----:B0-----:R-:W-:-:S07]  /*6640*/  IMAD.MOV.U32 R13, RZ, RZ, RZ ;  /* 0x000000ffff0d7224 */ /* 0x001fce00078e00ff */
[----:B------:R-:W-:-:S07]  /*6650*/  LEPC R20, `(.L_x_125) ;  /* 0x000000001014794e */ /* 0x000fce0000000000 */
[----:B-1----:R-:W-:Y:S05]  /*6660*/  CALL.ABS.NOINC R2 ;  /* 0x0000000002007343 */ /* 0x002fea0003c00000 */
.L_x_125:
[----:B------:R-:W-:Y:S01]  /*6670*/  MOV R22, RZ ;  /* 0x000000ff00167202 */ /* 0x000fe20000000f00 */
[----:B------:R-:W-:Y:S06]  /*6680*/  BRA `(.L_x_104) ;  /* 0x0000000000147947 */ /* 0x000fec0003800000 */
.L_x_124:
[----:B------:R-:W2:Y:S02]  /*6690*/  LDG.E.64 R22, desc[UR36][R2.64] ;  /* 0x0000002402167981 */ /* 0x000ea4000c1e1b00 */
[----:B--2---:R0:W1:Y:S01]  /*66a0*/  I2F.U64 R22, R22 ;  /* 0x0000001600167312 */ /* 0x0040620000301000 */
[----:B------:R-:W-:Y:S05]  /*66b0*/  BRA `(.L_x_104) ;  /* 0x0000000000087947 */ /* 0x000fea0003800000 */
.L_x_123:
[----:B------:R-:W2:Y:S02]  /*66c0*/  LDG.E R2, desc[UR36][R2.64] ;  /* 0x0000002402027981 */ /* 0x000ea4000c1e1900 */
[----:B--2---:R-:W-:-:S07]  /*66d0*/  I2FP.F32.U32 R22, R2 ;  /* 0x0000000200167245 */ /* 0x004fce0000201000 */
.L_x_104:
[----:B------:R-:W-:Y:S05]  /*66e0*/  BSYNC B7 ;  /* 0x0000000000077941 */ /* 0x000fea0003800000 */
.L_x_98:
[----:B------:R-:W4:Y:S01]  /*66f0*/  LDC.U8 R4, c[0x0][0x493] ;  /* 0x000124c0ff047b82 */ /* 0x000f220000000000 */
[----:B------:R-:W-:Y:S01]  /*6700*/  ULDC.64 UR4, c[0x0][0x488] ;  /* 0x0001220000047ab9 */ /* 0x000fe20000000a00 */
[----:B------:R-:W-:Y:S01]  /*6710*/  BSSY B7, `(.L_x_126) ;  /* 0x00000df000077945 */ /* 0x000fe20003800000 */
[----:B0-2---:R-:W-:-:S05]  /*6720*/  IADD3 R2, P0, R16, UR4, RZ ;  /* 0x0000000410027c10 */ /* 0x005fca000ff1e0ff */
[----:B------:R-:W-:Y:S01]  /*6730*/  IMAD.X R3, RZ, RZ, UR5, P0 ;  /* 0x00000005ff037e24 */ /* 0x000fe200080e06ff */
        /* <DEDUP_REMOVED lines=12> */
[----:B--2---:R-:W4:Y:S01]  /*6800*/  I2F.S16 R0, R0 ;  /* 0x0000000000007306 */ /* 0x004f220000101400 */
[----:B------:R-:W-:Y:S05]  /*6810*/  BRA `(.L_x_132) ;  /* 0x0000000c00387947 */ /* 0x000fea0003800000 */
.L_x_130:
[----:B------:R-:W2:Y:S02]  /*6820*/  LDG.E.U8 R0, desc[UR36][R2.64] ;  /* 0x0000002402007981 */ /* 0x000ea4000c1e1100 */
[----:B--2---:R-:W-:Y:S01]  /*6830*/  I2FP.F32.U32 R0, R0 ;  /* 0x0000000000007245 */ /* 0x004fe20000201000 */
[----:B------:R-:W-:Y:S06]  /*6840*/  BRA `(.L_x_132) ;  /* 0x0000000c002c7947 */ /* 0x000fec0003800000 */
.L_x_129:
        /* <DEDUP_REMOVED lines=9> */
.L_x_134:
[----:B------:R-:W2:Y:S02]  /*68e0*/  LDG.E R0, desc[UR36][R2.64] ;  /* 0x0000002402007981 */ /* 0x000ea4000c1e1900 */
[----:B--2---:R-:W-:Y:S01]  /*68f0*/  I2FP.F32.S32 R0, R0 ;  /* 0x0000000000007245 */ /* 0x004fe20000201400 */
[----:B------:R-:W-:Y:S06]  /*6900*/  BRA `(.L_x_132) ;  /* 0x0000000800fc7947 */ /* 0x000fec0003800000 */
.L_x_133:
[----:B------:R-:W2:Y:S02]  /*6910*/  LDG.E.U16 R0, desc[UR36][R2.64] ;  /* 0x0000002402007981 */ /* 0x000ea4000c1e1500 */
[----:B--2---:R-:W0:Y:S01]  /*6920*/  I2F.S16 R0, R0 ;  /* 0x0000000000007306 */ /* 0x004e220000101400 */
[----:B------:R-:W-:Y:S05]  /*6930*/  BRA `(.L_x_132) ;  /* 0x0000000800f07947 */ /* 0x000fea0003800000 */
.L_x_128:
        /* <DEDUP_REMOVED lines=8> */
.L_x_136:
[----:B------:R-:W2:Y:S02]  /*69c0*/  LDG.E.U16 R0, desc[UR36][R2.64] ;  /* 0x0000002402007981 */ /* 0x000ea4000c1e1500 */
[----:B--2---:R-:W-:Y:S01]  /*69d0*/  HADD2.F32 R0, -RZ, R0.H0_H0 ;  /* 0x20000000ff007230 */ /* 0x004fe20000004100 */
[----:B------:R-:W-:Y:S06]  /*69e0*/  BRA `(.L_x_132) ;  /* 0x0000000800c47947 */ /* 0x000fec0003800000 */
.L_x_135:
        /* <DEDUP_REMOVED lines=8> */
.L_x_138:
[----:B------:R-:W2:Y:S02]  /*6a70*/  LDG.E.U16 R0, desc[UR36][R2.64] ;  /* 0x0000002402007981 */ /* 0x000ea4000c1e1500 */
[----:B--2---:R-:W-:Y:S01]  /*6a80*/  HADD2.F32 R0, -RZ, R0.H0_H0 ;  /* 0x20000000ff007230 */ /* 0x004fe20000004100 */
[----:B------:R-:W-:Y:S06]  /*6a90*/  BRA `(.L_x_132) ;  /* 0x0000000800987947 */ /* 0x000fec0003800000 */
.L_x_137:
[----:B------:R-:W2:Y:S01]  /*6aa0*/  LDG.E.64 R2, desc[UR36][R2.64] ;  /* 0x0000002402027981 */ /* 0x000ea2000c1e1b00 */
[----:B------:R-:W-:Y:S01]  /*6ab0*/  UMOV UR4, 0xf0000000 ;  /* 0xf000000000047882 */ /* 0x000fe20000000000 */
[----:B------:R-:W-:Y:S01]  /*6ac0*/  UMOV UR5, 0x380fffff ;  /* 0x380fffff00057882 */ /* 0x000fe20000000000 */
[----:B--2---:R-:W0:Y:S01]  /*6ad0*/  F2F.F32.F64 R0, R2 ;  /* 0x0000000200007310 */ /* 0x004e220000301000 */
[----:B------:R-:W-:-:S14]  /*6ae0*/  DSETP.GEU.AND P0, PT, |R2|, UR4, PT ;  /* 0x0000000402007e2a */ /* 0x000fdc000bf0e200 */
[----:B0-----:R-:W-:Y:S01]  /*6af0*/  @!P0 FMUL R0, R0, 1.175494350822287508e-38 ;  /* 0x0080000000008820 */ /* 0x001fe20000400000 */
[----:B------:R-:W-:Y:S06]  /*6b00*/  BRA `(.L_x_132) ;  /* 0x00000008007c7947 */ /* 0x000fec0003800000 */
.L_x_127:
        /* <DEDUP_REMOVED lines=12> */
.L_x_141:
[----:B------:R-:W2:Y:S01]  /*6bd0*/  LDG.E.64 R2, desc[UR36][R2.64] ;  /* 0x0000002402027981 */ /* 0x000ea2000c1e1b00 */
[----:B------:R-:W-:Y:S01]  /*6be0*/  UMOV UR4, 0xf0000000 ;  /* 0xf000000000047882 */ /* 0x000fe20000000000 */
[----:B------:R-:W-:Y:S01]  /*6bf0*/  UMOV UR5, 0x380fffff ;  /* 0x380fffff00057882 */ /* 0x000fe20000000000 */
[----:B--2---:R-:W0:Y:S01]  /*6c00*/  F2F.F32.F64 R0, R2 ;  /* 0x0000000200007310 */ /* 0x004e220000301000 */
[----:B------:R-:W-:-:S14]  /*6c10*/  DSETP.GEU.AND P0, PT, |R2|, UR4, PT ;  /* 0x0000000402007e2a */ /* 0x000fdc000bf0e200 */
[----:B0-----:R-:W-:Y:S01]  /*6c20*/  @!P0 FMUL R0, R0, 1.175494350822287508e-38 ;  /* 0x0080000000008820 */ /* 0x001fe20000400000 */
[----:B------:R-:W-:Y:S06]  /*6c30*/  BRA `(.L_x_132) ;  /* 0x0000000800307947 */ /* 0x000fec0003800000 */
.L_x_140:
        /* <DEDUP_REMOVED lines=11> */
[C---:B------:R-:W-:Y:S01]  /*6cf0*/  VIADD R6, R4.reuse, 0x1000000 ;  /* 0x0100000004067836 */ /* 0x040fe20000000000 */
[----:B------:R-:W-:-:S04]  /*6d00*/  IADD3 R2, R4, -0x1, RZ ;  /* 0xffffffff04027810 */ /* 0x000fc80007ffe0ff */
[----:B------:R-:W-:Y:S02]  /*6d10*/  SHF.R.S32.HI R6, RZ, 0x8, R6 ;  /* 0x00000008ff067819 */ /* 0x000fe40000011406 */
[----:B------:R-:W-:Y:S02]  /*6d20*/  SHF.R.S32.HI R2, RZ, 0x1f, R2 ;  /* 0x0000001fff027819 */ /* 0x000fe40000011402 */
[----:B0-----:R-:W-:-:S04]  /*6d30*/  IADD3 R5, -R5, 0x1f, RZ ;  /* 0x0000001f05057810 */ /* 0x001fc80007ffe1ff */
[C---:B------:R-:W-:Y:S01]  /*6d40*/  ISETP.GT.U32.AND P0, PT, R5.reuse, 0x4, PT ;  /* 0x000000040500780c */ /* 0x040fe20003f04070 */
[----:B------:R-:W-:-:S05]  /*6d50*/  VIADD R5, R5, 0xfffffffc ;  /* 0xfffffffc05057836 */ /* 0x000fca0000000000 */
        /* <DEDUP_REMOVED lines=8> */
.L_x_143:
        /* <DEDUP_REMOVED lines=13> */
.L_x_142:
[----:B------:R-:W2:Y:S02]  /*6eb0*/  LDG.E.U16 R0, desc[UR36][R2.64] ;  /* 0x0000002402007981 */ /* 0x000ea4000c1e1500 */
[----:B--2---:R-:W-:Y:S01]  /*6ec0*/  IMAD.U32 R0, R0, 0x10000, RZ ;  /* 0x0001000000007824 */ /* 0x004fe200078e00ff */
[----:B------:R-:W-:Y:S06]  /*6ed0*/  BRA `(.L_x_132) ;  /* 0x0000000400887947 */ /* 0x000fec0003800000 */
.L_x_139:
        /* <DEDUP_REMOVED lines=11> */
.L_x_146:
        /* <DEDUP_REMOVED lines=20> */
.L_x_148:
[----:B------:R-:W-:Y:S05]  /*70d0*/  BSYNC B0 ;  /* 0x0000000000007941 */ /* 0x000fea0003800000 */
.L_x_147:
[----:B------:R-:W-:Y:S02]  /*70e0*/  LEA R3, R0, 0x3b800000, 0x17 ;  /* 0x3b80000000037811 */ /* 0x000fe400078eb8ff */
[----:B------:R-:W-:-:S04]  /*70f0*/  SHF.L.U32 R0, R2, 0x14, RZ ;  /* 0x0000001402007819 */ /* 0x000fc800000006ff */
[----:B------:R-:W-:Y:S01]  /*7100*/  LOP3.LUT R0, R3, R0, R4, 0xfe, !PT ;  /* 0x0000000003007212 */ /* 0x000fe200078efe04 */
[----:B------:R-:W-:Y:S06]  /*7110*/  BRA `(.L_x_132) ;  /* 0x0000000000f87947 */ /* 0x000fec0003800000 */
.L_x_145:
        /* <DEDUP_REMOVED lines=20> */
.L_x_150:
[----:B------:R-:W-:Y:S05]  /*7260*/  BSYNC B0 ;  /* 0x0000000000007941 */ /* 0x000fea0003800000 */
.L_x_149:
[----:B------:R-:W-:Y:S01]  /*7270*/  LEA R3, R0, 0x37800000, 0x17 ;  /* 0x3780000000037811 */ /* 0x000fe200078eb8ff */
[----:B------:R-:W-:-:S05]  /*7280*/  IMAD.SHL.U32 R0, R2, 0x200000, RZ ;  /* 0x0020000002007824 */ /* 0x000fca00078e00ff */
[----:B------:R-:W-:Y:S01]  /*7290*/  LOP3.LUT R0, R3, R0, R4, 0xfe, !PT ;  /* 0x0000000003007212 */ /* 0x000fe200078efe04 */
[----:B------:R-:W-:Y:S06]  /*72a0*/  BRA `(.L_x_132) ;  /* 0x0000000000947947 */ /* 0x000fec0003800000 */
.L_x_144:
        /* <DEDUP_REMOVED lines=14> */
.L_x_131:
[----:B------:R-:W-:Y:S01]  /*7390*/  MOV R0, 0x0 ;  /* 0x0000000000007802 */ /* 0x000fe20000000f00 */
[----:B------:R-:W-:Y:S01]  /*73a0*/  ULDC.64 UR4, c[0x4][0x108] ;  /* 0x0100420000047ab9 */ /* 0x000fe20000000a00 */
[----:B------:R-:W-:Y:S01]  /*73b0*/  ULDC.64 UR6, c[0x4][0x18] ;  /* 0x0100060000067ab9 */ /* 0x000fe20000000a00 */
[----:B------:R-:W-:Y:S01]  /*73c0*/  IMAD.U32 R4, RZ, RZ, UR4 ;  /* 0x00000004ff047e24 */ /* 0x000fe2000f8e00ff */
[----:B------:R0:W2:Y:S01]  /*73d0*/  LDC.64 R2, c[0x4][R0] ;  /* 0x0100000000027b82 */ /* 0x0000a20000000a00 */
        /* <DEDUP_REMOVED lines=10> */
[----:B-123-5:R-:W-:Y:S05]  /*7480*/  CALL.ABS.NOINC R2 ;  /* 0x0000000002007343 */ /* 0x02efea0003c00000 */
.L_x_153:
[----:B------:R-:W-:Y:S01]  /*7490*/  MOV R0, RZ ;  /* 0x000000ff00007202 */ /* 0x000fe20000000f00 */
[----:B------:R-:W-:Y:S06]  /*74a0*/  BRA `(.L_x_132) ;  /* 0x0000000000147947 */ /* 0x000fec0003800000 */
.L_x_152:
[----:B------:R-:W2:Y:S02]  /*74b0*/  LDG.E.64 R2, desc[UR36][R2.64] ;  /* 0x0000002402027981 */ /* 0x000ea4000c1e1b00 */
[----:B--2---:R0:W2:Y:S01]  /*74c0*/  I2F.U64 R0, R2 ;  /* 0x0000000200007312 */ /* 0x0040a20000301000 */
[----:B------:R-:W-:Y:S05]  /*74d0*/  BRA `(.L_x_132) ;  /* 0x0000000000087947 */ /* 0x000fea0003800000 */
.L_x_151:
[----:B------:R-:W2:Y:S02]  /*74e0*/  LDG.E R0, desc[UR36][R2.64] ;  /* 0x0000002402007981 */ /* 0x000ea4000c1e1900 */
[----:B--2---:R-:W-:-:S07]  /*74f0*/  I2FP.F32.U32 R0, R0 ;  /* 0x0000000000007245 */ /* 0x004fce0000201000 */
.L_x_132:
[----:B------:R-:W-:Y:S05]  /*7500*/  BSYNC B7 ;  /* 0x0000000000077941 */ /* 0x000fea0003800000 */
.L_x_126:
[----:B------:R-:W-:Y:S02]  /*7510*/  ULDC.U8 UR4, c[0x0][0x490] ;  /* 0x0001240000047ab9 */ /* 0x000fe40000000000 */
[----:B------:R-:W-:-:S13]  /*7520*/  ISETP.NE.AND P0, PT, RZ, UR4, PT ;  /* 0x00000004ff007c0c */ /* 0x000fda000bf05270 */
[----:B------:R-:W-:Y:S05]  /*7530*/  @!P0 BRA `(.L_x_154) ;  /* 0x0000000000148947 */ /* 0x000fea0003800000 */
[----:B-1-3-5:R-:W-:Y:S01]  /*7540*/  IMAD.MOV.U32 R4, RZ, RZ, R22 ;  /* 0x000000ffff047224 */ /* 0x02afe200078e0016 */
[----:B------:R-:W-:-:S07]  /*7550*/  MOV R8, 0x7570 ;  /* 0x0000757000087802 */ /* 0x000fce0000000f00 */
[----:B0-2-4-:R-:W-:Y:S05]  /*7560*/  CALL.REL.NOINC `($_ZN2at6native18elementwise_kernelILi128ELi4EZNS0_15gpu_kernel_implIN48_GLOBAL__N__08322988_15_IGammaKernel_cu_cb51a28d10CalcIgammaIfEEEEvRNS_18TensorIteratorBaseERKT_EUliE_EEviT1_$_ZN46_INTERNAL_08322988_15_IGammaKernel_cu_cb51a28d48_GLOBAL__N__08322988_15_IGammaKernel_cu_cb51a28d12calc_igammacIfEET_S2_S2_) ;  /* 0x0000017000b47944 */ /* 0x015fea0003c00000 */
[----:B------:R-:W-:Y:S01]  /*7570*/  MOV R2, R4 ;  /* 0x0000000400027202 */ /* 0x000fe20000000f00 */
[----:B------:R-:W-:Y:S06]  /*7580*/  BRA `(.L_x_155) ;  /* 0x0000000000107947 */ /* 0x000fec0003800000 */
.L_x_154:
[----:B01-3-5:R-:W-:Y:S01]  /*7590*/  IMAD.MOV.U32 R3, RZ, RZ, R22 ;  /* 0x000000ffff037224 */ /* 0x02bfe200078e0016 */
[----:B------:R-:W-:-:S07]  /*75a0*/  MOV R6, 0x75c0 ;  /* 0x000075c000067802 */ /* 0x000fce0000000f00 */
[----:B--2-4-:R-:W-:Y:S05]  /*75b0*/  CALL.REL.NOINC `($_ZN2at6native18elementwise_kernelILi128ELi4EZNS0_15gpu_kernel_implIN48_GLOBAL__N__08322988_15_IGammaKernel_cu_cb51a28d10CalcIgammaIfEEEEvRNS_18TensorIteratorBaseERKT_EUliE_EEviT1_$_ZN46_INTERNAL_08322988_15_IGammaKernel_cu_cb51a28d48_GLOBAL__N__08322988_15_IGammaKernel_cu_cb51a28d11calc_igammaIfEET_S2_S2_) ;  /* 0x0000009000807944 */ /* 0x014fea0003c00000 */
[----:B------:R-:W-:-:S07]  /*75c0*/  MOV R2, R4 ;  /* 0x0000000400027202 */ /* 0x000fce0000000f00 */
.L_x_155:
        /* <DEDUP_REMOVED lines=15> */
.L_x_159:
[----:B------:R-:W0:Y:S02]  /*76c0*/  F2I.S64.TRUNC R2, R2 ;  /* 0x0000000200027311 */ /* 0x000e24000020d900 */
[----:B0-----:R-:W-:-:S05]  /*76d0*/  IMAD.MOV.U32 R5, RZ, RZ, R2 ;  /* 0x000000ffff057224 */ /* 0x001fca00078e0002 */
[----:B------:R0:W-:Y:S01]  /*76e0*/  STG.E.U8 desc[UR36][R18.64], R5 ;  /* 0x0000000512007986 */ /* 0x0001e2000c101124 */
[----:B------:R-:W-:Y:S05]  /*76f0*/  BRA `(.L_x_161) ;  /* 0x0000000c00407947 */ /* 0x000fea0003800000 */
.L_x_158:
        /* <DEDUP_REMOVED lines=9> */
.L_x_163:
[----:B------:R-:W0:Y:S02]  /*7790*/  F2I.FTZ.TRUNC.NTZ R3, R2 ;  /* 0x0000000200037305 */ /* 0x000e24000021f100 */
[----:B0-----:R0:W-:Y:S01]  /*77a0*/  STG.E desc[UR36][R18.64], R3 ;  /* 0x0000000312007986 */ /* 0x0011e2000c101924 */
[----:B------:R-:W-:Y:S05]  /*77b0*/  BRA `(.L_x_161) ;  /* 0x0000000c00107947 */ /* 0x000fea0003800000 */
.L_x_162:
[----:B------:R-:W0:Y:S02]  /*77c0*/  F2I.FTZ.TRUNC.NTZ R3, R2 ;  /* 0x0000000200037305 */ /* 0x000e24000021f100 */
[----:B0-----:R0:W-:Y:S01]  /*77d0*/  STG.E.U16 desc[UR36][R18.64], R3 ;  /* 0x0000000312007986 */ /* 0x0011e2000c101524 */
[----:B------:R-:W-:Y:S05]  /*77e0*/  BRA `(.L_x_161) ;  /* 0x0000000c00047947 */ /* 0x000fea0003800000 */
.L_x_157:
        /* <DEDUP_REMOVED lines=8> */
.L_x_165:
[----:B------:R-:W-:-:S05]  /*7870*/  F2FP.F16.F32.PACK_AB R2, RZ, R2 ;  /* 0x00000002ff02723e */ /* 0x000fca00000000ff */
[----:B------:R0:W-:Y:S01]  /*7880*/  STG.E.U16 desc[UR36][R18.64], R2 ;  /* 0x0000000212007986 */ /* 0x0001e2000c101524 */
[----:B------:R-:W-:Y:S05]  /*7890*/  BRA `(.L_x_161) ;  /* 0x0000000800d87947 */ /* 0x000fea0003800000 */
.L_x_164:
[----:B------:R-:W-:-:S13]  /*78a0*/  ISETP.NE.AND P0, PT, R0, 0x7, PT ;  /* 0x000000070000780c */ /* 0x000fda0003f05270 */
[----:B------:R-:W-:Y:S05]  /*78b0*/  @!P0 BRA `(.L_x_166) ;  /* 0x00000000002c8947 */ /* 0x000fea0003800000 */
[----:B------:R-:W-:-:S13]  /*78c0*/  ISETP.NE.AND P0, PT, R0, 0x8, PT ;  /* 0x000000080000780c */ /* 0x000fda0003f05270 */
[----:B------:R-:W-:Y:S05]  /*78d0*/  @!P0 BRA `(.L_x_167) ;  /* 0x0000000000148947 */ /* 0x000fea0003800000 */
[----:B------:R-:W-:-:S13]  /*78e0*/  ISETP.NE.AND P0, PT, R0, 0x9, PT ;  /* 0x000000090000780c */ /* 0x000fda0003f05270 */
[----:B------:R-:W-:Y:S05]  /*78f0*/  @P0 BRA `(.L_x_160) ;  /* 0x0000000800680947 */ /* 0x000fea0003800000 */
[----:B------:R-:W-:-:S07]  /*7900*/  HFMA2.MMA R3, -RZ, RZ, 0, 0 ;  /* 0x00000000ff037435 */ /* 0x000fce00000001ff */
[----:B------:R0:W-:Y:S01]  /*7910*/  STG.E.64 desc[UR36][R18.64], R2 ;  /* 0x0000000212007986 */ /* 0x0001e2000c101b24 */
[----:B------:R-:W-:Y:S05]  /*7920*/  BRA `(.L_x_161) ;  /* 0x0000000800b47947 */ /* 0x000fea0003800000 */
.L_x_167:
[----:B------:R-:W-:-:S04]  /*7930*/  F2FP.F16.F32.PACK_AB R3, RZ, R2 ;  /* 0x00000002ff03723e */ /* 0x000fc800000000ff */
[----:B------:R-:W-:-:S05]  /*7940*/  PRMT R3, R3, 0x5410, RZ ;  /* 0x0000541003037816 */ /* 0x000fca00000000ff */
[----:B------:R0:W-:Y:S01]  /*7950*/  STG.E desc[UR36][R18.64], R3 ;  /* 0x0000000312007986 */ /* 0x0001e2000c101924 */
[----:B------:R-:W-:Y:S05]  /*7960*/  BRA `(.L_x_161) ;  /* 0x0000000800a47947 */ /* 0x000fea0003800000 */
.L_x_166:
[----:B------:R-:W-:-:S06]  /*7970*/  FMUL.FTZ R2, R2, 1 ;  /* 0x3f80000002027820 */ /* 0x000fcc0000410000 */
[----:B------:R-:W0:Y:S02]  /*7980*/  F2F.F64.F32 R2, R2 ;  /* 0x0000000200027310 */ /* 0x000e240000201800 */
[----:B0-----:R0:W-:Y:S01]  /*7990*/  STG.E.64 desc[UR36][R18.64], R2 ;  /* 0x0000000212007986 */ /* 0x0011e2000c101b24 */
[----:B------:R-:W-:Y:S05]  /*79a0*/  BRA `(.L_x_161) ;  /* 0x0000000800947947 */ /* 0x000fea0003800000 */
.L_x_156:
        /* <DEDUP_REMOVED lines=12> */
.L_x_170:
[----:B------:R-:W-:Y:S01]  /*7a70*/  FMUL.FTZ R4, R2, 1 ;  /* 0x3f80000002047820 */ /* 0x000fe20000410000 */
[----:B------:R-:W-:-:S05]  /*7a80*/  CS2R R6, SRZ ;  /* 0x0000000000067805 */ /* 0x000fca000001ff00 */
[----:B------:R-:W0:Y:S02]  /*7a90*/  F2F.F64.F32 R4, R4 ;  /* 0x0000000400047310 */ /* 0x000e240000201800 */
[----:B0-----:R0:W-:Y:S01]  /*7aa0*/  STG.E.128 desc[UR36][R18.64], R4 ;  /* 0x0000000412007986 */ /* 0x0011e2000c101d24 */
[----:B------:R-:W-:Y:S05]  /*7ab0*/  BRA `(.L_x_161) ;  /* 0x0000000800507947 */ /* 0x000fea0003800000 */
.L_x_169:
        /* <DEDUP_REMOVED lines=11> */
[----:B------:R-:W-:-:S10]  /*7b70*/  IMAD.MOV.U32 R0, RZ, RZ, 0x7f ;  /* 0x0000007fff007424 */ /* 0x000fd400078e00ff */
[----:B------:R-:W-:Y:S05]  /*7b80*/  @P0 BRA `(.L_x_174) ;  /* 0x00000000001c0947 */ /* 0x000fea0003800000 */
[----:B------:R-:W-:-:S13]  /*7b90*/  ISETP.GE.U32.AND P0, PT, R4, 0x3c800000, PT ;  /* 0x3c8000000400780c */ /* 0x000fda0003f06070 */
[----:B------:R-:W-:-:S04]  /*7ba0*/  @P0 SHF.R.U32.HI R0, RZ, 0x14, R2 ;  /* 0x00000014ff000819 */ /* 0x000fc80000011602 */
[----:B------:R-:W-:-:S04]  /*7bb0*/  @P0 LOP3.LUT R3, R0, 0x1, RZ, 0xc0, !PT ;  /* 0x0000000100030812 */ /* 0x000fc800078ec0ff */
[----:B------:R-:W-:Y:S01]  /*7bc0*/  @P0 IADD3 R3, R2, 0x407ffff, R3 ;  /* 0x0407ffff02030810 */ /* 0x000fe20007ffe003 */
[----:B------:R-:W-:-:S03]  /*7bd0*/  @!P0 FADD.FTZ R2, R4, 16384 ;  /* 0x4680000004028421 */ /* 0x000fc60000010000 */
[----:B------:R-:W-:Y:S02]  /*7be0*/  @P0 SHF.R.U32.HI R0, RZ, 0x14, R3 ;  /* 0x00000014ff000819 */ /* 0x000fe40000011603 */
[----:B------:R-:W-:-:S07]  /*7bf0*/  @!P0 IADD3 R0, R2, -0x46800000, RZ ;  /* 0xb980000002008810 */ /* 0x000fce0007ffe0ff */
.L_x_174:
[----:B------:R-:W-:Y:S05]  /*7c00*/  BSYNC B0 ;  /* 0x0000000000007941 */ /* 0x000fea0003800000 */
.L_x_173:
[----:B------:R-:W-:-:S05]  /*7c10*/  LOP3.LUT R5, R0, R5, RZ, 0xfc, !PT ;  /* 0x0000000500057212 */ /* 0x000fca00078efcff */
[----:B------:R0:W-:Y:S01]  /*7c20*/  STG.E.U8 desc[UR36][R18.64], R5 ;  /* 0x0000000512007986 */ /* 0x0001e2000c101124 */
[----:B------:R-:W-:Y:S05]  /*7c30*/  BRA `(.L_x_161) ;  /* 0x0000000400f07947 */ /* 0x000fea0003800000 */
.L_x_172:
        /* <DEDUP_REMOVED lines=9> */
[----:B------:R-:W-:Y:S01]  /*7cd0*/  @P0 SHF.R.U32.HI R0, RZ, 0x15, R0 ;  /* 0x00000015ff000819 */ /* 0x000fe20000011600 */
[----:B------:R-:W-:Y:S01]  /*7ce0*/  @!P0 VIADD R0, R3, 0xbd000000 ;  /* 0xbd00000003008836 */ /* 0x000fe20000000000 */
[----:B------:R-:W-:Y:S06]  /*7cf0*/  BRA `(.L_x_177) ;  /* 0x00000000000c7947 */ /* 0x000fec0003800000 */
.L_x_176:
[----:B------:R-:W-:Y:S02]  /*7d00*/  ISETP.GT.U32.AND P0, PT, R4, 0x7f800000, PT ;  /* 0x7f8000000400780c */ /* 0x000fe40003f04070 */
[----:B------:R-:W-:-:S04]  /*7d10*/  MOV R0, 0x7f ;  /* 0x0000007f00007802 */ /* 0x000fc80000000f00 */
[----:B------:R-:W-:-:S07]  /*7d20*/  SEL R0, R0, 0x7c, P0 ;  /* 0x0000007c00007807 */ /* 0x000fce0000000000 */
.L_x_177:
[----:B------:R-:W-:Y:S05]  /*7d30*/  BSYNC B0 ;  /* 0x0000000000007941 */ /* 0x000fea0003800000 */
.L_x_175:
[----:B------:R-:W-:-:S04]  /*7d40*/  LOP3.LUT R2, R2, 0x80000000, RZ, 0xc0, !PT ;  /* 0x8000000002027812 */ /* 0x000fc800078ec0ff */
[----:B------:R-:W-:-:S04]  /*7d50*/  SHF.R.U32.HI R3, RZ, 0x18, R2 ;  /* 0x00000018ff037819 */ /* 0x000fc80000011602 */
[----:B------:R-:W-:-:S05]  /*7d60*/  LOP3.LUT R3, R0, R3, RZ, 0xfc, !PT ;  /* 0x0000000300037212 */ /* 0x000fca00078efcff */
[----:B------:R0:W-:Y:S01]  /*7d70*/  STG.E.U8 desc[UR36][R18.64], R3 ;  /* 0x0000000312007986 */ /* 0x0001e2000c101124 */
[----:B------:R-:W-:Y:S05]  /*7d80*/  BRA `(.L_x_161) ;  /* 0x00000004009c7947 */ /* 0x000fea0003800000 */
.L_x_171:
[----:B------:R-:W-:-:S05]  /*7d90*/  F2FP.BF16.F32.PACK_AB R2, RZ, R2 ;  /* 0x00000002ff02723e */ /* 0x000fca00000010ff */
[----:B------:R0:W-:Y:S01]  /*7da0*/  STG.E.U16 desc[UR36][R18.64], R2 ;  /* 0x0000000212007986 */ /* 0x0001e2000c101524 */
[----:B------:R-:W-:Y:S05]  /*7db0*/  BRA `(.L_x_161) ;  /* 0x0000000400907947 */ /* 0x000fea0003800000 */
.L_x_168:
        /* <DEDUP_REMOVED lines=11> */
.L_x_180:
        /* <DEDUP_REMOVED lines=16> */
.L_x_183:
[----:B------:R-:W-:-:S04]  /*7f70*/  LOP3.LUT R2, R2, 0x80000000, RZ, 0xc0, !PT ;  /* 0x8000000002027812 */ /* 0x000fc800078ec0ff */
[----:B------:R-:W-:-:S04]  /*7f80*/  SHF.R.U32.HI R3, RZ, 0x18, R2 ;  /* 0x00000018ff037819 */ /* 0x000fc80000011602 */
[----:B------:R-:W-:-:S04]  /*7f90*/  LOP3.LUT R0, R0, R3, RZ, 0xfc, !PT ;  /* 0x0000000300007212 */ /* 0x000fc800078efcff */
[----:B------:R-:W-:-:S07]  /*7fa0*/  PRMT R9, R0, 0x7610, R9 ;  /* 0x0000761000097816 */ /* 0x000fce0000000009 */
.L_x_182:
[----:B------:R-:W-:Y:S05]  /*7fb0*/  BSYNC B0 ;  /* 0x0000000000007941 */ /* 0x000fea0003800000 */
.L_x_181:
[----:B------:R3:W-:Y:S01]  /*7fc0*/  STG.E.U8 desc[UR36][R18.64], R9 ;  /* 0x0000000912007986 */ /* 0x0007e2000c101124 */
[----:B------:R-:W-:Y:S05]  /*7fd0*/  BRA `(.L_x_161) ;  /* 0x0000000400087947 */ /* 0x000fea0003800000 */
.L_x_179:
[----:B------:R-:W-:Y:S01]  /*7fe0*/  LOP3.LUT R3, R2, 0x7fffffff, RZ, 0xc0, !PT ;  /* 0x7fffffff02037812 */ /* 0x000fe200078ec0ff */
[----:B------:R-:W-:Y:S01]  /*7ff0*/  BSSY B0, `(.L_x_184) ;  /* 0x0000013000007945 */ /* 0x000fe20003800000 */
[----:B------:R-:W-:Y:S02]  /*8000*/  HFMA2.MMA R9, -RZ, RZ, 0, 7.62939453125e-06 ;  /* 0x00000080ff097435 */ /* 0x000fe400000001ff */
        /* <DEDUP_REMOVED lines=13> */
.L_x_186:
[----:B------:R-:W-:-:S04]  /*80e0*/  LOP3.LUT R2, R2, 0x80000000, RZ, 0xc0, !PT ;  /* 0x8000000002027812 */ /* 0x000fc800078ec0ff */
[----:B------:R-:W-:-:S04]  /*80f0*/  SHF.R.U32.HI R3, RZ, 0x18, R2 ;  /* 0x00000018ff037819 */ /* 0x000fc80000011602 */
[----:B------:R-:W-:-:S04]  /*8100*/  LOP3.LUT R0, R0, R3, RZ, 0xfc, !PT ;  /* 0x0000000300007212 */ /* 0x000fc800078efcff */
[----:B------:R-:W-:-:S07]  /*8110*/  PRMT R9, R0, 0x7610, R9 ;  /* 0x0000761000097816 */ /* 0x000fce0000000009 */
.L_x_185:
[----:B------:R-:W-:Y:S05]  /*8120*/  BSYNC B0 ;  /* 0x0000000000007941 */ /* 0x000fea0003800000 */
.L_x_184:
[----:B------:R0:W-:Y:S01]  /*8130*/  STG.E.U8 desc[UR36][R18.64], R9 ;  /* 0x0000000912007986 */ /* 0x0001e2000c101124 */
[----:B------:R-:W-:Y:S05]  /*8140*/  BRA `(.L_x_161) ;  /* 0x0000000000ac7947 */ /* 0x000fea0003800000 */
.L_x_178:
        /* <DEDUP_REMOVED lines=11> */
[----:B------:R-:W-:Y:S01]  /*8200*/  IMAD.MOV.U32 R3, RZ, RZ, 0xff ;  /* 0x000000ffff037424 */ /* 0x000fe200078e00ff */
[----:B------:R-:W-:-:S04]  /*8210*/  @P2 LOP3.LUT R0, R0, 0x1, RZ, 0xc0, !PT ;  /* 0x0000000100002812 */ /* 0x000fc800078ec0ff */
[----:B------:R-:W-:Y:S02]  /*8220*/  @P2 ISETP.EQ.U32.AND P1, PT, R0, 0x1, P0 ;  /* 0x000000010000280c */ /* 0x000fe40000722070 */
[----:B------:R-:W-:Y:S02]  /*8230*/  PLOP3.LUT P0, PT, PT, PT, PT, 0x80, 0x0 ;  /* 0x000000000000781c */ /* 0x000fe40003f0f070 */
[----:B------:R-:W-:Y:S02]  /*8240*/  @P2 PLOP3.LUT P0, PT, P1, PT, PT, 0x80, 0x0 ;  /* 0x000000000000281c */ /* 0x000fe40000f0f070 */
[----:B------:R-:W-:-:S11]  /*8250*/  @P2 IADD3 R0, R4, 0x1, RZ ;  /* 0x0000000104002810 */ /* 0x000fd60007ffe0ff */
[----:B------:R-:W-:-:S05]  /*8260*/  @!P0 IMAD.MOV R0, RZ, RZ, R4 ;  /* 0x000000ffff008224 */ /* 0x000fca00078e0204 */
[----:B------:R-:W-:-:S05]  /*8270*/  @P2 MOV R3, R0 ;  /* 0x0000000000032202 */ /* 0x000fca0000000f00 */
[----:B------:R1:W-:Y:S01]  /*8280*/  STG.E.U8 desc[UR36][R18.64], R3 ;  /* 0x0000000312007986 */ /* 0x0003e2000c101124 */
[----:B------:R-:W-:Y:S05]  /*8290*/  BRA `(.L_x_161) ;  /* 0x0000000000587947 */ /* 0x000fea0003800000 */
.L_x_160:
        /* <DEDUP_REMOVED lines=16> */
.L_x_189:
[----:B------:R-:W-:Y:S05]  /*83a0*/  BRA `(.L_x_161) ;  /* 0x0000000000147947 */ /* 0x000fea0003800000 */
.L_x_188:
[----:B------:R-:W0:Y:S02]  /*83b0*/  F2I.U64.TRUNC R2, R2 ;  /* 0x0000000200027311 */ /* 0x000e24000020d800 */
[----:B0-----:R2:W-:Y:S01]  /*83c0*/  STG.E.64 desc[UR36][R18.64], R2 ;  /* 0x0000000212007986 */ /* 0x0015e2000c101b24 */
[----:B------:R-:W-:Y:S05]  /*83d0*/  BRA `(.L_x_161) ;  /* 0x0000000000087947 */ /* 0x000fea0003800000 */
.L_x_187:
[----:B------:R-:W0:Y:S02]  /*83e0*/  F2I.FTZ.U32.TRUNC.NTZ R3, R2 ;  /* 0x0000000200037305 */ /* 0x000e24000021f000 */
[----:B0-----:R0:W-:Y:S02]  /*83f0*/  STG.E desc[UR36][R18.64], R3 ;  /* 0x0000000312007986 */ /* 0x0011e4000c101924 */
.L_x_161:
[----:B------:R-:W-:-:S07]  /*8400*/  IADD3 R17, R17, 0x80, RZ ;  /* 0x0000008011117810 */ /* 0x000fce0007ffe0ff */
.L_x_96:
[----:B------:R-:W-:Y:S05]  /*8410*/  BSYNC B6 ;  /* 0x0000000000067941 */ /* 0x000fea0003800000 */
.L_x_95:
[----:B------:R-:W-:Y:S01]  /*8420*/  ULDC UR4, c[0x0][0x210] ;  /* 0x0000840000047ab9 */ /* 0x000fe20000000800 */
[----:B------:R-:W-:Y:S01]  /*8430*/  BSSY B6, `(.L_x_190) ;  /* 0x000041c000067945 */ /* 0x000fe20003800000 */
[----:B------:R-:W-:-:S13]  /*8440*/  ISETP.GE.AND P0, PT, R17, UR4, PT ;  /* 0x0000000411007c0c */ /* 0x000fda000bf06270 */
[----:B------:R-:W-:Y:S05]  /*8450*/  @P0 BRA `(.L_x_191) ;  /* 0x0000004000640947 */ /* 0x000fea0003800000 */
[----:B0-----:R-:W0:Y:S01]  /*8460*/  LDC R6, c[0x0][0x218] ;  /* 0x00008600ff067b82 */ /* 0x001e220000000800 */
[----:B------:R-:W-:Y:S01]  /*8470*/  IMAD.MOV.U32 R16, RZ, RZ, RZ ;  /* 0x000000ffff107224 */ /* 0x000fe200078e00ff */
[----:B------:R-:W-:Y:S01]  /*8480*/  MOV R0, RZ ;  /* 0x000000ff00007202 */ /* 0x000fe20000000f00 */
[----:B-1234-:R-:W-:Y:S01]  /*8490*/  IMAD.MOV.U32 R18, RZ, RZ, RZ ;  /* 0x000000ffff127224 */ /* 0x01efe200078e00ff */
[----:B0-----:R-:W-:-:S13]  /*84a0*/  ISETP.NE.AND P0, PT, R6, RZ, PT ;  /* 0x000000ff0600720c */ /* 0x001fda0003f05270 */
[----:B------:R-:W-:Y:S05]  /*84b0*/  @!P0 BRA `(.L_x_192) ;  /* 0x0000001400708947 */ /* 0x000fea0003800000 */
        /* <DEDUP_REMOVED lines=338> */
[----:B------:R-:W-:-:S08]  /*99e0*/  ULDC UR6, c[0x0][0x470] ;  /* 0x00011c0000067ab9 */ /* 0x000fd00000000800 */
        /* <DEDUP_REMOVED lines=9> */
.L_x_192:
        /* <DEDUP_REMOVED lines=22> */
.L_x_197:
[----:B------:R-:W2:Y:S02]  /*9be0*/  LDG.E.U8 R2, desc[UR36][R2.64] ;  /* 0x0000002402027981 */ /* 0x000ea4000c1e1100 */
[----:B--2---:R-:W-:Y:S01]  /*9bf0*/  I2FP.F32.U32 R22, R2 ;  /* 0x0000000200167245 */ /* 0x004fe20000201000 */
[----:B------:R-:W-:Y:S06]  /*9c00*/  BRA `(.L_x_199) ;  /* 0x0000000c002c7947 */ /* 0x000fec0003800000 */
.L_x_196:
[----:B------:R-:W-:-:S13]  /*9c10*/  ISETP.NE.AND P0, PT, R4, 0x2, PT ;  /* 0x000000020400780c */ /* 0x000fda0003f05270 */
[----:B------:R-:W-:Y:S05]  /*9c20*/  @!P0 BRA `(.L_x_200) ;  /* 0x0000000000288947 */ /* 0x000fea0003800000 */
[----:B------:R-:W-:-:S13]  /*9c30*/  ISETP.NE.AND P0, PT, R4, 0x3, PT ;  /* 0x000000030400780c */ /* 0x000fda0003f05270 */
[----:B------:R-:W-:Y:S05]  /*9c40*/  @!P0 BRA `(.L_x_201) ;  /* 0x0000000000148947 */ /* 0x000fea0003800000 */
[----:B------:R-:W-:-:S13]  /*9c50*/  ISETP.NE.AND P0, PT, R4, 0x4, PT ;  /* 0x000000040400780c */ /* 0x000fda0003f05270 */
[----:B------:R-:W-:Y:S05]  /*9c60*/  @P0 BRA `(.L_x_198) ;  /* 0x0000000800b80947 */ /* 0x000fea0003800000 */
[----:B------:R-:W2:Y:S02]  /*9c70*/  LDG.E.64 R22, desc[UR36][R2.64] ;  /* 0x0000002402167981 */ /* 0x000ea4000c1e1b00 */
[----:B--2---:R2:W3:Y:S01]  /*9c80*/  I2F.S64 R22, R22 ;  /* 0x0000001600167312 */ /* 0x0044e20000301400 */
[----:B------:R-:W-:Y:S05]  /*9c90*/  BRA `(.L_x_199) ;  /* 0x0000000c00087947 */ /* 0x000fea0003800000 */
.L_x_201:
[----:B------:R-:W2:Y:S02]  /*9ca0*/  LDG.E R2, desc[UR36][R2.64] ;  /* 0x0000002402027981 */ /* 0x000ea4000c1e1900 */
[----:B--2---:R-:W-:Y:S01]  /*9cb0*/  I2FP.F32.S32 R22, R2 ;  /* 0x0000000200167245 */ /* 0x004fe20000201400 */
[----:B------:R-:W-:Y:S06]  /*9cc0*/  BRA `(.L_x_199) ;  /* 0x0000000800fc7947 */ /* 0x000fec0003800000 */
.L_x_200:
[----:B------:R-:W2:Y:S02]  /*9cd0*/  LDG.E.U16 R2, desc[UR36][R2.64] ;  /* 0x0000002402027981 */ /* 0x000ea4000c1e1500 */
[----:B--2---:R4:W0:Y:S01]  /*9ce0*/  I2F.S16 R22, R2 ;  /* 0x0000000200167306 */ /* 0x0048220000101400 */
[----:B------:R-:W-:Y:S05]  /*9cf0*/  BRA `(.L_x_199) ;  /* 0x0000000800f07947 */ /* 0x000fea0003800000 */
.L_x_195:
        /* <DEDUP_REMOVED lines=8> */
.L_x_203:
[----:B------:R-:W2:Y:S02]  /*9d80*/  LDG.E.U16 R2, desc[UR36][R2.64] ;  /* 0x0000002402027981 */ /* 0x000ea4000c1e1500 */
[----:B--2---:R-:W-:Y:S01]  /*9d90*/  HADD2.F32 R22, -RZ, R2.H0_H0 ;  /* 0x20000002ff167230 */ /* 0x004fe20000004100 */
[----:B------:R-:W-:Y:S06]  /*9da0*/  BRA `(.L_x_199) ;  /* 0x0000000800c47947 */ /* 0x000fec0003800000 */
.L_x_202:
        /* <DEDUP_REMOVED lines=8> */
.L_x_205:
[----:B------:R-:W2:Y:S02]  /*9e30*/  LDG.E.U16 R2, desc[UR36][R2.64] ;  /* 0x0000002402027981 */ /* 0x000ea4000c1e1500 */
[----:B--2---:R-:W-:Y:S01]  /*9e40*/  HADD2.F32 R22, -RZ, R2.H0_H0 ;  /* 0x20000002ff167230 */ /* 0x004fe20000004100 */
[----:B------:R-:W-:Y:S06]  /*9e50*/  BRA `(.L_x_199) ;  /* 0x0000000800987947 */ /* 0x000fec0003800000 */
.L_x_204:
[----:B------:R-:W2:Y:S01]  /*9e60*/  LDG.E.64 R2, desc[UR36][R2.64] ;  /* 0x0000002402027981 */ /* 0x000ea2000c1e1b00 */
[----:B------:R-:W-:Y:S01]  /*9e70*/  UMOV UR4, 0xf0000000 ;  /* 0xf000000000047882 */ /* 0x000fe20000000000 */
[----:B------:R-:W-:Y:S01]  /*9e80*/  UMOV UR5, 0x380fffff ;  /* 0x380fffff00057882 */ /* 0x000fe20000000000 */
[----:B--2---:R-:W0:Y:S01]  /*9e90*/  F2F.F32.F64 R22, R2 ;  /* 0x0000000200167310 */ /* 0x004e220000301000 */
[----:B------:R-:W-:-:S14]  /*9ea0*/  DSETP.GEU.AND P0, PT, |R2|, UR4, PT ;  /* 0x0000000402007e2a */ /* 0x000fdc000bf0e200 */
[----:B0-----:R-:W-:Y:S01]  /*9eb0*/  @!P0 FMUL R22, R22, 1.175494350822287508e-38 ;  /* 0x0080000016168820 */ /* 0x001fe20000400000 */
[----:B------:R-:W-:Y:S06]  /*9ec0*/  BRA `(.L_x_199) ;  /* 0x00000008007c7947 */ /* 0x000fec0003800000 */
.L_x_194:
        /* <DEDUP_REMOVED lines=12> */
.L_x_208:
[----:B------:R-:W2:Y:S01]  /*9f90*/  LDG.E.64 R2, desc[UR36][R2.64] ;  /* 0x0000002402027981 */ /* 0x000ea2000c1e1b00 */
[----:B------:R-:W-:Y:S01]  /*9fa0*/  UMOV UR4, 0xf0000000 ;  /* 0xf000000000047882 */ /* 0x000fe20000000000 */
[----:B------:R-:W-:Y:S01]  /*9fb0*/  UMOV UR5, 0x380fffff ;  /* 0x380fffff00057882 */ /* 0x000fe20000000000 */
[----:B--2---:R-:W0:Y:S01]  /*9fc0*/  F2F.F32.F64 R22, R2 ;  /* 0x0000000200167310 */ /* 0x004e220000301000 */
[----:B------:R-:W-:-:S14]  /*9fd0*/  DSETP.GEU.AND P0, PT, |R2|, UR4, PT ;  /* 0x0000000402007e2a */ /* 0x000fdc000bf0e200 */
[----:B0-----:R-:W-:Y:S01]  /*9fe0*/  @!P0 FMUL R22, R22, 1.175494350822287508e-38 ;  /* 0x0080000016168820 */ /* 0x001fe20000400000 */
[----:B------:R-:W-:Y:S06]  /*9ff0*/  BRA `(.L_x_199) ;  /* 0x0000000800307947 */ /* 0x000fec0003800000 */
.L_x_207:
        /* <DEDUP_REMOVED lines=26> */
.L_x_210:
        /* <DEDUP_REMOVED lines=13> */
.L_x_209:
[----:B------:R-:W2:Y:S02]  /*a270*/  LDG.E.U16 R2, desc[UR36][R2.64] ;  /* 0x0000002402027981 */ /* 0x000ea4000c1e1500 */
[----:B--2---:R-:W-:Y:S01]  /*a280*/  IMAD.U32 R22, R2, 0x10000, RZ ;  /* 0x0001000002167824 */ /* 0x004fe200078e00ff */
[----:B------:R-:W-:Y:S06]  /*a290*/  BRA `(.L_x_199) ;  /* 0x0000000400887947 */ /* 0x000fec0003800000 */
.L_x_206:
        /* <DEDUP_REMOVED lines=11> */
.L_x_213:
        /* <DEDUP_REMOVED lines=20> */
.L_x_215:
[----:B------:R-:W-:Y:S05]  /*a490*/  BSYNC B0 ;  /* 0x0000000000007941 */ /* 0x000fea0003800000 */
.L_x_214:
[----:B------:R-:W-:Y:S02]  /*a4a0*/  LEA R3, R0, 0x3b800000, 0x17 ;  /* 0x3b80000000037811 */ /* 0x000fe400078eb8ff */
[----:B------:R-:W-:-:S04]  /*a4b0*/  SHF.L.U32 R2, R2, 0x14, RZ ;  /* 0x0000001402027819 */ /* 0x000fc800000006ff */
[----:B------:R-:W-:Y:S01]  /*a4c0*/  LOP3.LUT R22, R3, R2, R22, 0xfe, !PT ;  /* 0x0000000203167212 */ /* 0x000fe200078efe16 */
[----:B------:R-:W-:Y:S06]  /*a4d0*/  BRA `(.L_x_199) ;  /* 0x0000000000f87947 */ /* 0x000fec0003800000 */
.L_x_212:
        /* <DEDUP_REMOVED lines=20> */
.L_x_217:
[----:B------:R-:W-:Y:S05]  /*a620*/  BSYNC B0 ;  /* 0x0000000000007941 */ /* 0x000fea0003800000 */
.L_x_216:
[----:B------:R-:W-:Y:S01]  /*a630*/  IMAD.SHL.U32 R2, R2, 0x200000, RZ ;  /* 0x0020000002027824 */ /* 0x000fe200078e00ff */
[----:B------:R-:W-:-:S04]  /*a640*/  LEA R3, R0, 0x37800000, 0x17 ;  /* 0x3780000000037811 */ /* 0x000fc800078eb8ff */
[----:B------:R-:W-:Y:S01]  /*a650*/  LOP3.LUT R22, R3, R2, R22, 0xfe, !PT ;  /* 0x0000000203167212 */ /* 0x000fe200078efe16 */
[----:B------:R-:W-:Y:S06]  /*a660*/  BRA `(.L_x_199) ;  /* 0x0000000000947947 */ /* 0x000fec0003800000 */
.L_x_211:
        /* <DEDUP_REMOVED lines=14> */
.L_x_198:
        /* <DEDUP_REMOVED lines=16> */
.L_x_220:
[----:B------:R-:W-:Y:S01]  /*a850*/  MOV R22, RZ ;  /* 0x000000ff00167202 */ /* 0x000fe20000000f00 */
[----:B------:R-:W-:Y:S06]  /*a860*/  BRA `(.L_x_199) ;  /* 0x0000000000147947 */ /* 0x000fec0003800000 */
.L_x_219:
[----:B------:R-:W2:Y:S02]  /*a870*/  LDG.E.64 R22, desc[UR36][R2.64] ;  /* 0x0000002402167981 */ /* 0x000ea4000c1e1b00 */
[----:B--2---:R0:W1:Y:S01]  /*a880*/  I2F.U64 R22, R22 ;  /* 0x0000001600167312 */ /* 0x0040620000301000 */
[----:B------:R-:W-:Y:S05]  /*a890*/  BRA `(.L_x_199) ;  /* 0x0000000000087947 */ /* 0x000fea0003800000 */
.L_x_218:
[----:B------:R-:W2:Y:S02]  /*a8a0*/  LDG.E R2, desc[UR36][R2.64] ;  /* 0x0000002402027981 */ /* 0x000ea4000c1e1900 */
[----:B--2---:R-:W-:-:S07]  /*a8b0*/  I2FP.F32.U32 R22, R2 ;  /* 0x0000000200167245 */ /* 0x004fce0000201000 */
.L_x_199:
[----:B------:R-:W-:Y:S05]  /*a8c0*/  BSYNC B7 ;  /* 0x0000000000077941 */ /* 0x000fea0003800000 */
.L_x_193:
[----:B------:R-:W2:Y:S01]  /*a8d0*/  LDC.U8 R4, c[0x0][0x493] ;  /* 0x000124c0ff047b82 */ /* 0x000ea20000000000 */
[----:B------:R-:W-:Y:S01]  /*a8e0*/  ULDC.64 UR4, c[0x0][0x488] ;  /* 0x0001220000047ab9 */ /* 0x000fe20000000a00 */
[----:B------:R-:W-:Y:S01]  /*a8f0*/  BSSY B7, `(.L_x_221) ;  /* 0x00000df000077945 */ /* 0x000fe20003800000 */
[----:B0---4-:R-:W-:-:S05]  /*a900*/  IADD3 R2, P0, R16, UR4, RZ ;  /* 0x0000000410027c10 */ /* 0x011fca000ff1e0ff */
[----:B------:R-:W-:Y:S01]  /*a910*/  IMAD.X R3, RZ, RZ, UR5, P0 ;  /* 0x00000005ff037e24 */ /* 0x000fe200080e06ff */
[----:B--2---:R-:W-:-:S04]  /*a920*/  PRMT R0, R4, 0x9910, RZ ;  /* 0x0000991004007816 */ /* 0x004fc800000000ff */
        /* <DEDUP_REMOVED lines=13> */
.L_x_225:
[----:B------:R-:W2:Y:S02]  /*aa00*/  LDG.E.U8 R0, desc[UR36][R2.64] ;  /* 0x0000002402007981 */ /* 0x000ea4000c1e1100 */
[----:B--2---:R-:W-:Y:S01]  /*aa10*/  I2FP.F32.U32 R0, R0 ;  /* 0x0000000000007245 */ /* 0x004fe20000201000 */
[----:B------:R-:W-:Y:S06]  /*aa20*/  BRA `(.L_x_227) ;  /* 0x0000000c002c7947 */ /* 0x000fec0003800000 */
.L_x_224:
        /* <DEDUP_REMOVED lines=9> */
.L_x_229:
[----:B------:R-:W2:Y:S02]  /*aac0*/  LDG.E R0, desc[UR36][R2.64] ;  /* 0x0000002402007981 */ /* 0x000ea4000c1e1900 */
[----:B--2---:R-:W-:Y:S01]  /*aad0*/  I2FP.F32.S32 R0, R0 ;  /* 0x0000000000007245 */ /* 0x004fe20000201400 */
[----:B------:R-:W-:Y:S06]  /*aae0*/  BRA `(.L_x_227) ;  /* 0x0000000800fc7947 */ /* 0x000fec0003800000 */
.L_x_228:
[----:B------:R-:W2:Y:S02]  /*aaf0*/  LDG.E.U16 R0, desc[UR36][R2.64] ;  /* 0x0000002402007981 */ /* 0x000ea4000c1e1500 */
[----:B--2---:R-:W4:Y:S01]  /*ab00*/  I2F.S16 R0, R0 ;  /* 0x0000000000007306 */ /* 0x004f220000101400 */
[----:B------:R-:W-:Y:S05]  /*ab10*/  BRA `(.L_x_227) ;  /* 0x0000000800f07947 */ /* 0x000fea0003800000 */
.L_x_223:
        /* <DEDUP_REMOVED lines=8> */
.L_x_231:
[----:B------:R-:W2:Y:S02]  /*aba0*/  LDG.E.U16 R0, desc[UR36][R2.64] ;  /* 0x0000002402007981 */ /* 0x000ea4000c1e1500 */
[----:B--2---:R-:W-:Y:S01]  /*abb0*/  HADD2.F32 R0, -RZ, R0.H0_H0 ;  /* 0x20000000ff007230 */ /* 0x004fe20000004100 */
[----:B------:R-:W-:Y:S06]  /*abc0*/  BRA `(.L_x_227) ;  /* 0x0000000800c47947 */ /* 0x000fec0003800000 */
.L_x_230:
        /* <DEDUP_REMOVED lines=8> */
.L_x_233:
[----:B------:R-:W2:Y:S02]  /*ac50*/  LDG.E.U16 R0, desc[UR36][R2.64] ;  /* 0x0000002402007981 */ /* 0x000ea4000c1e1500 */
[----:B--2---:R-:W-:Y:S01]  /*ac60*/  HADD2.F32 R0, -RZ, R0.H0_H0 ;  /* 0x20000000ff007230 */ /* 0x004fe20000004100 */
[----:B------:R-:W-:Y:S06]  /*ac70*/  BRA `(.L_x_227) ;  /* 0x0000000800987947 */ /* 0x000fec0003800000 */
.L_x_232:
[----:B------:R-:W2:Y:S01]  /*ac80*/  LDG.E.64 R2, desc[UR36][R2.64] ;  /* 0x0000002402027981 */ /* 0x000ea2000c1e1b00 */
[----:B------:R-:W-:Y:S01]  /*ac90*/  UMOV UR4, 0xf0000000 ;  /* 0xf000000000047882 */ /* 0x000fe20000000000 */
[----:B------:R-:W-:Y:S01]  /*aca0*/  UMOV UR5, 0x380fffff ;  /* 0x380fffff00057882 */ /* 0x000fe20000000000 */
[----:B--2---:R-:W0:Y:S01]  /*acb0*/  F2F.F32.F64 R0, R2 ;  /* 0x0000000200007310 */ /* 0x004e220000301000 */
[----:B------:R-:W-:-:S14]  /*acc0*/  DSETP.GEU.AND P0, PT, |R2|, UR4, PT ;  /* 0x0000000402007e2a */ /* 0x000fdc000bf0e200 */
[----:B0-----:R-:W-:Y:S01]  /*acd0*/  @!P0 FMUL R0, R0, 1.175494350822287508e-38 ;  /* 0x0080000000008820 */ /* 0x001fe20000400000 */
[----:B------:R-:W-:Y:S06]  /*ace0*/  BRA `(.L_x_227) ;  /* 0x00000008007c7947 */ /* 0x000fec0003800000 */
.L_x_222:
        /* <DEDUP_REMOVED lines=12> */
.L_x_236:
[----:B------:R-:W2:Y:S01]  /*adb0*/  LDG.E.64 R2, desc[UR36][R2.64] ;  /* 0x0000002402027981 */ /* 0x000ea2000c1e1b00 */
[----:B------:R-:W-:Y:S01]  /*adc0*/  UMOV UR4, 0xf0000000 ;  /* 0xf000000000047882 */ /* 0x000fe20000000000 */
[----:B------:R-:W-:Y:S01]  /*add0*/  UMOV UR5, 0x380fffff ;  /* 0x380fffff00057882 */ /* 0x000fe20000000000 */
[----:B--2---:R-:W0:Y:S01]  /*ade0*/  F2F.F32.F64 R0, R2 ;  /* 0x0000000200007310 */ /* 0x004e220000301000 */
[----:B------:R-:W-:-:S14]  /*adf0*/  DSETP.GEU.AND P0, PT, |R2|, UR4, PT ;  /* 0x0000000402007e2a */ /* 0x000fdc000bf0e200 */
[----:B0-----:R-:W-:Y:S01]  /*ae00*/  @!P0 FMUL R0, R0, 1.175494350822287508e-38 ;  /* 0x0080000000008820 */ /* 0x001fe20000400000 */
[----:B------:R-:W-:Y:S06]  /*ae10*/  BRA `(.L_x_227) ;  /* 0x0000000800307947 */ /* 0x000fec0003800000 */
.L_x_235:
        /* <DEDUP_REMOVED lines=26> */
.L_x_238:
        /* <DEDUP_REMOVED lines=13> */
.L_x_237:
[----:B------:R-:W2:Y:S02]  /*b090*/  LDG.E.U16 R0, desc[UR36][R2.64] ;  /* 0x0000002402007981 */ /* 0x000ea4000c1e1500 */
[----:B--2---:R-:W-:Y:S01]  /*b0a0*/  IMAD.U32 R0, R0, 0x10000, RZ ;  /* 0x0001000000007824 */ /* 0x004fe200078e00ff */
[----:B------:R-:W-:Y:S06]  /*b0b0*/  BRA `(.L_x_227) ;  /* 0x0000000400887947 */ /* 0x000fec0003800000 */
.L_x_234:
        /* <DEDUP_REMOVED lines=11> */
.L_x_241:
        /* <DEDUP_REMOVED lines=20> */
.L_x_243:
[----:B------:R-:W-:Y:S05]  /*b2b0*/  BSYNC B0 ;  /* 0x0000000000007941 */ /* 0x000fea0003800000 */
.L_x_242:
[----:B------:R-:W-:Y:S02]  /*b2c0*/  LEA R3, R0, 0x3b800000, 0x17 ;  /* 0x3b80000000037811 */ /* 0x000fe400078eb8ff */
[----:B------:R-:W-:-:S04]  /*b2d0*/  SHF.L.U32 R0, R2, 0x14, RZ ;  /* 0x0000001402007819 */ /* 0x000fc800000006ff */
[----:B------:R-:W-:Y:S01]  /*b2e0*/  LOP3.LUT R0, R3, R0, R4, 0xfe, !PT ;  /* 0x0000000003007212 */ /* 0x000fe200078efe04 */
[----:B------:R-:W-:Y:S06]  /*b2f0*/  BRA `(.L_x_227) ;  /* 0x0000000000f87947 */ /* 0x000fec0003800000 */
.L_x_240:
        /* <DEDUP_REMOVED lines=20> */
.L_x_245:
[----:B------:R-:W-:Y:S05]  /*b440*/  BSYNC B0 ;  /* 0x0000000000007941 */ /* 0x000fea0003800000 */
.L_x_244:
[----:B------:R-:W-:Y:S01]  /*b450*/  LEA R3, R0, 0x37800000, 0x17 ;  /* 0x3780000000037811 */ /* 0x000fe200078eb8ff */
[----:B------:R-:W-:-:S05]  /*b460*/  IMAD.SHL.U32 R0, R2, 0x200000, RZ ;  /* 0x0020000002007824 */ /* 0x000fca00078e00ff */
[----:B------:R-:W-:Y:S01]  /*b470*/  LOP3.LUT R0, R3, R0, R4, 0xfe, !PT ;  /* 0x0000000003007212 */ /* 0x000fe200078efe04 */
[----:B------:R-:W-:Y:S06]  /*b480*/  BRA `(.L_x_227) ;  /* 0x0000000000947947 */ /* 0x000fec0003800000 */
.L_x_239:
        /* <DEDUP_REMOVED lines=14> */
.L_x_226:
        /* <DEDUP_REMOVED lines=16> */
.L_x_248:
[----:B------:R-:W-:Y:S01]  /*b670*/  MOV R0, RZ ;  /* 0x000000ff00007202 */ /* 0x000fe20000000f00 */
[----:B------:R-:W-:Y:S06]  /*b680*/  BRA `(.L_x_227) ;  /* 0x0000000000147947 */ /* 0x000fec0003800000 */
.L_x_247:
[----:B------:R-:W2:Y:S02]  /*b690*/  LDG.E.64 R2, desc[UR36][R2.64] ;  /* 0x0000002402027981 */ /* 0x000ea4000c1e1b00 */
[----:B--2---:R0:W2:Y:S01]  /*b6a0*/  I2F.U64 R0, R2 ;  /* 0x0000000200007312 */ /* 0x0040a20000301000 */
[----:B------:R-:W-:Y:S05]  /*b6b0*/  BRA `(.L_x_227) ;  /* 0x0000000000087947 */ /* 0x000fea0003800000 */
.L_x_246:
[----:B------:R-:W2:Y:S02]  /*b6c0*/  LDG.E R0, desc[UR36][R2.64] ;  /* 0x0000002402007981 */ /* 0x000ea4000c1e1900 */
[----:B--2---:R-:W-:-:S07]  /*b6d0*/  I2FP.F32.U32 R0, R0 ;  /* 0x0000000000007245 */ /* 0x004fce0000201000 */
.L_x_227:
[----:B------:R-:W-:Y:S05]  /*b6e0*/  BSYNC B7 ;  /* 0x0000000000077941 */ /* 0x000fea0003800000 */
.L_x_221:
        /* <DEDUP_REMOVED lines=8> */
.L_x_249:
[----:B0123-5:R-:W-:Y:S01]  /*b770*/  IMAD.MOV.U32 R3, RZ, RZ, R22 ;  /* 0x000000ffff037224 */ /* 0x02ffe200078e0016 */
[----:B------:R-:W-:-:S07]  /*b780*/  MOV R6, 0xb7a0 ;  /* 0x0000b7a000067802 */ /* 0x000fce0000000f00 */
[----:B----4-:R-:W-:Y:S05]  /*b790*/  CALL.REL.NOINC `($_ZN2at6native18elementwise_kernelILi128ELi4EZNS0_15gpu_kernel_implIN48_GLOBAL__N__08322988_15_IGammaKernel_cu_cb51a28d10CalcIgammaIfEEEEvRNS_18TensorIteratorBaseERKT_EUliE_EEviT1_$_ZN46_INTERNAL_08322988_15_IGammaKernel_cu_cb51a28d48_GLOBAL__N__08322988_15_IGammaKernel_cu_cb51a28d11calc_igammaIfEET_S2_S2_) ;  /* 0x0000005000087944 */ /* 0x010fea0003c00000 */
[----:B------:R-:W-:-:S07]  /*b7a0*/  MOV R2, R4 ;  /* 0x0000000400027202 */ /* 0x000fce0000000f00 */
.L_x_250:
        /* <DEDUP_REMOVED lines=15> */
.L_x_254:
[----:B------:R-:W0:Y:S02]  /*b8a0*/  F2I.S64.TRUNC R2, R2 ;  /* 0x0000000200027311 */ /* 0x000e24000020d900 */
[----:B0-----:R-:W-:-:S05]  /*b8b0*/  IMAD.MOV.U32 R5, RZ, RZ, R2 ;  /* 0x000000ffff057224 */ /* 0x001fca00078e0002 */
[----:B------:R0:W-:Y:S01]  /*b8c0*/  STG.E.U8 desc[UR36][R18.64], R5 ;  /* 0x0000000512007986 */ /* 0x0001e2000c101124 */
[----:B------:R-:W-:Y:S05]  /*b8d0*/  BRA `(.L_x_256) ;  /* 0x0000000c00407947 */ /* 0x000fea0003800000 */
.L_x_253:
        /* <DEDUP_REMOVED lines=9> */
.L_x_258:
[----:B------:R-:W0:Y:S02]  /*b970*/  F2I.FTZ.TRUNC.NTZ R3, R2 ;  /* 0x0000000200037305 */ /* 0x000e24000021f100 */
[----:B0-----:R0:W-:Y:S01]  /*b980*/  STG.E desc[UR36][R18.64], R3 ;  /* 0x0000000312007986 */ /* 0x0011e2000c101924 */
[----:B------:R-:W-:Y:S05]  /*b990*/  BRA `(.L_x_256) ;  /* 0x0000000c00107947 */ /* 0x000fea0003800000 */
.L_x_257:
[----:B------:R-:W0:Y:S02]  /*b9a0*/  F2I.FTZ.TRUNC.NTZ R3, R2 ;  /* 0x0000000200037305 */ /* 0x000e24000021f100 */
[----:B0-----:R0:W-:Y:S01]  /*b9b0*/  STG.E.U16 desc[UR36][R18.64], R3 ;  /* 0x0000000312007986 */ /* 0x0011e2000c101524 */
[----:B------:R-:W-:Y:S05]  /*b9c0*/  BRA `(.L_x_256) ;  /* 0x0000000c00047947 */ /* 0x000fea0003800000 */
.L_x_252:
        /* <DEDUP_REMOVED lines=8> */
.L_x_260:
[----:B------:R-:W-:-:S05]  /*ba50*/  F2FP.F16.F32.PACK_AB R2, RZ, R2 ;  /* 0x00000002ff02723e */ /* 0x000fca00000000ff */
[----:B------:R4:W-:Y:S01]  /*ba60*/  STG.E.U16 desc[UR36][R18.64], R2 ;  /* 0x0000000212007986 */ /* 0x0009e2000c101524 */
[----:B------:R-:W-:Y:S05]  /*ba70*/  BRA `(.L_x_256) ;  /* 0x0000000800d87947 */ /* 0x000fea0003800000 */
.L_x_259:
        /* <DEDUP_REMOVED lines=9> */
.L_x_262:
[----:B------:R-:W-:-:S04]  /*bb10*/  F2FP.F16.F32.PACK_AB R3, RZ, R2 ;  /* 0x00000002ff03723e */ /* 0x000fc800000000ff */
[----:B------:R-:W-:-:S05]  /*bb20*/  PRMT R3, R3, 0x5410, RZ ;  /* 0x0000541003037816 */ /* 0x000fca00000000ff */
[----:B------:R2:W-:Y:S01]  /*bb30*/  STG.E desc[UR36][R18.64], R3 ;  /* 0x0000000312007986 */ /* 0x0005e2000c101924 */
[----:B------:R-:W-:Y:S05]  /*bb40*/  BRA `(.L_x_256) ;  /* 0x0000000800a47947 */ /* 0x000fea0003800000 */
.L_x_261:
[----:B------:R-:W-:-:S06]  /*bb50*/  FMUL.FTZ R2, R2, 1 ;  /* 0x3f80000002027820 */ /* 0x000fcc0000410000 */
[----:B------:R-:W0:Y:S02]  /*bb60*/  F2F.F64.F32 R2, R2 ;  /* 0x0000000200027310 */ /* 0x000e240000201800 */
[----:B0-----:R0:W-:Y:S01]  /*bb70*/  STG.E.64 desc[UR36][R18.64], R2 ;  /* 0x0000000212007986 */ /* 0x0011e2000c101b24 */
[----:B------:R-:W-:Y:S05]  /*bb80*/  BRA `(.L_x_256) ;  /* 0x0000000800947947 */ /* 0x000fea0003800000 */
.L_x_251:
        /* <DEDUP_REMOVED lines=12> */
.L_x_265:
[----:B------:R-:W-:Y:S01]  /*bc50*/  FMUL.FTZ R4, R2, 1 ;  /* 0x3f80000002047820 */ /* 0x000fe20000410000 */
[----:B------:R-:W-:-:S05]  /*bc60*/  CS2R R6, SRZ ;  /* 0x0000000000067805 */ /* 0x000fca000001ff00 */
[----:B------:R-:W0:Y:S02]  /*bc70*/  F2F.F64.F32 R4, R4 ;  /* 0x0000000400047310 */ /* 0x000e240000201800 */
[----:B0-----:R0:W-:Y:S01]  /*bc80*/  STG.E.128 desc[UR36][R18.64], R4 ;  /* 0x0000000412007986 */ /* 0x0011e2000c101d24 */
[----:B------:R-:W-:Y:S05]  /*bc90*/  BRA `(.L_x_256) ;  /* 0x0000000800507947 */ /* 0x000fea0003800000 */
.L_x_264:
        /* <DEDUP_REMOVED lines=20> */
.L_x_269:
[----:B------:R-:W-:Y:S05]  /*bde0*/  BSYNC B0 ;  /* 0x0000000000007941 */ /* 0x000fea0003800000 */
.L_x_268:
[----:B------:R-:W-:-:S05]  /*bdf0*/  LOP3.LUT R5, R0, R5, RZ, 0xfc, !PT ;  /* 0x0000000500057212 */ /* 0x000fca00078efcff */
[----:B------:R0:W-:Y:S01]  /*be00*/  STG.E.U8 desc[UR36][R18.64], R5 ;  /* 0x0000000512007986 */ /* 0x0001e2000c101124 */
[----:B------:R-:W-:Y:S05]  /*be10*/  BRA `(.L_x_256) ;  /* 0x0000000400f07947 */ /* 0x000fea0003800000 */
.L_x_267:
        /* <DEDUP_REMOVED lines=12> */
.L_x_271:
[----:B------:R-:W-:Y:S02]  /*bee0*/  ISETP.GT.U32.AND P0, PT, R4, 0x7f800000, PT ;  /* 0x7f8000000400780c */ /* 0x000fe40003f04070 */
[----:B------:R-:W-:-:S04]  /*bef0*/  MOV R0, 0x7f ;  /* 0x0000007f00007802 */ /* 0x000fc80000000f00 */
[----:B------:R-:W-:-:S07]  /*bf00*/  SEL R0, R0, 0x7c, P0 ;  /* 0x0000007c00007807 */ /* 0x000fce0000000000 */
.L_x_272:
[----:B------:R-:W-:Y:S05]  /*bf10*/  BSYNC B0 ;  /* 0x0000000000007941 */ /* 0x000fea0003800000 */
.L_x_270:
[----:B------:R-:W-:-:S04]  /*bf20*/  LOP3.LUT R2, R2, 0x80000000, RZ, 0xc0, !PT ;  /* 0x8000000002027812 */ /* 0x000fc800078ec0ff */
[----:B------:R-:W-:-:S04]  /*bf30*/  SHF.R.U32.HI R3, RZ, 0x18, R2 ;  /* 0x00000018ff037819 */ /* 0x000fc80000011602 */
[----:B------:R-:W-:-:S05]  /*bf40*/  LOP3.LUT R3, R0, R3, RZ, 0xfc, !PT ;  /* 0x0000000300037212 */ /* 0x000fca00078efcff */
[----:B------:R0:W-:Y:S01]  /*bf50*/  STG.E.U8 desc[UR36][R18.64], R3 ;  /* 0x0000000312007986 */ /* 0x0001e2000c101124 */
[----:B------:R-:W-:Y:S05]  /*bf60*/  BRA `(.L_x_256) ;  /* 0x00000004009c7947 */ /* 0x000fea0003800000 */
.L_x_266:
[----:B------:R-:W-:-:S05]  /*bf70*/  F2FP.BF16.F32.PACK_AB R2, RZ, R2 ;  /* 0x00000002ff02723e */ /* 0x000fca00000010ff */
[----:B------:R0:W-:Y:S01]  /*bf80*/  STG.E.U16 desc[UR36][R18.64], R2 ;  /* 0x0000000212007986 */ /* 0x0001e2000c101524 */
[----:B------:R-:W-:Y:S05]  /*bf90*/  BRA `(.L_x_256) ;  /* 0x0000000400907947 */ /* 0x000fea0003800000 */
.L_x_263:
        /* <DEDUP_REMOVED lines=11> */
.L_x_275:
        /* <DEDUP_REMOVED lines=16> */
.L_x_278:
[----:B------:R-:W-:-:S04]  /*c150*/  LOP3.LUT R2, R2, 0x80000000, RZ, 0xc0, !PT ;  /* 0x8000000002027812 */ /* 0x000fc800078ec0ff */
[----:B------:R-:W-:-:S04]  /*c160*/  SHF.R.U32.HI R3, RZ, 0x18, R2 ;  /* 0x00000018ff037819 */ /* 0x000fc80000011602 */
[----:B------:R-:W-:-:S04]  /*c170*/  LOP3.LUT R0, R0, R3, RZ, 0xfc, !PT ;  /* 0x0000000300007212 */ /* 0x000fc800078efcff */
[----:B------:R-:W-:-:S07]  /*c180*/  PRMT R9, R0, 0x7610, R9 ;  /* 0x0000761000097816 */ /* 0x000fce0000000009 */
.L_x_277:
[----:B------:R-:W-:Y:S05]  /*c190*/  BSYNC B0 ;  /* 0x0000000000007941 */ /* 0x000fea0003800000 */
.L_x_276:
[----:B------:R0:W-:Y:S01]  /*c1a0*/  STG.E.U8 desc[UR36][R18.64], R9 ;  /* 0x0000000912007986 */ /* 0x0001e2000c101124 */
[----:B------:R-:W-:Y:S05]  /*c1b0*/  BRA `(.L_x_256) ;  /* 0x0000000400087947 */ /* 0x000fea0003800000 */
.L_x_274:
        /* <DEDUP_REMOVED lines=16> */
.L_x_281:
[----:B------:R-:W-:-:S04]  /*c2c0*/  LOP3.LUT R2, R2, 0x80000000, RZ, 0xc0, !PT ;  /* 0x8000000002027812 */ /* 0x000fc800078ec0ff */
[----:B------:R-:W-:-:S04]  /*c2d0*/  SHF.R.U32.HI R3, RZ, 0x18, R2 ;  /* 0x00000018ff037819 */ /* 0x000fc80000011602 */
[----:B------:R-:W-:-:S04]  /*c2e0*/  LOP3.LUT R0, R0, R3, RZ, 0xfc, !PT ;  /* 0x0000000300007212 */ /* 0x000fc800078efcff */
[----:B------:R-:W-:-:S07]  /*c2f0*/  PRMT R9, R0, 0x7610, R9 ;  /* 0x0000761000097816 */ /* 0x000fce0000000009 */
.L_x_280:
[----:B------:R-:W-:Y:S05]  /*c300*/  BSYNC B0 ;  /* 0x0000000000007941 */ /* 0x000fea0003800000 */
.L_x_279:
[----:B------:R0:W-:Y:S01]  /*c310*/  STG.E.U8 desc[UR36][R18.64], R9 ;  /* 0x0000000912007986 */ /* 0x0001e2000c101124 */
[----:B------:R-:W-:Y:S05]  /*c320*/  BRA `(.L_x_256) ;  /* 0x0000000000ac7947 */ /* 0x000fea0003800000 */
.L_x_273:
        /* <DEDUP_REMOVED lines=21> */
.L_x_255:
        /* <DEDUP_REMOVED lines=16> */
.L_x_284:
[----:B------:R-:W-:Y:S05]  /*c580*/  BRA `(.L_x_256) ;  /* 0x0000000000147947 */ /* 0x000fea0003800000 */
.L_x_283:
[----:B------:R-:W0:Y:S02]  /*c590*/  F2I.U64.TRUNC R2, R2 ;  /* 0x0000000200027311 */ /* 0x000e24000020d800 */
[----:B0-----:R0:W-:Y:S01]  /*c5a0*/  STG.E.64 desc[UR36][R18.64], R2 ;  /* 0x0000000212007986 */ /* 0x0011e2000c101b24 */
[----:B------:R-:W-:Y:S05]  /*c5b0*/  BRA `(.L_x_256) ;  /* 0x0000000000087947 */ /* 0x000fea0003800000 */
.L_x_282:
[----:B------:R-:W0:Y:S02]  /*c5c0*/  F2I.FTZ.U32.TRUNC.NTZ R3, R2 ;  /* 0x0000000200037305 */ /* 0x000e24000021f000 */
[----:B0-----:R0:W-:Y:S02]  /*c5d0*/  STG.E desc[UR36][R18.64], R3 ;  /* 0x0000000312007986 */ /* 0x0011e4000c101924 */
.L_x_256:
[----:B------:R-:W-:-:S07]  /*c5e0*/  IADD3 R17, R17, 0x80, RZ ;  /* 0x0000008011117810 */ /* 0x000fce0007ffe0ff */
.L_x_191:
[----:B------:R-:W-:Y:S05]  /*c5f0*/  BSYNC B6 ;  /* 0x0000000000067941 */ /* 0x000fea0003800000 */
.L_x_190:
[----:B------:R-:W-:Y:S02]  /*c600*/  ULDC UR4, c[0x0][0x210] ;  /* 0x0000840000047ab9 */ /* 0x000fe40000000800 */
[----:B------:R-:W-:-:S13]  /*c610*/  ISETP.GE.AND P0, PT, R17, UR4, PT ;  /* 0x0000000411007c0c */ /* 0x000fda000bf06270 */
[----:B------:R-:W-:Y:S05]  /*c620*/  @P0 EXIT ;  /* 0x000000000000094d */ /* 0x000fea0003800000 */
[----:B0-----:R-:W0:Y:S01]  /*c630*/  LDC R6, c[0x0][0x218] ;  /* 0x00008600ff067b82 */ /* 0x001e220000000800 */
[----:B-1234-:R-:W-:Y:S01]  /*c640*/  IMAD.MOV.U32 R18, RZ, RZ, RZ ;  /* 0x000000ffff127224 */ /* 0x01efe200078e00ff */
[----:B------:R-:W-:Y:S01]  /*c650*/  MOV R0, RZ ;  /* 0x000000ff00007202 */ /* 0x000fe20000000f00 */
[----:B------:R-:W-:Y:S01]  /*c660*/  IMAD.MOV.U32 R16, RZ, RZ, RZ ;  /* 0x000000ffff107224 */ /* 0x000fe200078e00ff */
        /* <DEDUP_REMOVED lines=350> */
.L_x_285:
        /* <DEDUP_REMOVED lines=20> */
[----:B--2---:R4:W0:Y:S01]  /*dd90*/  I2F.S16 R19, R2 ;  /* 0x0000000200137306 */ /* 0x0048220000101400 */
[----:B------:R-:W-:Y:S05]  /*dda0*/  BRA `(.L_x_292) ;  /* 0x0000000c00387947 */ /* 0x000fea0003800000 */
.L_x_290:
[----:B------:R-:W2:Y:S02]  /*ddb0*/  LDG.E.U8 R2, desc[UR36][R2.64] ;  /* 0x0000002402027981 */ /* 0x000ea4000c1e1100 */
[----:B--2---:R-:W-:Y:S01]  /*ddc0*/  I2FP.F32.U32 R19, R2 ;  /* 0x0000000200137245 */ /* 0x004fe20000201000 */
[----:B------:R-:W-:Y:S06]  /*ddd0*/  BRA `(.L_x_292) ;  /* 0x0000000c002c7947 */ /* 0x000fec0003800000 */
.L_x_289:
        /* <DEDUP_REMOVED lines=9> */
.L_x_294:
[----:B------:R-:W2:Y:S02]  /*de70*/  LDG.E R2, desc[UR36][R2.64] ;  /* 0x0000002402027981 */ /* 0x000ea4000c1e1900 */
[----:B--2---:R-:W-:Y:S01]  /*de80*/  I2FP.F32.S32 R19, R2 ;  /* 0x0000000200137245 */ /* 0x004fe20000201400 */
[----:B------:R-:W-:Y:S06]  /*de90*/  BRA `(.L_x_292) ;  /* 0x0000000800fc7947 */ /* 0x000fec0003800000 */
.L_x_293:
[----:B------:R-:W2:Y:S02]  /*dea0*/  LDG.E.U16 R2, desc[UR36][R2.64] ;  /* 0x0000002402027981 */ /* 0x000ea4000c1e1500 */
[----:B--2---:R0:W1:Y:S01]  /*deb0*/  I2F.S16 R19, R2 ;  /* 0x0000000200137306 */ /* 0x0040620000101400 */
[----:B------:R-:W-:Y:S05]  /*dec0*/  BRA `(.L_x_292) ;  /* 0x0000000800f07947 */ /* 0x000fea0003800000 */
.L_x_288:
        /* <DEDUP_REMOVED lines=8> */
.L_x_296:
[----:B------:R-:W2:Y:S02]  /*df50*/  LDG.E.U16 R2, desc[UR36][R2.64] ;  /* 0x0000002402027981 */ /* 0x000ea4000c1e1500 */
[----:B--2---:R-:W-:Y:S01]  /*df60*/  HADD2.F32 R19, -RZ, R2.H0_H0 ;  /* 0x20000002ff137230 */ /* 0x004fe20000004100 */
[----:B------:R-:W-:Y:S06]  /*df70*/  BRA `(.L_x_292) ;  /* 0x0000000800c47947 */ /* 0x000fec0003800000 */
.L_x_295:
        /* <DEDUP_REMOVED lines=8> */
.L_x_298:
[----:B------:R-:W2:Y:S02]  /*e000*/  LDG.E.U16 R2, desc[UR36][R2.64] ;  /* 0x0000002402027981 */ /* 0x000ea4000c1e1500 */
[----:B--2---:R-:W-:Y:S01]  /*e010*/  HADD2.F32 R19, -RZ, R2.H0_H0 ;  /* 0x20000002ff137230 */ /* 0x004fe20000004100 */
[----:B------:R-:W-:Y:S06]  /*e020*/  BRA `(.L_x_292) ;  /* 0x0000000800987947 */ /* 0x000fec0003800000 */
.L_x_297:
[----:B------:R-:W2:Y:S01]  /*e030*/  LDG.E.64 R2, desc[UR36][R2.64] ;  /* 0x0000002402027981 */ /* 0x000ea2000c1e1b00 */
[----:B------:R-:W-:Y:S01]  /*e040*/  UMOV UR4, 0xf0000000 ;  /* 0xf000000000047882 */ /* 0x000fe20000000000 */
[----:B------:R-:W-:Y:S01]  /*e050*/  UMOV UR5, 0x380fffff ;  /* 0x380fffff00057882 */ /* 0x000fe20000000000 */
[----:B--2---:R-:W0:Y:S01]  /*e060*/  F2F.F32.F64 R19, R2 ;  /* 0x0000000200137310 */ /* 0x004e220000301000 */
[----:B------:R-:W-:-:S14]  /*e070*/  DSETP.GEU.AND P0, PT, |R2|, UR4, PT ;  /* 0x0000000402007e2a */ /* 0x000fdc000bf0e200 */
[----:B0-----:R-:W-:Y:S01]  /*e080*/  @!P0 FMUL R19, R19, 1.175494350822287508e-38 ;  /* 0x0080000013138820 */ /* 0x001fe20000400000 */
[----:B------:R-:W-:Y:S06]  /*e090*/  BRA `(.L_x_292) ;  /* 0x00000008007c7947 */ /* 0x000fec0003800000 */
.L_x_287:
        /* <DEDUP_REMOVED lines=12> */
.L_x_301:
[----:B------:R-:W2:Y:S01]  /*e160*/  LDG.E.64 R2, desc[UR36][R2.64] ;  /* 0x0000002402027981 */ /* 0x000ea2000c1e1b00 */
[----:B------:R-:W-:Y:S01]  /*e170*/  UMOV UR4, 0xf0000000 ;  /* 0xf000000000047882 */ /* 0x000fe20000000000 */
[----:B------:R-:W-:Y:S01]  /*e180*/  UMOV UR5, 0x380fffff ;  /* 0x380fffff00057882 */ /* 0x000fe20000000000 */
[----:B--2---:R-:W0:Y:S01]  /*e190*/  F2F.F32.F64 R19, R2 ;  /* 0x0000000200137310 */ /* 0x004e220000301000 */
[----:B------:R-:W-:-:S14]  /*e1a0*/  DSETP.GEU.AND P0, PT, |R2|, UR4, PT ;  /* 0x0000000402007e2a */ /* 0x000fdc000bf0e200 */
[----:B0-----:R-:W-:Y:S01]  /*e1b0*/  @!P0 FMUL R19, R19, 1.175494350822287508e-38 ;  /* 0x0080000013138820 */ /* 0x001fe20000400000 */
[----:B------:R-:W-:Y:S06]  /*e1c0*/  BRA `(.L_x_292) ;  /* 0x0000000800307947 */ /* 0x000fec0003800000 */
.L_x_300:
        /* <DEDUP_REMOVED lines=26> */
.L_x_303:
[----:B------:R-:W2:Y:S02]  /*e370*/  LDG.E.U8 R2, desc[UR36][R2.64] ;  /* 0x0000002402027981 */ /* 0x000ea4000c1e1100 */
[----:B--2---:R-:W-:-:S05]  /*e380*/  IMAD.SHL.U32 R0, R2, 0x2000000, RZ ;  /* 0x0200000002007824 */ /* 0x004fca00078e00ff */
[----:B------:R-:W-:-:S13]  /*e390*/  ISETP.GE.U32.AND P0, PT, R0, 0x8000000, PT ;  /* 0x080000000000780c */ /* 0x000fda0003f06070 */
[C---:B------:R-:W-:Y:S01]  /*e3a0*/  @!P0 IMAD.SHL.U32 R0, R2.reuse, 0x100, RZ ;  /* 0x0000010002008824 */ /* 0x040fe200078e00ff */
[----:B------:R-:W-:-:S04]  /*e3b0*/  @P0 SHF.L.U32 R4, R2, 0x15, RZ ;  /* 0x0000001502040819 */ /* 0x000fc800000006ff */
[----:B------:R-:W-:Y:S02]  /*e3c0*/  @!P0 LOP3.LUT R0, R0, 0x7f00, RZ, 0xc0, !PT ;  /* 0x00007f0000008812 */ /* 0x000fe400078ec0ff */
[----:B------:R-:W-:Y:S02]  /*e3d0*/  @P0 LOP3.LUT R4, R4, 0x70000000, RZ, 0xfc, !PT ;  /* 0x7000000004040812 */ /* 0x000fe400078efcff */
[----:B------:R-:W-:-:S03]  /*e3e0*/  @!P0 LOP3.LUT R0, R0, 0x3f000000, RZ, 0xfc, !PT ;  /* 0x3f00000000008812 */ /* 0x000fc600078efcff */
[----:B------:R-:W-:Y:S02]  /*e3f0*/  @P0 FMUL.FTZ R19, R4, 1.9259299443872358531e-34 ;  /* 0x0780000004130820 */ /* 0x000fe40000410000 */
[----:B------:R-:W-:Y:S01]  /*e400*/  @!P0 FADD.FTZ R19, R0, -0.5 ;  /* 0xbf00000000138421 */ /* 0x000fe20000010000 */
[----:B------:R-:W-:-:S04]  /*e410*/  SHF.L.U32 R0, R2, 0x18, RZ ;  /* 0x0000001802007819 */ /* 0x000fc800000006ff */
[----:B------:R-:W-:Y:S01]  /*e420*/  LOP3.LUT R19, R19, 0x80000000, R0, 0xf8, !PT ;  /* 0x8000000013137812 */ /* 0x000fe200078ef800 */
[----:B------:R-:W-:Y:S06]  /*e430*/  BRA `(.L_x_292) ;  /* 0x0000000400947947 */ /* 0x000fec0003800000 */
.L_x_302:
[----:B------:R-:W2:Y:S02]  /*e440*/  LDG.E.U16 R2, desc[UR36][R2.64] ;  /* 0x0000002402027981 */ /* 0x000ea4000c1e1500 */
[----:B--2---:R-:W-:Y:S01]  /*e450*/  IMAD.U32 R19, R2, 0x10000, RZ ;  /* 0x0001000002137824 */ /* 0x004fe200078e00ff */
[----:B------:R-:W-:Y:S06]  /*e460*/  BRA `(.L_x_292) ;  /* 0x0000000400887947 */ /* 0x000fec0003800000 */
.L_x_299:
        /* <DEDUP_REMOVED lines=11> */
.L_x_306:
        /* <DEDUP_REMOVED lines=20> */
.L_x_308:
[----:B------:R-:W-:Y:S05]  /*e660*/  BSYNC B0 ;  /* 0x0000000000007941 */ /* 0x000fea0003800000 */
.L_x_307:
[----:B------:R-:W-:Y:S02]  /*e670*/  LEA R0, R0, 0x3b800000, 0x17 ;  /* 0x3b80000000007811 */ /* 0x000fe400078eb8ff */
[----:B------:R-:W-:-:S04]  /*e680*/  SHF.L.U32 R2, R2, 0x14, RZ ;  /* 0x0000001402027819 */ /* 0x000fc800000006ff */
[----:B------:R-:W-:Y:S01]  /*e690*/  LOP3.LUT R19, R0, R2, R19, 0xfe, !PT ;  /* 0x0000000200137212 */ /* 0x000fe200078efe13 */
[----:B------:R-:W-:Y:S06]  /*e6a0*/  BRA `(.L_x_292) ;  /* 0x0000000000f87947 */ /* 0x000fec0003800000 */
.L_x_305:
        /* <DEDUP_REMOVED lines=20> */
.L_x_310:
[----:B------:R-:W-:Y:S05]  /*e7f0*/  BSYNC B0 ;  /* 0x0000000000007941 */ /* 0x000fea0003800000 */
.L_x_309:
[----:B------:R-:W-:Y:S01]  /*e800*/  IMAD.SHL.U32 R2, R2, 0x200000, RZ ;  /* 0x0020000002027824 */ /* 0x000fe200078e00ff */
[----:B------:R-:W-:-:S04]  /*e810*/  LEA R0, R0, 0x37800000, 0x17 ;  /* 0x3780000000007811 */ /* 0x000fc800078eb8ff */
[----:B------:R-:W-:Y:S01]  /*e820*/  LOP3.LUT R19, R0, R2, R19, 0xfe, !PT ;  /* 0x0000000200137212 */ /* 0x000fe200078efe13 */
[----:B------:R-:W-:Y:S06]  /*e830*/  BRA `(.L_x_292) ;  /* 0x0000000000947947 */ /* 0x000fec0003800000 */
.L_x_304:
        /* <DEDUP_REMOVED lines=14> */
.L_x_291:
        /* <DEDUP_REMOVED lines=16> */
.L_x_313:
[----:B------:R-:W-:Y:S01]  /*ea20*/  MOV R19, RZ ;  /* 0x000000ff00137202 */ /* 0x000fe20000000f00 */
[----:B------:R-:W-:Y:S06]  /*ea30*/  BRA `(.L_x_292) ;  /* 0x0000000000147947 */ /* 0x000fec0003800000 */
.L_x_312:
[----:B------:R-:W2:Y:S02]  /*ea40*/  LDG.E.64 R2, desc[UR36][R2.64] ;  /* 0x0000002402027981 */ /* 0x000ea4000c1e1b00 */
[----:B--2---:R0:W1:Y:S01]  /*ea50*/  I2F.U64 R19, R2 ;  /* 0x0000000200137312 */ /* 0x0040620000301000 */
[----:B------:R-:W-:Y:S05]  /*ea60*/  BRA `(.L_x_292) ;  /* 0x0000000000087947 */ /* 0x000fea0003800000 */
.L_x_311:
[----:B------:R-:W2:Y:S02]  /*ea70*/  LDG.E R2, desc[UR36][R2.64] ;  /* 0x0000002402027981 */ /* 0x000ea4000c1e1900 */
[----:B--2---:R-:W-:-:S07]  /*ea80*/  I2FP.F32.U32 R19, R2 ;  /* 0x0000000200137245 */ /* 0x004fce0000201000 */
.L_x_292:
[----:B------:R-:W-:Y:S05]  /*ea90*/  BSYNC B6 ;  /* 0x0000000000067941 */ /* 0x000fea0003800000 */
.L_x_286:
[----:B------:R-:W1:Y:S01]  /*eaa0*/  LDC.U8 R4, c[0x0][0x493] ;  /* 0x000124c0ff047b82 */ /* 0x000e620000000000 */
[----:B------:R-:W-:Y:S01]  /*eab0*/  ULDC.64 UR4, c[0x0][0x488] ;  /* 0x0001220000047ab9 */ /* 0x000fe20000000a00 */
[----:B------:R-:W-:Y:S01]  /*eac0*/  BSSY B6, `(.L_x_314) ;  /* 0x00000df000067945 */ /* 0x000fe20003800000 */
[----:B0-2-4-:R-:W-:-:S05]  /*ead0*/  IADD3 R2, P0, R18, UR4, RZ ;  /* 0x0000000412027c10 */ /* 0x015fca000ff1e0ff */
[----:B------:R-:W-:Y:S01]  /*eae0*/  IMAD.X R3, RZ, RZ, UR5, P0 ;  /* 0x00000005ff037e24 */ /* 0x000fe200080e06ff */
[----:B-1----:R-:W-:-:S04]  /*eaf0*/  PRMT R0, R4, 0x9910, RZ ;  /* 0x0000991004007816 */ /* 0x002fc800000000ff */
        /* <DEDUP_REMOVED lines=13> */
.L_x_318:
[----:B------:R-:W2:Y:S02]  /*ebd0*/  LDG.E.U8 R0, desc[UR36][R2.64] ;  /* 0x0000002402007981 */ /* 0x000ea4000c1e1100 */
[----:B--2---:R-:W-:Y:S01]  /*ebe0*/  I2FP.F32.U32 R0, R0 ;  /* 0x0000000000007245 */ /* 0x004fe20000201000 */
[----:B------:R-:W-:Y:S06]  /*ebf0*/  BRA `(.L_x_320) ;  /* 0x0000000c002c7947 */ /* 0x000fec0003800000 */
.L_x_317:
[----:B------:R-:W-:-:S13]  /*ec00*/  ISETP.NE.AND P0, PT, R0, 0x2, PT ;  /* 0x000000020000780c */ /* 0x000fda0003f05270 */
[----:B------:R-:W-:Y:S05]  /*ec10*/  @!P0 BRA `(.L_x_321) ;  /* 0x0000000000288947 */ /* 0x000fea0003800000 */
[----:B------:R-:W-:-:S13]  /*ec20*/  ISETP.NE.AND P0, PT, R0, 0x3, PT ;  /* 0x000000030000780c */ /* 0x000fda0003f05270 */
[----:B------:R-:W-:Y:S05]  /*ec30*/  @!P0 BRA `(.L_x_322) ;  /* 0x0000000000148947 */ /* 0x000fea0003800000 */
[----:B------:R-:W-:-:S13]  /*ec40*/  ISETP.NE.AND P0, PT, R0, 0x4, PT ;  /* 0x000000040000780c */ /* 0x000fda0003f05270 */
[----:B------:R-:W-:Y:S05]  /*ec50*/  @P0 BRA `(.L_x_319) ;  /* 0x0000000800b80947 */ /* 0x000fea0003800000 */
[----:B------:R-:W2:Y:S02]  /*ec60*/  LDG.E.64 R2, desc[UR36][R2.64] ;  /* 0x0000002402027981 */ /* 0x000ea4000c1e1b00 */
[----:B--2---:R2:W4:Y:S01]  /*ec70*/  I2F.S64 R0, R2 ;  /* 0x0000000200007312 */ /* 0x0045220000301400 */
[----:B------:R-:W-:Y:S05]  /*ec80*/  BRA `(.L_x_320) ;  /* 0x0000000c00087947 */ /* 0x000fea0003800000 */
.L_x_322:
[----:B------:R-:W2:Y:S02]  /*ec90*/  LDG.E R0, desc[UR36][R2.64] ;  /* 0x0000002402007981 */ /* 0x000ea4000c1e1900 */
[----:B--2---:R-:W-:Y:S01]  /*eca0*/  I2FP.F32.S32 R0, R0 ;  /* 0x0000000000007245 */ /* 0x004fe20000201400 */
[----:B------:R-:W-:Y:S06]  /*ecb0*/  BRA `(.L_x_320) ;  /* 0x0000000800fc7947 */ /* 0x000fec0003800000 */
.L_x_321:
[----:B------:R-:W2:Y:S02]  /*ecc0*/  LDG.E.U16 R0, desc[UR36][R2.64] ;  /* 0x0000002402007981 */ /* 0x000ea4000c1e1500 */
[----:B--2---:R-:W0:Y:S01]  /*ecd0*/  I2F.S16 R0, R0 ;  /* 0x0000000000007306 */ /* 0x004e220000101400 */
[----:B------:R-:W-:Y:S05]  /*ece0*/  BRA `(.L_x_320) ;  /* 0x0000000800f07947 */ /* 0x000fea0003800000 */
.L_x_316:
        /* <DEDUP_REMOVED lines=8> */
.L_x_324:
[----:B------:R-:W2:Y:S02]  /*ed70*/  LDG.E.U16 R0, desc[UR36][R2.64] ;  /* 0x0000002402007981 */ /* 0x000ea4000c1e1500 */
[----:B--2---:R-:W-:Y:S01]  /*ed80*/  HADD2.F32 R0, -RZ, R0.H0_H0 ;  /* 0x20000000ff007230 */ /* 0x004fe20000004100 */
[----:B------:R-:W-:Y:S06]  /*ed90*/  BRA `(.L_x_320) ;  /* 0x0000000800c47947 */ /* 0x000fec0003800000 */
.L_x_323:
        /* <DEDUP_REMOVED lines=8> */
.L_x_326:
[----:B------:R-:W2:Y:S02]  /*ee20*/  LDG.E.U16 R0, desc[UR36][R2.64] ;  /* 0x0000002402007981 */ /* 0x000ea4000c1e1500 */
[----:B--2---:R-:W-:Y:S01]  /*ee30*/  HADD2.F32 R0, -RZ, R0.H0_H0 ;  /* 0x20000000ff007230 */ /* 0x004fe20000004100 */
[----:B------:R-:W-:Y:S06]  /*ee40*/  BRA `(.L_x_320) ;  /* 0x0000000800987947 */ /* 0x000fec0003800000 */
.L_x_325:
[----:B------:R-:W2:Y:S01]  /*ee50*/  LDG.E.64 R2, desc[UR36][R2.64] ;  /* 0x0000002402027981 */ /* 0x000ea2000c1e1b00 */
[----:B------:R-:W-:Y:S01]  /*ee60*/  UMOV UR4, 0xf0000000 ;  /* 0xf000000000047882 */ /* 0x000fe20000000000 */
[----:B------:R-:W-:Y:S01]  /*ee70*/  UMOV UR5, 0x380fffff ;  /* 0x380fffff00057882 */ /* 0x000fe20000000000 */
[----:B--2---:R-:W0:Y:S01]  /*ee80*/  F2F.F32.F64 R0, R2 ;  /* 0x0000000200007310 */ /* 0x004e220000301000 */
[----:B------:R-:W-:-:S14]  /*ee90*/  DSETP.GEU.AND P0, PT, |R2|, UR4, PT ;  /* 0x0000000402007e2a */ /* 0x000fdc000bf0e200 */
[----:B0-----:R-:W-:Y:S01]  /*eea0*/  @!P0 FMUL R0, R0, 1.175494350822287508e-38 ;  /* 0x0080000000008820 */ /* 0x001fe20000400000 */
[----:B------:R-:W-:Y:S06]  /*eeb0*/  BRA `(.L_x_320) ;  /* 0x00000008007c7947 */ /* 0x000fec0003800000 */
.L_x_315:
        /* <DEDUP_REMOVED lines=12> */
.L_x_329:
[----:B------:R-:W2:Y:S01]  /*ef80*/  LDG.E.64 R2, desc[UR36][R2.64] ;  /* 0x0000002402027981 */ /* 0x000ea2000c1e1b00 */
[----:B------:R-:W-:Y:S01]  /*ef90*/  UMOV UR4, 0xf0000000 ;  /* 0xf000000000047882 */ /* 0x000fe20000000000 */
[----:B------:R-:W-:Y:S01]  /*efa0*/  UMOV UR5, 0x380fffff ;  /* 0x380fffff00057882 */ /* 0x000fe20000000000 */
[----:B--2---:R-:W0:Y:S01]  /*efb0*/  F2F.F32.F64 R0, R2 ;  /* 0x0000000200007310 */ /* 0x004e220000301000 */
[----:B------:R-:W-:-:S14]  /*efc0*/  DSETP.GEU.AND P0, PT, |R2|, UR4, PT ;  /* 0x0000000402007e2a */ /* 0x000fdc000bf0e200 */
[----:B0-----:R-:W-:Y:S01]  /*efd0*/  @!P0 FMUL R0, R0, 1.175494350822287508e-38 ;  /* 0x0080000000008820 */ /* 0x001fe20000400000 */
[----:B------:R-:W-:Y:S06]  /*efe0*/  BRA `(.L_x_320) ;  /* 0x0000000800307947 */ /* 0x000fec0003800000 */
.L_x_328:
        /* <DEDUP_REMOVED lines=26> */
.L_x_331:
        /* <DEDUP_REMOVED lines=13> */
.L_x_330:
[----:B------:R-:W2:Y:S02]  /*f260*/  LDG.E.U16 R0, desc[UR36][R2.64] ;  /* 0x0000002402007981 */ /* 0x000ea4000c1e1500 */
[----:B--2---:R-:W-:Y:S01]  /*f270*/  IMAD.U32 R0, R0, 0x10000, RZ ;  /* 0x0001000000007824 */ /* 0x004fe200078e00ff */
[----:B------:R-:W-:Y:S06]  /*f280*/  BRA `(.L_x_320) ;  /* 0x0000000400887947 */ /* 0x000fec0003800000 */
.L_x_327:
        /* <DEDUP_REMOVED lines=11> */
.L_x_334:
        /* <DEDUP_REMOVED lines=20> */
.L_x_336:
[----:B------:R-:W-:Y:S05]  /*f480*/  BSYNC B0 ;  /* 0x0000000000007941 */ /* 0x000fea0003800000 */
.L_x_335:
[----:B------:R-:W-:Y:S02]  /*f490*/  LEA R3, R0, 0x3b800000, 0x17 ;  /* 0x3b80000000037811 */ /* 0x000fe400078eb8ff */
[----:B------:R-:W-:-:S04]  /*f4a0*/  SHF.L.U32 R0, R2, 0x14, RZ ;  /* 0x0000001402007819 */ /* 0x000fc800000006ff */
[----:B------:R-:W-:Y:S01]  /*f4b0*/  LOP3.LUT R0, R3, R0, R4, 0xfe, !PT ;  /* 0x0000000003007212 */ /* 0x000fe200078efe04 */
[----:B------:R-:W-:Y:S06]  /*f4c0*/  BRA `(.L_x_320) ;  /* 0x0000000000f87947 */ /* 0x000fec0003800000 */
.L_x_333:
        /* <DEDUP_REMOVED lines=20> */
.L_x_338:
[----:B------:R-:W-:Y:S05]  /*f610*/  BSYNC B0 ;  /* 0x0000000000007941 */ /* 0x000fea0003800000 */
.L_x_337:
[----:B------:R-:W-:Y:S01]  /*f620*/  LEA R3, R0, 0x37800000, 0x17 ;  /* 0x3780000000037811 */ /* 0x000fe200078eb8ff */
[----:B------:R-:W-:-:S05]  /*f630*/  IMAD.SHL.U32 R0, R2, 0x200000, RZ ;  /* 0x0020000002007824 */ /* 0x000fca00078e00ff */
[----:B------:R-:W-:Y:S01]  /*f640*/  LOP3.LUT R0, R3, R0, R4, 0xfe, !PT ;  /* 0x0000000003007212 */ /* 0x000fe200078efe04 */
[----:B------:R-:W-:Y:S06]  /*f650*/  BRA `(.L_x_320) ;  /* 0x0000000000947947 */ /* 0x000fec0003800000 */
.L_x_332:
        /* <DEDUP_REMOVED lines=14> */
.L_x_319:
        /* <DEDUP_REMOVED lines=15> */
[----:B-1-3-5:R-:W-:Y:S05]  /*f830*/  CALL.ABS.NOINC R2 ;  /* 0x0000000002007343 */ /* 0x02afea0003c00000 */
.L_x_341:
[----:B------:R-:W-:Y:S01]  /*f840*/  MOV R0, RZ ;  /* 0x000000ff00007202 */ /* 0x000fe20000000f00 */
[----:B------:R-:W-:Y:S06]  /*f850*/  BRA `(.L_x_320) ;  /* 0x0000000000147947 */ /* 0x000fec0003800000 */
.L_x_340:
[----:B------:R-:W2:Y:S02]  /*f860*/  LDG.E.64 R2, desc[UR36][R2.64] ;  /* 0x0000002402027981 */ /* 0x000ea4000c1e1b00 */
[----:B--2---:R0:W1:Y:S01]  /*f870*/  I2F.U64 R0, R2 ;  /* 0x0000000200007312 */ /* 0x0040620000301000 */
[----:B------:R-:W-:Y:S05]  /*f880*/  BRA `(.L_x_320) ;  /* 0x0000000000087947 */ /* 0x000fea0003800000 */
.L_x_339:
[----:B------:R-:W2:Y:S02]  /*f890*/  LDG.E R0, desc[UR36][R2.64] ;  /* 0x0000002402007981 */ /* 0x000ea4000c1e1900 */
[----:B--2---:R-:W-:-:S07]  /*f8a0*/  I2FP.F32.U32 R0, R0 ;  /* 0x0000000000007245 */ /* 0x004fce0000201000 */
.L_x_320:
[----:B------:R-:W-:Y:S05]  /*f8b0*/  BSYNC B6 ;  /* 0x0000000000067941 */ /* 0x000fea0003800000 */
.L_x_314:
[----:B------:R-:W-:Y:S02]  /*f8c0*/  ULDC.U8 UR4, c[0x0][0x490] ;  /* 0x0001240000047ab9 */ /* 0x000fe40000000000 */
[----:B------:R-:W-:-:S13]  /*f8d0*/  ISETP.NE.AND P0, PT, RZ, UR4, PT ;  /* 0x00000004ff007c0c */ /* 0x000fda000bf05270 */
[----:B------:R-:W-:Y:S05]  /*f8e0*/  @!P0 BRA `(.L_x_342) ;  /* 0x0000000000148947 */ /* 0x000fea0003800000 */
[----:B---3-5:R-:W-:Y:S01]  /*f8f0*/  IMAD.MOV.U32 R4, RZ, RZ, R19 ;  /* 0x000000ffff047224 */ /* 0x028fe200078e0013 */
[----:B------:R-:W-:-:S07]  /*f900*/  MOV R8, 0xf920 ;  /* 0x0000f92000087802 */ /* 0x000fce0000000f00 */
[----:B012-4-:R-:W-:Y:S05]  /*f910*/  CALL.REL.NOINC `($_ZN2at6native18elementwise_kernelILi128ELi4EZNS0_15gpu_kernel_implIN48_GLOBAL__N__08322988_15_IGammaKernel_cu_cb51a28d10CalcIgammaIfEEEEvRNS_18TensorIteratorBaseERKT_EUliE_EEviT1_$_ZN46_INTERNAL_08322988_15_IGammaKernel_cu_cb51a28d48_GLOBAL__N__08322988_15_IGammaKernel_cu_cb51a28d12calc_igammacIfEET_S2_S2_) ;  /* 0x000000ec00c87944 */ /* 0x017fea0003c00000 */
[----:B------:R-:W-:Y:S01]  /*f920*/  MOV R2, R4 ;  /* 0x0000000400027202 */ /* 0x000fe20000000f00 */
[----:B------:R-:W-:Y:S06]  /*f930*/  BRA `(.L_x_343) ;  /* 0x0000000000107947 */ /* 0x000fec0003800000 */
.L_x_342:
[----:B0-23-5:R-:W-:Y:S01]  /*f940*/  IMAD.MOV.U32 R3, RZ, RZ, R19 ;  /* 0x000000ffff037224 */ /* 0x02dfe200078e0013 */
[----:B------:R-:W-:-:S07]  /*f950*/  MOV R6, 0xf970 ;  /* 0x0000f97000067802 */ /* 0x000fce0000000f00 */
[----:B-1--4-:R-:W-:Y:S05]  /*f960*/  CALL.REL.NOINC `($_ZN2at6native18elementwise_kernelILi128ELi4EZNS0_15gpu_kernel_implIN48_GLOBAL__N__08322988_15_IGammaKernel_cu_cb51a28d10CalcIgammaIfEEEEvRNS_18TensorIteratorBaseERKT_EUliE_EEviT1_$_ZN46_INTERNAL_08322988_15_IGammaKernel_cu_cb51a28d48_GLOBAL__N__08322988_15_IGammaKernel_cu_cb51a28d11calc_igammaIfEET_S2_S2_) ;  /* 0x0000000c00947944 */ /* 0x012fea0003c00000 */
[----:B------:R-:W-:-:S07]  /*f970*/  MOV R2, R4 ;  /* 0x0000000400027202 */ /* 0x000fce0000000f00 */
.L_x_343:
        /* <DEDUP_REMOVED lines=13> */
[----:B0-----:R-:W-:Y:S01]  /*fa50*/  STG.E.U8 desc[UR36][R16.64], R3 ;  /* 0x0000000310007986 */ /* 0x001fe2000c101124 */
[----:B------:R-:W-:Y:S05]  /*fa60*/  EXIT ;  /* 0x000000000000794d */ /* 0x000fea0003800000 */
.L_x_347:
[----:B------:R-:W0:Y:S02]  /*fa70*/  F2I.S64.TRUNC R2, R2 ;  /* 0x0000000200027311 */ /* 0x000e24000020d900 */
[----:B0-----:R-:W-:-:S05]  /*fa80*/  IMAD.MOV.U32 R5, RZ, RZ, R2 ;  /* 0x000000ffff057224 */ /* 0x001fca00078e0002 */
[----:B------:R-:W-:Y:S01]  /*fa90*/  STG.E.U8 desc[UR36][R16.64], R5 ;  /* 0x0000000510007986 */ /* 0x000fe2000c101124 */
[----:B------:R-:W-:Y:S05]  /*faa0*/  EXIT ;  /* 0x000000000000794d */ /* 0x000fea0003800000 */
.L_x_346:
[----:B------:R-:W-:-:S13]  /*fab0*/  ISETP.NE.AND P0, PT, R0, 0x2, PT ;  /* 0x000000020000780c */ /* 0x000fda0003f05270 */
[----:B------:R-:W-:Y:S05]  /*fac0*/  @!P0 BRA `(.L_x_349) ;  /* 0x0000000000288947 */ /* 0x000fea0003800000 */
[----:B------:R-:W-:-:S13]  /*fad0*/  ISETP.NE.AND P0, PT, R0, 0x3, PT ;  /* 0x000000030000780c */ /* 0x000fda0003f05270 */
[----:B------:R-:W-:Y:S05]  /*fae0*/  @!P0 BRA `(.L_x_350) ;  /* 0x0000000000148947 */ /* 0x000fea0003800000 */
[----:B------:R-:W-:-:S13]  /*faf0*/  ISETP.NE.AND P0, PT, R0, 0x4, PT ;  /* 0x000000040000780c */ /* 0x000fda0003f05270 */
[----:B------:R-:W-:Y:S05]  /*fb00*/  @P0 BRA `(.L_x_348) ;  /* 0x0000000800d00947 */ /* 0x000fea0003800000 */
[----:B------:R-:W0:Y:S02]  /*fb10*/  F2I.S64.TRUNC R2, R2 ;  /* 0x0000000200027311 */ /* 0x000e24000020d900 */
[----:B0-----:R-:W-:Y:S01]  /*fb20*/  STG.E.64 desc[UR36][R16.64], R2 ;  /* 0x0000000210007986 */ /* 0x001fe2000c101b24 */
[----:B------:R-:W-:Y:S05]  /*fb30*/  EXIT ;  /* 0x000000000000794d */ /* 0x000fea0003800000 */
.L_x_350:
[----:B------:R-:W0:Y:S02]  /*fb40*/  F2I.FTZ.TRUNC.NTZ R3, R2 ;  /* 0x0000000200037305 */ /* 0x000e24000021f100 */
[----:B0-----:R-:W-:Y:S01]  /*fb50*/  STG.E desc[UR36][R16.64], R3 ;  /* 0x0000000310007986 */ /* 0x001fe2000c101924 */
[----:B------:R-:W-:Y:S05]  /*fb60*/  EXIT ;  /* 0x000000000000794d */ /* 0x000fea0003800000 */
.L_x_349:
[----:B------:R-:W0:Y:S02]  /*fb70*/  F2I.FTZ.TRUNC.NTZ R3, R2 ;  /* 0x0000000200037305 */ /* 0x000e24000021f100 */
[----:B0-----:R-:W-:Y:S01]  /*fb80*/  STG.E.U16 desc[UR36][R16.64], R3 ;  /* 0x0000000310007986 */ /* 0x001fe2000c101524 */
[----:B------:R-:W-:Y:S05]  /*fb90*/  EXIT ;  /* 0x000000000000794d */ /* 0x000fea0003800000 */
.L_x_345:
[----:B------:R-:W-:-:S13]  /*fba0*/  ISETP.GT.AND P0, PT, R0, 0x6, PT ;  /* 0x000000060000780c */ /* 0x000fda0003f04270 */
[----:B------:R-:W-:Y:S05]  /*fbb0*/  @P0 BRA `(.L_x_351) ;  /* 0x0000000000240947 */ /* 0x000fea0003800000 */
[----:B------:R-:W-:-:S13]  /*fbc0*/  ISETP.NE.AND P0, PT, R0, 0x5, PT ;  /* 0x000000050000780c */ /* 0x000fda0003f05270 */
[----:B------:R-:W-:Y:S05]  /*fbd0*/  @!P0 BRA `(.L_x_352) ;  /* 0x0000000000108947 */ /* 0x000fea0003800000 */
[----:B------:R-:W-:-:S13]  /*fbe0*/  ISETP.NE.AND P0, PT, R0, 0x6, PT ;  /* 0x000000060000780c */ /* 0x000fda0003f05270 */
[----:B------:R-:W-:Y:S05]  /*fbf0*/  @P0 BRA `(.L_x_348) ;  /* 0x0000000800940947 */ /* 0x000fea0003800000 */
[----:B------:R-:W-:Y:S01]  /*fc00*/  STG.E desc[UR36][R16.64], R2 ;  /* 0x0000000210007986 */ /* 0x000fe2000c101924 */
[----:B------:R-:W-:Y:S05]  /*fc10*/  EXIT ;  /* 0x000000000000794d */ /* 0x000fea0003800000 */
.L_x_352:
[----:B------:R-:W-:-:S05]  /*fc20*/  F2FP.F16.F32.PACK_AB R2, RZ, R2 ;  /* 0x00000002ff02723e */ /* 0x000fca00000000ff */
[----:B------:R-:W-:Y:S01]  /*fc30*/  STG.E.U16 desc[UR36][R16.64], R2 ;  /* 0x0000000210007986 */ /* 0x000fe2000c101524 */
[----:B------:R-:W-:Y:S05]  /*fc40*/  EXIT ;  /* 0x000000000000794d */ /* 0x000fea0003800000 */
.L_x_351:
[----:B------:R-:W-:-:S13]  /*fc50*/  ISETP.NE.AND P0, PT, R0, 0x7, PT ;  /* 0x000000070000780c */ /* 0x000fda0003f05270 */
[----:B------:R-:W-:Y:S05]  /*fc60*/  @!P0 BRA `(.L_x_353) ;  /* 0x00000000002c8947 */ /* 0x000fea0003800000 */
[----:B------:R-:W-:-:S13]  /*fc70*/  ISETP.NE.AND P0, PT, R0, 0x8, PT ;  /* 0x000000080000780c */ /* 0x000fda0003f05270 */
[----:B------:R-:W-:Y:S05]  /*fc80*/  @!P0 BRA `(.L_x_354) ;  /* 0x0000000000148947 */ /* 0x000fea0003800000 */
[----:B------:R-:W-:-:S13]  /*fc90*/  ISETP.NE.AND P0, PT, R0, 0x9, PT ;  /* 0x000000090000780c */ /* 0x000fda0003f05270 */
[----:B------:R-:W-:Y:S05]  /*fca0*/  @P0 BRA `(.L_x_348) ;  /* 0x0000000800680947 */ /* 0x000fea0003800000 */
[----:B------:R-:W-:-:S07]  /*fcb0*/  HFMA2.MMA R3, -RZ, RZ, 0, 0 ;  /* 0x00000000ff037435 */ /* 0x000fce00000001ff */
[----:B------:R-:W-:Y:S01]  /*fcc0*/  STG.E.64 desc[UR36][R16.64], R2 ;  /* 0x0000000210007986 */ /* 0x000fe2000c101b24 */
[----:B------:R-:W-:Y:S05]  /*fcd0*/  EXIT ;  /* 0x000000000000794d */ /* 0x000fea0003800000 */
.L_x_354:
[----:B------:R-:W-:-:S04]  /*fce0*/  F2FP.F16.F32.PACK_AB R3, RZ, R2 ;  /* 0x00000002ff03723e */ /* 0x000fc800000000ff */
[----:B------:R-:W-:-:S05]  /*fcf0*/  PRMT R3, R3, 0x5410, RZ ;  /* 0x0000541003037816 */ /* 0x000fca00000000ff */
[----:B------:R-:W-:Y:S01]  /*fd00*/  STG.E desc[UR36][R16.64], R3 ;  /* 0x0000000310007986 */ /* 0x000fe2000c101924 */
[----:B------:R-:W-:Y:S05]  /*fd10*/  EXIT ;  /* 0x000000000000794d */ /* 0x000fea0003800000 */
.L_x_353:
[----:B------:R-:W-:-:S06]  /*fd20*/  FMUL.FTZ R2, R2, 1 ;  /* 0x3f80000002027820 */ /* 0x000fcc0000410000 */
[----:B------:R-:W0:Y:S02]  /*fd30*/  F2F.F64.F32 R2, R2 ;  /* 0x0000000200027310 */ /* 0x000e240000201800 */
[----:B0-----:R-:W-:Y:S01]  /*fd40*/  STG.E.64 desc[UR36][R16.64], R2 ;  /* 0x0000000210007986 */ /* 0x001fe2000c101b24 */
[----:B------:R-:W-:Y:S05]  /*fd50*/  EXIT ;  /* 0x000000000000794d */ /* 0x000fea0003800000 */
.L_x_344:
        /* <DEDUP_REMOVED lines=10> */
[----:B------:R-:W-:Y:S01]  /*fe00*/  STG.E.U8 desc[UR36][R16.64], R3 ;  /* 0x0000000310007986 */ /* 0x000fe2000c101124 */
[----:B------:R-:W-:Y:S05]  /*fe10*/  EXIT ;  /* 0x000000000000794d */ /* 0x000fea0003800000 */
.L_x_357:
[----:B------:R-:W-:Y:S01]  /*fe20*/  FMUL.FTZ R4, R2, 1 ;  /* 0x3f80000002047820 */ /* 0x000fe20000410000 */
[----:B------:R-:W-:-:S05]  /*fe30*/  CS2R R6, SRZ ;  /* 0x0000000000067805 */ /* 0x000fca000001ff00 */
[----:B------:R-:W0:Y:S02]  /*fe40*/  F2F.F64.F32 R4, R4 ;  /* 0x0000000400047310 */ /* 0x000e240000201800 */
[----:B0-----:R-:W-:Y:S01]  /*fe50*/  STG.E.128 desc[UR36][R16.64], R4 ;  /* 0x0000000410007986 */ /* 0x001fe2000c101d24 */
[----:B------:R-:W-:Y:S05]  /*fe60*/  EXIT ;  /* 0x000000000000794d */ /* 0x000fea0003800000 */
.L_x_356:
        /* <DEDUP_REMOVED lines=20> */
.L_x_361:
[----:B------:R-:W-:Y:S05]  /*ffb0*/  BSYNC B0 ;  /* 0x0000000000007941 */ /* 0x000fea0003800000 */
.L_x_360:
[----:B------:R-:W-:-:S05]  /*ffc0*/  LOP3.LUT R5, R0, R5, RZ, 0xfc, !PT ;  /* 0x0000000500057212 */ /* 0x000fca00078efcff */
[----:B------:R-:W-:Y:S01]  /*ffd0*/  STG.E.U8 desc[UR36][R16.64], R5 ;  /* 0x0000000510007986 */ /* 0x000fe2000c101124 */
[----:B------:R-:W-:Y:S05]  /*ffe0*/  EXIT ;  /* 0x000000000000794d */ /* 0x000fea0003800000 */
.L_x_359:
        /* <DEDUP_REMOVED lines=12> */
.L_x_363:
[----:B------:R-:W-:Y:S02]  /*100b0*/  ISETP.GT.U32.AND P0, PT, R4, 0x7f800000, PT ;  /* 0x7f8000000400780c */ /* 0x000fe40003f04070 */
[----:B------:R-:W-:-:S04]  /*100c0*/  MOV R0, 0x7f ;  /* 0x0000007f00007802 */ /* 0x000fc80000000f00 */
[----:B------:R-:W-:-:S07]  /*100d0*/  SEL R0, R0, 0x7c, P0 ;  /* 0x0000007c00007807 */ /* 0x000fce0000000000 */
.L_x_364:
[----:B------:R-:W-:Y:S05]  /*100e0*/  BSYNC B0 ;  /* 0x0000000000007941 */ /* 0x000fea0003800000 */
.L_x_362:
[----:B------:R-:W-:-:S04]  /*100f0*/  LOP3.LUT R2, R2, 0x80000000, RZ, 0xc0, !PT ;  /* 0x8000000002027812 */ /* 0x000fc800078ec0ff */
[----:B------:R-:W-:-:S04]  /*10100*/  SHF.R.U32.HI R3, RZ, 0x18, R2 ;  /* 0x00000018ff037819 */ /* 0x000fc80000011602 */
[----:B------:R-:W-:-:S05]  /*10110*/  LOP3.LUT R3, R0, R3, RZ, 0xfc, !PT ;  /* 0x0000000300037212 */ /* 0x000fca00078efcff */
[----:B------:R-:W-:Y:S01]  /*10120*/  STG.E.U8 desc[UR36][R16.64], R3 ;  /* 0x0000000310007986 */ /* 0x000fe2000c101124 */
[----:B------:R-:W-:Y:S05]  /*10130*/  EXIT ;  /* 0x000000000000794d */ /* 0x000fea0003800000 */
.L_x_358:
[----:B------:R-:W-:-:S05]  /*10140*/  F2FP.BF16.F32.PACK_AB R2, RZ, R2 ;  /* 0x00000002ff02723e */ /* 0x000fca00000010ff */
[----:B------:R-:W-:Y:S01]  /*10150*/  STG.E.U16 desc[UR36][R16.64], R2 ;  /* 0x0000000210007986 */ /* 0x000fe2000c101524 */
[----:B------:R-:W-:Y:S05]  /*10160*/  EXIT ;  /* 0x000000000000794d */ /* 0x000fea0003800000 */
.L_x_355:
        /* <DEDUP_REMOVED lines=9> */
[----:B0-----:R-:W-:Y:S01]  /*10200*/  STG.E.U16 desc[UR36][R16.64], R3 ;  /* 0x0000000310007986 */ /* 0x001fe2000c101524 */
[----:B------:R-:W-:Y:S05]  /*10210*/  EXIT ;  /* 0x000000000000794d */ /* 0x000fea0003800000 */
.L_x_367:
        /* <DEDUP_REMOVED lines=16> */
.L_x_370:
[----:B------:R-:W-:-:S04]  /*10320*/  LOP3.LUT R2, R2, 0x80000000, RZ, 0xc0, !PT ;  /* 0x8000000002027812 */ /* 0x000fc800078ec0ff */
[----:B------:R-:W-:-:S04]  /*10330*/  SHF.R.U32.HI R3, RZ, 0x18, R2 ;  /* 0x00000018ff037819 */ /* 0x000fc80000011602 */
[----:B------:R-:W-:-:S04]  /*10340*/  LOP3.LUT R0, R0, R3, RZ, 0xfc, !PT ;  /* 0x0000000300007212 */ /* 0x000fc800078efcff */
[----:B------:R-:W-:-:S07]  /*10350*/  PRMT R8, R0, 0x7610, R8 ;  /* 0x0000761000087816 */ /* 0x000fce0000000008 */
.L_x_369:
[----:B------:R-:W-:Y:S05]  /*10360*/  BSYNC B0 ;  /* 0x0000000000007941 */ /* 0x000fea0003800000 */
.L_x_368:
[----:B------:R-:W-:Y:S01]  /*10370*/  STG.E.U8 desc[UR36][R16.64], R8 ;  /* 0x0000000810007986 */ /* 0x000fe2000c101124 */
[----:B------:R-:W-:Y:S05]  /*10380*/  EXIT ;  /* 0x000000000000794d */ /* 0x000fea0003800000 */
.L_x_366:
        /* <DEDUP_REMOVED lines=16> */
.L_x_373:
[----:B------:R-:W-:-:S04]  /*10490*/  LOP3.LUT R2, R2, 0x80000000, RZ, 0xc0, !PT ;  /* 0x8000000002027812 */ /* 0x000fc800078ec0ff */
[----:B------:R-:W-:-:S04]  /*104a0*/  SHF.R.U32.HI R3, RZ, 0x18, R2 ;  /* 0x00000018ff037819 */ /* 0x000fc80000011602 */
[----:B------:R-:W-:-:S04]  /*104b0*/  LOP3.LUT R0, R0, R3, RZ, 0xfc, !PT ;  /* 0x0000000300007212 */ /* 0x000fc800078efcff */
[----:B------:R-:W-:-:S07]  /*104c0*/  PRMT R8, R0, 0x7610, R8 ;  /* 0x0000761000087816 */ /* 0x000fce0000000008 */
.L_x_372:
[----:B------:R-:W-:Y:S05]  /*104d0*/  BSYNC B0 ;  /* 0x0000000000007941 */ /* 0x000fea0003800000 */
.L_x_371:
[----:B------:R-:W-:Y:S01]  /*104e0*/  STG.E.U8 desc[UR36][R16.64], R8 ;  /* 0x0000000810007986 */ /* 0x000fe2000c101124 */
[----:B------:R-:W-:Y:S05]  /*104f0*/  EXIT ;  /* 0x000000000000794d */ /* 0x000fea0003800000 */
.L_x_365:
        /* <DEDUP_REMOVED lines=19> */
[----:B------:R-:W-:Y:S01]  /*10630*/  STG.E.U8 desc[UR36][R16.64], R3 ;  /* 0x0000000310007986 */ /* 0x000fe2000c101124 */
[----:B------:R-:W-:Y:S05]  /*10640*/  EXIT ;  /* 0x000000000000794d */ /* 0x000fea0003800000 */
.L_x_348:
        /* <DEDUP_REMOVED lines=16> */
.L_x_376:
[----:B------:R-:W-:Y:S05]  /*10750*/  EXIT ;  /* 0x000000000000794d */ /* 0x000fea0003800000 */
.L_x_375:
[----:B------:R-:W0:Y:S02]  /*10760*/  F2I.U64.TRUNC R2, R2 ;  /* 0x0000000200027311 */ /* 0x000e24000020d800 */
[----:B0-----:R-:W-:Y:S01]  /*10770*/  STG.E.64 desc[UR36][R16.64], R2 ;  /* 0x0000000210007986 */ /* 0x001fe2000c101b24 */
[----:B------:R-:W-:Y:S05]  /*10780*/  EXIT ;  /* 0x000000000000794d */ /* 0x000fea0003800000 */
.L_x_374:
[----:B------:R-:W0:Y:S02]  /*10790*/  F2I.FTZ.U32.TRUNC.NTZ R3, R2 ;  /* 0x0000000200037305 */ /* 0x000e24000021f000 */
[----:B0-----:R-:W-:Y:S01]  /*107a0*/  STG.E desc[UR36][R16.64], R3 ;  /* 0x0000000310007986 */ /* 0x001fe2000c101924 */
[----:B------:R-:W-:Y:S05]  /*107b0*/  EXIT ;  /* 0x000000000000794d */ /* 0x000fea0003800000 */
        .type           $_ZN2at6native18elementwise_kernelILi128ELi4EZNS0_15gpu_kernel_implIN48_GLOBAL__N__08322988_15_IGammaKernel_cu_cb51a28d10CalcIgammaIfEEEEvRNS_18TensorIteratorBaseERKT_EUliE_EEviT1_$_ZN46_INTERNAL_08322988_15_IGammaKernel_cu_cb51a28d48_GLOBAL__N__08322988_15_IGammaKernel_cu_cb51a28d11calc_igammaIfEET_S2_S2_,@function
        .size           $_ZN2at6native18elementwise_kernelILi128ELi4EZNS0_15gpu_kernel_implIN48_GLOBAL__N__08322988_15_IGammaKernel_cu_cb51a28d10CalcIgammaIfEEEEvRNS_18TensorIteratorBaseERKT_EUliE_EEviT1_$_ZN46_INTERNAL_08322988_15_IGammaKernel_cu_cb51a28d48_GLOBAL__N__08322988_15_IGammaKernel_cu_cb51a28d11calc_igammaIfEET_S2_S2_,($_ZN2at6native18elementwise_kernelILi128ELi4EZNS0_15gpu_kernel_implIN48_GLOBAL__N__08322988_15_IGammaKernel_cu_cb51a28d10CalcIgammaIfEEEEvRNS_18TensorIteratorBaseERKT_EUliE_EEviT1_$_ZN46_INTERNAL_08322988_15_IGammaKernel_cu_cb51a28d48_GLOBAL__N__08322988_15_IGammaKernel_cu_cb51a28d12calc_igammacIfEET_S2_S2_ - $_ZN2at6native18elementwise_kernelILi128ELi4EZNS0_15gpu_kernel_implIN48_GLOBAL__N__08322988_15_IGammaKernel_cu_cb51a28d10CalcIgammaIfEEEEvRNS_18TensorIteratorBaseERKT_EUliE_EEviT1_$_ZN46_INTERNAL_08322988_15_IGammaKernel_cu_cb51a28d48_GLOBAL__N__08322988_15_IGammaKernel_cu_cb51a28d11calc_igammaIfEET_S2_S2_)
$_ZN2at6native18elementwise_kernelILi128ELi4EZNS0_15gpu_kernel_implIN48_GLOBAL__N__08322988_15_IGammaKernel_cu_cb51a28d10CalcIgammaIfEEEEvRNS_18TensorIteratorBaseERKT_EUliE_EEviT1_$_ZN46_INTERNAL_08322988_15_IGammaKernel_cu_cb51a28d48_GLOBAL__N__08322988_15_IGammaKernel_cu_cb51a28d11calc_igammaIfEET_S2_S2_:
[----:B------:R-:W-:Y:S01]  /*107c0*/  FSETP.GEU.FTZ.AND P0, PT, R3, RZ, PT ;  /* 0x000000ff0300720b */ /* 0x000fe20003f1e000 */
[----:B------:R-:W-:Y:S01]  /*107d0*/  BSSY B0, `(.L_x_377) ;  /* 0x0000e04000007945 */ /* 0x000fe20003800000 */
[----:B------:R-:W-:Y:S02]  /*107e0*/  FSETP.GEU.FTZ.AND P1, PT, R0, RZ, PT ;  /* 0x000000ff0000720b */ /* 0x000fe40003f3e000 */
[----:B------:R-:W-:Y:S02]  /*107f0*/  MOV R4, 0x7fc00000 ;  /* 0x7fc0000000047802 */ /* 0x000fe40000000f00 */
[----:B------:R-:W-:-:S13]  /*10800*/  PLOP3.LUT P0, PT, P0, P1, PT, 0x2a, 0x0 ;  /* 0x000000000000781c */ /* 0x000fda0000702572 */
[----:B------:R-:W-:Y:S05]  /*10810*/  @P0 BRA `(.L_x_378) ;  /* 0x000000dc00fc0947 */ /* 0x000fea0003800000 */
[----:B------:R-:W-:-:S13]  /*10820*/  FSETP.NEU.FTZ.AND P0, PT, R3, RZ, PT ;  /* 0x000000ff0300720b */ /* 0x000fda0003f1d000 */
[----:B------:R-:W-:Y:S05]  /*10830*/  @!P0 BRA `(.L_x_379) ;  /* 0x000000dc00e88947 */ /* 0x000fea0003800000 */
[----:B------:R-:W-:Y:S01]  /*10840*/  FSETP.NEU.FTZ.AND P0, PT, R0, RZ, PT ;  /* 0x000000ff0000720b */ /* 0x000fe20003f1d000 */
[----:B------:R-:W-:-:S12]  /*10850*/  IMAD.MOV.U32 R4, RZ, RZ, RZ ;  /* 0x000000ffff047224 */ /* 0x000fd800078e00ff */
[----:B------:R-:W-:Y:S05]  /*10860*/  @!P0 BRA `(.L_x_378) ;  /* 0x000000dc00e88947 */ /* 0x000fea0003800000 */
[----:B------:R-:W-:-:S13]  /*10870*/  FSETP.NEU.FTZ.AND P0, PT, |R3|, +INF , PT ;  /* 0x7f8000000300780b */ /* 0x000fda0003f1d200 */
[----:B------:R-:W-:-:S04]  /*10880*/  @!P0 FSETP.NEU.FTZ.AND P1, PT, |R0|, +INF , PT ;  /* 0x7f8000000000880b */ /* 0x000fc80003f3d200 */
[----:B------:R-:W-:Y:S01]  /*10890*/  @!P0 FSEL R4, RZ, +QNAN , P1 ;  /* 0x7fc00000ff048808 */ /* 0x000fe20000800000 */
[----:B------:R-:W-:Y:S08]  /*108a0*/  @!P0 BRA `(.L_x_378) ;  /* 0x000000dc00d88947 */ /* 0x000ff00003800000 */
[----:B------:R-:W-:Y:S01]  /*108b0*/  FSETP.NEU.FTZ.AND P0, PT, |R0|, +INF , PT ;  /* 0x7f8000000000780b */ /* 0x000fe20003f1d200 */
[----:B------:R-:W-:-:S12]  /*108c0*/  HFMA2.MMA R4, -RZ, RZ, 1.875, 0 ;  /* 0x3f800000ff047435 */ /* 0x000fd800000001ff */
[----:B------:R-:W-:Y:S05]  /*108d0*/  @!P0 BRA `(.L_x_378) ;  /* 0x000000dc00cc8947 */ /* 0x000fea0003800000 */
[----:B------:R-:W0:Y:S01]  /*108e0*/  MUFU.RCP R27, R3 ;  /* 0x00000003001b7308 */ /* 0x000e220000001000 */
[C---:B------:R-:W-:Y:S01]  /*108f0*/  FADD.FTZ R26, -R3.reuse, R0 ;  /* 0x00000000031a7221 */ /* 0x040fe20000010100 */
[C---:B------:R-:W-:Y:S02]  /*10900*/  FSETP.GEU.FTZ.AND P2, PT, R3.reuse, 200, PT ;  /* 0x434800000300780b */ /* 0x040fe40003f5e000 */
[----:B------:R-:W-:Y:S01]  /*10910*/  FSETP.GT.FTZ.AND P0, PT, R3, 20, PT ;  /* 0x41a000000300780b */ /* 0x000fe20003f14000 */
[----:B0-----:R-:W-:-:S05]  /*10920*/  FMUL.FTZ R7, |R26|, R27 ;  /* 0x0000001b1a077220 */ /* 0x001fca0000410200 */
[----:B------:R-:W-:-:S04]  /*10930*/  FSETP.GEU.FTZ.AND P1, PT, R7, 0.30000001192092895508, PT ;  /* 0x3e99999a0700780b */ /* 0x000fc80003f3e000 */
[----:B------:R-:W-:-:S13]  /*10940*/  PLOP3.LUT P0, PT, P1, P0, P2, 0x4, 0x0 ;  /* 0x000000000000781c */ /* 0x000fda0000f00024 */
[----:B------:R-:W-:Y:S05]  /*10950*/  @P0 BRA `(.L_x_380) ;  /* 0x00000080002c0947 */ /* 0x000fea0003800000 */
[----:B------:R-:W0:Y:S01]  /*10960*/  MUFU.SQRT R5, R3 ;  /* 0x0000000300057308 */ /* 0x000e220000002000 */
[----:B------:R-:W-:Y:S01]  /*10970*/  FSETP.GT.FTZ.AND P1, PT, R3, 200, PT ;  /* 0x434800000300780b */ /* 0x000fe20003f34000 */
[----:B------:R-:W-:-:S06]  /*10980*/  IMAD.MOV.U32 R24, RZ, RZ, 0x3f800000 ;  /* 0x3f800000ff187424 */ /* 0x000fcc00078e00ff */
[----:B0-----:R-:W0:Y:S02]  /*10990*/  MUFU.RCP R4, R5 ;  /* 0x0000000500047308 */ /* 0x001e240000001000 */
[----:B0-----:R-:W-:-:S05]  /*109a0*/  FMUL.FTZ R4, R4, 4.5 ;  /* 0x4090000004047820 */ /* 0x001fca0000410000 */
[----:B------:R-:W-:Y:S01]  /*109b0*/  FSETP.GEU.FTZ.AND P0, PT, R7, R4, PT ;  /* 0x000000040700720b */ /* 0x000fe20003f1e000 */
[----:B------:R-:W-:-:S12]  /*109c0*/  FADD.FTZ R4, |R3|, -RZ ;  /* 0x800000ff03047221 */ /* 0x000fd80000010200 */
[----:B------:R-:W-:Y:S05]  /*109d0*/  @!P0 BRA P1, `(.L_x_381) ;  /* 0x0000002000988947 */ /* 0x000fea0000800000 */
[C---:B------:R-:W-:Y:S02]  /*109e0*/  FSETP.GT.FTZ.AND P1, PT, R0.reuse, 1, PT ;  /* 0x3f8000000000780b */ /* 0x040fe40003f34000 */
[----:B------:R-:W-:-:S13]  /*109f0*/  FSETP.GT.FTZ.AND P0, PT, R0, R3, PT ;  /* 0x000000030000720b */ /* 0x000fda0003f14000 */
[----:B------:R-:W-:Y:S05]  /*10a00*/  @P0 BRA P1, `(.L_x_382) ;  /* 0x0000002000780947 */ /* 0x000fea0000800000 */
[C---:B------:R-:W-:Y:S01]  /*10a10*/  FMUL.FTZ R5, |R3|.reuse, 1 ;  /* 0x3f80000003057820 */ /* 0x040fe20000410200 */
[----:B------:R-:W-:Y:S01]  /*10a20*/  FADD.FTZ R30, R3, -R0 ;  /* 0x80000000031e7221 */ /* 0x000fe20000010000 */
[----:B------:R-:W-:Y:S01]  /*10a30*/  UMOV UR4, 0x9999999a ;  /* 0x9999999a00047882 */ /* 0x000fe20000000000 */
[----:B------:R-:W-:Y:S01]  /*10a40*/  UMOV UR5, 0x3fd99999 ;  /* 0x3fd9999900057882 */ /* 0x000fe20000000000 */
[----:B------:R-:W0:Y:S01]  /*10a50*/  F2F.F64.F32 R10, R5 ;  /* 0x00000005000a7310 */ /* 0x000e220000201800 */
[----:B------:R-:W-:Y:S01]  /*10a60*/  FMUL.FTZ R8, |R30|, 1 ;  /* 0x3f8000001e087820 */ /* 0x000fe20000410200 */
[----:B------:R-:W-:Y:S06]  /*10a70*/  BSSY B1, `(.L_x_383) ;  /* 0x0000200000017945 */ /* 0x000fec0003800000 */
[----:B------:R-:W1:Y:S01]  /*10a80*/  F2F.F64.F32 R8, R8 ;  /* 0x0000000800087310 */ /* 0x000e620000201800 */
[----:B0-----:R-:W-:-:S08]  /*10a90*/  DMUL R10, R10, UR4 ;  /* 0x000000040a0a7c28 */ /* 0x001fd00008000000 */
[----:B-1----:R-:W-:-:S14]  /*10aa0*/  DSETP.GEU.AND P0, PT, R10, R8, PT ;  /* 0x000000080a00722a */ /* 0x002fdc0003f0e000 */
[----:B------:R-:W-:Y:S05]  /*10ab0*/  @!P0 BRA `(.L_x_384) ;  /* 0x0000001000748947 */ /* 0x000fea0003800000 */
[----:B------:R-:W-:Y:S01]  /*10ac0*/  FSETP.GT.FTZ.AND P0, PT, |R3|, 1, PT ;  /* 0x3f8000000300780b */ /* 0x000fe20003f14200 */
[----:B------:R-:W-:Y:S01]  /*10ad0*/  IMAD.MOV.U32 R11, RZ, RZ, 0x47946fa6 ;  /* 0x47946fa6ff0b7424 */ /* 0x000fe200078e00ff */
[----:B------:R-:W-:Y:S01]  /*10ae0*/  MOV R10, 0x45d95fff ;  /* 0x45d95fff000a7802 */ /* 0x000fe20000000f00 */
[----:B------:R-:W-:Y:S01]  /*10af0*/  IMAD.MOV.U32 R5, RZ, RZ, 0x3f0284fc ;  /* 0x3f0284fcff057424 */ /* 0x000fe200078e00ff */
[----:B------:R-:W-:Y:S01]  /*10b00*/  MOV R4, 0x3bc6a26b ;  /* 0x3bc6a26b00047802 */ /* 0x000fe20000000f00 */
[----:B------:R-:W-:Y:S01]  /*10b10*/  IMAD.MOV.U32 R9, RZ, RZ, 0x43e0f8e7 ;  /* 0x43e0f8e7ff097424 */ /* 0x000fe200078e00ff */
[----:B------:R-:W-:Y:S01]  /*10b20*/  MOV R8, 0x419c28d0 ;  /* 0x419c28d000087802 */ /* 0x000fe20000000f00 */
[----:B------:R0:W-:Y:S01]  /*10b30*/  STL.64 [R1+0x10], R10 ;  /* 0x0000100a01007387 */ /* 0x0001e20000100a00 */
[----:B------:R-:W-:Y:S01]  /*10b40*/  MOV R12, 0x4912f03a ;  /* 0x4912f03a000c7802 */ /* 0x000fe20000000f00 */
[----:B------:R-:W-:Y:S01]  /*10b50*/  IMAD.MOV.U32 R13, RZ, RZ, 0x4a5481c1 ;  /* 0x4a5481c1ff0d7424 */ /* 0x000fe200078e00ff */
[----:B------:R-:W-:Y:S01]  /*10b60*/  MOV R14, 0x4b5edd0a ;  /* 0x4b5edd0a000e7802 */ /* 0x000fe20000000f00 */
[----:B------:R1:W-:Y:S01]  /*10b70*/  STL.64 [R1], R4 ;  /* 0x0000000401007387 */ /* 0x0003e20000100a00 */
[----:B------:R-:W-:Y:S01]  /*10b80*/  IMAD.MOV.U32 R15, RZ, RZ, 0x4c255322 ;  /* 0x4c255322ff0f7424 */ /* 0x000fe200078e00ff */
[----:B------:R-:W-:Y:S01]  /*10b90*/  MOV R20, 0x4ca4b97f ;  /* 0x4ca4b97f00147802 */ /* 0x000fe20000000f00 */
[----:B------:R-:W-:Y:S01]  /*10ba0*/  IMAD.MOV.U32 R21, RZ, RZ, 0x4cc5f8af ;  /* 0x4cc5f8afff157424 */ /* 0x000fe200078e00ff */
[----:B------:R2:W-:Y:S01]  /*10bb0*/  STL.64 [R1+0x8], R8 ;  /* 0x0000080801007387 */ /* 0x0005e20000100a00 */
[----:B------:R-:W-:Y:S01]  /*10bc0*/  MOV R22, 0x42840000 ;  /* 0x4284000000167802 */ /* 0x000fe20000000f00 */
[----:B------:R-:W-:Y:S01]  /*10bd0*/  IMAD.MOV.U32 R23, RZ, RZ, 0x44f0a000 ;  /* 0x44f0a000ff177424 */ /* 0x000fe200078e00ff */
[----:B------:R-:W-:Y:S01]  /*10be0*/  MOV R28, 0x4c2f75b4 ;  /* 0x4c2f75b4001c7802 */ /* 0x000fe20000000f00 */
[----:B------:R3:W-:Y:S01]  /*10bf0*/  STL [R1+0x9c4], R24 ;  /* 0x0009c41801007387 */ /* 0x0007e20000100800 */
[----:B0-----:R-:W-:Y:S01]  /*10c00*/  MOV R10, 0x1 ;  /* 0x00000001000a7802 */ /* 0x001fe20000000f00 */
[----:B------:R-:W-:Y:S01]  /*10c10*/  IMAD.MOV.U32 R25, RZ, RZ, 0x48ae85e0 ;  /* 0x48ae85e0ff197424 */ /* 0x000fe200078e00ff */
[----:B------:R-:W-:Y:S01]  /*10c20*/  @P0 MOV R10, 0xffffffff ;  /* 0xffffffff000a0802 */ /* 0x000fe20000000f00 */
[C---:B-1----:R-:W-:Y:S01]  /*10c30*/  VIADD R4, R1.reuse, 0x9c4 ;  /* 0x000009c401047836 */ /* 0x042fe20000000000 */
[----:B------:R0:W-:Y:S01]  /*10c40*/  STL.64 [R1+0x18], R12 ;  /* 0x0000180c01007387 */ /* 0x0001e20000100a00 */
[----:B------:R-:W-:Y:S01]  /*10c50*/  @P0 VIADD R4, R1, 0x9f4 ;  /* 0x000009f401040836 */ /* 0x000fe20000000000 */
[----:B------:R-:W-:Y:S01]  /*10c60*/  SHF.L.U32 R11, R10, 0x2, RZ ;  /* 0x000000020a0b7819 */ /* 0x000fe200000006ff */
[----:B--2---:R-:W-:Y:S01]  /*10c70*/  IMAD.MOV.U32 R9, RZ, RZ, 0x4b4b8b8f ;  /* 0x4b4b8b8fff097424 */ /* 0x004fe200078e00ff */
[----:B------:R-:W-:Y:S01]  /*10c80*/  MOV R8, 0x4a20fbd8 ;  /* 0x4a20fbd800087802 */ /* 0x000fe20000000f00 */
[----:B------:R1:W-:Y:S01]  /*10c90*/  STL.64 [R1+0x20], R14 ;  /* 0x0000200e01007387 */ /* 0x0003e20000100a00 */
[----:B---3--:R-:W-:Y:S01]  /*10ca0*/  MOV R24, 0x46ff3c00 ;  /* 0x46ff3c0000187802 */ /* 0x008fe20000000f00 */
[----:B------:R-:W-:Y:S01]  /*10cb0*/  IMAD.MOV.U32 R29, RZ, RZ, 0x4cc8c38c ;  /* 0x4cc8c38cff1d7424 */ /* 0x000fe200078e00ff */
[----:B------:R-:W-:Y:S01]  /*10cc0*/  MOV R32, 0x4d0fed36 ;  /* 0x4d0fed3600207802 */ /* 0x000fe20000000f00 */
[----:B------:R-:W-:Y:S01]  /*10cd0*/  IMAD.MOV.U32 R33, RZ, RZ, 0x4ce5eb4c ;  /* 0x4ce5eb4cff217424 */ /* 0x000fe200078e00ff */
[----:B------:R-:W-:Y:S01]  /*10ce0*/  IADD3 R5, R4, R11, RZ ;  /* 0x0000000b04057210 */ /* 0x000fe20007ffe0ff */
[----:B------:R2:W-:Y:S01]  /*10cf0*/  STL.64 [R1+0x9d8], R8 ;  /* 0x0009d80801007387 */ /* 0x0005e20000100a00 */
[----:B0-----:R-:W-:-:S02]  /*10d00*/  IMAD.MOV.U32 R12, RZ, RZ, 0x4c5914c6 ;  /* 0x4c5914c6ff0c7424 */ /* 0x001fc400078e00ff */
[----:B------:R-:W-:Y:S01]  /*10d10*/  IADD3 R4, R5, R11, RZ ;  /* 0x0000000b05047210 */ /* 0x000fe20007ffe0ff */
[----:B------:R-:W-:Y:S01]  /*10d20*/  STL.64 [R1+0x28], R20 ;  /* 0x0000281401007387 */ /* 0x000fe20000100a00 */
[----:B-1----:R-:W-:Y:S01]  /*10d30*/  IMAD.MOV.U32 R14, RZ, RZ, 0x4c184540 ;  /* 0x4c184540ff0e7424 */ /* 0x002fe200078e00ff */
[----:B------:R-:W-:Y:S02]  /*10d40*/  MOV R15, RZ ;  /* 0x000000ff000f7202 */ /* 0x000fe40000000f00 */
[----:B------:R-:W-:Y:S01]  /*10d50*/  STL.64 [R1+0x9c8], R22 ;  /* 0x0009c81601007387 */ /* 0x000fe20000100a00 */
[----:B--2---:R-:W-:-:S03]  /*10d60*/  IMAD.MOV.U32 R9, RZ, RZ, RZ ;  /* 0x000000ffff097224 */ /* 0x004fc600078e00ff */
[----:B------:R-:W-:Y:S01]  /*10d70*/  STL.64 [R1+0x9d0], R24 ;  /* 0x0009d01801007387 */ /* 0x000fe20000100a00 */
[----:B------:R-:W-:-:S03]  /*10d80*/  @P0 IMAD.MOV.U32 R9, RZ, RZ, 0xc ;  /* 0x0000000cff090424 */ /* 0x000fc600078e00ff */
[----:B------:R-:W-:Y:S01]  /*10d90*/  STL.64 [R1+0x9e0], R28 ;  /* 0x0009e01c01007387 */ /* 0x000fe20000100a00 */
[----:B------:R-:W-:-:S03]  /*10da0*/  IADD3 R7, R4, R11, RZ ;  /* 0x0000000b04077210 */ /* 0x000fc60007ffe0ff */
[----:B------:R-:W-:Y:S04]  /*10db0*/  STL.64 [R1+0x9e8], R32 ;  /* 0x0009e82001007387 */ /* 0x000fe80000100a00 */
[----:B------:R0:W-:Y:S04]  /*10dc0*/  STL.64 [R1+0x9f0], R14 ;  /* 0x0009f00e01007387 */ /* 0x0001e80000100a00 */
[----:B------:R1:W-:Y:S01]  /*10dd0*/  STL [R1+0x30], R12 ;  /* 0x0000300c01007387 */ /* 0x0003e20000100800 */
[----:B------:R-:W-:-:S03]  /*10de0*/  IMAD.IADD R10, R9, 0x1, R10 ;  /* 0x00000001090a7824 */ /* 0x000fc600078e020a */
[----:B------:R-:W2:Y:S01]  /*10df0*/  LDL R5, [R5] ;  /* 0x0000000005057983 */ /* 0x000ea20000100800 */
[----:B------:R-:W-:-:S03]  /*10e00*/  IADD3 R9, R7, R11, RZ ;  /* 0x0000000b07097210 */ /* 0x000fc60007ffe0ff */
[----:B------:R-:W3:Y:S01]  /*10e10*/  LDL R4, [R4] ;  /* 0x0000000004047983 */ /* 0x000ee20000100800 */
[----:B------:R-:W-:Y:S01]  /*10e20*/  IMAD.U32 R10, R10, 0x4, R1 ;  /* 0x000000040a0a7824 */ /* 0x000fe200078e0001 */
[-C--:B------:R-:W-:Y:S02]  /*10e30*/  IADD3 R8, R9, R11.reuse, RZ ;  /* 0x0000000b09087210 */ /* 0x080fe40007ffe0ff */
[----:B------:R-:W4:Y:S01]  /*10e40*/  LDL R7, [R7] ;  /* 0x0000000007077983 */ /* 0x000f220000100800 */
[----:B------:R-:W-:Y:S01]  /*10e50*/  IMAD.IADD R50, R11, 0x1, R10 ;  /* 0x000000010b327824 */ /* 0x000fe200078e020a */
[-C--:B------:R-:W-:Y:S02]  /*10e60*/  IADD3 R48, R8, R11.reuse, RZ ;  /* 0x0000000b08307210 */ /* 0x080fe40007ffe0ff */
[----:B------:R-:W5:Y:S01]  /*10e70*/  LDL R52, [R9] ;  /* 0x0000000009347983 */ /* 0x000f620000100800 */
[----:B------:R-:W-:Y:S01]  /*10e80*/  IMAD.IADD R46, R50, 0x1, R11 ;  /* 0x00000001322e7824 */ /* 0x000fe200078e020b */
[----:B------:R-:W-:-:S02]  /*10e90*/  IADD3 R44, R48, R11, RZ ;  /* 0x0000000b302c7210 */ /* 0x000fc40007ffe0ff */
[----:B------:R1:W5:Y:S01]  /*10ea0*/  LDL R13, [R10] ;  /* 0x000000000a0d7983 */ /* 0x0003620000100800 */
[----:B------:R-:W-:-:S03]  /*10eb0*/  IMAD.IADD R42, R46, 0x1, R11 ;  /* 0x000000012e2a7824 */ /* 0x000fc600078e020b */
[----:B0-----:R0:W5:Y:S01]  /*10ec0*/  LDL R15, [R8] ;  /* 0x00000000080f7983 */ /* 0x0011620000100800 */
[----:B------:R-:W-:-:S03]  /*10ed0*/  IADD3 R40, R44, R11, RZ ;  /* 0x0000000b2c287210 */ /* 0x000fc60007ffe0ff */
[----:B------:R-:W5:Y:S01]  /*10ee0*/  LDL R50, [R50] ;  /* 0x0000000032327983 */ /* 0x000f620000100800 */
[----:B------:R-:W-:-:S03]  /*10ef0*/  IMAD.IADD R38, R42, 0x1, R11 ;  /* 0x000000012a267824 */ /* 0x000fc600078e020b */
[----:B------:R-:W5:Y:S01]  /*10f00*/  LDL R48, [R48] ;  /* 0x0000000030307983 */ /* 0x000f620000100800 */
        /* <DEDUP_REMOVED lines=15> */
[----:B------:R-:W5:Y:S04]  /*11000*/  LDL R32, [R32] ;  /* 0x0000000020207983 */ /* 0x000f680000100800 */
[----:B------:R-:W5:Y:S04]  /*11010*/  LDL R28, [R28] ;  /* 0x000000001c1c7983 */ /* 0x000f680000100800 */
[----:B------:R-:W5:Y:S01]  /*11020*/  LDL R24, [R24] ;  /* 0x0000000018187983 */ /* 0x000f620000100800 */
[----:B-1----:R-:W-:-:S03]  /*11030*/  IADD3 R12, R21, R11, RZ ;  /* 0x0000000b150c7210 */ /* 0x002fc60007ffe0ff */
[----:B------:R-:W5:Y:S04]  /*11040*/  LDL R22, [R22] ;  /* 0x0000000016167983 */ /* 0x000f680000100800 */
[----:B------:R-:W5:Y:S01]  /*11050*/  LDL R20, [R20] ;  /* 0x0000000014147983 */ /* 0x000f620000100800 */
[----:B------:R-:W-:-:S03]  /*11060*/  IMAD.IADD R10, R12, 0x1, R11 ;  /* 0x000000010c0a7824 */ /* 0x000fc600078e020b */
[----:B------:R-:W5:Y:S02]  /*11070*/  LDL R14, [R21] ;  /* 0x00000000150e7983 */ /* 0x000f640000100800 */
[----:B0-----:R-:W-:Y:S02]  /*11080*/  IADD3 R8, R10, R11, RZ ;  /* 0x0000000b0a087210 */ /* 0x001fe40007ffe0ff */
[----:B------:R-:W5:Y:S04]  /*11090*/  LDL R12, [R12] ;  /* 0x000000000c0c7983 */ /* 0x000f680000100800 */
[----:B------:R-:W5:Y:S04]  /*110a0*/  LDL R10, [R10] ;  /* 0x000000000a0a7983 */ /* 0x000f680000100800 */
[----:B------:R-:W5:Y:S01]  /*110b0*/  LDL R8, [R8] ;  /* 0x0000000008087983 */ /* 0x000f620000100800 */
[----:B------:R-:W-:Y:S01]  /*110c0*/  IMAD.MOV.U32 R9, RZ, RZ, R3 ;  /* 0x000000ffff097224 */ /* 0x000fe200078e0003 */
[----:B------:R-:W-:-:S02]  /*110d0*/  @P0 MOV R9, R27 ;  /* 0x0000001b00090202 */ /* 0x000fc40000000f00 */
[----:B------:R-:W-:-:S05]  /*110e0*/  FSET.BF.LEU.FTZ.AND R11, |R3|, 1, PT ;  /* 0x3f800000030b780a */ /* 0x000fca000381b200 */
[----:B--2---:R-:W-:-:S04]  /*110f0*/  FFMA.FTZ R5, R11, R9, R5 ;  /* 0x000000090b057223 */ /* 0x004fc80000010005 */
[-C--:B---3--:R-:W-:Y:S01]  /*11100*/  FFMA.FTZ R5, R5, R9.reuse, R4 ;  /* 0x0000000905057223 */ /* 0x088fe20000010004 */
[----:B------:R-:W-:Y:S01]  /*11110*/  IMAD.MOV.U32 R4, RZ, RZ, 0x3bc6a26b ;  /* 0x3bc6a26bff047424 */ /* 0x000fe200078e00ff */
[----:B------:R-:W-:Y:S02]  /*11120*/  @P0 MOV R4, 0x4c5914c6 ;  /* 0x4c5914c600040802 */ /* 0x000fe40000000f00 */
[----:B----4-:R-:W-:-:S04]  /*11130*/  FFMA.FTZ R5, R5, R9, R7 ;  /* 0x0000000905057223 */ /* 0x010fc80000010007 */
[-C--:B-----5:R-:W-:Y:S01]  /*11140*/  FFMA.FTZ R52, R5, R9.reuse, R52 ;  /* 0x0000000905347223 */ /* 0x0a0fe20000010034 */
[----:B------:R-:W-:Y:S01]  /*11150*/  FADD.FTZ R5, R3, 6.0246801376342773438 ;  /* 0x40c0ca2e03057421 */ /* 0x000fe20000010000 */
[----:B------:R-:W-:Y:S02]  /*11160*/  FFMA.FTZ R13, R9, R4, R13 ;  /* 0x00000004090d7223 */ /* 0x000fe4000001000d */
[----:B------:R-:W0:Y:S01]  /*11170*/  @P0 MUFU.LG2 R4, R3 ;  /* 0x0000000300040308 */ /* 0x000e220000000c00 */
[-C--:B------:R-:W-:Y:S01]  /*11180*/  FFMA.FTZ R15, R52, R9.reuse, R15 ;  /* 0x00000009340f7223 */ /* 0x080fe2000001000f */
[----:B------:R-:W-:-:S03]  /*11190*/  FFMA.FTZ R13, R13, R9, R50 ;  /* 0x000000090d0d7223 */ /* 0x000fc60000010032 */
[-C--:B------:R-:W-:Y:S01]  /*111a0*/  FFMA.FTZ R15, R15, R9.reuse, R48 ;  /* 0x000000090f0f7223 */ /* 0x080fe20000010030 */
[-C--:B------:R-:W-:Y:S01]  /*111b0*/  FFMA.FTZ R13, R13, R9.reuse, R46 ;  /* 0x000000090d0d7223 */ /* 0x080fe2000001002e */
[----:B0-----:R-:W-:Y:S02]  /*111c0*/  @P0 FMUL.FTZ R4, RZ, R4 ;  /* 0x00000004ff040220 */ /* 0x001fe40000410000 */
[-C--:B------:R-:W-:Y:S01]  /*111d0*/  FFMA.FTZ R15, R15, R9.reuse, R44 ;  /* 0x000000090f0f7223 */ /* 0x080fe2000001002c */
[----:B------:R-:W-:-:S03]  /*111e0*/  FFMA.FTZ R13, R13, R9, R42 ;  /* 0x000000090d0d7223 */ /* 0x000fc6000001002a */
[----:B------:R-:W0:Y:S01]  /*111f0*/  @P0 MUFU.EX2 R4, R4 ;  /* 0x0000000400040308 */ /* 0x000e220000000800 */
[-C--:B------:R-:W-:Y:S01]  /*11200*/  FFMA.FTZ R15, R15, R9.reuse, R40 ;  /* 0x000000090f0f7223 */ /* 0x080fe20000010028 */
[----:B------:R-:W-:-:S03]  /*11210*/  FFMA.FTZ R13, R13, R9, R38 ;  /* 0x000000090d0d7223 */ /* 0x000fc60000010026 */
[-C--:B------:R-:W-:Y:S01]  /*11220*/  FFMA.FTZ R15, R15, R9.reuse, R36 ;  /* 0x000000090f0f7223 */ /* 0x080fe20000010024 */
[----:B------:R-:W-:-:S03]  /*11230*/  FFMA.FTZ R13, R13, R9, R34 ;  /* 0x000000090d0d7223 */ /* 0x000fc60000010022 */
[-C--:B------:R-:W-:Y:S01]  /*11240*/  FFMA.FTZ R15, R15, R9.reuse, R32 ;  /* 0x000000090f0f7223 */ /* 0x080fe20000010020 */
[----:B------:R-:W-:-:S03]  /*11250*/  FFMA.FTZ R13, R13, R9, R28 ;  /* 0x000000090d0d7223 */ /* 0x000fc6000001001c */
[-C--:B------:R-:W-:Y:S01]  /*11260*/  FFMA.FTZ R15, R15, R9.reuse, R24 ;  /* 0x000000090f0f7223 */ /* 0x080fe20000010018 */
[----:B------:R-:W-:-:S03]  /*11270*/  FFMA.FTZ R13, R13, R9, R22 ;  /* 0x000000090d0d7223 */ /* 0x000fc60000010016 */
[-C--:B------:R-:W-:Y:S01]  /*11280*/  FFMA.FTZ R11, R15, R9.reuse, R20 ;  /* 0x000000090f0b7223 */ /* 0x080fe20000010014 */
[----:B------:R-:W-:-:S05]  /*11290*/  FFMA.FTZ R13, R13, R9, R14 ;  /* 0x000000090d0d7223 */ /* 0x000fca000001000e */
[----:B------:R-:W1:Y:S01]  /*112a0*/  MUFU.RCP R11, R11 ;  /* 0x0000000b000b7308 */ /* 0x000e620000001000 */
[----:B------:R-:W-:Y:S01]  /*112b0*/  FFMA.FTZ R13, R13, R9, R12 ;  /* 0x000000090d0d7223 */ /* 0x000fe2000001000c */
[----:B------:R-:W-:-:S03]  /*112c0*/  FADD.FTZ R12, R5, -0.5 ;  /* 0xbf000000050c7421 */ /* 0x000fc60000010000 */
[----:B------:R-:W-:Y:S01]  /*112d0*/  FFMA.FTZ R13, R13, R9, R10 ;  /* 0x000000090d0d7223 */ /* 0x000fe2000001000a */
[----:B------:R-:W-:-:S03]  /*112e0*/  FMUL.FTZ R7, R12, 0.36787945032119750977 ;  /* 0x3ebc5ab20c077820 */ /* 0x000fc60000410000 */
[----:B------:R-:W-:-:S03]  /*112f0*/  FFMA.FTZ R8, R13, R9, R8 ;  /* 0x000000090d087223 */ /* 0x000fc60000010008 */
[----:B------:R-:W-:Y:S01]  /*11300*/  MUFU.SQRT R7, R7 ;  /* 0x0000000700077308 */ /* 0x000fe20000002000 */
[C---:B0-----:R-:W-:Y:S01]  /*11310*/  @P0 FMUL.FTZ R4, R8.reuse, R4 ;  /* 0x0000000408040220 */ /* 0x041fe20000410000 */
[----:B-1----:R-:W-:-:S03]  /*11320*/  @!P0 FMUL.FTZ R5, R8, R11 ;  /* 0x0000000b08058220 */ /* 0x002fc60000410000 */
[----:B------:R-:W-:Y:S01]  /*11330*/  @P0 FMUL.FTZ R5, R4, R11 ;  /* 0x0000000b04050220 */ /* 0x000fe20000410000 */
[----:B------:R-:W-:-:S03]  /*11340*/  FSETP.GEU.FTZ.AND P0, PT, R0, 200, PT ;  /* 0x434800000000780b */ /* 0x000fc60003f1e000 */
[----:B------:R-:W0:Y:S02]  /*11350*/  MUFU.RCP R4, R5 ;  /* 0x0000000500047308 */ /* 0x000e240000001000 */
[----:B0-----:R-:W-:-:S08]  /*11360*/  FMUL.FTZ R4, R7, R4 ;  /* 0x0000000407047220 */ /* 0x001fd00000410000 */
[----:B------:R-:W-:Y:S05]  /*11370*/  @!P2 BRA !P0, `(.L_x_385) ;  /* 0x00000008001ca947 */ /* 0x000fea0004000000 */
[----:B------:R0:W1:Y:S01]  /*11380*/  MUFU.RCP R8, R12 ;  /* 0x0000000c00087308 */ /* 0x0000620000001000 */
[----:B------:R-:W-:Y:S01]  /*11390*/  FADD.FTZ R26, R26, -6.0246801376342773438 ;  /* 0xc0c0ca2e1a1a7421 */ /* 0x000fe20000010000 */
[----:B------:R-:W-:Y:S01]  /*113a0*/  FMUL.FTZ R22, R12, 1 ;  /* 0x3f8000000c167820 */ /* 0x000fe20000410000 */
[----:B------:R-:W-:Y:S01]  /*113b0*/  MOV R11, 0x3e800000 ;  /* 0x3e800000000b7802 */ /* 0x000fe20000000f00 */
[----:B------:R-:W-:Y:S01]  /*113c0*/  BSSY B2, `(.L_x_386) ;  /* 0x0000029000027945 */ /* 0x000fe20003800000 */
[----:B------:R-:W-:-:S03]  /*113d0*/  FADD.FTZ R5, R26, 0.5 ;  /* 0x3f0000001a057421 */ /* 0x000fc60000010000 */
[----:B------:R-:W2:Y:S01]  /*113e0*/  F2F.F64.F32 R22, R22 ;  /* 0x0000001600167310 */ /* 0x000ea20000201800 */
[----:B0-----:R-:W-:Y:S01]  /*113f0*/  HFMA2.MMA R12, -RZ, RZ, 1.3056640625, -1.8671875 ;  /* 0x3d39bf78ff0c7435 */ /* 0x001fe200000001ff */
[----:B-1----:R-:W-:-:S04]  /*11400*/  FMUL.FTZ R5, R5, R8 ;  /* 0x0000000805057220 */ /* 0x002fc80000410000 */
[C---:B------:R-:W-:Y:S01]  /*11410*/  FADD.FTZ.RZ R7, R5.reuse, 1 ;  /* 0x3f80000005077421 */ /* 0x040fe2000001c000 */
[----:B------:R-:W-:Y:S01]  /*11420*/  ISETP.GE.U32.AND P0, PT, R5, 0x7f800000, PT ;  /* 0x7f8000000500780c */ /* 0x000fe20003f06070 */
[----:B--2---:R-:W0:Y:S02]  /*11430*/  MUFU.RCP64H R9, R23 ;  /* 0x0000001700097308 */ /* 0x004e240000001800 */
[----:B------:R-:W-:-:S05]  /*11440*/  VIADD R7, R7, 0xc0c00000 ;  /* 0xc0c0000007077836 */ /* 0x000fca0000000000 */
[----:B------:R-:W-:-:S04]  /*11450*/  LOP3.LUT R14, R7, 0xff800000, RZ, 0xc0, !PT ;  /* 0xff800000070e7812 */ /* 0x000fc800078ec0ff */
[----:B------:R-:W-:Y:S01]  /*11460*/  IADD3 R8, -R14, 0x40800000, RZ ;  /* 0x408000000e087810 */ /* 0x000fe20007ffe1ff */
[----:B------:R-:W-:Y:S01]  /*11470*/  IMAD.IADD R7, R5, 0x1, -R14 ;  /* 0x0000000105077824 */ /* 0x000fe200078e0a0e */
[----:B------:R-:W-:-:S03]  /*11480*/  I2FP.F32.S32 R14, R14 ;  /* 0x0000000e000e7245 */ /* 0x000fc60000201400 */
[----:B------:R-:W-:Y:S02]  /*11490*/  FFMA.FTZ R8, R8, R11, -1 ;  /* 0xbf80000008087423 */ /* 0x000fe4000001000b */
[----:B------:R-:W-:Y:S02]  /*114a0*/  FMUL.FTZ R14, R14, 1.1920928955078125e-07 ;  /* 0x340000000e0e7820 */ /* 0x000fe40000410000 */
[----:B------:R-:W-:Y:S01]  /*114b0*/  FADD.FTZ R7, R7, R8 ;  /* 0x0000000807077221 */ /* 0x000fe20000010000 */
[----:B------:R-:W-:-:S03]  /*114c0*/  IMAD.MOV.U32 R8, RZ, RZ, 0x1 ;  /* 0x00000001ff087424 */ /* 0x000fc600078e00ff */
[----:B------:R-:W-:-:S03]  /*114d0*/  FFMA.FTZ R12, R7, -R12, 0.10546888411045074463 ;  /* 0x3dd80012070c7423 */ /* 0x000fc6000001080c */
[----:B0-----:R-:W-:Y:S01]  /*114e0*/  DFMA R10, -R22, R8, 1 ;  /* 0x3ff00000160a742b */ /* 0x001fe20000000108 */
[----:B------:R-:W-:-:S04]  /*114f0*/  FFMA.FTZ R12, R7, R12, -0.13229703903198242188 ;  /* 0xbe0778e0070c7423 */ /* 0x000fc8000001000c */
[----:B------:R-:W-:-:S03]  /*11500*/  FFMA.FTZ R12, R7, R12, 0.14491446316242218018 ;  /* 0x3e146475070c7423 */ /* 0x000fc6000001000c */
[----:B------:R-:W-:Y:S01]  /*11510*/  DFMA R10, R10, R10, R10 ;  /* 0x0000000a0a0a722b */ /* 0x000fe2000000000a */
[----:B------:R-:W-:-:S04]  /*11520*/  FFMA.FTZ R12, R7, R12, -0.16641564667224884033 ;  /* 0xbe2a68dd070c7423 */ /* 0x000fc8000001000c */
[----:B------:R-:W-:-:S03]  /*11530*/  FFMA.FTZ R12, R7, R12, 0.19988867640495300293 ;  /* 0x3e4caf9e070c7423 */ /* 0x000fc6000001000c */
[----:B------:R-:W-:Y:S01]  /*11540*/  DFMA R10, R8, R10, R8 ;  /* 0x0000000a080a722b */ /* 0x000fe20000000008 */
[----:B------:R-:W-:Y:S01]  /*11550*/  FFMA.FTZ R12, R7, R12, -0.25000196695327758789 ;  /* 0xbe800042070c7423 */ /* 0x000fe2000001000c */
[----:B------:R-:W-:-:S03]  /*11560*/  FMUL.FTZ R9, R0, 1 ;  /* 0x3f80000000097820 */ /* 0x000fc60000410000 */
[----:B------:R-:W-:-:S03]  /*11570*/  FFMA.FTZ R8, R7, R12, 0.33333510160446166992 ;  /* 0x3eaaaae607087423 */ /* 0x000fc6000001000c */
[----:B------:R-:W-:Y:S01]  /*11580*/  DFMA R12, -R22, R10, 1 ;  /* 0x3ff00000160c742b */ /* 0x000fe2000000010a */
[C---:B------:R-:W-:Y:S02]  /*11590*/  FFMA.FTZ R20, R7.reuse, R8, -0.5 ;  /* 0xbf00000007147423 */ /* 0x040fe40000010008 */
[----:B------:R-:W0:Y:S02]  /*115a0*/  F2F.F64.F32 R8, R9 ;  /* 0x0000000900087310 */ /* 0x000e240000201800 */
[----:B------:R-:W-:-:S03]  /*115b0*/  FMUL.FTZ R20, R7, R20 ;  /* 0x0000001407147220 */ /* 0x000fc60000410000 */
[----:B------:R-:W-:Y:S01]  /*115c0*/  DFMA R10, R10, R12, R10 ;  /* 0x0000000c0a0a722b */ /* 0x000fe2000000000a */
[----:B------:R-:W-:-:S04]  /*115d0*/  FFMA.FTZ R7, R7, R20, R7 ;  /* 0x0000001407077223 */ /* 0x000fc80000010007 */
[----:B------:R-:W-:Y:S01]  /*115e0*/  FFMA.FTZ R14, R14, 0.69314718246459960938, R7 ;  /* 0x3f3172180e0e7823 */ /* 0x000fe20000010007 */
[----:B------:R-:W-:Y:S06]  /*115f0*/  @!P0 BRA `(.L_x_387) ;  /* 0x0000000000148947 */ /* 0x000fec0003800000 */
[C---:B------:R-:W-:Y:S02]  /*11600*/  ISETP.GE.AND P0, PT, R5.reuse, -0x407fffff, PT ;  /* 0xbf8000010500780c */ /* 0x040fe40003f06270 */
[----:B------:R-:W-:-:S11]  /*11610*/  FSETP.NEU.FTZ.AND P1, PT, R5, RZ, PT ;  /* 0x000000ff0500720b */ /* 0x000fd60003f3d000 */
[----:B------:R-:W-:-:S05]  /*11620*/  @P0 MOV R12, 0x7f800000 ;  /* 0x7f800000000c0802 */ /* 0x000fca0000000f00 */
[----:B------:R-:W-:-:S05]  /*11630*/  @P0 FFMA.FTZ R14, R5, R12, +INF ;  /* 0x7f800000050e0423 */ /* 0x000fca000001000c */
[----:B------:R-:W-:-:S07]  /*11640*/  FSEL R14, R14, -RZ, P1 ;  /* 0x800000ff0e0e7208 */ /* 0x000fce0000800000 */
.L_x_387:
[----:B------:R-:W-:Y:S05]  /*11650*/  BSYNC B2 ;  /* 0x0000000000027941 */ /* 0x000fea0003800000 */
.L_x_386:
[----:B------:R-:W-:Y:S01]  /*11660*/  UMOV UR4, 0xc0000000 ;  /* 0xc000000000047882 */ /* 0x000fe20000000000 */
[----:B------:R-:W-:Y:S01]  /*11670*/  UMOV UR5, 0x40161945 ;  /* 0x4016194500057882 */ /* 0x000fe20000000000 */
[----:B------:R-:W-:Y:S01]  /*11680*/  FADD.FTZ R14, -R5, R14 ;  /* 0x0000000e050e7221 */ /* 0x000fe20000010100 */
[----:B0-----:R-:W-:Y:S01]  /*11690*/  DMUL R24, R8, -UR4 ;  /* 0x8000000408187c28 */ /* 0x001fe20008000000 */
[----:B------:R-:W-:Y:S07]  /*116a0*/  BSSY B3, `(.L_x_388) ;  /* 0x000000e000037945 */ /* 0x000fee0003800000 */
[----:B------:R-:W-:-:S02]  /*116b0*/  DMUL R8, R24, R10 ;  /* 0x0000000a18087228 */ /* 0x000fc40000000000 */
[----:B------:R-:W-:-:S06]  /*116c0*/  FSETP.GEU.AND P1, PT, |R25|, 6.5827683646048100446e-37, PT ;  /* 0x036000001900780b */ /* 0x000fcc0003f2e200 */
[----:B------:R-:W-:-:S08]  /*116d0*/  DFMA R12, -R22, R8, R24 ;  /* 0x00000008160c722b */ /* 0x000fd00000000118 */
[----:B------:R-:W-:Y:S01]  /*116e0*/  DFMA R10, R10, R12, R8 ;  /* 0x0000000c0a0a722b */ /* 0x000fe20000000008 */
[----:B------:R-:W-:-:S06]  /*116f0*/  FMUL.FTZ R8, R3, R14 ;  /* 0x0000000e03087220 */ /* 0x000fcc0000410000 */
[----:B------:R-:W0:Y:S03]  /*11700*/  F2F.F64.F32 R8, R8 ;  /* 0x0000000800087310 */ /* 0x000e260000201800 */
[----:B------:R-:W-:-:S05]  /*11710*/  FFMA R5, RZ, R23, R11 ;  /* 0x00000017ff057223 */ /* 0x000fca000000000b */
[----:B------:R-:W-:-:S13]  /*11720*/  FSETP.GT.AND P0, PT, |R5|, 1.469367938527859385e-39, PT ;  /* 0x001000000500780b */ /* 0x000fda0003f04200 */
[----:B0-----:R-:W-:Y:S05]  /*11730*/  @P0 BRA P1, `(.L_x_389) ;  /* 0x0000000000100947 */ /* 0x001fea0000800000 */
[----:B------:R-:W-:-:S07]  /*11740*/  MOV R10, 0x11760 ;  /* 0x00011760000a7802 */ /* 0x000fce0000000f00 */
[----:B------:R-:W-:Y:S05]  /*11750*/  CALL.REL.NOINC `($__internal_0_$__cuda_sm20_div_rn_f64_full) ;  /* 0x0000025400e47944 */ /* 0x000fea0003c00000 */
[----:B------:R-:W-:Y:S01]  /*11760*/  IMAD.MOV.U32 R10, RZ, RZ, R28 ;  /* 0x000000ffff0a7224 */ /* 0x000fe200078e001c */
[----:B------:R-:W-:-:S07]  /*11770*/  MOV R11, R29 ;  /* 0x0000001d000b7202 */ /* 0x000fce0000000f00 */
.L_x_389:
[----:B------:R-:W-:Y:S05]  /*11780*/  BSYNC B3 ;  /* 0x0000000000037941 */ /* 0x000fea0003800000 */
.L_x_388:
[----:B------:R-:W-:Y:S01]  /*11790*/  DADD R10, R8, R10 ;  /* 0x00000000080a7229 */ /* 0x000fe2000000000a */
[----:B------:R-:W-:Y:S01]  /*117a0*/  UMOV UR4, 0xfefa39ef ;  /* 0xfefa39ef00047882 */ /* 0x000fe20000000000 */
[----:B------:R-:W-:Y:S01]  /*117b0*/  IMAD.MOV.U32 R8, RZ, RZ, 0x652b82fe ;  /* 0x652b82feff087424 */ /* 0x000fe200078e00ff */
[----:B------:R-:W-:Y:S01]  /*117c0*/  MOV R9, 0x3ff71547 ;  /* 0x3ff7154700097802 */ /* 0x000fe20000000f00 */
[----:B------:R-:W-:Y:S01]  /*117d0*/  UMOV UR5, 0x3fe62e42 ;  /* 0x3fe62e4200057882 */ /* 0x000fe20000000000 */
[----:B------:R-:W-:Y:S04]  /*117e0*/  BSSY B2, `(.L_x_390) ;  /* 0x0000039000027945 */ /* 0x000fe80003800000 */
[----:B------:R-:W-:Y:S01]  /*117f0*/  DFMA R8, R10, R8, 6.75539944105574400000e+15 ;  /* 0x433800000a08742b */ /* 0x000fe20000000008 */
[----:B------:R-:W-:-:S07]  /*11800*/  FSETP.GEU.FTZ.AND P0, PT, |R11|, 4.1917929649353027344, PT ;  /* 0x4086232b0b00780b */ /* 0x000fce0003f1e200 */
[----:B------:R-:W-:-:S08]  /*11810*/  DADD R12, R8, -6.75539944105574400000e+15 ;  /* 0xc3380000080c7429 */ /* 0x000fd00000000000 */
[----:B------:R-:W-:Y:S01]  /*11820*/  DFMA R14, R12, -UR4, R10 ;  /* 0x800000040c0e7c2b */ /* 0x000fe2000800000a */
[----:B------:R-:W-:Y:S01]  /*11830*/  UMOV UR4, 0x3b39803f ;  /* 0x3b39803f00047882 */ /* 0x000fe20000000000 */
[----:B------:R-:W-:-:S06]  /*11840*/  UMOV UR5, 0x3c7abc9e ;  /* 0x3c7abc9e00057882 */ /* 0x000fcc0000000000 */
[----:B------:R-:W-:Y:S01]  /*11850*/  DFMA R14, R12, -UR4, R14 ;  /* 0x800000040c0e7c2b */ /* 0x000fe2000800000e */
[----:B------:R-:W-:Y:S01]  /*11860*/  UMOV UR4, 0x69ce2bdf ;  /* 0x69ce2bdf00047882 */ /* 0x000fe20000000000 */
[----:B------:R-:W-:Y:S01]  /*11870*/  IMAD.MOV.U32 R12, RZ, RZ, -0x35dec16 ;  /* 0xfca213eaff0c7424 */ /* 0x000fe200078e00ff */
[----:B------:R-:W-:Y:S01]  /*11880*/  MOV R13, 0x3e928af3 ;  /* 0x3e928af3000d7802 */ /* 0x000fe20000000f00 */
[----:B------:R-:W-:-:S05]  /*11890*/  UMOV UR5, 0x3e5ade15 ;  /* 0x3e5ade1500057882 */ /* 0x000fca0000000000 */
[----:B------:R-:W-:Y:S01]  /*118a0*/  DFMA R12, R14, UR4, R12 ;  /* 0x000000040e0c7c2b */ /* 0x000fe2000800000c */
[----:B------:R-:W-:Y:S01]  /*118b0*/  UMOV UR4, 0x62401315 ;  /* 0x6240131500047882 */ /* 0x000fe20000000000 */
[----:B------:R-:W-:-:S06]  /*118c0*/  UMOV UR5, 0x3ec71dee ;  /* 0x3ec71dee00057882 */ /* 0x000fcc0000000000 */
[----:B------:R-:W-:Y:S01]  /*118d0*/  DFMA R12, R14, R12, UR4 ;  /* 0x000000040e0c7e2b */ /* 0x000fe2000800000c */
        /* <DEDUP_REMOVED lines=20> */
[----:B------:R-:W-:-:S08]  /*11a20*/  DFMA R12, R14, R12, UR4 ;  /* 0x000000040e0c7e2b */ /* 0x000fd0000800000c */
[----:B------:R-:W-:-:S08]  /*11a30*/  DFMA R12, R14, R12, 1 ;  /* 0x3ff000000e0c742b */ /* 0x000fd0000000000c */
[----:B------:R-:W-:Y:S01]  /*11a40*/  DFMA R14, R14, R12, 1 ;  /* 0x3ff000000e0e742b */ /* 0x000fe2000000000c */
[----:B------:R-:W-:-:S06]  /*11a50*/  FMUL.FTZ R12, R4, 1 ;  /* 0x3f800000040c7820 */ /* 0x000fcc0000410000 */
[----:B------:R-:W0:Y:S03]  /*11a60*/  F2F.F64.F32 R12, R12 ;  /* 0x0000000c000c7310 */ /* 0x000e260000201800 */
[----:B------:R-:W-:Y:S01]  /*11a70*/  IMAD R5, R8, 0x100000, R15 ;  /* 0x0010000008057824 */ /* 0x000fe200078e020f */
[----:B------:R-:W-:Y:S01]  /*11a80*/  MOV R4, R14 ;  /* 0x0000000e00047202 */ /* 0x000fe20000000f00 */
[----:B------:R-:W-:Y:S06]  /*11a90*/  @!P0 BRA `(.L_x_391) ;  /* 0x0000000000348947 */ /* 0x000fec0003800000 */
[----:B------:R-:W-:Y:S01]  /*11aa0*/  FSETP.GEU.FTZ.AND P0, PT, |R11|, 4.2275390625, PT ;  /* 0x408748000b00780b */ /* 0x000fe20003f1e200 */
[C---:B------:R-:W-:Y:S02]  /*11ab0*/  DADD R20, R10.reuse, +INF ;  /* 0x7ff000000a147429 */ /* 0x040fe40000000000 */
[----:B------:R-:W-:-:S08]  /*11ac0*/  DSETP.GEU.AND P1, PT, R10, RZ, PT ;  /* 0x000000ff0a00722a */ /* 0x000fd00003f2e000 */
[----:B------:R-:W-:Y:S02]  /*11ad0*/  FSEL R5, R21, RZ, P1 ;  /* 0x000000ff15057208 */ /* 0x000fe40000800000 */
[----:B------:R-:W-:Y:S02]  /*11ae0*/  @!P0 LEA.HI R4, R8, R8, RZ, 0x1 ;  /* 0x0000000808048211 */ /* 0x000fe400078f08ff */
[----:B------:R-:W-:Y:S02]  /*11af0*/  @!P0 MOV R10, RZ ;  /* 0x000000ff000a8202 */ /* 0x000fe40000000f00 */
[----:B------:R-:W-:Y:S02]  /*11b00*/  @!P0 SHF.R.S32.HI R9, RZ, 0x1, R4 ;  /* 0x00000001ff098819 */ /* 0x000fe40000011404 */
[----:B------:R-:W-:-:S03]  /*11b10*/  FSEL R4, R20, RZ, P1 ;  /* 0x000000ff14047208 */ /* 0x000fc60000800000 */
[----:B------:R-:W-:Y:S01]  /*11b20*/  @!P0 IMAD.IADD R8, R8, 0x1, -R9 ;  /* 0x0000000108088824 */ /* 0x000fe200078e0a09 */
[----:B------:R-:W-:-:S04]  /*11b30*/  @!P0 LEA R9, R9, R15, 0x14 ;  /* 0x0000000f09098211 */ /* 0x000fc800078ea0ff */
[----:B------:R-:W-:Y:S01]  /*11b40*/  @!P0 LEA R11, R8, 0x3ff00000, 0x14 ;  /* 0x3ff00000080b8811 */ /* 0x000fe200078ea0ff */
[----:B------:R-:W-:-:S06]  /*11b50*/  @!P0 IMAD.MOV.U32 R8, RZ, RZ, R14 ;  /* 0x000000ffff088224 */ /* 0x000fcc00078e000e */
[----:B------:R-:W-:-:S11]  /*11b60*/  @!P0 DMUL R4, R8, R10 ;  /* 0x0000000a08048228 */ /* 0x000fd60000000000 */
.L_x_391:
[----:B------:R-:W-:Y:S05]  /*11b70*/  BSYNC B2 ;  /* 0x0000000000027941 */ /* 0x000fea0003800000 */
.L_x_390:
[----:B0-----:R-:W-:Y:S01]  /*11b80*/  DMUL R12, R12, R4 ;  /* 0x000000040c0c7228 */ /* 0x001fe20000000000 */
[----:B------:R-:W-:Y:S01]  /*11b90*/  UMOV UR4, 0xf0000000 ;  /* 0xf000000000047882 */ /* 0x000fe20000000000 */
[----:B------:R-:W-:-:S04]  /*11ba0*/  UMOV UR5, 0x380fffff ;  /* 0x380fffff00057882 */ /* 0x000fc80000000000 */
[----:B------:R-:W0:Y:S02]  /*11bb0*/  F2F.F32.F64 R7, R12 ;  /* 0x0000000c00077310 */ /* 0x000e240000301000 */
[----:B------:R-:W-:-:S14]  /*11bc0*/  DSETP.GEU.AND P0, PT, |R12|, UR4, PT ;  /* 0x000000040c007e2a */ /* 0x000fdc000bf0e200 */
[----:B0-----:R-:W-:Y:S01]  /*11bd0*/  @!P0 FMUL R7, R7, 1.175494350822287508e-38 ;  /* 0x0080000007078820 */ /* 0x001fe20000400000 */
[----:B------:R-:W-:Y:S06]  /*11be0*/  BRA `(.L_x_392) ;  /* 0x0000000c00a07947 */ /* 0x000fec0003800000 */
.L_x_385:
[----:B------:R-:W0:Y:S01]  /*11bf0*/  MUFU.RCP R5, R12 ;  /* 0x0000000c00057308 */ /* 0x000e220000001000 */
[----:B------:R-:W-:-:S07]  /*11c00*/  FMUL.FTZ R30, R30, 1.4426950216293334961 ;  /* 0x3fb8aa3b1e1e7820 */ /* 0x000fce0000410000 */
[----:B------:R-:W-:Y:S01]  /*11c10*/  MUFU.EX2 R30, R30 ;  /* 0x0000001e001e7308 */ /* 0x000fe20000000800 */
[----:B0-----:R-:W-:-:S07]  /*11c20*/  FMUL.FTZ R5, R0, R5 ;  /* 0x0000000500057220 */ /* 0x001fce0000410000 */
[----:B------:R-:W0:Y:S02]  /*11c30*/  MUFU.LG2 R8, R5 ;  /* 0x0000000500087308 */ /* 0x000e240000000c00 */
[----:B0-----:R-:W-:-:S06]  /*11c40*/  FMUL.FTZ R8, R3, R8 ;  /* 0x0000000803087220 */ /* 0x001fcc0000410000 */
[----:B------:R-:W0:Y:S02]  /*11c50*/  MUFU.EX2 R7, R8 ;  /* 0x0000000800077308 */ /* 0x000e240000000800 */
[----:B0-----:R-:W-:-:S04]  /*11c60*/  FMUL.FTZ R7, R30, R7 ;  /* 0x000000071e077220 */ /* 0x001fc80000410000 */
[----:B------:R-:W-:Y:S01]  /*11c70*/  FMUL.FTZ R7, R4, R7 ;  /* 0x0000000704077220 */ /* 0x000fe20000410000 */
[----:B------:R-:W-:Y:S06]  /*11c80*/  BRA `(.L_x_392) ;  /* 0x0000000c00787947 */ /* 0x000fec0003800000 */
.L_x_384:
[----:B------:R-:W-:Y:S01]  /*11c90*/  FSETP.GE.FTZ.AND P0, PT, |R3|, 3, PT ;  /* 0x404000000300780b */ /* 0x000fe20003f16200 */
[----:B------:R-:W-:-:S12]  /*11ca0*/  BSSY B2, `(.L_x_393) ;  /* 0x000007c000027945 */ /* 0x000fd80003800000 */
[----:B------:R-:W-:Y:S05]  /*11cb0*/  @!P0 BRA `(.L_x_394) ;  /* 0x0000000000dc8947 */ /* 0x000fea0003800000 */
[----:B------:R-:W-:-:S13]  /*11cc0*/  FSETP.GE.FTZ.AND P0, PT, |R3|, 7.8000001907348632812, PT ;  /* 0x40f9999a0300780b */ /* 0x000fda0003f16200 */
[----:B------:R-:W-:Y:S05]  /*11cd0*/  @!P0 BRA `(.L_x_395) ;  /* 0x0000000000a08947 */ /* 0x000fea0003800000 */
[C---:B------:R-:W-:Y:S01]  /*11ce0*/  FMUL.FTZ R5, |R3|.reuse, 8388608 ;  /* 0x4b00000003057820 */ /* 0x040fe20000410200 */
[----:B------:R-:W-:Y:S01]  /*11cf0*/  FSETP.GEU.FTZ.AND P0, PT, |R3|, 1.175494350822287508e-38, PT ;  /* 0x008000000300780b */ /* 0x000fe20003f1e200 */
[----:B------:R-:W-:Y:S01]  /*11d00*/  IMAD.MOV.U32 R8, RZ, RZ, 0x3e055027 ;  /* 0x3e055027ff087424 */ /* 0x000fe200078e00ff */
[----:B------:R-:W0:Y:S02]  /*11d10*/  MUFU.RCP R11, R4 ;  /* 0x00000004000b7308 */ /* 0x000e240000001000 */
[----:B------:R-:W-:-:S04]  /*11d20*/  FSEL R12, R5, R4, !P0 ;  /* 0x00000004050c7208 */ /* 0x000fc80004000000 */
[C---:B------:R-:W-:Y:S01]  /*11d30*/  ISETP.GE.U32.AND P1, PT, R12.reuse, 0x7f800000, PT ;  /* 0x7f8000000c00780c */ /* 0x040fe20003f26070 */
[----:B------:R-:W-:-:S05]  /*11d40*/  VIADD R5, R12, 0xc0d55555 ;  /* 0xc0d555550c057836 */ /* 0x000fca0000000000 */
[----:B------:R-:W-:-:S04]  /*11d50*/  LOP3.LUT R7, R5, 0xff800000, RZ, 0xc0, !PT ;  /* 0xff80000005077812 */ /* 0x000fc800078ec0ff */
[----:B------:R-:W-:-:S05]  /*11d60*/  IADD3 R5, R12, -R7, RZ ;  /* 0x800000070c057210 */ /* 0x000fca0007ffe0ff */
[----:B------:R-:W-:Y:S01]  /*11d70*/  FADD.FTZ R9, R5, -1 ;  /* 0xbf80000005097421 */ /* 0x000fe20000010000 */
[----:B------:R-:W-:Y:S02]  /*11d80*/  FSEL R5, RZ, -23, P0 ;  /* 0xc1b80000ff057808 */ /* 0x000fe40000000000 */
[----:B------:R-:W-:Y:S01]  /*11d90*/  FSETP.NEU.FTZ.AND P0, PT, R12, RZ, PT ;  /* 0x000000ff0c00720b */ /* 0x000fe20003f1d000 */
[----:B------:R-:W-:-:S04]  /*11da0*/  FFMA.FTZ R8, R9, -R8, 0.14084610342979431152 ;  /* 0x3e1039f609087423 */ /* 0x000fc80000010808 */
[----:B------:R-:W-:-:S04]  /*11db0*/  FFMA.FTZ R8, R9, R8, -0.12148627638816833496 ;  /* 0xbdf8cdcc09087423 */ /* 0x000fc80000010008 */
[----:B------:R-:W-:-:S04]  /*11dc0*/  FFMA.FTZ R8, R9, R8, 0.13980610668659210205 ;  /* 0x3e0f295509087423 */ /* 0x000fc80000010008 */
[----:B------:R-:W-:-:S04]  /*11dd0*/  FFMA.FTZ R8, R9, R8, -0.16684235632419586182 ;  /* 0xbe2ad8b909087423 */ /* 0x000fc80000010008 */
[----:B------:R-:W-:-:S04]  /*11de0*/  FFMA.FTZ R8, R9, R8, 0.20012299716472625732 ;  /* 0x3e4ced0b09087423 */ /* 0x000fc80000010008 */
[----:B------:R-:W-:-:S04]  /*11df0*/  FFMA.FTZ R8, R9, R8, -0.24999669194221496582 ;  /* 0xbe7fff2209087423 */ /* 0x000fc80000010008 */
[----:B------:R-:W-:-:S04]  /*11e00*/  FFMA.FTZ R8, R9, R8, 0.33333182334899902344 ;  /* 0x3eaaaa7809087423 */ /* 0x000fc80000010008 */
[----:B------:R-:W-:Y:S01]  /*11e10*/  FFMA.FTZ R10, R9, R8, -0.5 ;  /* 0xbf000000090a7423 */ /* 0x000fe20000010008 */
[----:B------:R-:W-:Y:S01]  /*11e20*/  I2FP.F32.S32 R8, R7 ;  /* 0x0000000700087245 */ /* 0x000fe20000201400 */
[----:B0-----:R-:W-:Y:S02]  /*11e30*/  FMUL.FTZ R7, R11, R11 ;  /* 0x0000000b0b077220 */ /* 0x001fe40000410000 */
[C---:B------:R-:W-:Y:S02]  /*11e40*/  FMUL.FTZ R10, R9.reuse, R10 ;  /* 0x0000000a090a7220 */ /* 0x040fe40000410000 */
[----:B------:R-:W-:Y:S01]  /*11e50*/  FFMA.FTZ R5, R8, 1.1920928955078125e-07, R5 ;  /* 0x3400000008057823 */ /* 0x000fe20000010005 */
[----:B------:R-:W-:Y:S02]  /*11e60*/  IMAD.MOV.U32 R8, RZ, RZ, 0x3a4be755 ;  /* 0x3a4be755ff087424 */ /* 0x000fe400078e00ff */
[----:B------:R-:W-:Y:S01]  /*11e70*/  FFMA.FTZ R10, R9, R10, R9 ;  /* 0x0000000a090a7223 */ /* 0x000fe20000010009 */
[----:B------:R-:W-:Y:S01]  /*11e80*/  @P1 MOV R9, 0x7f800000 ;  /* 0x7f80000000091802 */ /* 0x000fe20000000f00 */
[----:B------:R-:W-:-:S02]  /*11e90*/  FFMA.FTZ R8, R7, R8, -0.0027776553761214017868 ;  /* 0xbb36095307087423 */ /* 0x000fc40000010008 */
[----:B------:R-:W-:Y:S02]  /*11ea0*/  FFMA.FTZ R5, R5, 0.69314718246459960938, R10 ;  /* 0x3f31721805057823 */ /* 0x000fe4000001000a */
[----:B------:R-:W-:Y:S01]  /*11eb0*/  @P1 FFMA.FTZ R5, R12, R9, +INF ;  /* 0x7f8000000c051423 */ /* 0x000fe20000010009 */
[----:B------:R-:W-:Y:S01]  /*11ec0*/  FFMA.FTZ R10, R7, R8, 0.083333276212215423584 ;  /* 0x3daaaaa3070a7423 */ /* 0x000fe20000010008 */
[----:B------:R-:W-:Y:S02]  /*11ed0*/  FADD.FTZ R8, |R3|, -0.5 ;  /* 0xbf00000003087421 */ /* 0x000fe40000010200 */
[----:B------:R-:W-:Y:S01]  /*11ee0*/  FMUL.FTZ R5, R5, 0.5 ;  /* 0x3f00000005057820 */ /* 0x000fe20000410000 */
[----:B------:R-:W-:-:S04]  /*11ef0*/  FFMA.FTZ R10, R11, R10, 0.91893851757049560547 ;  /* 0x3f6b3f8e0b0a7423 */ /* 0x000fc8000001000a */
[----:B------:R-:W-:-:S05]  /*11f00*/  FSEL R5, R5, -INF , P0 ;  /* 0xff80000005057808 */ /* 0x000fca0000000000 */
[----:B------:R-:W-:-:S04]  /*11f10*/  FMUL.FTZ R5, R5, R8 ;  /* 0x0000000805057220 */ /* 0x000fc80000410000 */
[----:B------:R-:W-:Y:S01]  /*11f20*/  FADD.FTZ R10, R5, R10 ;  /* 0x0000000a050a7221 */ /* 0x000fe20000010000 */
[----:B------:R-:W-:-:S04]  /*11f30*/  FADD.FTZ R5, -R4, R5 ;  /* 0x0000000504057221 */ /* 0x000fc80000010100 */
[----:B------:R-:W-:Y:S01]  /*11f40*/  FADD.FTZ R7, R5, R10 ;  /* 0x0000000a05077221 */ /* 0x000fe20000010000 */
[----:B------:R-:W-:Y:S06]  /*11f50*/  BRA `(.L_x_396) ;  /* 0x0000000400407947 */ /* 0x000fec0003800000 */
.L_x_395:
[----:B------:R-:W-:Y:S01]  /*11f60*/  FADD.FTZ R7, |R3|, -3 ;  /* 0xc040000003077421 */ /* 0x000fe20000010200 */
[----:B------:R-:W-:-:S03]  /*11f70*/  HFMA2.MMA R10, -RZ, RZ, 4.23046875, 0.62255859375 ;  /* 0x443b38fbff0a7435 */ /* 0x000fc600000001ff */
[----:B------:R-:W-:-:S04]  /*11f80*/  FADD.FTZ R8, R7, -259.2509765625 ;  /* 0xc381a02007087421 */ /* 0x000fc80000010000 */
[----:B------:R-:W-:-:S04]  /*11f90*/  FFMA.FTZ R8, R7, R8, -10777.1796875 ;  /* 0xc62864b807087423 */ /* 0x000fc80000010008 */
[----:B------:R-:W-:-:S04]  /*11fa0*/  FFMA.FTZ R8, R7, R8, -92685.046875 ;  /* 0xc7b5068607087423 */ /* 0x000fc80000010008 */
[C---:B------:R-:W-:Y:S01]  /*11fb0*/  FFMA.FTZ R5, R7.reuse, R8, -206353.578125 ;  /* 0xc849846507057423 */ /* 0x040fe20000010008 */
[----:B------:R-:W-:-:S04]  /*11fc0*/  FFMA.FTZ R8, R7, -R10, -12349.7421875 ;  /* 0xc640f6f807087423 */ /* 0x000fc8000001080a */
[C---:B------:R-:W-:Y:S01]  /*11fd0*/  FFMA.FTZ R8, R7.reuse, R8, -41061.375 ;  /* 0xc720656007087423 */ /* 0x040fe20000010008 */
[----:B------:R-:W0:Y:S03]  /*11fe0*/  MUFU.RCP R5, R5 ;  /* 0x0000000500057308 */ /* 0x000e260000001000 */
[----:B------:R-:W-:-:S04]  /*11ff0*/  FFMA.FTZ R8, R7, R8, -48310.6640625 ;  /* 0xc73cb6aa07087423 */ /* 0x000fc80000010008 */
[----:B------:R-:W-:-:S04]  /*12000*/  FFMA.FTZ R8, R7, R8, -143033.40625 ;  /* 0xc80bae5a07087423 */ /* 0x000fc80000010008 */
[----:B0-----:R-:W-:Y:S01]  /*12010*/  FFMA.FTZ R7, R8, R5, R7 ;  /* 0x0000000508077223 */ /* 0x001fe20000010007 */
[----:B------:R-:W-:Y:S06]  /*12020*/  BRA `(.L_x_396) ;  /* 0x00000004000c7947 */ /* 0x000fec0003800000 */
.L_x_394:
[----:B------:R-:W-:-:S13]  /*12030*/  FSETP.GE.FTZ.AND P0, PT, |R3|, 1.5, PT ;  /* 0x3fc000000300780b */ /* 0x000fda0003f16200 */
[----:B------:R-:W-:Y:S05]  /*12040*/  @!P0 BRA `(.L_x_397) ;  /* 0x0000000000348947 */ /* 0x000fea0003800000 */
[----:B------:R-:W-:Y:S02]  /*12050*/  IMAD.MOV.U32 R8, RZ, RZ, 0x385007fa ;  /* 0x385007faff087424 */ /* 0x000fe400078e00ff */
[----:B------:R-:W-:-:S04]  /*12060*/  FADD.FTZ R7, |R3|, -2 ;  /* 0xc000000003077421 */ /* 0x000fc80000010200 */
[----:B------:R-:W-:-:S04]  /*12070*/  FFMA.FTZ R8, R7, R8, -0.00022089484264142811298 ;  /* 0xb967a00207087423 */ /* 0x000fc80000010008 */
[----:B------:R-:W-:-:S04]  /*12080*/  FFMA.FTZ R8, R7, R8, 0.00054131424985826015472 ;  /* 0x3a0de6fc07087423 */ /* 0x000fc80000010008 */
[----:B------:R-:W-:-:S04]  /*12090*/  FFMA.FTZ R8, R7, R8, -0.0012045169714838266373 ;  /* 0xba9de0e207087423 */ /* 0x000fc80000010008 */
[----:B------:R-:W-:-:S04]  /*120a0*/  FFMA.FTZ R8, R7, R8, 0.0028842517640441656113 ;  /* 0x3b3d05b707087423 */ /* 0x000fc80000010008 */
[----:B------:R-:W-:-:S04]  /*120b0*/  FFMA.FTZ R8, R7, R8, -0.0073827579617500305176 ;  /* 0xbbf1eb1007087423 */ /* 0x000fc80000010008 */
[----:B------:R-:W-:-:S04]  /*120c0*/  FFMA.FTZ R8, R7, R8, 0.020581319928169250488 ;  /* 0x3ca89a2807087423 */ /* 0x000fc80000010008 */
[----:B------:R-:W-:-:S04]  /*120d0*/  FFMA.FTZ R8, R7, R8, -0.06735248863697052002 ;  /* 0xbd89f01a07087423 */ /* 0x000fc80000010008 */
[----:B------:R-:W-:-:S04]  /*120e0*/  FFMA.FTZ R8, R7, R8, 0.32246702909469604492 ;  /* 0x3ea51a6607087423 */ /* 0x000fc80000010008 */
[----:B------:R-:W-:-:S04]  /*120f0*/  FFMA.FTZ R8, R7, R8, 0.42278432846069335938 ;  /* 0x3ed8773007087423 */ /* 0x000fc80000010008 */
[----:B------:R-:W-:Y:S01]  /*12100*/  FMUL.FTZ R7, R7, R8 ;  /* 0x0000000807077220 */ /* 0x000fe20000410000 */
[----:B------:R-:W-:Y:S06]  /*12110*/  BRA `(.L_x_396) ;  /* 0x0000000000d07947 */ /* 0x000fec0003800000 */
.L_x_397:
[----:B------:R-:W-:-:S13]  /*12120*/  FSETP.GE.FTZ.AND P0, PT, |R3|, 0.69999998807907104492, PT ;  /* 0x3f3333330300780b */ /* 0x000fda0003f16200 */
[----:B------:R-:W-:Y:S05]  /*12130*/  @!P0 BRA `(.L_x_398) ;  /* 0x0000000000388947 */ /* 0x000fea0003800000 */
[----:B------:R-:W-:Y:S01]  /*12140*/  MOV R8, 0x3d3bef76 ;  /* 0x3d3bef7600087802 */ /* 0x000fe20000000f00 */
[----:B------:R-:W-:-:S04]  /*12150*/  FADD.FTZ R7, -R4, 1 ;  /* 0x3f80000004077421 */ /* 0x000fc80000010100 */
[----:B------:R-:W-:-:S04]  /*12160*/  FFMA.FTZ R8, R7, R8, 0.10373967140913009644 ;  /* 0x3dd4757707087423 */ /* 0x000fc80000010008 */
[----:B------:R-:W-:-:S04]  /*12170*/  FFMA.FTZ R8, R7, R8, 0.12280363589525222778 ;  /* 0x3dfb807907087423 */ /* 0x000fc80000010008 */
[----:B------:R-:W-:-:S04]  /*12180*/  FFMA.FTZ R8, R7, R8, 0.12752421200275421143 ;  /* 0x3e0295b507087423 */ /* 0x000fc80000010008 */
[----:B------:R-:W-:-:S04]  /*12190*/  FFMA.FTZ R8, R7, R8, 0.14321668446063995361 ;  /* 0x3e12a76507087423 */ /* 0x000fc80000010008 */
[----:B------:R-:W-:-:S04]  /*121a0*/  FFMA.FTZ R8, R7, R8, 0.16934357583522796631 ;  /* 0x3e2d686707087423 */ /* 0x000fc80000010008 */
[----:B------:R-:W-:-:S04]  /*121b0*/  FFMA.FTZ R8, R7, R8, 0.2074079364538192749 ;  /* 0x3e5462bf07087423 */ /* 0x000fc80000010008 */
[----:B------:R-:W-:-:S04]  /*121c0*/  FFMA.FTZ R8, R7, R8, 0.27058750391006469727 ;  /* 0x3e8a8a7207087423 */ /* 0x000fc80000010008 */
[----:B------:R-:W-:-:S04]  /*121d0*/  FFMA.FTZ R8, R7, R8, 0.40068542957305908203 ;  /* 0x3ecd26a407087423 */ /* 0x000fc80000010008 */
[----:B------:R-:W-:-:S04]  /*121e0*/  FFMA.FTZ R8, R7, R8, 0.82246696949005126953 ;  /* 0x3f528d3207087423 */ /* 0x000fc80000010008 */
[----:B------:R-:W-:-:S04]  /*121f0*/  FFMA.FTZ R8, R7, R8, 0.57721567153930664062 ;  /* 0x3f13c46807087423 */ /* 0x000fc80000010008 */
[----:B------:R-:W-:Y:S01]  /*12200*/  FMUL.FTZ R7, R7, R8 ;  /* 0x0000000807077220 */ /* 0x000fe20000410000 */
[----:B------:R-:W-:Y:S06]  /*12210*/  BRA `(.L_x_396) ;  /* 0x0000000000907947 */ /* 0x000fec0003800000 */
.L_x_398:
[----:B------:R-:W-:Y:S01]  /*12220*/  IMAD.MOV.U32 R8, RZ, RZ, 0x3b6b1c86 ;  /* 0x3b6b1c86ff087424 */ /* 0x000fe200078e00ff */
[----:B------:R-:W-:-:S03]  /*12230*/  HFMA2.MMA R10, -RZ, RZ, 1.5048828125, 33.21875 ;  /* 0x3e055027ff0a7435 */ /* 0x000fc600000001ff */
[----:B------:R-:W-:-:S04]  /*12240*/  FFMA.FTZ R8, |R3|, R8, -0.0054712854325771331787 ;  /* 0xbbb3487803087423 */ /* 0x000fc80000010208 */
[----:B------:R-:W-:-:S04]  /*12250*/  FFMA.FTZ R8, |R3|, R8, -0.044627126306295394897 ;  /* 0xbd36caef03087423 */ /* 0x000fc80000010208 */
[----:B------:R-:W-:-:S04]  /*12260*/  FFMA.FTZ R8, |R3|, R8, 0.16731770336627960205 ;  /* 0x3e2b555503087423 */ /* 0x000fc80000010208 */
[----:B------:R-:W-:-:S04]  /*12270*/  FFMA.FTZ R8, |R3|, R8, -0.042135979980230331421 ;  /* 0xbd2c96c703087423 */ /* 0x000fc80000010208 */
[----:B------:R-:W-:-:S04]  /*12280*/  FFMA.FTZ R8, |R3|, R8, -0.6558672785758972168 ;  /* 0xbf27e6eb03087423 */ /* 0x000fc80000010208 */
[----:B------:R-:W-:-:S04]  /*12290*/  FFMA.FTZ R8, |R3|, R8, 0.57721537351608276367 ;  /* 0x3f13c46303087423 */ /* 0x000fc80000010208 */
[----:B------:R-:W-:-:S04]  /*122a0*/  FMUL.FTZ R8, |R3|, R8 ;  /* 0x0000000803087220 */ /* 0x000fc80000410200 */
[----:B------:R-:W-:-:S05]  /*122b0*/  FFMA.FTZ R8, |R3|, R8, |R3| ;  /* 0x0000000803087223 */ /* 0x000fca0000010603 */
[----:B------:R-:W-:-:S13]  /*122c0*/  FSETP.GEU.FTZ.AND P0, PT, R8, 1.175494350822287508e-38, PT ;  /* 0x008000000800780b */ /* 0x000fda0003f1e000 */
[----:B------:R-:W-:-:S05]  /*122d0*/  @!P0 FMUL.FTZ R8, R8, 8388608 ;  /* 0x4b00000008088820 */ /* 0x000fca0000410000 */
[C---:B------:R-:W-:Y:S02]  /*122e0*/  IADD3 R5, R8.reuse, -0x3f2aaaab, RZ ;  /* 0xc0d5555508057810 */ /* 0x040fe40007ffe0ff */
[----:B------:R-:W-:Y:S02]  /*122f0*/  ISETP.GE.U32.AND P1, PT, R8, 0x7f800000, PT ;  /* 0x7f8000000800780c */ /* 0x000fe40003f26070 */
[----:B------:R-:W-:-:S05]  /*12300*/  LOP3.LUT R7, R5, 0xff800000, RZ, 0xc0, !PT ;  /* 0xff80000005077812 */ /* 0x000fca00078ec0ff */
[----:B------:R-:W-:-:S04]  /*12310*/  IMAD.IADD R5, R8, 0x1, -R7 ;  /* 0x0000000108057824 */ /* 0x000fc800078e0a07 */
        /* <DEDUP_REMOVED lines=10> */
[C---:B------:R-:W-:Y:S01]  /*123c0*/  FFMA.FTZ R12, R9.reuse, R10, -0.5 ;  /* 0xbf000000090c7423 */ /* 0x040fe2000001000a */
[----:B------:R-:W-:Y:S01]  /*123d0*/  I2FP.F32.S32 R10, R7 ;  /* 0x00000007000a7245 */ /* 0x000fe20000201400 */
[----:B------:R-:W-:Y:S02]  /*123e0*/  @P1 IMAD.MOV.U32 R7, RZ, RZ, 0x7f800000 ;  /* 0x7f800000ff071424 */ /* 0x000fe400078e00ff */
[C---:B------:R-:W-:Y:S02]  /*123f0*/  FMUL.FTZ R12, R9.reuse, R12 ;  /* 0x0000000c090c7220 */ /* 0x040fe40000410000 */
[----:B------:R-:W-:Y:S02]  /*12400*/  FFMA.FTZ R5, R10, 1.1920928955078125e-07, R5 ;  /* 0x340000000a057823 */ /* 0x000fe40000010005 */
[----:B------:R-:W-:-:S04]  /*12410*/  FFMA.FTZ R12, R9, R12, R9 ;  /* 0x0000000c090c7223 */ /* 0x000fc80000010009 */
[----:B------:R-:W-:Y:S01]  /*12420*/  FFMA.FTZ R5, R5, 0.69314718246459960938, R12 ;  /* 0x3f31721805057823 */ /* 0x000fe2000001000c */
[----:B------:R-:W-:-:S04]  /*12430*/  @P1 FFMA.FTZ R5, R8, R7, +INF ;  /* 0x7f80000008051423 */ /* 0x000fc80000010007 */
[----:B------:R-:W-:-:S05]  /*12440*/  FADD.FTZ R5, -R5, -RZ ;  /* 0x800000ff05057221 */ /* 0x000fca0000010100 */
[----:B------:R-:W-:-:S07]  /*12450*/  FSEL R7, R5, +INF , P0 ;  /* 0x7f80000005077808 */ /* 0x000fce0000000000 */
.L_x_396:
[----:B------:R-:W-:Y:S05]  /*12460*/  BSYNC B2 ;  /* 0x0000000000027941 */ /* 0x000fea0003800000 */
.L_x_393:
[----:B------:R-:W-:Y:S01]  /*12470*/  FSETP.GE.FTZ.AND P0, PT, R3, RZ, PT ;  /* 0x000000ff0300720b */ /* 0x000fe20003f16000 */
[----:B------:R-:W-:Y:S01]  /*12480*/  BSSY B2, `(.L_x_399) ;  /* 0x0000056000027945 */ /* 0x000fe20003800000 */
[----:B------:R-:W-:-:S11]  /*12490*/  MOV R5, R7 ;  /* 0x0000000700057202 */ /* 0x000fd60000000f00 */
[----:B------:R-:W-:Y:S05]  /*124a0*/  @P0 BRA `(.L_x_400) ;  /* 0x00000004004c0947 */ /* 0x000fea0003800000 */
[----:B------:R-:W0:Y:S01]  /*124b0*/  FRND.FTZ.FLOOR R8, R4 ;  /* 0x0000000400087307 */ /* 0x000e220000215000 */
[----:B------:R-:W-:Y:S01]  /*124c0*/  IMAD.MOV.U32 R5, RZ, RZ, 0x7f800000 ;  /* 0x7f800000ff057424 */ /* 0x000fe200078e00ff */
[----:B0-----:R-:W-:-:S13]  /*124d0*/  FSETP.NEU.FTZ.AND P0, PT, |R3|, R8, PT ;  /* 0x000000080300720b */ /* 0x001fda0003f1d200 */
[----:B------:R-:W-:Y:S05]  /*124e0*/  @!P0 BRA `(.L_x_400) ;  /* 0x00000004003c8947 */ /* 0x000fea0003800000 */
[----:B------:R-:W-:Y:S02]  /*124f0*/  FSETP.GEU.FTZ.AND P0, PT, |R3|, 9.999999682655225389e-20, PT ;  /* 0x1fec1e4a0300780b */ /* 0x000fe40003f1e200 */
[----:B------:R-:W-:-:S11]  /*12500*/  MOV R5, 0x7f800000 ;  /* 0x7f80000000057802 */ /* 0x000fd60000000f00 */
[----:B------:R-:W-:Y:S05]  /*12510*/  @!P0 BRA `(.L_x_401) ;  /* 0x0000000000c88947 */ /* 0x000fea0003800000 */
[----:B------:R-:W-:Y:S01]  /*12520*/  FADD.FTZ R4, |R3|, |R3| ;  /* 0x4000000303047221 */ /* 0x000fe20000010200 */
[----:B------:R-:W-:Y:S01]  /*12530*/  HFMA2.MMA R10, -RZ, RZ, 1.0078125, -8.98838043212890625e-05 ;  /* 0x3c0885e4ff0a7435 */ /* 0x000fe200000001ff */
[----:B------:R-:W-:Y:S01]  /*12540*/  IMAD.MOV.U32 R9, RZ, RZ, -0x46b2bead ;  /* 0xb94d4153ff097424 */ /* 0x000fe200078e00ff */
[----:B------:R-:W-:Y:S01]  /*12550*/  MOV R12, 0x3e2aaaa8 ;  /* 0x3e2aaaa8000c7802 */ /* 0x000fe20000000f00 */
[----:B------:R-:W0:Y:S08]  /*12560*/  F2I.NTZ R14, R4 ;  /* 0x00000004000e7305 */ /* 0x000e300000203100 */
[----:B------:R-:W1:Y:S01]  /*12570*/  FRND R8, R4 ;  /* 0x0000000400087307 */ /* 0x000e620000201000 */
[----:B0-----:R-:W-:-:S02]  /*12580*/  LOP3.LUT P1, RZ, R14, 0x1, RZ, 0xc0, !PT ;  /* 0x000000010eff7812 */ /* 0x001fc4000782c0ff */
[----:B------:R-:W-:Y:S02]  /*12590*/  LOP3.LUT P0, RZ, R14, 0x2, RZ, 0xc0, !PT ;  /* 0x000000020eff7812 */ /* 0x000fe4000780c0ff */
[----:B------:R-:W-:Y:S01]  /*125a0*/  FSEL R10, R10, 0.041666727513074874878, !P1 ;  /* 0x3d2aaabb0a0a7808 */ /* 0x000fe20004800000 */
[----:B-1----:R-:W-:-:S04]  /*125b0*/  FFMA.FTZ R8, -R8, 0.5, |R3| ;  /* 0x3f00000008087823 */ /* 0x002fc80000010503 */
[----:B------:R-:W-:-:S04]  /*125c0*/  FMUL.FTZ R8, R8, 3.1415927410125732422 ;  /* 0x40490fdb08087820 */ /* 0x000fc80000410000 */
[----:B------:R-:W-:Y:S02]  /*125d0*/  @P1 IMAD.MOV.U32 R11, RZ, RZ, 0x37cbac00 ;  /* 0x37cbac00ff0b1424 */ /* 0x000fe400078e00ff */
[C---:B------:R-:W-:Y:S01]  /*125e0*/  FMUL.FTZ R13, R8.reuse, R8 ;  /* 0x00000008080d7220 */ /* 0x040fe20000410000 */
[----:B------:R-:W-:Y:S02]  /*125f0*/  FSEL R4, R8, 1, !P1 ;  /* 0x3f80000008047808 */ /* 0x000fe40004800000 */
[----:B------:R-:W-:Y:S01]  /*12600*/  FSEL R8, -R12, -0.4999999701976776123, !P1 ;  /* 0xbeffffff0c087808 */ /* 0x000fe20004800100 */
[----:B------:R-:W-:Y:S01]  /*12610*/  @P1 FFMA.FTZ R9, R13, R11, -0.0013887860113754868507 ;  /* 0xbab607ed0d091423 */ /* 0x000fe2000001000b */
[----:B------:R-:W-:-:S03]  /*12620*/  IMAD.MOV.U32 R11, RZ, RZ, 0x3e055027 ;  /* 0x3e055027ff0b7424 */ /* 0x000fc600078e00ff */
[C---:B------:R-:W-:Y:S01]  /*12630*/  FFMA.FTZ R9, R13.reuse, R9, R10 ;  /* 0x000000090d097223 */ /* 0x040fe2000001000a */
[----:B------:R-:W-:-:S03]  /*12640*/  FFMA.FTZ R10, R13, R4, RZ ;  /* 0x000000040d0a7223 */ /* 0x000fc600000100ff */
[----:B------:R-:W-:-:S04]  /*12650*/  FFMA.FTZ R9, R13, R9, R8 ;  /* 0x000000090d097223 */ /* 0x000fc80000010008 */
[----:B------:R-:W-:-:S04]  /*12660*/  FFMA.FTZ R4, R9, R10, R4 ;  /* 0x0000000a09047223 */ /* 0x000fc80000010004 */
[----:B------:R-:W-:-:S04]  /*12670*/  @P0 FFMA.FTZ R4, R4, -1, RZ ;  /* 0xbf80000004040823 */ /* 0x000fc800000100ff */
[----:B------:R-:W-:-:S05]  /*12680*/  FMUL.FTZ R4, |R3|, |R4| ;  /* 0x4000000403047220 */ /* 0x000fca0000410200 */
[----:B------:R-:W-:-:S13]  /*12690*/  FSETP.GEU.FTZ.AND P0, PT, R4, 1.175494350822287508e-38, PT ;  /* 0x008000000400780b */ /* 0x000fda0003f1e000 */
[----:B------:R-:W-:-:S04]  /*126a0*/  @!P0 FMUL.FTZ R4, R4, 8388608 ;  /* 0x4b00000004048820 */ /* 0x000fc80000410000 */
[----:B------:R-:W-:-:S05]  /*126b0*/  VIADD R8, R4, 0xc0d55555 ;  /* 0xc0d5555504087836 */ /* 0x000fca0000000000 */
[----:B------:R-:W-:-:S04]  /*126c0*/  LOP3.LUT R9, R8, 0xff800000, RZ, 0xc0, !PT ;  /* 0xff80000008097812 */ /* 0x000fc800078ec0ff */
[-C--:B------:R-:W-:Y:S02]  /*126d0*/  IADD3 R8, R4, -R9.reuse, RZ ;  /* 0x8000000904087210 */ /* 0x080fe40007ffe0ff */
[----:B------:R-:W-:-:S03]  /*126e0*/  I2FP.F32.S32 R9, R9 ;  /* 0x0000000900097245 */ /* 0x000fc60000201400 */
[----:B------:R-:W-:Y:S01]  /*126f0*/  FADD.FTZ R10, R8, -1 ;  /* 0xbf800000080a7421 */ /* 0x000fe20000010000 */
[----:B------:R-:W-:Y:S02]  /*12700*/  FSEL R8, RZ, -23, P0 ;  /* 0xc1b80000ff087808 */ /* 0x000fe40000000000 */
[----:B------:R-:W-:Y:S01]  /*12710*/  ISETP.GE.U32.AND P0, PT, R4, 0x7f800000, PT ;  /* 0x7f8000000400780c */ /* 0x000fe20003f06070 */
[C---:B------:R-:W-:Y:S02]  /*12720*/  FFMA.FTZ R11, R10.reuse, -R11, 0.14084610342979431152 ;  /* 0x3e1039f60a0b7423 */ /* 0x040fe4000001080b */
[----:B------:R-:W-:Y:S02]  /*12730*/  FFMA.FTZ R8, R9, 1.1920928955078125e-07, R8 ;  /* 0x3400000009087823 */ /* 0x000fe40000010008 */
[----:B------:R-:W-:-:S04]  /*12740*/  FFMA.FTZ R11, R10, R11, -0.12148627638816833496 ;  /* 0xbdf8cdcc0a0b7423 */ /* 0x000fc8000001000b */
[----:B------:R-:W-:-:S04]  /*12750*/  FFMA.FTZ R11, R10, R11, 0.13980610668659210205 ;  /* 0x3e0f29550a0b7423 */ /* 0x000fc8000001000b */
[----:B------:R-:W-:-:S04]  /*12760*/  FFMA.FTZ R11, R10, R11, -0.16684235632419586182 ;  /* 0xbe2ad8b90a0b7423 */ /* 0x000fc8000001000b */
[----:B------:R-:W-:-:S04]  /*12770*/  FFMA.FTZ R11, R10, R11, 0.20012299716472625732 ;  /* 0x3e4ced0b0a0b7423 */ /* 0x000fc8000001000b */
[----:B------:R-:W-:-:S04]  /*12780*/  FFMA.FTZ R11, R10, R11, -0.24999669194221496582 ;  /* 0xbe7fff220a0b7423 */ /* 0x000fc8000001000b */
[----:B------:R-:W-:-:S04]  /*12790*/  FFMA.FTZ R11, R10, R11, 0.33333182334899902344 ;  /* 0x3eaaaa780a0b7423 */ /* 0x000fc8000001000b */
[----:B------:R-:W-:-:S04]  /*127a0*/  FFMA.FTZ R11, R10, R11, -0.5 ;  /* 0xbf0000000a0b7423 */ /* 0x000fc8000001000b */
[----:B------:R-:W-:-:S04]  /*127b0*/  FMUL.FTZ R11, R10, R11 ;  /* 0x0000000b0a0b7220 */ /* 0x000fc80000410000 */
[----:B------:R-:W-:-:S04]  /*127c0*/  FFMA.FTZ R11, R10, R11, R10 ;  /* 0x0000000b0a0b7223 */ /* 0x000fc8000001000a */
[----:B------:R-:W-:Y:S01]  /*127d0*/  FFMA.FTZ R8, R8, 0.69314718246459960938, R11 ;  /* 0x3f31721808087823 */ /* 0x000fe2000001000b */
[C---:B------:R-:W-:Y:S01]  /*127e0*/  @P0 FFMA.FTZ R8, R4.reuse, R5, +INF ;  /* 0x7f80000004080423 */ /* 0x040fe20000010005 */
[----:B------:R-:W-:-:S03]  /*127f0*/  FSETP.NEU.FTZ.AND P0, PT, R4, RZ, PT ;  /* 0x000000ff0400720b */ /* 0x000fc60003f1d000 */
[----:B------:R-:W-:-:S05]  /*12800*/  FADD.FTZ R8, -R8, 1.1447298526763916016 ;  /* 0x3f92868208087421 */ /* 0x000fca0000010100 */
[----:B------:R-:W-:-:S05]  /*12810*/  FSEL R8, R8, +INF , P0 ;  /* 0x7f80000008087808 */ /* 0x000fca0000000000 */
[----:B------:R-:W-:Y:S01]  /*12820*/  FFMA.FTZ R5, R8, 1, -R7 ;  /* 0x3f80000008057823 */ /* 0x000fe20000010807 */
[----:B------:R-:W-:Y:S06]  /*12830*/  BRA `(.L_x_400) ;  /* 0x0000000000687947 */ /* 0x000fec0003800000 */
.L_x_401:
[----:B------:R-:W-:Y:S01]  /*12840*/  FSETP.GEU.FTZ.AND P0, PT, |R3|, 1.175494350822287508e-38, PT ;  /* 0x008000000300780b */ /* 0x000fe20003f1e200 */
[----:B------:R-:W-:-:S03]  /*12850*/  HFMA2.MMA R9, -RZ, RZ, 1.5048828125, 33.21875 ;  /* 0x3e055027ff097435 */ /* 0x000fc600000001ff */
[----:B------:R-:W-:-:S09]  /*12860*/  FSEL R10, RZ, -23, P0 ;  /* 0xc1b80000ff0a7808 */ /* 0x000fd20000000000 */
[----:B------:R-:W-:-:S05]  /*12870*/  @!P0 FMUL.FTZ R4, |R3|, 8388608 ;  /* 0x4b00000003048820 */ /* 0x000fca0000410200 */
[C---:B------:R-:W-:Y:S02]  /*12880*/  IADD3 R7, R4.reuse, -0x3f2aaaab, RZ ;  /* 0xc0d5555504077810 */ /* 0x040fe40007ffe0ff */
[----:B------:R-:W-:Y:S02]  /*12890*/  ISETP.GE.U32.AND P0, PT, R4, 0x7f800000, PT ;  /* 0x7f8000000400780c */ /* 0x000fe40003f06070 */
[----:B------:R-:W-:-:S05]  /*128a0*/  LOP3.LUT R7, R7, 0xff800000, RZ, 0xc0, !PT ;  /* 0xff80000007077812 */ /* 0x000fca00078ec0ff */
[----:B------:R-:W-:Y:S01]  /*128b0*/  IMAD.IADD R8, R4, 0x1, -R7 ;  /* 0x0000000104087824 */ /* 0x000fe200078e0a07 */
[----:B------:R-:W-:-:S03]  /*128c0*/  I2FP.F32.S32 R7, R7 ;  /* 0x0000000700077245 */ /* 0x000fc60000201400 */
[----:B------:R-:W-:Y:S02]  /*128d0*/  FADD.FTZ R8, R8, -1 ;  /* 0xbf80000008087421 */ /* 0x000fe40000010000 */
[----:B------:R-:W-:Y:S02]  /*128e0*/  FFMA.FTZ R7, R7, 1.1920928955078125e-07, R10 ;  /* 0x3400000007077823 */ /* 0x000fe4000001000a */
[----:B------:R-:W-:-:S04]  /*128f0*/  FFMA.FTZ R9, R8, -R9, 0.14084610342979431152 ;  /* 0x3e1039f608097423 */ /* 0x000fc80000010809 */
        /* <DEDUP_REMOVED lines=12> */
[----:B------:R-:W-:-:S05]  /*129c0*/  FADD.FTZ R7, -R7, -RZ ;  /* 0x800000ff07077221 */ /* 0x000fca0000010100 */
[----:B------:R-:W-:-:S07]  /*129d0*/  FSEL R5, R7, +INF , P0 ;  /* 0x7f80000007057808 */ /* 0x000fce0000000000 */
.L_x_400:
[----:B------:R-:W-:Y:S05]  /*129e0*/  BSYNC B2 ;  /* 0x0000000000027941 */ /* 0x000fea0003800000 */
.L_x_399:
[----:B------:R-:W0:Y:S01]  /*129f0*/  MUFU.LG2 R4, R0 ;  /* 0x0000000000047308 */ /* 0x000e220000000c00 */
[----:B------:R-:W-:Y:S02]  /*12a00*/  IMAD.MOV.U32 R7, RZ, RZ, RZ ;  /* 0x000000ffff077224 */ /* 0x000fe400078e00ff */
[----:B0-----:R-:W-:-:S04]  /*12a10*/  FMUL.FTZ R4, R4, 0.69314718246459960938 ;  /* 0x3f31721804047820 */ /* 0x001fc80000410000 */
[----:B------:R-:W-:-:S04]  /*12a20*/  FFMA.FTZ R4, R3, R4, -R0 ;  /* 0x0000000403047223 */ /* 0x000fc80000010800 */
[----:B------:R-:W-:-:S05]  /*12a30*/  FADD.FTZ R4, R4, -R5 ;  /* 0x8000000504047221 */ /* 0x000fca0000010000 */
[----:B------:R-:W-:-:S13]  /*12a40*/  FSETP.GEU.FTZ.AND P0, PT, R4, -88.72283935546875, PT ;  /* 0xc2b172180400780b */ /* 0x000fda0003f1e000 */
[----:B------:R-:W-:-:S04]  /*12a50*/  @P0 FMUL.FTZ R4, R4, 1.4426950216293334961 ;  /* 0x3fb8aa3b04040820 */ /* 0x000fc80000410000 */
[----:B------:R0:W1:Y:S03]  /*12a60*/  @P0 MUFU.EX2 R7, R4 ;  /* 0x0000000400070308 */ /* 0x0000660000000800 */
.L_x_392:
[----:B------:R-:W-:Y:S05]  /*12a70*/  BSYNC B1 ;  /* 0x0000000000017941 */ /* 0x000fea0003800000 */
.L_x_383:
[----:B-1----:R-:W-:Y:S02]  /*12a80*/  FSETP.NEU.FTZ.AND P0, PT, R7, RZ, PT ;  /* 0x000000ff0700720b */ /* 0x002fe40003f1d000 */
[----:B0-----:R-:W-:-:S11]  /*12a90*/  MOV R4, RZ ;  /* 0x000000ff00047202 */ /* 0x001fd60000000f00 */
[----:B------:R-:W-:Y:S05]  /*12aa0*/  @!P0 BRA `(.L_x_378) ;  /* 0x000000bc00588947 */ /* 0x000fea0003800000 */
[----:B------:R-:W-:Y:S01]  /*12ab0*/  HFMA2.MMA R5, -RZ, RZ, 1.875, 0 ;  /* 0x3f800000ff057435 */ /* 0x000fe200000001ff */
[----:B------:R-:W-:Y:S01]  /*12ac0*/  BSSY B1, `(.L_x_402) ;  /* 0x000000e000017945 */ /* 0x000fe20003800000 */
[----:B------:R-:W-:Y:S01]  /*12ad0*/  IMAD.MOV.U32 R4, RZ, RZ, RZ ;  /* 0x000000ffff047224 */ /* 0x000fe200078e00ff */
[----:B------:R-:W-:Y:S01]  /*12ae0*/  MOV R10, 0x3f800000 ;  /* 0x3f800000000a7802 */ /* 0x000fe20000000f00 */
[----:B------:R-:W-:-:S07]  /*12af0*/  IMAD.MOV.U32 R8, RZ, RZ, R3 ;  /* 0x000000ffff087224 */ /* 0x000fce00078e0003 */
.L_x_403:
[----:B------:R-:W-:Y:S01]  /*12b00*/  FADD.FTZ R8, R8, 1 ;  /* 0x3f80000008087421 */ /* 0x000fe20000010000 */
[----:B------:R-:W-:-:S03]  /*12b10*/  VIADD R4, R4, 0x1 ;  /* 0x0000000104047836 */ /* 0x000fc60000000000 */
[----:B------:R-:W0:Y:S02]  /*12b20*/  MUFU.RCP R9, R8 ;  /* 0x0000000800097308 */ /* 0x000e240000001000 */
[----:B------:R-:W-:Y:S01]  /*12b30*/  ISETP.LT.U32.AND P1, PT, R4, 0x7d0, PT ;  /* 0x000007d00400780c */ /* 0x000fe20003f21070 */
[----:B0-----:R-:W-:-:S04]  /*12b40*/  FMUL.FTZ R12, R0, R9 ;  /* 0x00000009000c7220 */ /* 0x001fc80000410000 */
[----:B------:R-:W-:-:S04]  /*12b50*/  FMUL.FTZ R5, R12, R5 ;  /* 0x000000050c057220 */ /* 0x000fc80000410000 */
[----:B------:R-:W-:-:S04]  /*12b60*/  FADD.FTZ R10, R5, R10 ;  /* 0x0000000a050a7221 */ /* 0x000fc80000010000 */
[----:B------:R-:W-:-:S05]  /*12b70*/  FMUL.FTZ R12, R10, 5.9604644775390625e-08 ;  /* 0x338000000a0c7820 */ /* 0x000fca0000410000 */
[----:B------:R-:W-:-:S13]  /*12b80*/  FSETP.GTU.FTZ.AND P0, PT, R5, R12, PT ;  /* 0x0000000c0500720b */ /* 0x000fda0003f1c000 */
[----:B------:R-:W-:Y:S05]  /*12b90*/  @P0 BRA P1, `(.L_x_403) ;  /* 0xfffffffc00d80947 */ /* 0x000fea000083ffff */
[----:B------:R-:W-:Y:S05]  /*12ba0*/  BSYNC B1 ;  /* 0x0000000000017941 */ /* 0x000fea0003800000 */
.L_x_402:
[----:B------:R-:W0:Y:S01]  /*12bb0*/  MUFU.RCP R3, R3 ;  /* 0x0000000300037308 */ /* 0x000e220000001000 */
[----:B------:R-:W-:-:S04]  /*12bc0*/  FMUL.FTZ R4, R10, R7 ;  /* 0x000000070a047220 */ /* 0x000fc80000410000 */
[----:B0-----:R-:W-:Y:S01]  /*12bd0*/  FMUL.FTZ R4, R4, R3 ;  /* 0x0000000304047220 */ /* 0x001fe20000410000 */
[----:B------:R-:W-:Y:S06]  /*12be0*/  BRA `(.L_x_378) ;  /* 0x000000bc00087947 */ /* 0x000fec0003800000 */
.L_x_382:
[----:B------:R-:W-:Y:S02]  /*12bf0*/  MOV R4, R3 ;  /* 0x0000000300047202 */ /* 0x000fe40000000f00 */
[----:B------:R-:W-:-:S07]  /*12c00*/  MOV R8, 0x12c20 ;  /* 0x00012c2000087802 */ /* 0x000fce0000000f00 */
[----:B------:R-:W-:Y:S05]  /*12c10*/  CALL.REL.NOINC `($_ZN2at6native18elementwise_kernelILi128ELi4EZNS0_15gpu_kernel_implIN48_GLOBAL__N__08322988_15_IGammaKernel_cu_cb51a28d10CalcIgammaIfEEEEvRNS_18TensorIteratorBaseERKT_EUliE_EEviT1_$_ZN46_INTERNAL_08322988_15_IGammaKernel_cu_cb51a28d48_GLOBAL__N__08322988_15_IGammaKernel_cu_cb51a28d12calc_igammacIfEET_S2_S2_) ;  /* 0x000000bc00087944 */ /* 0x000fea0003c00000 */
[----:B------:R-:W-:Y:S01]  /*12c20*/  FADD.FTZ R4, -R4, 1 ;  /* 0x3f80000004047421 */ /* 0x000fe20000010100 */
[----:B------:R-:W-:Y:S06]  /*12c30*/  BRA `(.L_x_378) ;  /* 0x000000b800f47947 */ /* 0x000fec0003800000 */
.L_x_381:
[----:B------:R-:W-:Y:S01]  /*12c40*/  HFMA2.MMA R5, -RZ, RZ, 1.416015625, -0.052093505859375 ;  /* 0x3daaaaabff057435 */ /* 0x000fe200000001ff */
[----:B------:R-:W-:Y:S01]  /*12c50*/  IMAD.MOV.U32 R4, RZ, RZ, -0x41555555 ;  /* 0xbeaaaaabff047424 */ /* 0x000fe200078e00ff */
[----:B------:R-:W-:Y:S01]  /*12c60*/  HFMA2.MMA R11, -RZ, RZ, -0.65380859375, 8640 ;  /* 0xb93b7038ff0b7435 */ /* 0x000fe200000001ff */
[----:B------:R-:W-:Y:S01]  /*12c70*/  IMAD.MOV.U32 R10, RZ, RZ, 0x39b8ef1d ;  /* 0x39b8ef1dff0a7424 */ /* 0x000fe200078e00ff */
[----:B------:R-:W-:Y:S01]  /*12c80*/  HFMA2.MMA R15, -RZ, RZ, 0.33544921875, -0.410400390625 ;  /* 0x355eb691ff0f7435 */ /* 0x000fe200000001ff */
[----:B------:R-:W-:Y:S01]  /*12c90*/  IMAD.MOV.U32 R14, RZ, RZ, -0x4a0726e8 ;  /* 0xb5f8d918ff0e7424 */ /* 0x000fe200078e00ff */
[----:B------:R-:W-:Y:S01]  /*12ca0*/  MOV R9, 0x3a97b426 ;  /* 0x3a97b42600097802 */ /* 0x000fe20000000f00 */
[----:B------:R-:W-:Y:S01]  /*12cb0*/  IMAD.MOV.U32 R8, RZ, RZ, -0x438d462a ;  /* 0xbc72b9d6ff087424 */ /* 0x000fe200078e00ff */
[----:B------:R0:W-:Y:S01]  /*12cc0*/  STL.64 [R1], R4 ;  /* 0x0000000401007387 */ /* 0x0001e20000100a00 */
[----:B------:R-:W-:Y:S01]  /*12cd0*/  IMAD.MOV.U32 R12, RZ, RZ, 0x382462c5 ;  /* 0x382462c5ff0c7424 */ /* 0x000fe200078e00ff */
[----:B------:R-:W-:Y:S01]  /*12ce0*/  MOV R13, 0xb612a9b8 ;  /* 0xb612a9b8000d7802 */ /* 0x000fe20000000f00 */
[----:B------:R-:W-:Y:S01]  /*12cf0*/  IMAD.MOV.U32 R20, RZ, RZ, -0x4bc25033 ;  /* 0xb43dafcdff147424 */ /* 0x000fe200078e00ff */
[----:B------:R1:W-:Y:S01]  /*12d00*/  STL.64 [R1+0x10], R10 ;  /* 0x0000100a01007387 */ /* 0x0003e20000100a00 */
[----:B------:R-:W-:Y:S01]  /*12d10*/  MOV R21, 0x31e67ae7 ;  /* 0x31e67ae700157802 */ /* 0x000fe20000000f00 */
[----:B------:R-:W-:Y:S01]  /*12d20*/  HFMA2.MMA R23, -RZ, RZ, -0.174560546875, -0.0005855560302734375 ;  /* 0xb19690ccff177435 */ /* 0x000fe200000001ff */
[----:B------:R-:W-:Y:S01]  /*12d30*/  IMAD.MOV.U32 R22, RZ, RZ, 0x32304beb ;  /* 0x32304bebff167424 */ /* 0x000fe200078e00ff */
[----:B------:R2:W-:Y:S01]  /*12d40*/  STL.64 [R1+0x20], R14 ;  /* 0x0000200e01007387 */ /* 0x0005e20000100a00 */
[----:B------:R-:W-:Y:S01]  /*12d50*/  IMAD.MOV.U32 R24, RZ, RZ, 0x307b7337 ;  /* 0x307b7337ff187424 */ /* 0x000fe200078e00ff */
[----:B------:R-:W-:Y:S01]  /*12d60*/  MOV R25, 0xade06cdb ;  /* 0xade06cdb00197802 */ /* 0x000fe20000000f00 */
[----:B------:R-:W-:Y:S01]  /*12d70*/  BSSY B1, `(.L_x_404) ;  /* 0x00003e5000017945 */ /* 0x000fe20003800000 */
[----:B0-----:R-:W-:Y:S01]  /*12d80*/  HFMA2.MMA R5, -RZ, RZ, 0.0911865234375, 12.4609375 ;  /* 0x2dd64a3bff057435 */ /* 0x001fe200000001ff */
[----:B------:R0:W-:Y:S01]  /*12d90*/  STL.64 [R1+0x8], R8 ;  /* 0x0000080801007387 */ /* 0x0001e20000100a00 */
[----:B------:R-:W-:Y:S01]  /*12da0*/  IMAD.MOV.U32 R4, RZ, RZ, -0x517fc7ac ;  /* 0xae803854ff047424 */ /* 0x000fe200078e00ff */
[----:B-1----:R-:W-:Y:S01]  /*12db0*/  HFMA2.MMA R11, -RZ, RZ, -0.0477294921875, -4.87109375 ;  /* 0xaa1cc4dfff0b7435 */ /* 0x002fe200000001ff */
[----:B------:R-:W-:Y:S01]  /*12dc0*/  IMAD.MOV.U32 R10, RZ, RZ, 0x2abdd03b ;  /* 0x2abdd03bff0a7424 */ /* 0x000fe200078e00ff */
[----:B------:R1:W-:Y:S01]  /*12dd0*/  STL.64 [R1+0x18], R12 ;  /* 0x0000180c01007387 */ /* 0x0003e20000100a00 */
[----:B--2---:R-:W-:Y:S01]  /*12de0*/  HFMA2.MMA R15, -RZ, RZ, -0.8681640625, -0.7294921875 ;  /* 0xbaf2b9d6ff0f7435 */ /* 0x004fe200000001ff */
[----:B------:R-:W-:-:S02]  /*12df0*/  IMAD.MOV.U32 R14, RZ, RZ, -0x58f1ab76 ;  /* 0xa70e548aff0e7424 */ /* 0x000fc400078e00ff */
[----:B------:R2:W-:Y:S01]  /*12e00*/  STL.64 [R1+0x40], R4 ;  /* 0x0000400401007387 */ /* 0x0005e20000100a00 */
[----:B0-----:R-:W-:Y:S01]  /*12e10*/  IMAD.MOV.U32 R8, RZ, RZ, -0x534f1ac8 ;  /* 0xacb0e538ff087424 */ /* 0x001fe200078e00ff */
[----:B------:R-:W-:Y:S02]  /*12e20*/  MOV R9, 0x29f7cc00 ;  /* 0x29f7cc0000097802 */ /* 0x000fe40000000f00 */
[----:B------:R0:W-:Y:S01]  /*12e30*/  STL.64 [R1+0x50], R10 ;  /* 0x0000500a01007387 */ /* 0x0001e20000100a00 */
[----:B-1----:R-:W-:Y:S01]  /*12e40*/  IMAD.MOV.U32 R12, RZ, RZ, 0x2900827e ;  /* 0x2900827eff0c7424 */ /* 0x002fe200078e00ff */
[----:B------:R-:W-:Y:S02]  /*12e50*/  MOV R13, 0xa6141ff4 ;  /* 0xa6141ff4000d7802 */ /* 0x000fe40000000f00 */
[----:B------:R1:W-:Y:S01]  /*12e60*/  STL.64 [R1+0x48], R8 ;  /* 0x0000480801007387 */ /* 0x0003e20000100a00 */
[----:B--2---:R-:W-:Y:S01]  /*12e70*/  HFMA2.MMA R5, -RZ, RZ, 0.66748046875, -2.81640625 ;  /* 0x3957c1a2ff057435 */ /* 0x004fe200000001ff */
[----:B------:R-:W-:-:S02]  /*12e80*/  IMAD.MOV.U32 R4, RZ, RZ, -0x457e3585 ;  /* 0xba81ca7bff047424 */ /* 0x000fc400078e00ff */
[----:B------:R2:W-:Y:S01]  /*12e90*/  STL.64 [R1+0x60], R14 ;  /* 0x0000600e01007387 */ /* 0x0005e20000100a00 */
[----:B0-----:R-:W-:Y:S01]  /*12ea0*/  HFMA2.MMA R11, -RZ, RZ, 0.1968994140625, 62.5625 ;  /* 0x324d53d2ff0b7435 */ /* 0x001fe200000001ff */
[----:B------:R-:W-:Y:S02]  /*12eb0*/  IMAD.MOV.U32 R10, RZ, RZ, -0x4c88ee18 ;  /* 0xb37711e8ff0a7424 */ /* 0x000fe400078e00ff */
[----:B------:R0:W-:Y:S01]  /*12ec0*/  STL.64 [R1+0x28], R20 ;  /* 0x0000281401007387 */ /* 0x0001e20000100a00 */
[----:B-1----:R-:W-:Y:S01]  /*12ed0*/  IMAD.MOV.U32 R8, RZ, RZ, 0x319fac92 ;  /* 0x319fac92ff087424 */ /* 0x002fe200078e00ff */
[----:B------:R-:W-:Y:S02]  /*12ee0*/  MOV R9, 0x34140796 ;  /* 0x3414079600097802 */ /* 0x000fe40000000f00 */
[----:B------:R1:W-:Y:S01]  /*12ef0*/  STL.64 [R1+0x58], R12 ;  /* 0x0000580c01007387 */ /* 0x0003e20000100a00 */
[----:B--2---:R-:W-:Y:S01]  /*12f00*/  HFMA2.MMA R15, -RZ, RZ, -0.105224609375, 52.09375 ;  /* 0xaebc5283ff0f7435 */ /* 0x004fe200000001ff */
[----:B------:R-:W-:-:S02]  /*12f10*/  IMAD.MOV.U32 R14, RZ, RZ, 0x2fe4da1a ;  /* 0x2fe4da1aff0e7424 */ /* 0x000fc400078e00ff */
[----:B------:R2:W-:Y:S01]  /*12f20*/  STL.64 [R1+0x88], R8 ;  /* 0x0000880801007387 */ /* 0x0005e20000100a00 */
[----:B0-----:R-:W-:Y:S01]  /*12f30*/  IMAD.MOV.U32 R20, RZ, RZ, -0x449c71c7 ;  /* 0xbb638e39ff147424 */ /* 0x001fe200078e00ff */
[----:B------:R-:W-:Y:S02]  /*12f40*/  MOV R21, 0x3b2d602b ;  /* 0x3b2d602b00157802 */ /* 0x000fe40000000f00 */
[----:B------:R0:W-:Y:S01]  /*12f50*/  STL.64 [R1+0x70], R4 ;  /* 0x0000700401007387 */ /* 0x0001e20000100a00 */
[----:B-1----:R-:W-:Y:S01]  /*12f60*/  IMAD.MOV.U32 R12, RZ, RZ, -0x5265b022 ;  /* 0xad9a4fdeff0c7424 */ /* 0x002fe200078e00ff */
[----:B------:R-:W-:Y:S02]  /*12f70*/  MOV R13, 0xb08ab276 ;  /* 0xb08ab276000d7802 */ /* 0x000fe40000000f00 */
[----:B------:R1:W-:Y:S01]  /*12f80*/  STL.64 [R1+0x90], R10 ;  /* 0x0000900a01007387 */ /* 0x0003e20000100a00 */
[----:B--2---:R-:W-:Y:S01]  /*12f90*/  HFMA2.MMA R9, -RZ, RZ, -0.02960205078125, -131.5 ;  /* 0xa794d81cff097435 */ /* 0x004fe200000001ff */
[----:B------:R-:W-:-:S02]  /*12fa0*/  IMAD.MOV.U32 R8, RZ, RZ, 0x28b6c54f ;  /* 0x28b6c54fff087424 */ /* 0x000fc400078e00ff */
[----:B------:R2:W-:Y:S01]  /*12fb0*/  STL.64 [R1+0xa0], R14 ;  /* 0x0000a00e01007387 */ /* 0x0005e20000100a00 */
[----:B0-----:R-:W-:-:S03]  /*12fc0*/  HFMA2.MMA R5, -RZ, RZ, 0.055908203125, -13.5 ;  /* 0x2b28cac0ff057435 */ /* 0x001fc600000001ff */
[----:B------:R0:W-:Y:S01]  /*12fd0*/  STL.64 [R1+0x68], R20 ;  /* 0x0000681401007387 */ /* 0x0001e20000100a00 */
[----:B------:R-:W-:Y:S02]  /*12fe0*/  IMAD.MOV.U32 R4, RZ, RZ, -0x53b19868 ;  /* 0xac4e6798ff047424 */ /* 0x000fe400078e00ff */
[----:B-1----:R-:W-:Y:S01]  /*12ff0*/  IMAD.MOV.U32 R10, RZ, RZ, 0x3b877322 ;  /* 0x3b877322ff0a7424 */ /* 0x002fe200078e00ff */
[----:B------:R-:W-:Y:S01]  /*13000*/  MOV R11, 0xbb2fb934 ;  /* 0xbb2fb934000b7802 */ /* 0x000fe20000000f00 */
[----:B------:R1:W-:Y:S01]  /*13010*/  STL.64 [R1+0x98], R12 ;  /* 0x0000980c01007387 */ /* 0x0003e20000100a00 */
[----:B--2---:R-:W-:Y:S01]  /*13020*/  HFMA2.MMA R15, -RZ, RZ, 0.2210693359375, 0.00020277500152587890625 ;  /* 0x33130aa5ff0f7435 */ /* 0x004fe200000001ff */
[----:B------:R-:W-:Y:S02]  /*13030*/  IMAD.MOV.U32 R14, RZ, RZ, -0x48a9e97d ;  /* 0xb7561683ff0e7424 */ /* 0x000fe400078e00ff */
[----:B------:R2:W-:Y:S01]  /*13040*/  STL.64 [R1+0xc0], R8 ;  /* 0x0000c00801007387 */ /* 0x0005e20000100a00 */
[----:B0-----:R-:W-:Y:S01]  /*13050*/  IMAD.MOV.U32 R20, RZ, RZ, 0x29889f1d ;  /* 0x29889f1dff147424 */ /* 0x001fe200078e00ff */
[----:B------:R-:W-:-:S02]  /*13060*/  MOV R21, 0x2cfc020e ;  /* 0x2cfc020e00157802 */ /* 0x000fc40000000f00 */
[----:B------:R0:W-:Y:S01]  /*13070*/  STL.64 [R1+0xc8], R10 ;  /* 0x0000c80a01007387 */ /* 0x0001e20000100a00 */
[----:B-1----:R-:W-:Y:S01]  /*13080*/  IMAD.MOV.U32 R12, RZ, RZ, -0x471ed608 ;  /* 0xb8e129f8ff0c7424 */ /* 0x002fe200078e00ff */
[----:B------:R-:W-:Y:S02]  /*13090*/  MOV R13, 0x385dfa1f ;  /* 0x385dfa1f000d7802 */ /* 0x000fe40000000f00 */
[----:B------:R1:W-:Y:S01]  /*130a0*/  STL.64 [R1+0xb0], R4 ;  /* 0x0000b00401007387 */ /* 0x0003e20000100a00 */
[----:B--2---:R-:W-:Y:S01]  /*130b0*/  HFMA2.MMA R9, -RZ, RZ, 0.0587158203125, -0.16357421875 ;  /* 0x2b84b13cff097435 */ /* 0x004fe200000001ff */
[----:B------:R-:W-:Y:S02]  /*130c0*/  IMAD.MOV.U32 R8, RZ, RZ, -0x4f441d3f ;  /* 0xb0bbe2c1ff087424 */ /* 0x000fe400078e00ff */
[----:B------:R2:W-:Y:S01]  /*130d0*/  STL.64 [R1+0xa8], R20 ;  /* 0x0000a81401007387 */ /* 0x0005e20000100a00 */
[----:B0-----:R-:W-:Y:S01]  /*130e0*/  IMAD.MOV.U32 R10, RZ, RZ, 0x2f0d882b ;  /* 0x2f0d882bff0a7424 */ /* 0x001fe200078e00ff */
[----:B------:R-:W-:-:S02]  /*130f0*/  MOV R11, 0xae74bbc7 ;  /* 0xae74bbc7000b7802 */ /* 0x000fc40000000f00 */
[----:B------:R0:W-:Y:S01]  /*13100*/  STL.64 [R1+0xd8], R12 ;  /* 0x0000d80c01007387 */ /* 0x0001e20000100a00 */
[----:B-1----:R-:W-:Y:S01]  /*13110*/  IMAD.MOV.U32 R4, RZ, RZ, 0x35b82c49 ;  /* 0x35b82c49ff047424 */ /* 0x002fe200078e00ff */
[----:B------:R-:W-:Y:S02]  /*13120*/  MOV R5, 0xb5291658 ;  /* 0xb529165800057802 */ /* 0x000fe40000000f00 */
[----:B------:R1:W-:Y:S01]  /*13130*/  STL.64 [R1+0xe0], R14 ;  /* 0x0000e00e01007387 */ /* 0x0003e20000100a00 */
[----:B--2---:R-:W-:Y:S01]  /*13140*/  HFMA2.MMA R21, -RZ, RZ, -0.11529541015625, 0.0230712890625 ;  /* 0xaf6125e8ff157435 */ /* 0x004fe200000001ff */
[----:B------:R-:W-:Y:S02]  /*13150*/  IMAD.MOV.U32 R20, RZ, RZ, 0x34195641 ;  /* 0x34195641ff147424 */ /* 0x000fe400078e00ff */
[----:B------:R2:W-:Y:S01]  /*13160*/  STL.64 [R1+0x108], R10 ;  /* 0x0001080a01007387 */ /* 0x0005e20000100a00 */
[----:B0-----:R-:W-:Y:S01]  /*13170*/  HFMA2.MMA R13, -RZ, RZ, -0.029632568359375, 0.25244140625 ;  /* 0xa796340aff0d7435 */ /* 0x001fe200000001ff */
[----:B------:R-:W-:-:S02]  /*13180*/  IMAD.MOV.U32 R12, RZ, RZ, 0x2d52aed2 ;  /* 0x2d52aed2ff0c7424 */ /* 0x000fc400078e00ff */
[----:B------:R0:W-:Y:S01]  /*13190*/  STL.64 [R1+0xe8], R4 ;  /* 0x0000e80401007387 */ /* 0x0001e20000100a00 */
[----:B-1----:R-:W-:Y:S01]  /*131a0*/  IMAD.MOV.U32 R14, RZ, RZ, -0x54660630 ;  /* 0xab99f9d0ff0e7424 */ /* 0x002fe200078e00ff */
[----:B------:R-:W-:Y:S02]  /*131b0*/  MOV R15, 0x2b033afb ;  /* 0x2b033afb000f7802 */ /* 0x000fe40000000f00 */
[----:B------:R1:W-:Y:S01]  /*131c0*/  STL.64 [R1+0x100], R8 ;  /* 0x0001000801007387 */ /* 0x0003e20000100a00 */
[----:B--2---:R-:W-:Y:S01]  /*131d0*/  IMAD.MOV.U32 R10, RZ, RZ, -0x4b7f56af ;  /* 0xb480a951ff0a7424 */ /* 0x004fe200078e00ff */
[----:B------:R-:W-:Y:S02]  /*131e0*/  MOV R11, 0x3739efa3 ;  /* 0x3739efa3000b7802 */ /* 0x000fe40000000f00 */
[----:B------:R2:W-:Y:S01]  /*131f0*/  STL.64 [R1+0x118], R14 ;  /* 0x0001180e01007387 */ /* 0x0005e20000100a00 */
[----:B0-----:R-:W-:Y:S01]  /*13200*/  IMAD.MOV.U32 R4, RZ, RZ, 0x281f97f3 ;  /* 0x281f97f3ff047424 */ /* 0x001fe200078e00ff */
[----:B------:R-:W-:-:S02]  /*13210*/  MOV R5, 0x3a2a3eca ;  /* 0x3a2a3eca00057802 */ /* 0x000fc40000000f00 */
[----:B------:R0:W-:Y:S01]  /*13220*/  STL.64 [R1+0xf0], R20 ;  /* 0x0000f01401007387 */ /* 0x0001e20000100a00 */
[----:B-1----:R-:W-:-:S03]  /*13230*/  HFMA2.MMA R9, -RZ, RZ, -0.5771484375, -0.00124835968017578125 ;  /* 0xb89e951dff097435 */ /* 0x002fc600000001ff */
[----:B------:R1:W-:Y:S01]  /*13240*/  STL.64 [R1+0x110], R12 ;  /* 0x0001100c01007387 */ /* 0x0003e20000100a00 */
[----:B------:R-:W-:Y:S01]  /*13250*/  IMAD.MOV.U32 R8, RZ, RZ, 0x398c5cdb ;  /* 0x398c5cdbff087424 */ /* 0x000fe200078e00ff */
[----:B--2---:R-:W-:Y:S01]  /*13260*/  HFMA2.MMA R15, -RZ, RZ, -0.20751953125, 0.046112060546875 ;  /* 0xb2a429e7ff0f7435 */ /* 0x004fe200000001ff */
[----:B------:R-:W-:Y:S01]  /*13270*/  IMAD.MOV.U32 R14, RZ, RZ, 0x33adef47 ;  /* 0x33adef47ff0e7424 */ /* 0x000fe200078e00ff */
[----:B------:R2:W-:Y:S01]  /*13280*/  STL.64 [R1+0x140], R10 ;  /* 0x0001400a01007387 */ /* 0x0005e20000100a00 */
[----:B0-----:R-:W-:Y:S01]  /*13290*/  IMAD.MOV.U32 R20, RZ, RZ, 0x39709e72 ;  /* 0x39709e72ff147424 */ /* 0x001fe200078e00ff */
[----:B------:R-:W-:Y:S02]  /*132a0*/  MOV R21, 0xb9f5fd8c ;  /* 0xb9f5fd8c00157802 */ /* 0x000fe40000000f00 */
[----:B------:R0:W-:Y:S01]  /*132b0*/  STL.64 [R1+0x128], R4 ;  /* 0x0001280401007387 */ /* 0x0001e20000100a00 */
[----:B-1----:R-:W-:Y:S01]  /*132c0*/  IMAD.MOV.U32 R12, RZ, RZ, -0x520aee6d ;  /* 0xadf51193ff0c7424 */ /* 0x002fe200078e00ff */
[----:B------:R-:W-:-:S02]  /*132d0*/  MOV R13, 0xb43616e8 ;  /* 0xb43616e8000d7802 */ /* 0x000fc40000000f00 */
[----:B------:R1:W-:Y:S01]  /*132e0*/  STL.64 [R1+0x130], R20 ;  /* 0x0001301401007387 */ /* 0x0003e20000100a00 */
[----:B--2---:R-:W-:Y:S01]  /*132f0*/  IMAD.MOV.U32 R10, RZ, RZ, 0x248f2a67 ;  /* 0x248f2a67ff0a7424 */ /* 0x004fe200078e00ff */
[----:B------:R-:W-:Y:S02]  /*13300*/  MOV R11, 0x2a6f79fa ;  /* 0x2a6f79fa000b7802 */ /* 0x000fe40000000f00 */
[----:B------:R2:W-:Y:S01]  /*13310*/  STL.64 [R1+0x138], R8 ;  /* 0x0001380801007387 */ /* 0x0005e20000100a00 */
[----:B0-----:R-:W-:Y:S01]  /*13320*/  IMAD.MOV.U32 R4, RZ, RZ, 0x2c2861f8 ;  /* 0x2c2861f8ff047424 */ /* 0x001fe200078e00ff */
[----:B------:R-:W-:Y:S02]  /*13330*/  MOV R5, 0x310db352 ;  /* 0x310db35200057802 */ /* 0x000fe40000000f00 */
[----:B------:R0:W-:Y:S01]  /*13340*/  STL.64 [R1+0x150], R12 ;  /* 0x0001500c01007387 */ /* 0x0001e20000100a00 */
[----:B-1----:R-:W-:-:S03]  /*13350*/  HFMA2.MMA R21, -RZ, RZ, 0.115966796875, -149.25 ;  /* 0x2f6cd8aaff157435 */ /* 0x002fc600000001ff */
[----:B------:R1:W-:Y:S01]  /*13360*/  STL.64 [R1+0x158], R14 ;  /* 0x0001580e01007387 */ /* 0x0003e20000100a00 */
[----:B------:R-:W-:Y:S01]  /*13370*/  IMAD.MOV.U32 R20, RZ, RZ, -0x4f7df9d6 ;  /* 0xb082062aff147424 */ /* 0x000fe200078e00ff */
[----:B--2---:R-:W-:Y:S02]  /*13380*/  HFMA2.MMA R9, -RZ, RZ, -0.06402587890625, 7.30859375 ;  /* 0xac19474fff097435 */ /* 0x004fe400000001ff */
[----:B------:R2:W-:Y:S01]  /*13390*/  STL.64 [R1+0x180], R10 ;  /* 0x0001800a01007387 */ /* 0x0005e20000100a00 */
[----:B------:R-:W-:Y:S01]  /*133a0*/  IMAD.MOV.U32 R8, RZ, RZ, 0x2d2c3ebd ;  /* 0x2d2c3ebdff087424 */ /* 0x000fe200078e00ff */
[----:B0-----:R-:W-:Y:S02]  /*133b0*/  HFMA2.MMA R13, -RZ, RZ, 0.036865234375, 0.869140625 ;  /* 0x28b83af4ff0d7435 */ /* 0x001fe400000001ff */
[----:B------:R0:W-:Y:S01]  /*133c0*/  STL.64 [R1+0x160], R4 ;  /* 0x0001600401007387 */ /* 0x0001e20000100a00 */
[----:B------:R-:W-:Y:S02]  /*133d0*/  IMAD.MOV.U32 R12, RZ, RZ, -0x562d9389 ;  /* 0xa9d26c77ff0c7424 */ /* 0x000fe400078e00ff */
[----:B-1----:R-:W-:Y:S01]  /*133e0*/  IMAD.MOV.U32 R14, RZ, RZ, -0x459e0fa8 ;  /* 0xba61f058ff0e7424 */ /* 0x002fe200078e00ff */
[----:B------:R-:W-:Y:S01]  /*133f0*/  MOV R15, 0x3a4d87fb ;  /* 0x3a4d87fb000f7802 */ /* 0x000fe20000000f00 */
[----:B------:R1:W-:Y:S01]  /*13400*/  STL.64 [R1+0x168], R20 ;  /* 0x0001681401007387 */ /* 0x0003e20000100a00 */
[----:B--2---:R-:W-:Y:S01]  /*13410*/  HFMA2.MMA R11, -RZ, RZ, 0.0938720703125, 0.00019967555999755859375 ;  /* 0x2e020a8bff0b7435 */ /* 0x004fe200000001ff */
[----:B------:R-:W-:-:S02]  /*13420*/  IMAD.MOV.U32 R10, RZ, RZ, -0x4b89cc4a ;  /* 0xb47633b6ff0a7424 */ /* 0x000fc400078e00ff */
[----:B------:R2:W-:Y:S01]  /*13430*/  STL.64 [R1+0x190], R14 ;  /* 0x0001900e01007387 */ /* 0x0005e20000100a00 */
[----:B0-----:R-:W-:Y:S01]  /*13440*/  IMAD.MOV.U32 R4, RZ, RZ, 0x388b4846 ;  /* 0x388b4846ff047424 */ /* 0x001fe200078e00ff */
[----:B------:R-:W-:Y:S02]  /*13450*/  MOV R5, 0xb82671ff ;  /* 0xb82671ff00057802 */ /* 0x000fe40000000f00 */
[----:B------:R0:W-:Y:S01]  /*13460*/  STL.64 [R1+0x178], R8 ;  /* 0x0001780801007387 */ /* 0x0001e20000100a00 */
[----:B-1----:R-:W-:-:S03]  /*13470*/  HFMA2.MMA R21, -RZ, RZ, 0.11773681640625, -188.375 ;  /* 0x2f89d9e3ff157435 */ /* 0x002fc600000001ff */
[----:B------:R1:W-:Y:S01]  /*13480*/  STL.64 [R1+0x188], R12 ;  /* 0x0001880c01007387 */ /* 0x0003e20000100a00 */
[----:B------:R-:W-:Y:S02]  /*13490*/  IMAD.MOV.U32 R20, RZ, RZ, 0x373eda60 ;  /* 0x373eda60ff147424 */ /* 0x000fe400078e00ff */
[----:B--2---:R-:W-:Y:S01]  /*134a0*/  IMAD.MOV.U32 R14, RZ, RZ, -0x5027586f ;  /* 0xafd8a791ff0e7424 */ /* 0x004fe200078e00ff */
[----:B------:R-:W-:Y:S01]  /*134b0*/  MOV R15, 0x2f4c88ee ;  /* 0x2f4c88ee000f7802 */ /* 0x000fe20000000f00 */
[----:B------:R2:W-:Y:S01]  /*134c0*/  STL.64 [R1+0x1a0], R4 ;  /* 0x0001a00401007387 */ /* 0x0005e20000100a00 */
[----:B0-----:R-:W-:Y:S01]  /*134d0*/  IMAD.MOV.U32 R8, RZ, RZ, -0x4a1c71fc ;  /* 0xb5e38e04ff087424 */ /* 0x001fe200078e00ff */
[----:B------:R-:W-:Y:S02]  /*134e0*/  MOV R9, 0x356f1bed ;  /* 0x356f1bed00097802 */ /* 0x000fe40000000f00 */
[----:B------:R0:W-:Y:S01]  /*134f0*/  STL.64 [R1+0x1b8], R10 ;  /* 0x0001b80a01007387 */ /* 0x0001e20000100a00 */
[----:B-1----:R-:W-:Y:S01]  /*13500*/  HFMA2.MMA R13, -RZ, RZ, -0.050811767578125, -0.0056915283203125 ;  /* 0xaa819dd4ff0d7435 */ /* 0x002fe200000001ff */
[----:B------:R-:W-:-:S02]  /*13510*/  IMAD.MOV.U32 R12, RZ, RZ, 0x316cd4f9 ;  /* 0x316cd4f9ff0c7424 */ /* 0x000fc400078e00ff */
[----:B------:R1:W-:Y:S01]  /*13520*/  STL.64 [R1+0x1d0], R14 ;  /* 0x0001d00e01007387 */ /* 0x0003e20000100a00 */
[----:B--2---:R-:W-:Y:S01]  /*13530*/  HFMA2.MMA R5, -RZ, RZ, 0.0262451171875, 4.01953125 ;  /* 0x26b84405ff057435 */ /* 0x004fe200000001ff */
[----:B------:R-:W-:Y:S02]  /*13540*/  IMAD.MOV.U32 R4, RZ, RZ, -0x51c0682a ;  /* 0xae3f97d6ff047424 */ /* 0x000fe400078e00ff */
[----:B------:R2:W-:Y:S01]  /*13550*/  STL.64 [R1+0x30], R22 ;  /* 0x0000301601007387 */ /* 0x0005e20000100a00 */
[----:B0-----:R-:W-:Y:S01]  /*13560*/  HFMA2.MMA R11, -RZ, RZ, 0.69580078125, 465 ;  /* 0x39915f44ff0b7435 */ /* 0x001fe200000001ff */
[----:B------:R-:W-:Y:S02]  /*13570*/  IMAD.MOV.U32 R10, RZ, RZ, -0x476dc4fe ;  /* 0xb8923b02ff0a7424 */ /* 0x000fe400078e00ff */
[----:B------:R0:W-:Y:S01]  /*13580*/  STL.64 [R1+0x1b0], R8 ;  /* 0x0001b00801007387 */ /* 0x0001e20000100a00 */
[----:B-1----:R-:W-:Y:S01]  /*13590*/  HFMA2.MMA R15, -RZ, RZ, -0.4619140625, 0.00073146820068359375 ;  /* 0xb76411feff0f7435 */ /* 0x002fe200000001ff */
[----:B------:R-:W-:-:S02]  /*135a0*/  IMAD.MOV.U32 R14, RZ, RZ, 0x34185ee8 ;  /* 0x34185ee8ff0e7424 */ /* 0x000fc400078e00ff */
[----:B------:R1:W-:Y:S01]  /*135b0*/  STL.64 [R1+0x38], R24 ;  /* 0x0000381801007387 */ /* 0x0003e20000100a00 */
[----:B--2---:R-:W-:Y:S01]  /*135c0*/  IMAD.MOV.U32 R22, RZ, RZ, -0x4b283e5e ;  /* 0xb4d7c1a2ff167424 */ /* 0x004fe200078e00ff */
[----:B------:R-:W-:Y:S02]  /*135d0*/  MOV R23, 0xb797d257 ;  /* 0xb797d25700177802 */ /* 0x000fe40000000f00 */
[----:B------:R2:W-:Y:S01]  /*135e0*/  STL.64 [R1+0x1a8], R20 ;  /* 0x0001a81401007387 */ /* 0x0005e20000100a00 */
[----:B0-----:R-:W-:Y:S01]  /*135f0*/  IMAD.MOV.U32 R8, RZ, RZ, -0x569cc748 ;  /* 0xa96338b8ff087424 */ /* 0x001fe200078e00ff */
[----:B------:R-:W-:Y:S02]  /*13600*/  MOV R9, 0xb9b09456 ;  /* 0xb9b0945600097802 */ /* 0x000fe40000000f00 */
[----:B------:R0:W-:Y:S01]  /*13610*/  STL.64 [R1+0x1c8], R12 ;  /* 0x0001c80c01007387 */ /* 0x0001e20000100a00 */
[----:B-1----:R-:W-:Y:S01]  /*13620*/  HFMA2.MMA R25, -RZ, RZ, -0.365234375, 447.5 ;  /* 0xb5d85efeff197435 */ /* 0x002fe200000001ff */
[----:B------:R-:W-:-:S02]  /*13630*/  IMAD.MOV.U32 R24, RZ, RZ, 0x370054e5 ;  /* 0x370054e5ff187424 */ /* 0x000fc400078e00ff */
[----:B------:R1:W-:Y:S01]  /*13640*/  STL.64 [R1+0x1d8], R4 ;  /* 0x0001d80401007387 */ /* 0x0003e20000100a00 */
[----:B--2---:R-:W-:Y:S01]  /*13650*/  IMAD.MOV.U32 R20, RZ, RZ, 0x2ca4a32a ;  /* 0x2ca4a32aff147424 */ /* 0x004fe200078e00ff */
[----:B------:R-:W-:Y:S02]  /*13660*/  MOV R21, 0xac173d62 ;  /* 0xac173d6200157802 */ /* 0x000fe40000000f00 */
[----:B------:R2:W-:Y:S01]  /*13670*/  STL.64 [R1+0x1f8], R10 ;  /* 0x0001f80a01007387 */ /* 0x0005e20000100a00 */
[----:B0-----:R-:W-:Y:S01]  /*13680*/  IMAD.MOV.U32 R12, RZ, RZ, -0x46aefdea ;  /* 0xb9510216ff0c7424 */ /* 0x001fe200078e00ff */
[----:B------:R-:W-:Y:S02]  /*13690*/  MOV R13, 0x388e8f4e ;  /* 0x388e8f4e000d7802 */ /* 0x000fe40000000f00 */
[----:B------:R0:W-:Y:S01]  /*136a0*/  STL.64 [R1+0x78], R22 ;  /* 0x0000781601007387 */ /* 0x0001e20000100a00 */
[----:B-1----:R-:W-:Y:S01]  /*136b0*/  HFMA2.MMA R5, -RZ, RZ, 0.29541015625, 0.0001986026763916015625 ;  /* 0x34ba0a82ff057435 */ /* 0x002fe200000001ff */
[----:B------:R-:W-:-:S02]  /*136c0*/  IMAD.MOV.U32 R4, RZ, RZ, -0x504d3181 ;  /* 0xafb2ce7fff047424 */ /* 0x000fc400078e00ff */
[----:B------:R1:W-:Y:S01]  /*136d0*/  STL.64 [R1+0x1f0], R8 ;  /* 0x0001f00801007387 */ /* 0x0003e20000100a00 */
[----:B--2---:R-:W-:Y:S01]  /*136e0*/  IMAD.MOV.U32 R10, RZ, RZ, 0x315951d7 ;  /* 0x315951d7ff0a7424 */ /* 0x004fe200078e00ff */
[----:B------:R-:W-:Y:S02]  /*136f0*/  MOV R11, 0xb0578799 ;  /* 0xb0578799000b7802 */ /* 0x000fe40000000f00 */
[----:B------:R2:W-:Y:S01]  /*13700*/  STL.64 [R1+0x208], R14 ;  /* 0x0002080e01007387 */ /* 0x0005e20000100a00 */
[----:B0-----:R-:W-:Y:S01]  /*13710*/  IMAD.MOV.U32 R22, RZ, RZ, -0x5a86242d ;  /* 0xa579dbd3ff167424 */ /* 0x001fe200078e00ff */
[----:B------:R-:W-:Y:S02]  /*13720*/  MOV R23, 0xa960345a ;  /* 0xa960345a00177802 */ /* 0x000fe40000000f00 */
[----:B------:R0:W-:Y:S01]  /*13730*/  STL.64 [R1+0x1e0], R20 ;  /* 0x0001e01401007387 */ /* 0x0001e20000100a00 */
[----:B-1----:R-:W-:Y:S01]  /*13740*/  HFMA2.MMA R9, -RZ, RZ, -0.1826171875, -0.091796875 ;  /* 0xb1d8ade0ff097435 */ /* 0x002fe200000001ff */
[----:B------:R-:W-:-:S02]  /*13750*/  IMAD.MOV.U32 R8, RZ, RZ, -0x575df71d ;  /* 0xa8a208e3ff087424 */ /* 0x000fc400078e00ff */
[----:B------:R1:W-:Y:S01]  /*13760*/  STL.64 [R1+0x200], R12 ;  /* 0x0002000c01007387 */ /* 0x0003e20000100a00 */
[----:B--2---:R-:W-:-:S03]  /*13770*/  HFMA2.MMA R15, -RZ, RZ, -0.05987548828125, 3760 ;  /* 0xabaa6b58ff0f7435 */ /* 0x004fc600000001ff */
[----:B------:R2:W-:Y:S01]  /*13780*/  STL.64 [R1+0x80], R24 ;  /* 0x0000801801007387 */ /* 0x0005e20000100a00 */
[----:B------:R-:W-:Y:S02]  /*13790*/  IMAD.MOV.U32 R14, RZ, RZ, -0x5bd72013 ;  /* 0xa428dfedff0e7424 */ /* 0x000fe400078e00ff */
[----:B0-----:R-:W-:Y:S01]  /*137a0*/  IMAD.MOV.U32 R20, RZ, RZ, -0x4bb9ecc2 ;  /* 0xb446133eff147424 */ /* 0x001fe200078e00ff */
[----:B------:R-:W-:Y:S01]  /*137b0*/  MOV R21, 0x334f3181 ;  /* 0x334f318100157802 */ /* 0x000fe20000000f00 */
[----:B------:R0:W-:Y:S01]  /*137c0*/  STL.64 [R1+0x230], R10 ;  /* 0x0002300a01007387 */ /* 0x0001e20000100a00 */
[----:B-1----:R-:W-:Y:S01]  /*137d0*/  IMAD.MOV.U32 R12, RZ, RZ, -0x51b97f57 ;  /* 0xae4680a9ff0c7424 */ /* 0x002fe200078e00ff */
[----:B------:R-:W-:Y:S02]  /*137e0*/  MOV R13, 0x2d3dfaf5 ;  /* 0x2d3dfaf5000d7802 */ /* 0x000fe40000000f00 */
[----:B------:R1:W-:Y:S01]  /*137f0*/  STL.64 [R1+0x218], R4 ;  /* 0x0002180401007387 */ /* 0x0003e20000100a00 */
[----:B--2---:R-:W-:-:S03]  /*13800*/  HFMA2.MMA R25, -RZ, RZ, 0.37646484375, -160.625 ;  /* 0x3606d905ff197435 */ /* 0x004fc600000001ff */
[----:B------:R2:W-:Y:S01]  /*13810*/  STL.64 [R1+0xb8], R22 ;  /* 0x0000b81601007387 */ /* 0x0005e20000100a00 */
[----:B------:R-:W-:Y:S02]  /*13820*/  IMAD.MOV.U32 R24, RZ, RZ, 0x3a4a4588 ;  /* 0x3a4a4588ff187424 */ /* 0x000fe400078e00ff */
[----:B0-----:R-:W-:Y:S01]  /*13830*/  IMAD.MOV.U32 R10, RZ, RZ, -0x48663e86 ;  /* 0xb799c17aff0a7424 */ /* 0x001fe200078e00ff */
[----:B------:R-:W-:Y:S01]  /*13840*/  MOV R11, 0xb153a122 ;  /* 0xb153a122000b7802 */ /* 0x000fe20000000f00 */
[----:B------:R0:W-:Y:S01]  /*13850*/  STL.64 [R1+0x220], R20 ;  /* 0x0002201401007387 */ /* 0x0001e20000100a00 */
[----:B-1----:R-:W-:Y:S01]  /*13860*/  IMAD.MOV.U32 R4, RZ, RZ, 0x2b1fe612 ;  /* 0x2b1fe612ff047424 */ /* 0x002fe200078e00ff */
[----:B------:R-:W-:Y:S02]  /*13870*/  MOV R5, 0xaa152d8b ;  /* 0xaa152d8b00057802 */ /* 0x000fe40000000f00 */
[----:B------:R1:W-:Y:S01]  /*13880*/  STL.64 [R1+0x228], R8 ;  /* 0x0002280801007387 */ /* 0x0003e20000100a00 */
[----:B--2---:R-:W-:Y:S01]  /*13890*/  IMAD.MOV.U32 R22, RZ, RZ, -0x4d8de466 ;  /* 0xb2721b9aff167424 */ /* 0x004fe200078e00ff */
[----:B------:R-:W-:-:S02]  /*138a0*/  MOV R23, 0x31d606a3 ;  /* 0x31d606a300177802 */ /* 0x000fc40000000f00 */
[----:B------:R2:W-:Y:S04]  /*138b0*/  STL.64 [R1+0x240], R12 ;  /* 0x0002400c01007387 */ /* 0x0005e80000100a00 */
[----:B------:R3:W-:Y:S01]  /*138c0*/  STL.64 [R1+0x248], R14 ;  /* 0x0002480e01007387 */ /* 0x0007e20000100a00 */
[----:B0-----:R-:W-:Y:S01]  /*138d0*/  HFMA2.MMA R21, -RZ, RZ, -0.76318359375, 0.9521484375 ;  /* 0xba1b3b9eff157435 */ /* 0x001fe200000001ff */
[----:B------:R-:W-:Y:S01]  /*138e0*/  IMAD.MOV.U32 R20, RZ, RZ, 0x3a0b4779 ;  /* 0x3a0b4779ff147424 */ /* 0x000fe200078e00ff */
[----:B-1----:R-:W-:Y:S01]  /*138f0*/  HFMA2.MMA R9, -RZ, RZ, 0.55224609375, 447 ;  /* 0x386b5efcff097435 */ /* 0x002fe200000001ff */
[----:B------:R0:W-:Y:S01]  /*13900*/  STL.64 [R1+0x270], R10 ;  /* 0x0002700a01007387 */ /* 0x0001e20000100a00 */
[----:B------:R-:W-:Y:S01]  /*13910*/  IMAD.MOV.U32 R8, RZ, RZ, -0x4754ffb6 ;  /* 0xb8ab004aff087424 */ /* 0x000fe200078e00ff */
[----:B--2---:R-:W-:-:S02]  /*13920*/  HFMA2.MMA R13, -RZ, RZ, -0.376953125, 0.066162109375 ;  /* 0xb6082c3cff0d7435 */ /* 0x004fc400000001ff */
[----:B------:R1:W-:Y:S01]  /*13930*/  STL.64 [R1+0x250], R4 ;  /* 0x0002500401007387 */ /* 0x0003e20000100a00 */
[----:B------:R-:W-:Y:S02]  /*13940*/  IMAD.MOV.U32 R12, RZ, RZ, 0x36688aea ;  /* 0x36688aeaff0c7424 */ /* 0x000fe400078e00ff */
[----:B---3--:R-:W-:Y:S01]  /*13950*/  IMAD.MOV.U32 R14, RZ, RZ, 0x351b6448 ;  /* 0x351b6448ff0e7424 */ /* 0x008fe200078e00ff */
[----:B------:R-:W-:Y:S01]  /*13960*/  MOV R15, 0x2a83a738 ;  /* 0x2a83a738000f7802 */ /* 0x000fe20000000f00 */
[----:B------:R2:W-:Y:S01]  /*13970*/  STL.64 [R1+0xd0], R24 ;  /* 0x0000d01801007387 */ /* 0x0005e20000100a00 */
[----:B0-----:R-:W-:-:S03]  /*13980*/  HFMA2.MMA R11, -RZ, RZ, 0.08428955078125, -213.875 ;  /* 0x2d65daafff0b7435 */ /* 0x001fc600000001ff */
[----:B------:R0:W-:Y:S01]  /*13990*/  STL.64 [R1+0xf8], R22 ;  /* 0x0000f81601007387 */ /* 0x0001e20000100a00 */
[----:B------:R-:W-:Y:S02]  /*139a0*/  IMAD.MOV.U32 R10, RZ, RZ, -0x5215ac74 ;  /* 0xadea538cff0a7424 */ /* 0x000fe400078e00ff */
[----:B-1----:R-:W-:Y:S01]  /*139b0*/  IMAD.MOV.U32 R4, RZ, RZ, -0x4da878ae ;  /* 0xb2578752ff047424 */ /* 0x002fe200078e00ff */
[----:B------:R-:W-:Y:S01]  /*139c0*/  MOV R5, 0x29c2c5d5 ;  /* 0x29c2c5d500057802 */ /* 0x000fe20000000f00 */
[----:B------:R1:W-:Y:S01]  /*139d0*/  STL.64 [R1+0x280], R14 ;  /* 0x0002800e01007387 */ /* 0x0003e20000100a00 */
[----:B--2---:R-:W-:Y:S01]  /*139e0*/  HFMA2.MMA R25, -RZ, RZ, 0.0149993896484375, -0.005496978759765625 ;  /* 0x23ae9da1ff197435 */ /* 0x004fe200000001ff */
[----:B------:R-:W-:Y:S02]  /*139f0*/  IMAD.MOV.U32 R24, RZ, RZ, -0x5620f4f4 ;  /* 0xa9df0b0cff187424 */ /* 0x000fe400078e00ff */
[----:B------:R2:W-:Y:S01]  /*13a00*/  STL.64 [R1+0x258], R20 ;  /* 0x0002581401007387 */ /* 0x0005e20000100a00 */
[----:B0-----:R-:W-:Y:S01]  /*13a10*/  HFMA2.MMA R23, -RZ, RZ, 0.359130859375, 1.5318393707275390625e-05 ;  /* 0x35bf0101ff177435 */ /* 0x001fe200000001ff */
[----:B------:R-:W-:-:S02]  /*13a20*/  IMAD.MOV.U32 R22, RZ, RZ, -0x49419487 ;  /* 0xb6be6b79ff167424 */ /* 0x000fc400078e00ff */
[----:B------:R0:W-:Y:S01]  /*13a30*/  STL.64 [R1+0x268], R8 ;  /* 0x0002680801007387 */ /* 0x0001e20000100a00 */
[----:B-1----:R-:W-:-:S03]  /*13a40*/  IMAD.MOV.U32 R14, RZ, RZ, 0x3858ebaf ;  /* 0x3858ebafff0e7424 */ /* 0x002fc600078e00ff */
[----:B------:R1:W-:Y:S01]  /*13a50*/  STL.64 [R1+0x278], R12 ;  /* 0x0002780c01007387 */ /* 0x0003e20000100a00 */
[----:B------:R-:W-:Y:S01]  /*13a60*/  MOV R15, 0xb9af99c3 ;  /* 0xb9af99c3000f7802 */ /* 0x000fe20000000f00 */
[----:B--2---:R-:W-:Y:S02]  /*13a70*/  HFMA2.MMA R21, -RZ, RZ, -0.1380615234375, -0.58349609375 ;  /* 0xb06bb8abff157435 */ /* 0x004fe400000001ff */
[----:B------:R2:W-:Y:S01]  /*13a80*/  STL.64 [R1+0x290], R4 ;  /* 0x0002900401007387 */ /* 0x0005e20000100a00 */
[----:B------:R-:W-:Y:S02]  /*13a90*/  IMAD.MOV.U32 R20, RZ, RZ, 0x30e787cd ;  /* 0x30e787cdff147424 */ /* 0x000fe400078e00ff */
[----:B0-----:R-:W-:Y:S01]  /*13aa0*/  IMAD.MOV.U32 R8, RZ, RZ, 0x2f6d7999 ;  /* 0x2f6d7999ff087424 */ /* 0x001fe200078e00ff */
[----:B------:R-:W-:Y:S01]  /*13ab0*/  MOV R9, 0xa65b6fba ;  /* 0xa65b6fba00097802 */ /* 0x000fe20000000f00 */
[----:B------:R0:W-:Y:S01]  /*13ac0*/  STL.64 [R1+0x2a8], R10 ;  /* 0x0002a80a01007387 */ /* 0x0001e20000100a00 */
[----:B-1----:R-:W-:Y:S01]  /*13ad0*/  HFMA2.MMA R13, -RZ, RZ, 0.712890625, -0.0002586841583251953125 ;  /* 0x39b48c3dff0d7435 */ /* 0x002fe200000001ff */
[----:B------:R-:W-:-:S02]  /*13ae0*/  IMAD.MOV.U32 R12, RZ, RZ, 0x2acfbe8a ;  /* 0x2acfbe8aff0c7424 */ /* 0x000fc400078e00ff */
[----:B------:R1:W-:Y:S01]  /*13af0*/  STL.64 [R1+0x120], R24 ;  /* 0x0001201801007387 */ /* 0x0003e20000100a00 */
[----:B--2---:R-:W-:-:S03]  /*13b00*/  HFMA2.MMA R5, -RZ, RZ, -0.6123046875, 0.18994140625 ;  /* 0xb8e63214ff057435 */ /* 0x004fc600000001ff */
[----:B------:R2:W-:Y:S01]  /*13b10*/  STL.64 [R1+0x148], R22 ;  /* 0x0001481601007387 */ /* 0x0005e20000100a00 */
[----:B------:R-:W-:Y:S01]  /*13b20*/  IMAD.MOV.U32 R4, RZ, RZ, 0x3993775b ;  /* 0x3993775bff047424 */ /* 0x000fe200078e00ff */
[----:B0-----:R-:W-:Y:S02]  /*13b30*/  HFMA2.MMA R11, -RZ, RZ, -0.2646484375, -0.001155853271484375 ;  /* 0xb43c94bcff0b7435 */ /* 0x001fe400000001ff */
[----:B------:R0:W-:Y:S01]  /*13b40*/  STL.64 [R1+0x2c0], R14 ;  /* 0x0002c00e01007387 */ /* 0x0001e20000100a00 */
[----:B------:R-:W-:Y:S02]  /*13b50*/  IMAD.MOV.U32 R10, RZ, RZ, 0x35258957 ;  /* 0x35258957ff0a7424 */ /* 0x000fe400078e00ff */
[----:B-1----:R-:W-:Y:S01]  /*13b60*/  IMAD.MOV.U32 R24, RZ, RZ, -0x5785cfd4 ;  /* 0xa87a302cff187424 */ /* 0x002fe200078e00ff */
[----:B------:R-:W-:Y:S01]  /*13b70*/  MOV R25, 0xadc0969f ;  /* 0xadc0969f00197802 */ /* 0x000fe20000000f00 */
[----:B------:R1:W-:Y:S01]  /*13b80*/  STL.64 [R1+0x2a0], R8 ;  /* 0x0002a00801007387 */ /* 0x0003e20000100a00 */
[----:B--2---:R-:W-:Y:S01]  /*13b90*/  HFMA2.MMA R23, -RZ, RZ, -0.3603515625, 43744 ;  /* 0xb5c47957ff177435 */ /* 0x004fe200000001ff */
[----:B------:R-:W-:-:S02]  /*13ba0*/  IMAD.MOV.U32 R22, RZ, RZ, -0x4663332c ;  /* 0xb99cccd4ff167424 */ /* 0x000fc400078e00ff */
[----:B------:R2:W-:Y:S01]  /*13bb0*/  STL.64 [R1+0x298], R20 ;  /* 0x0002981401007387 */ /* 0x0005e20000100a00 */
[----:B0-----:R-:W-:-:S03]  /*13bc0*/  HFMA2.MMA R15, -RZ, RZ, 0.1724853515625, -0.00099945068359375 ;  /* 0x31859418ff0f7435 */ /* 0x001fc600000001ff */
[----:B------:R0:W-:Y:S01]  /*13bd0*/  STL.64 [R1+0x2b8], R12 ;  /* 0x0002b80c01007387 */ /* 0x0001e20000100a00 */
[----:B------:R-:W-:Y:S02]  /*13be0*/  IMAD.MOV.U32 R14, RZ, RZ, -0x4d858bba ;  /* 0xb27a7446ff0e7424 */ /* 0x000fe400078e00ff */
[----:B-1----:R-:W-:Y:S01]  /*13bf0*/  IMAD.MOV.U32 R8, RZ, RZ, 0x3007c16d ;  /* 0x3007c16dff087424 */ /* 0x002fe200078e00ff */
[----:B------:R-:W-:Y:S01]  /*13c00*/  MOV R9, 0xb58e3567 ;  /* 0xb58e356700097802 */ /* 0x000fe20000000f00 */
[----:B------:R1:W-:Y:S01]  /*13c10*/  STL.64 [R1+0x2c8], R4 ;  /* 0x0002c80401007387 */ /* 0x0003e20000100a00 */
[----:B--2---:R-:W-:Y:S01]  /*13c20*/  IMAD.MOV.U32 R20, RZ, RZ, -0x4bf731c8 ;  /* 0xb408ce38ff147424 */ /* 0x004fe200078e00ff */
[----:B------:R-:W-:Y:S02]  /*13c30*/  MOV R21, 0x37e8bcc2 ;  /* 0x37e8bcc200157802 */ /* 0x000fe40000000f00 */
[----:B------:R2:W-:Y:S01]  /*13c40*/  STL.64 [R1+0x170], R24 ;  /* 0x0001701801007387 */ /* 0x0005e20000100a00 */
[----:B0-----:R-:W-:Y:S01]  /*13c50*/  IMAD.MOV.U32 R12, RZ, RZ, -0x54496689 ;  /* 0xabb69977ff0c7424 */ /* 0x001fe200078e00ff */
[----:B------:R-:W-:-:S02]  /*13c60*/  MOV R13, 0x32e788fe ;  /* 0x32e788fe000d7802 */ /* 0x000fc40000000f00 */
[----:B------:R0:W-:Y:S01]  /*13c70*/  STL.64 [R1+0x2e8], R10 ;  /* 0x0002e80a01007387 */ /* 0x0001e20000100a00 */
[----:B-1----:R-:W-:-:S03]  /*13c80*/  HFMA2.MMA R5, -RZ, RZ, -0.10308837890625, -109.3125 ;  /* 0xae99d6d5ff057435 */ /* 0x002fc600000001ff */
[----:B------:R1:W-:Y:S01]  /*13c90*/  STL.64 [R1+0x198], R22 ;  /* 0x0001981601007387 */ /* 0x0003e20000100a00 */
[----:B------:R-:W-:Y:S02]  /*13ca0*/  IMAD.MOV.U32 R4, RZ, RZ, 0x2f96d785 ;  /* 0x2f96d785ff047424 */ /* 0x000fe400078e00ff */
[----:B--2---:R-:W-:Y:S01]  /*13cb0*/  IMAD.MOV.U32 R24, RZ, RZ, 0x32f7f4a2 ;  /* 0x32f7f4a2ff187424 */ /* 0x004fe200078e00ff */
[----:B------:R-:W-:Y:S01]  /*13cc0*/  MOV R25, 0xb273c722 ;  /* 0xb273c72200197802 */ /* 0x000fe20000000f00 */
[----:B------:R2:W-:Y:S01]  /*13cd0*/  STL.64 [R1+0x2e0], R8 ;  /* 0x0002e00801007387 */ /* 0x0005e20000100a00 */
[----:B0-----:R-:W-:Y:S01]  /*13ce0*/  IMAD.MOV.U32 R10, RZ, RZ, -0x45d4eb26 ;  /* 0xba2b14daff0a7424 */ /* 0x001fe200078e00ff */
[----:B------:R-:W-:Y:S02]  /*13cf0*/  MOV R11, 0x3a5c11ce ;  /* 0x3a5c11ce000b7802 */ /* 0x000fe40000000f00 */
[----:B------:R0:W-:Y:S01]  /*13d00*/  STL.64 [R1+0x2f8], R14 ;  /* 0x0002f80e01007387 */ /* 0x0001e20000100a00 */
[----:B-1----:R-:W-:-:S03]  /*13d10*/  HFMA2.MMA R23, -RZ, RZ, -0.01349639892578125, -201.75 ;  /* 0xa2e9da4eff177435 */ /* 0x002fc600000001ff */
[----:B------:R1:W-:Y:S01]  /*13d20*/  STL.64 [R1+0x2d0], R20 ;  /* 0x0002d01401007387 */ /* 0x0003e20000100a00 */
[----:B------:R-:W-:Y:S01]  /*13d30*/  IMAD.MOV.U32 R22, RZ, RZ, 0x2b0a2bbf ;  /* 0x2b0a2bbfff167424 */ /* 0x000fe200078e00ff */
[----:B--2---:R-:W-:Y:S02]  /*13d40*/  HFMA2.MMA R9, -RZ, RZ, 0.059326171875, -3744 ;  /* 0x2b98eb50ff097435 */ /* 0x004fe400000001ff */
[----:B------:R2:W-:Y:S01]  /*13d50*/  STL.64 [R1+0x2f0], R12 ;  /* 0x0002f00c01007387 */ /* 0x0005e20000100a00 */
[----:B------:R-:W-:Y:S01]  /*13d60*/  IMAD.MOV.U32 R8, RZ, RZ, -0x536513c8 ;  /* 0xac9aec38ff087424 */ /* 0x000fe200078e00ff */
[----:B0-----:R-:W-:Y:S02]  /*13d70*/  HFMA2.MMA R15, -RZ, RZ, 0.17529296875, -0.0038089752197265625 ;  /* 0x319c9bcdff0f7435 */ /* 0x001fe400000001ff */
[----:B------:R0:W-:Y:S01]  /*13d80*/  STL.64 [R1+0x1c0], R24 ;  /* 0x0001c01801007387 */ /* 0x0001e20000100a00 */
[----:B------:R-:W-:Y:S02]  /*13d90*/  IMAD.MOV.U32 R14, RZ, RZ, 0x384231bf ;  /* 0x384231bfff0e7424 */ /* 0x000fe400078e00ff */
[----:B-1----:R-:W-:Y:S01]  /*13da0*/  IMAD.MOV.U32 R20, RZ, RZ, 0x23eee253 ;  /* 0x23eee253ff147424 */ /* 0x002fe200078e00ff */
[----:B------:R-:W-:Y:S01]  /*13db0*/  MOV R21, 0x2d1bcefb ;  /* 0x2d1bcefb00157802 */ /* 0x000fe20000000f00 */
[----:B------:R1:W-:Y:S01]  /*13dc0*/  STL.64 [R1+0x320], R10 ;  /* 0x0003200a01007387 */ /* 0x0003e20000100a00 */
[----:B--2---:R-:W-:Y:S01]  /*13dd0*/  IMAD.MOV.U32 R12, RZ, RZ, 0x392e88ac ;  /* 0x392e88acff0c7424 */ /* 0x004fe200078e00ff */
[----:B------:R-:W-:-:S02]  /*13de0*/  MOV R13, 0xb9060b7e ;  /* 0xb9060b7e000d7802 */ /* 0x000fc40000000f00 */
[----:B------:R2:W-:Y:S01]  /*13df0*/  STL.64 [R1+0x308], R4 ;  /* 0x0003080401007387 */ /* 0x0005e20000100a00 */
[----:B0-----:R-:W-:Y:S01]  /*13e00*/  IMAD.MOV.U32 R24, RZ, RZ, 0x37068711 ;  /* 0x37068711ff187424 */ /* 0x001fe200078e00ff */
[----:B------:R-:W-:Y:S02]  /*13e10*/  MOV R25, 0xb619c759 ;  /* 0xb619c75900197802 */ /* 0x000fe40000000f00 */
[----:B------:R0:W-:Y:S01]  /*13e20*/  STL.64 [R1+0x1e8], R22 ;  /* 0x0001e81601007387 */ /* 0x0001e20000100a00 */
[----:B-1----:R-:W-:Y:S01]  /*13e30*/  IMAD.MOV.U32 R10, RZ, RZ, -0x4ddb3d09 ;  /* 0xb224c2f7ff0a7424 */ /* 0x002fe200078e00ff */
[----:B------:R-:W-:Y:S02]  /*13e40*/  MOV R11, 0x31b31feb ;  /* 0x31b31feb000b7802 */ /* 0x000fe40000000f00 */
[----:B------:R1:W-:Y:S01]  /*13e50*/  STL.64 [R1+0x310], R20 ;  /* 0x0003101401007387 */ /* 0x0003e20000100a00 */
[----:B--2---:R-:W-:Y:S01]  /*13e60*/  IMAD.MOV.U32 R4, RZ, RZ, -0x48ce3da8 ;  /* 0xb731c258ff047424 */ /* 0x004fe200078e00ff */
[----:B------:R-:W-:-:S02]  /*13e70*/  MOV R5, 0x36e39c79 ;  /* 0x36e39c7900057802 */ /* 0x000fc40000000f00 */
[----:B------:R2:W-:Y:S01]  /*13e80*/  STL.64 [R1+0x318], R8 ;  /* 0x0003180801007387 */ /* 0x0005e20000100a00 */
[----:B0-----:R-:W-:Y:S01]  /*13e90*/  HFMA2.MMA R23, -RZ, RZ, 0.10626220703125, -24.6875 ;  /* 0x2ecdce2cff177435 */ /* 0x001fe200000001ff */
[----:B------:R-:W-:Y:S02]  /*13ea0*/  IMAD.MOV.U32 R22, RZ, RZ, 0x27bb1603 ;  /* 0x27bb1603ff167424 */ /* 0x000fe400078e00ff */
[----:B------:R0:W-:Y:S01]  /*13eb0*/  STL.64 [R1+0x330], R12 ;  /* 0x0003300c01007387 */ /* 0x0001e20000100a00 */
[----:B-1----:R-:W-:-:S03]  /*13ec0*/  HFMA2.MMA R21, -RZ, RZ, -0.08734130859375, 3010 ;  /* 0xad9769e1ff157435 */ /* 0x002fc600000001ff */
[----:B------:R1:W-:Y:S01]  /*13ed0*/  STL.64 [R1+0x338], R14 ;  /* 0x0003380e01007387 */ /* 0x0003e20000100a00 */
[----:B------:R-:W-:Y:S01]  /*13ee0*/  IMAD.MOV.U32 R20, RZ, RZ, -0x49f2909b ;  /* 0xb60d6f65ff147424 */ /* 0x000fe200078e00ff */
[----:B--2---:R-:W-:Y:S02]  /*13ef0*/  HFMA2.MMA R9, -RZ, RZ, 0.024383544921875, 0.05047607421875 ;  /* 0x263e2a76ff097435 */ /* 0x004fe400000001ff */
[----:B------:R2:W-:Y:S01]  /*13f00*/  STL.64 [R1+0x210], R24 ;  /* 0x0002101801007387 */ /* 0x0005e20000100a00 */
[----:B------:R-:W-:Y:S01]  /*13f10*/  IMAD.MOV.U32 R8, RZ, RZ, 0x33859412 ;  /* 0x33859412ff087424 */ /* 0x000fe200078e00ff */
[----:B0-----:R-:W-:Y:S02]  /*13f20*/  HFMA2.MMA R13, -RZ, RZ, 0.0238494873046875, 0.0089569091796875 ;  /* 0x261b2096ff0d7435 */ /* 0x001fe400000001ff */
[----:B------:R0:W-:Y:S01]  /*13f30*/  STL.64 [R1+0x360], R10 ;  /* 0x0003600a01007387 */ /* 0x0001e20000100a00 */
[----:B------:R-:W-:Y:S02]  /*13f40*/  IMAD.MOV.U32 R12, RZ, RZ, -0x4f3fb378 ;  /* 0xb0c04c88ff0c7424 */ /* 0x000fe400078e00ff */
[----:B-1----:R-:W-:Y:S01]  /*13f50*/  IMAD.MOV.U32 R14, RZ, RZ, 0x2f563c98 ;  /* 0x2f563c98ff0e7424 */ /* 0x002fe200078e00ff */
[----:B------:R-:W-:Y:S01]  /*13f60*/  MOV R15, 0xaedeb390 ;  /* 0xaedeb390000f7802 */ /* 0x000fe20000000f00 */
[----:B------:R1:W-:Y:S01]  /*13f70*/  STL.64 [R1+0x340], R4 ;  /* 0x0003400401007387 */ /* 0x0003e20000100a00 */
[----:B--2---:R-:W-:Y:S01]  /*13f80*/  IMAD.MOV.U32 R24, RZ, RZ, 0x398e04a8 ;  /* 0x398e04a8ff187424 */ /* 0x004fe200078e00ff */
[----:B------:R-:W-:-:S02]  /*13f90*/  MOV R25, 0x3554208f ;  /* 0x3554208f00197802 */ /* 0x000fc40000000f00 */
[----:B------:R2:W-:Y:S01]  /*13fa0*/  STL.64 [R1+0x370], R14 ;  /* 0x0003700e01007387 */ /* 0x0005e20000100a00 */
[----:B0-----:R-:W-:Y:S01]  /*13fb0*/  HFMA2.MMA R11, -RZ, RZ, -0.58642578125, -64.125 ;  /* 0xb8b1d402ff0b7435 */ /* 0x001fe200000001ff */
[----:B------:R-:W-:Y:S02]  /*13fc0*/  IMAD.MOV.U32 R10, RZ, RZ, 0x3443638e ;  /* 0x3443638eff0a7424 */ /* 0x000fe400078e00ff */
[----:B------:R0:W-:Y:S01]  /*13fd0*/  STL.64 [R1+0x238], R22 ;  /* 0x0002381601007387 */ /* 0x0001e20000100a00 */
[----:B-1----:R-:W-:Y:S01]  /*13fe0*/  IMAD.MOV.U32 R4, RZ, RZ, -0x5392b4cf ;  /* 0xac6d4b31ff047424 */ /* 0x002fe200078e00ff */
[----:B------:R-:W-:Y:S02]  /*13ff0*/  MOV R5, 0xba1c6ff9 ;  /* 0xba1c6ff900057802 */ /* 0x000fe40000000f00 */
[----:B------:R1:W-:Y:S01]  /*14000*/  STL.64 [R1+0x260], R24 ;  /* 0x0002601801007387 */ /* 0x0003e20000100a00 */
[----:B--2---:R-:W-:-:S03]  /*14010*/  IMAD.MOV.U32 R14, RZ, RZ, -0x49c13963 ;  /* 0xb63ec69dff0e7424 */ /* 0x004fc600078e00ff */
[----:B------:R2:W-:Y:S01]  /*14020*/  STL.64 [R1+0x348], R20 ;  /* 0x0003481401007387 */ /* 0x0005e20000100a00 */
[----:B------:R-:W-:Y:S01]  /*14030*/  MOV R15, 0x3569c288 ;  /* 0x3569c288000f7802 */ /* 0x000fe20000000f00 */
[----:B0-----:R-:W-:Y:S02]  /*14040*/  HFMA2.MMA R23, -RZ, RZ, 0.2279052734375, -1.0966796875 ;  /* 0x334bbc63ff177435 */ /* 0x001fe400000001ff */
[----:B------:R0:W-:Y:S01]  /*14050*/  STL.64 [R1+0x358], R8 ;  /* 0x0003580801007387 */ /* 0x0001e20000100a00 */
[----:B------:R-:W-:-:S03]  /*14060*/  IMAD.MOV.U32 R22, RZ, RZ, -0x4c426841 ;  /* 0xb3bd97bfff167424 */ /* 0x000fc600078e00ff */
[----:B------:R3:W-:Y:S01]  /*14070*/  STL.64 [R1+0x368], R12 ;  /* 0x0003680c01007387 */ /* 0x0007e20000100a00 */
[----:B-1----:R-:W-:Y:S01]  /*14080*/  IMAD.MOV.U32 R24, RZ, RZ, -0x53a03bb8 ;  /* 0xac5fc448ff187424 */ /* 0x002fe200078e00ff */
[----:B------:R-:W-:Y:S01]  /*14090*/  MOV R25, 0x22adcde9 ;  /* 0x22adcde900197802 */ /* 0x000fe20000000f00 */
[----:B--2---:R-:W-:Y:S01]  /*140a0*/  HFMA2.MMA R21, -RZ, RZ, 0.77392578125, -14.609375 ;  /* 0x3a31cb4eff157435 */ /* 0x004fe200000001ff */
[----:B------:R1:W-:Y:S01]  /*140b0*/  STL.64 [R1+0x380], R4 ;  /* 0x0003800401007387 */ /* 0x0003e20000100a00 */
[----:B------:R-:W-:Y:S02]  /*140c0*/  IMAD.MOV.U32 R20, RZ, RZ, -0x4768e703 ;  /* 0xb89718fdff147424 */ /* 0x000fe400078e00ff */
[----:B0-----:R-:W-:Y:S01]  /*140d0*/  IMAD.MOV.U32 R8, RZ, RZ, -0x45d8306d ;  /* 0xba27cf93ff087424 */ /* 0x001fe200078e00ff */
[----:B------:R-:W-:Y:S01]  /*140e0*/  MOV R9, 0x39917d90 ;  /* 0x39917d9000097802 */ /* 0x000fe20000000f00 */
[----:B------:R0:W-:Y:S01]  /*140f0*/  STL.64 [R1+0x398], R10 ;  /* 0x0003980a01007387 */ /* 0x0001e20000100a00 */
[----:B---3--:R-:W-:Y:S01]  /*14100*/  HFMA2.MMA R13, -RZ, RZ, 0.411865234375, -14584 ;  /* 0x3697f31fff0d7435 */ /* 0x008fe200000001ff */
[----:B------:R-:W-:-:S02]  /*14110*/  IMAD.MOV.U32 R12, RZ, RZ, -0x4f8c7f39 ;  /* 0xb07380c7ff0c7424 */ /* 0x000fc400078e00ff */
[----:B------:R2:W-:Y:S01]  /*14120*/  STL.64 [R1+0x3b0], R14 ;  /* 0x0003b00e01007387 */ /* 0x0005e20000100a00 */
[----:B-1----:R-:W-:Y:S01]  /*14130*/  HFMA2.MMA R5, -RZ, RZ, -0.2587890625, -3.587890625 ;  /* 0xb424c32dff057435 */ /* 0x002fe200000001ff */
[----:B------:R-:W-:Y:S02]  /*14140*/  IMAD.MOV.U32 R4, RZ, RZ, 0x2c81c80c ;  /* 0x2c81c80cff047424 */ /* 0x000fe400078e00ff */
[----:B------:R1:W-:Y:S01]  /*14150*/  STL.64 [R1+0x2b0], R24 ;  /* 0x0002b01801007387 */ /* 0x0003e20000100a00 */
[----:B0-----:R-:W-:Y:S01]  /*14160*/  HFMA2.MMA R11, -RZ, RZ, -0.10455322265625, -36096 ;  /* 0xaeb1f868ff0b7435 */ /* 0x001fe200000001ff */
[----:B------:R-:W-:Y:S02]  /*14170*/  IMAD.MOV.U32 R10, RZ, RZ, -0x5fa12243 ;  /* 0xa05eddbdff0a7424 */ /* 0x000fe400078e00ff */
[----:B------:R0:W-:Y:S01]  /*14180*/  STL.64 [R1+0x390], R8 ;  /* 0x0003900801007387 */ /* 0x0001e20000100a00 */
[----:B--2---:R-:W-:Y:S01]  /*14190*/  HFMA2.MMA R15, -RZ, RZ, -0.8720703125, -6036 ;  /* 0xbafaede5ff0f7435 */ /* 0x004fe200000001ff */
[----:B------:R-:W-:-:S02]  /*141a0*/  IMAD.MOV.U32 R14, RZ, RZ, 0x3aaea573 ;  /* 0x3aaea573ff0e7424 */ /* 0x000fc400078e00ff */
[----:B------:R2:W-:Y:S01]  /*141b0*/  STL.64 [R1+0x288], R22 ;  /* 0x0002881601007387 */ /* 0x0005e20000100a00 */
[----:B-1----:R-:W-:Y:S01]  /*141c0*/  IMAD.MOV.U32 R24, RZ, RZ, -0x5bcd0536 ;  /* 0xa432facaff187424 */ /* 0x002fe200078e00ff */
[----:B------:R-:W-:Y:S02]  /*141d0*/  MOV R25, 0xb012746d ;  /* 0xb012746d00197802 */ /* 0x000fe40000000f00 */
[----:B------:R1:W-:Y:S01]  /*141e0*/  STL.64 [R1+0x388], R20 ;  /* 0x0003881401007387 */ /* 0x0003e20000100a00 */
[----:B0-----:R-:W-:Y:S01]  /*141f0*/  IMAD.MOV.U32 R8, RZ, RZ, -0x4eedda29 ;  /* 0xb11225d7ff087424 */ /* 0x001fe200078e00ff */
[----:B------:R-:W-:Y:S02]  /*14200*/  MOV R9, 0x301db2a5 ;  /* 0x301db2a500097802 */ /* 0x000fe40000000f00 */
[----:B------:R0:W-:Y:S01]  /*14210*/  STL.64 [R1+0x3a8], R12 ;  /* 0x0003a80c01007387 */ /* 0x0001e20000100a00 */
[----:B--2---:R-:W-:Y:S01]  /*14220*/  HFMA2.MMA R23, -RZ, RZ, 0.42236328125, 0.24755859375 ;  /* 0x36c233ecff177435 */ /* 0x004fe200000001ff */
[----:B------:R-:W-:-:S02]  /*14230*/  IMAD.MOV.U32 R22, RZ, RZ, -0x4866cb75 ;  /* 0xb799348bff167424 */ /* 0x000fc400078e00ff */
[----:B------:R2:W-:Y:S01]  /*14240*/  STL.64 [R1+0x3b8], R4 ;  /* 0x0003b80401007387 */ /* 0x0005e20000100a00 */
[----:B-1----:R-:W-:Y:S01]  /*14250*/  IMAD.MOV.U32 R20, RZ, RZ, 0x33be51ed ;  /* 0x33be51edff147424 */ /* 0x002fe200078e00ff */
[----:B------:R-:W-:Y:S02]  /*14260*/  MOV R21, 0xb2d855fd ;  /* 0xb2d855fd00157802 */ /* 0x000fe40000000f00 */
[----:B------:R1:W-:Y:S01]  /*14270*/  STL.64 [R1+0x3d8], R10 ;  /* 0x0003d80a01007387 */ /* 0x0003e20000100a00 */
[----:B0-----:R-:W-:Y:S01]  /*14280*/  IMAD.MOV.U32 R12, RZ, RZ, 0x2e3a66b4 ;  /* 0x2e3a66b4ff0c7424 */ /* 0x001fe200078e00ff */
[----:B------:R-:W-:Y:S02]  /*14290*/  MOV R13, 0xad418d9d ;  /* 0xad418d9d000d7802 */ /* 0x000fe40000000f00 */
[----:B------:R0:W-:Y:S01]  /*142a0*/  STL.64 [R1+0x300], R24 ;  /* 0x0003001801007387 */ /* 0x0001e20000100a00 */
[----:B--2---:R-:W-:Y:S01]  /*142b0*/  HFMA2.MMA R5, -RZ, RZ, 0.734375, 0.000367641448974609375 ;  /* 0x39e00e06ff057435 */ /* 0x004fe200000001ff */
        /* <DEDUP_REMOVED lines=8> */
[----:B--2---:R-:W-:Y:S01]  /*14340*/  HFMA2.MMA R9, -RZ, RZ, -0.50146484375, 0.0350341796875 ;  /* 0xb803287cff097435 */ /* 0x004fe200000001ff */
[----:B------:R-:W-:-:S02]  /*14350*/  IMAD.MOV.U32 R8, RZ, RZ, 0x383defc2 ;  /* 0x383defc2ff087424 */ /* 0x000fc400078e00ff */
[----:B------:R2:W-:Y:S01]  /*14360*/  STL.64 [R1+0x3e0], R12 ;  /* 0x0003e00c01007387 */ /* 0x0005e20000100a00 */
[----:B-1----:R-:W-:-:S03]  /*14370*/  HFMA2.MMA R15, -RZ, RZ, -0.2242431640625, -0.000300884246826171875 ;  /* 0xb32d8ceeff0f7435 */ /* 0x002fc600000001ff */
[----:B------:R1:W-:Y:S01]  /*14380*/  STL.64 [R1+0x2d8], R22 ;  /* 0x0002d81601007387 */ /* 0x0003e20000100a00 */
[----:B------:R-:W-:Y:S02]  /*14390*/  IMAD.MOV.U32 R14, RZ, RZ, 0x3396a2a5 ;  /* 0x3396a2a5ff0e7424 */ /* 0x000fe400078e00ff */
[----:B0-----:R-:W-:Y:S01]  /*143a0*/  IMAD.MOV.U32 R20, RZ, RZ, -0x46cf38dc ;  /* 0xb930c724ff147424 */ /* 0x001fe200078e00ff */
[----:B------:R-:W-:Y:S01]  /*143b0*/  MOV R21, 0xb20bacf3 ;  /* 0xb20bacf300157802 */ /* 0x000fe20000000f00 */
[----:B------:R0:W-:Y:S01]  /*143c0*/  STL.64 [R1+0x410], R10 ;  /* 0x0004100a01007387 */ /* 0x0001e20000100a00 */
[----:B--2---:R-:W-:Y:S01]  /*143d0*/  IMAD.MOV.U32 R12, RZ, RZ, -0x4b27aa05 ;  /* 0xb4d855fbff0c7424 */ /* 0x004fe200078e00ff */
[----:B------:R-:W-:Y:S02]  /*143e0*/  MOV R13, 0xaa45cbf6 ;  /* 0xaa45cbf6000d7802 */ /* 0x000fe40000000f00 */
[----:B------:R2:W-:Y:S01]  /*143f0*/  STL.64 [R1+0x3f8], R4 ;  /* 0x0003f80401007387 */ /* 0x0005e20000100a00 */
[----:B-1----:R-:W-:Y:S01]  /*14400*/  HFMA2.MMA R23, -RZ, RZ, -0.326904296875, 0.000882625579833984375 ;  /* 0xb53b133bff177435 */ /* 0x002fe200000001ff */
[----:B------:R-:W-:-:S02]  /*14410*/  IMAD.MOV.U32 R22, RZ, RZ, -0x461a34c2 ;  /* 0xb9e5cb3eff167424 */ /* 0x000fc400078e00ff */
[----:B------:R1:W-:Y:S01]  /*14420*/  STL.64 [R1+0x350], R24 ;  /* 0x0003501801007387 */ /* 0x0003e20000100a00 */
[----:B0-----:R-:W-:Y:S01]  /*14430*/  IMAD.MOV.U32 R10, RZ, RZ, 0x392a6921 ;  /* 0x392a6921ff0a7424 */ /* 0x001fe200078e00ff */
[----:B------:R-:W-:Y:S02]  /*14440*/  MOV R11, 0xbb073923 ;  /* 0xbb073923000b7802 */ /* 0x000fe40000000f00 */
[----:B------:R0:W-:Y:S01]  /*14450*/  STL.64 [R1+0x400], R20 ;  /* 0x0004001401007387 */ /* 0x0001e20000100a00 */
[----:B--2---:R-:W-:Y:S01]  /*14460*/  IMAD.MOV.U32 R4, RZ, RZ, 0x32451f4e ;  /* 0x32451f4eff047424 */ /* 0x004fe200078e00ff */
[----:B------:R-:W-:Y:S02]  /*14470*/  MOV R5, 0x22924184 ;  /* 0x2292418400057802 */ /* 0x000fe40000000f00 */
[----:B------:R2:W-:Y:S01]  /*14480*/  STL.64 [R1+0x408], R8 ;  /* 0x0004080801007387 */ /* 0x0005e20000100a00 */
[----:B-1----:R-:W-:Y:S01]  /*14490*/  IMAD.MOV.U32 R24, RZ, RZ, 0x38800900 ;  /* 0x38800900ff187424 */ /* 0x002fe200078e00ff */
[----:B------:R-:W-:-:S02]  /*144a0*/  MOV R25, 0xb7b0c7e6 ;  /* 0xb7b0c7e600197802 */ /* 0x000fc40000000f00 */
[----:B------:R1:W-:Y:S04]  /*144b0*/  STL.64 [R1+0x420], R12 ;  /* 0x0004200c01007387 */ /* 0x0003e80000100a00 */
[----:B------:R3:W-:Y:S01]  /*144c0*/  STL.64 [R1+0x428], R14 ;  /* 0x0004280e01007387 */ /* 0x0007e20000100a00 */
[----:B0-----:R-:W-:Y:S01]  /*144d0*/  HFMA2.MMA R21, -RZ, RZ, 0.1412353515625, -47648 ;  /* 0x3085f9d1ff157435 */ /* 0x001fe200000001ff */
[----:B------:R-:W-:Y:S01]  /*144e0*/  IMAD.MOV.U32 R20, RZ, RZ, -0x4f0b4a71 ;  /* 0xb0f4b58fff147424 */ /* 0x000fe200078e00ff */
[----:B--2---:R-:W-:Y:S01]  /*144f0*/  HFMA2.MMA R9, -RZ, RZ, 0.85107421875, 0.0004189014434814453125 ;  /* 0x3acf0eddff097435 */ /* 0x004fe200000001ff */
[----:B------:R0:W-:Y:S01]  /*14500*/  STL.64 [R1+0x450], R10 ;  /* 0x0004500a01007387 */ /* 0x0001e20000100a00 */
[----:B------:R-:W-:Y:S02]  /*14510*/  IMAD.MOV.U32 R8, RZ, RZ, 0x2e259399 ;  /* 0x2e259399ff087424 */ /* 0x000fe400078e00ff */
[----:B-1----:R-:W-:Y:S01]  /*14520*/  IMAD.MOV.U32 R12, RZ, RZ, 0x3b0c2df0 ;  /* 0x3b0c2df0ff0c7424 */ /* 0x002fe200078e00ff */
[----:B------:R-:W-:Y:S01]  /*14530*/  MOV R13, 0xba847eb2 ;  /* 0xba847eb2000d7802 */ /* 0x000fe20000000f00 */
[----:B------:R1:W-:Y:S01]  /*14540*/  STL.64 [R1+0x430], R4 ;  /* 0x0004300401007387 */ /* 0x0003e20000100a00 */
[----:B---3--:R-:W-:Y:S01]  /*14550*/  HFMA2.MMA R15, -RZ, RZ, 0.71728515625, -47744 ;  /* 0x39bdf9d4ff0f7435 */ /* 0x008fe200000001ff */
[----:B------:R-:W-:-:S02]  /*14560*/  IMAD.MOV.U32 R14, RZ, RZ, -0x4b29b865 ;  /* 0xb4d6479bff0e7424 */ /* 0x000fc400078e00ff */
[----:B------:R2:W-:Y:S01]  /*14570*/  STL.64 [R1+0x328], R22 ;  /* 0x0003281601007387 */ /* 0x0005e20000100a00 */
[----:B0-----:R-:W-:Y:S01]  /*14580*/  IMAD.MOV.U32 R10, RZ, RZ, -0x4ac79a42 ;  /* 0xb53865beff0a7424 */ /* 0x001fe200078e00ff */
[----:B------:R-:W-:Y:S02]  /*14590*/  MOV R11, 0x345dc32f ;  /* 0x345dc32f000b7802 */ /* 0x000fe40000000f00 */
[----:B------:R0:W-:Y:S01]  /*145a0*/  STL.64 [R1+0x3a0], R24 ;  /* 0x0003a01801007387 */ /* 0x0001e20000100a00 */
[----:B-1----:R-:W-:Y:S01]  /*145b0*/  HFMA2.MMA R5, -RZ, RZ, -0.490234375, 2.439453125 ;  /* 0xb7d840e1ff057435 */ /* 0x002fe200000001ff */
[----:B------:R-:W-:Y:S02]  /*145c0*/  IMAD.MOV.U32 R4, RZ, RZ, 0x3111c386 ;  /* 0x3111c386ff047424 */ /* 0x000fe400078e00ff */
[----:B------:R1:W-:Y:S01]  /*145d0*/  STL.64 [R1+0x458], R12 ;  /* 0x0004580c01007387 */ /* 0x0003e20000100a00 */
[----:B--2---:R-:W-:Y:S01]  /*145e0*/  HFMA2.MMA R23, -RZ, RZ, -0.01314544677734375, -22.578125 ;  /* 0xa2bbcda5ff177435 */ /* 0x004fe200000001ff */
[----:B------:R-:W-:-:S02]  /*145f0*/  IMAD.MOV.U32 R22, RZ, RZ, 0x2de560f7 ;  /* 0x2de560f7ff167424 */ /* 0x000fc400078e00ff */
[----:B------:R2:W-:Y:S01]  /*14600*/  STL.64 [R1+0x438], R20 ;  /* 0x0004381401007387 */ /* 0x0005e20000100a00 */
[----:B0-----:R-:W-:Y:S01]  /*14610*/  IMAD.MOV.U32 R24, RZ, RZ, 0x3a9159c0 ;  /* 0x3a9159c0ff187424 */ /* 0x001fe200078e00ff */
[----:B------:R-:W-:Y:S02]  /*14620*/  MOV R25, 0x35854f7b ;  /* 0x35854f7b00197802 */ /* 0x000fe40000000f00 */
[----:B------:R0:W-:Y:S01]  /*14630*/  STL.64 [R1+0x448], R8 ;  /* 0x0004480801007387 */ /* 0x0001e20000100a00 */
[----:B-1----:R-:W-:Y:S01]  /*14640*/  IMAD.MOV.U32 R12, RZ, RZ, 0x32afd7e3 ;  /* 0x32afd7e3ff0c7424 */ /* 0x002fe200078e00ff */
[----:B------:R-:W-:Y:S02]  /*14650*/  MOV R13, 0xb1c79a09 ;  /* 0xb1c79a09000d7802 */ /* 0x000fe40000000f00 */
[----:B------:R1:W-:Y:S01]  /*14660*/  STL.64 [R1+0x488], R10 ;  /* 0x0004880a01007387 */ /* 0x0003e20000100a00 */
[----:B--2---:R-:W-:Y:S01]  /*14670*/  IMAD.MOV.U32 R20, RZ, RZ, 0x3790f86c ;  /* 0x3790f86cff147424 */ /* 0x004fe200078e00ff */
[----:B------:R-:W-:-:S02]  /*14680*/  MOV R21, 0xb6bd4b10 ;  /* 0xb6bd4b1000157802 */ /* 0x000fc40000000f00 */
[----:B------:R2:W-:Y:S01]  /*14690*/  STL.64 [R1+0x460], R14 ;  /* 0x0004600e01007387 */ /* 0x0005e20000100a00 */
[----:B0-----:R-:W-:-:S03]  /*146a0*/  HFMA2.MMA R9, -RZ, RZ, 0.34912109375, -0.01309967041015625 ;  /* 0x3596a2b5ff097435 */ /* 0x001fc600000001ff */
[----:B------:R0:W-:Y:S01]  /*146b0*/  STL.64 [R1+0x3f0], R24 ;  /* 0x0003f01801007387 */ /* 0x0001e20000100a00 */
[----:B------:R-:W-:Y:S02]  /*146c0*/  IMAD.MOV.U32 R8, RZ, RZ, -0x52be0ee0 ;  /* 0xad41f120ff087424 */ /* 0x000fe400078e00ff */
[----:B-1----:R-:W-:Y:S01]  /*146d0*/  IMAD.MOV.U32 R10, RZ, RZ, 0x3a5b23f8 ;  /* 0x3a5b23f8ff0a7424 */ /* 0x002fe200078e00ff */
[----:B------:R-:W-:Y:S01]  /*146e0*/  MOV R11, 0x32a708fe ;  /* 0x32a708fe000b7802 */ /* 0x000fe20000000f00 */
[----:B------:R1:W-:Y:S01]  /*146f0*/  STL.64 [R1+0x470], R4 ;  /* 0x0004700401007387 */ /* 0x0003e20000100a00 */
[----:B--2---:R-:W-:Y:S01]  /*14700*/  HFMA2.MMA R15, -RZ, RZ, 0.1396484375, 345.75 ;  /* 0x30785d67ff0f7435 */ /* 0x004fe200000001ff */
[----:B------:R-:W-:Y:S02]  /*14710*/  IMAD.MOV.U32 R14, RZ, RZ, -0x5ae6560f ;  /* 0xa519a9f1ff0e7424 */ /* 0x000fe400078e00ff */
[----:B------:R2:W-:Y:S01]  /*14720*/  STL.64 [R1+0x378], R22 ;  /* 0x0003781601007387 */ /* 0x0005e20000100a00 */
[----:B0-----:R-:W-:Y:S01]  /*14730*/  IMAD.MOV.U32 R24, RZ, RZ, -0x506ed5ca ;  /* 0xaf912a36ff187424 */ /* 0x001fe200078e00ff */
[----:B------:R-:W-:-:S02]  /*14740*/  MOV R25, 0x22d5cb0c ;  /* 0x22d5cb0c00197802 */ /* 0x000fc40000000f00 */
[----:B------:R0:W-:Y:S01]  /*14750*/  STL.64 [R1+0x498], R12 ;  /* 0x0004980c01007387 */ /* 0x0001e20000100a00 */
[----:B-1----:R-:W-:Y:S01]  /*14760*/  IMAD.MOV.U32 R4, RZ, RZ, -0x4ff7a9f6 ;  /* 0xb008560aff047424 */ /* 0x002fe200078e00ff */
[----:B------:R-:W-:Y:S02]  /*14770*/  MOV R5, 0x2f143b5a ;  /* 0x2f143b5a00057802 */ /* 0x000fe40000000f00 */
[----:B------:R1:W-:Y:S01]  /*14780*/  STL.64 [R1+0x478], R20 ;  /* 0x0004781401007387 */ /* 0x0003e20000100a00 */
[----:B--2---:R-:W-:Y:S01]  /*14790*/  HFMA2.MMA R23, -RZ, RZ, 0.1724853515625, -1513 ;  /* 0x3185e5e9ff177435 */ /* 0x004fe200000001ff */
[----:B------:R-:W-:Y:S02]  /*147a0*/  IMAD.MOV.U32 R22, RZ, RZ, -0x57c7c94e ;  /* 0xa83836b2ff167424 */ /* 0x000fe400078e00ff */
[----:B------:R2:W-:Y:S01]  /*147b0*/  STL.64 [R1+0x4c8], R10 ;  /* 0x0004c80a01007387 */ /* 0x0005e20000100a00 */
[----:B0-----:R-:W-:Y:S01]  /*147c0*/  HFMA2.MMA R13, -RZ, RZ, 0.65966796875, 88.75 ;  /* 0x3947558cff0d7435 */ /* 0x001fe200000001ff */
[----:B------:R-:W-:-:S02]  /*147d0*/  IMAD.MOV.U32 R12, RZ, RZ, -0x4678d77e ;  /* 0xb9872882ff0c7424 */ /* 0x000fc400078e00ff */
[----:B------:R0:W-:Y:S01]  /*147e0*/  STL.64 [R1+0x440], R24 ;  /* 0x0004401801007387 */ /* 0x0001e20000100a00 */
[----:B-1----:R-:W-:-:S03]  /*147f0*/  HFMA2.MMA R21, -RZ, RZ, 0.97705078125, -58.40625 ;  /* 0x3bd1d34dff157435 */ /* 0x002fc600000001ff */
[----:B------:R1:W-:Y:S01]  /*14800*/  STL.64 [R1+0x480], R8 ;  /* 0x0004800801007387 */ /* 0x0003e20000100a00 */
[----:B------:R-:W-:Y:S01]  /*14810*/  IMAD.MOV.U32 R20, RZ, RZ, -0x447a8d4b ;  /* 0xbb8572b5ff147424 */ /* 0x000fe200078e00ff */
[----:B--2---:R-:W-:Y:S02]  /*14820*/  HFMA2.MMA R11, -RZ, RZ, -0.1956787109375, -62944 ;  /* 0xb243fbafff0b7435 */ /* 0x004fe400000001ff */
[----:B------:R2:W-:Y:S01]  /*14830*/  STL.64 [R1+0x4a0], R14 ;  /* 0x0004a00e01007387 */ /* 0x0005e20000100a00 */
[----:B------:R-:W-:Y:S01]  /*14840*/  IMAD.MOV.U32 R10, RZ, RZ, 0x32aac036 ;  /* 0x32aac036ff0a7424 */ /* 0x000fe200078e00ff */
[----:B0-----:R-:W-:Y:S02]  /*14850*/  HFMA2.MMA R25, -RZ, RZ, -0.2216796875, -11232 ;  /* 0xb318f17cff197435 */ /* 0x001fe400000001ff */
[----:B------:R0:W-:Y:S01]  /*14860*/  STL.64 [R1+0x4a8], R4 ;  /* 0x0004a80401007387 */ /* 0x0001e20000100a00 */
[----:B------:R-:W-:Y:S01]  /*14870*/  IMAD.MOV.U32 R24, RZ, RZ, 0x29526277 ;  /* 0x29526277ff187424 */ /* 0x000fe200078e00ff */
[----:B-1----:R-:W-:Y:S01]  /*14880*/  HFMA2.MMA R9, -RZ, RZ, -0.87548828125, 0.0038356781005859375 ;  /* 0xbb011bdbff097435 */ /* 0x002fe200000001ff */
[----:B------:R-:W-:Y:S01]  /*14890*/  IMAD.MOV.U32 R8, RZ, RZ, 0x3b0e7a69 ;  /* 0x3b0e7a69ff087424 */ /* 0x000fe200078e00ff */
[----:B------:R1:W-:Y:S01]  /*148a0*/  STL.64 [R1+0x3c8], R22 ;  /* 0x0003c81601007387 */ /* 0x0003e20000100a00 */
[----:B--2---:R-:W-:Y:S01]  /*148b0*/  IMAD.MOV.U32 R14, RZ, RZ, -0x477207b8 ;  /* 0xb88df848ff0e7424 */ /* 0x004fe200078e00ff */
[----:B------:R-:W-:-:S02]  /*148c0*/  MOV R15, 0xaf1ec6c2 ;  /* 0xaf1ec6c2000f7802 */ /* 0x000fc40000000f00 */
[----:B------:R2:W-:Y:S01]  /*148d0*/  STL.64 [R1+0x4d0], R12 ;  /* 0x0004d00c01007387 */ /* 0x0005e20000100a00 */
[----:B0-----:R-:W-:Y:S01]  /*148e0*/  IMAD.MOV.U32 R4, RZ, RZ, 0x365dc32f ;  /* 0x365dc32fff047424 */ /* 0x001fe200078e00ff */
[----:B------:R-:W-:Y:S02]  /*148f0*/  MOV R5, 0x2b60b368 ;  /* 0x2b60b36800057802 */ /* 0x000fe40000000f00 */
[----:B------:R0:W-:Y:S01]  /*14900*/  STL.64 [R1+0x4b0], R20 ;  /* 0x0004b01401007387 */ /* 0x0001e20000100a00 */
[----:B-1----:R-:W-:-:S03]  /*14910*/  HFMA2.MMA R23, -RZ, RZ, 0.35595703125, 4912 ;  /* 0x35b26cccff177435 */ /* 0x002fc600000001ff */
[----:B------:R1:W-:Y:S01]  /*14920*/  STL.64 [R1+0x500], R10 ;  /* 0x0005000a01007387 */ /* 0x0003e20000100a00 */
[----:B------:R-:W-:Y:S01]  /*14930*/  IMAD.MOV.U32 R22, RZ, RZ, -0x49efd53c ;  /* 0xb6102ac4ff167424 */ /* 0x000fe200078e00ff */
[----:B--2---:R-:W-:Y:S02]  /*14940*/  HFMA2.MMA R13, -RZ, RZ, -0.9697265625, -1011 ;  /* 0xbbc2e3e6ff0d7435 */ /* 0x004fe400000001ff */
[----:B------:R2:W-:Y:S01]  /*14950*/  STL.64 [R1+0x4d8], R14 ;  /* 0x0004d80e01007387 */ /* 0x0005e20000100a00 */
[----:B------:R-:W-:Y:S01]  /*14960*/  IMAD.MOV.U32 R12, RZ, RZ, -0x4ff565e4 ;  /* 0xb00a9a1cff0c7424 */ /* 0x000fe200078e00ff */
[----:B0-----:R-:W-:Y:S02]  /*14970*/  HFMA2.MMA R21, -RZ, RZ, 0.30078125, -34.90625 ;  /* 0x34d0d05dff157435 */ /* 0x001fe400000001ff */
[----:B------:R0:W-:Y:S01]  /*14980*/  STL.64 [R1+0x4e8], R4 ;  /* 0x0004e80401007387 */ /* 0x0001e20000100a00 */
[----:B------:R-:W-:Y:S01]  /*14990*/  IMAD.MOV.U32 R20, RZ, RZ, -0x4ad3f055 ;  /* 0xb52c0fabff147424 */ /* 0x000fe200078e00ff */
[----:B-1----:R-:W-:-:S02]  /*149a0*/  HFMA2.MMA R11, -RZ, RZ, 0.5322265625, 0.00020492076873779296875 ;  /* 0x38420ab7ff0b7435 */ /* 0x002fc400000001ff */
[----:B------:R1:W-:Y:S01]  /*149b0*/  STL.64 [R1+0x490], R24 ;  /* 0x0004901801007387 */ /* 0x0003e20000100a00 */
[----:B------:R-:W-:Y:S02]  /*149c0*/  IMAD.MOV.U32 R10, RZ, RZ, -0x46f38a7e ;  /* 0xb90c7582ff0a7424 */ /* 0x000fe400078e00ff */
[----:B--2---:R-:W-:Y:S01]  /*149d0*/  IMAD.MOV.U32 R14, RZ, RZ, -0x45f26628 ;  /* 0xba0d99d8ff0e7424 */ /* 0x004fe200078e00ff */
[----:B------:R2:W-:Y:S01]  /*149e0*/  STL.64 [R1+0x4c0], R8 ;  /* 0x0004c00801007387 */ /* 0x0005e20000100a00 */
[----:B------:R-:W-:Y:S01]  /*149f0*/  MOV R15, 0x3c10084d ;  /* 0x3c10084d000f7802 */ /* 0x000fe20000000f00 */
[----:B0-----:R-:W-:Y:S01]  /*14a00*/  HFMA2.MMA R5, -RZ, RZ, 0.955078125, 8.0625 ;  /* 0x3ba44808ff057435 */ /* 0x001fe200000001ff */
[----:B------:R-:W-:Y:S01]  /*14a10*/  IMAD.MOV.U32 R4, RZ, RZ, -0x43de7e19 ;  /* 0xbc2181e7ff047424 */ /* 0x000fe200078e00ff */
[----:B------:R0:W-:Y:S01]  /*14a20*/  STL.64 [R1+0x418], R22 ;  /* 0x0004181601007387 */ /* 0x0001e20000100a00 */
[----:B-1----:R-:W-:Y:S01]  /*14a30*/  HFMA2.MMA R25, -RZ, RZ, -0.4482421875, -472.25 ;  /* 0xb72cdf61ff197435 */ /* 0x002fe200000001ff */
        /* <DEDUP_REMOVED lines=8> */
[----:B-1----:R-:W-:Y:S01]  /*14ac0*/  IMAD.MOV.U32 R12, RZ, RZ, 0x2e301289 ;  /* 0x2e301289ff0c7424 */ /* 0x002fe200078e00ff */
[----:B------:R-:W-:-:S02]  /*14ad0*/  MOV R13, 0xb72c0fb2 ;  /* 0xb72c0fb2000d7802 */ /* 0x000fc40000000f00 */
[----:B------:R1:W-:Y:S01]  /*14ae0*/  STL.64 [R1+0x4f8], R8 ;  /* 0x0004f80801007387 */ /* 0x0003e20000100a00 */
[----:B--2---:R-:W-:Y:S01]  /*14af0*/  HFMA2.MMA R15, -RZ, RZ, -0.3779296875, 137.5 ;  /* 0xb60c584cff0f7435 */ /* 0x004fe200000001ff */
[----:B------:R-:W-:Y:S02]  /*14b00*/  IMAD.MOV.U32 R14, RZ, RZ, 0x36dddd64 ;  /* 0x36dddd64ff0e7424 */ /* 0x000fe400078e00ff */
        /* <DEDUP_REMOVED lines=10> */
[----:B0-----:R-:W-:Y:S01]  /*14bb0*/  HFMA2.MMA R5, -RZ, RZ, 0.2373046875, -333 ;  /* 0x3398dd34ff057435 */ /* 0x001fe200000001ff */
[----:B------:R-:W-:Y:S02]  /*14bc0*/  IMAD.MOV.U32 R4, RZ, RZ, -0x4b7f62d5 ;  /* 0xb4809d2bff047424 */ /* 0x000fe400078e00ff */
[----:B------:R0:W-:Y:S01]  /*14bd0*/  STL.64 [R1+0x548], R12 ;  /* 0x0005480c01007387 */ /* 0x0001e20000100a00 */
[----:B-1----:R-:W-:Y:S01]  /*14be0*/  HFMA2.MMA R25, -RZ, RZ, -0.77392578125, 22752 ;  /* 0xba31758eff197435 */ /* 0x002fe200000001ff */
        /* <DEDUP_REMOVED lines=11> */
[----:B--2---:R-:W-:Y:S01]  /*14ca0*/  HFMA2.MMA R9, -RZ, RZ, -0.1571044921875, 0.00469970703125 ;  /* 0xb1071cd0ff097435 */ /* 0x004fe200000001ff */
[----:B------:R-:W-:Y:S02]  /*14cb0*/  IMAD.MOV.U32 R8, RZ, RZ, 0x31ee4973 ;  /* 0x31ee4973ff087424 */ /* 0x000fe400078e00ff */
[----:B------:R2:W-:Y:S01]  /*14cc0*/  STL.64 [R1+0x560], R4 ;  /* 0x0005600401007387 */ /* 0x0005e20000100a00 */
[----:B0-----:R-:W-:Y:S01]  /*14cd0*/  IMAD.MOV.U32 R10, RZ, RZ, 0x36f01e4e ;  /* 0x36f01e4eff0a7424 */ /* 0x001fe200078e00ff */
[----:B------:R-:W-:Y:S02]  /*14ce0*/  MOV R11, 0xb698baa3 ;  /* 0xb698baa3000b7802 */ /* 0x000fe40000000f00 */
[----:B------:R0:W-:Y:S01]  /*14cf0*/  STL.64 [R1+0x4b8], R22 ;  /* 0x0004b81601007387 */ /* 0x0001e20000100a00 */
[----:B-1----:R-:W-:-:S03]  /*14d00*/  HFMA2.MMA R15, -RZ, RZ, -0.2352294921875, -3346 ;  /* 0xb387ea89ff0f7435 */ /* 0x002fc600000001ff */
[----:B------:R1:W-:Y:S01]  /*14d10*/  STL.64 [R1+0x530], R24 ;  /* 0x0005301801007387 */ /* 0x0003e20000100a00 */
[----:B------:R-:W-:Y:S02]  /*14d20*/  IMAD.MOV.U32 R14, RZ, RZ, -0x444e8a9f ;  /* 0xbbb17561ff0e7424 */ /* 0x000fe400078e00ff */
[----:B--2---:R-:W-:Y:S01]  /*14d30*/  IMAD.MOV.U32 R4, RZ, RZ, 0x3af72347 ;  /* 0x3af72347ff047424 */ /* 0x004fe200078e00ff */
[----:B------:R2:W-:Y:S01]  /*14d40*/  STL.64 [R1+0x588], R12 ;  /* 0x0005880c01007387 */ /* 0x0005e20000100a00 */
[----:B------:R-:W-:Y:S01]  /*14d50*/  MOV R5, 0xbac1218f ;  /* 0xbac1218f00057802 */ /* 0x000fe20000000f00 */
[----:B0-----:R-:W-:Y:S01]  /*14d60*/  IMAD.MOV.U32 R22, RZ, RZ, 0x315e5907 ;  /* 0x315e5907ff167424 */ /* 0x001fe200078e00ff */
[----:B------:R-:W-:Y:S01]  /*14d70*/  MOV R23, 0x1f453419 ;  /* 0x1f45341900177802 */ /* 0x000fe20000000f00 */
[----:B------:R0:W-:Y:S01]  /*14d80*/  STL.64 [R1+0x568], R20 ;  /* 0x0005681401007387 */ /* 0x0001e20000100a00 */
[----:B-1----:R-:W-:Y:S01]  /*14d90*/  HFMA2.MMA R25, -RZ, RZ, 0.432373046875, -199.5 ;  /* 0x36ebda3cff197435 */ /* 0x002fe200000001ff */
[----:B------:R-:W-:-:S02]  /*14da0*/  IMAD.MOV.U32 R24, RZ, RZ, 0x3ca4373f ;  /* 0x3ca4373fff187424 */ /* 0x000fc400078e00ff */
[----:B------:R1:W-:Y:S01]  /*14db0*/  STL.64 [R1+0x5b8], R10 ;  /* 0x0005b80a01007387 */ /* 0x0003e20000100a00 */
[----:B--2---:R-:W-:Y:S01]  /*14dc0*/  HFMA2.MMA R13, -RZ, RZ, 0.036407470703125, 327 ;  /* 0x28a95d1cff0d7435 */ /* 0x004fe200000001ff */
[----:B------:R-:W-:Y:S02]  /*14dd0*/  IMAD.MOV.U32 R12, RZ, RZ, 0x35bf1481 ;  /* 0x35bf1481ff0c7424 */ /* 0x000fe400078e00ff */
[----:B------:R2:W-:Y:S01]  /*14de0*/  STL.64 [R1+0x570], R8 ;  /* 0x0005700801007387 */ /* 0x0005e20000100a00 */
[----:B0-----:R-:W-:-:S03]  /*14df0*/  HFMA2.MMA R21, -RZ, RZ, 0.126953125, 0.0003681182861328125 ;  /* 0x30100e08ff157435 */ /* 0x001fc600000001ff */
[----:B------:R0:W-:Y:S01]  /*14e00*/  STL.64 [R1+0x590], R14 ;  /* 0x0005900e01007387 */ /* 0x0001e20000100a00 */
[----:B------:R-:W-:Y:S01]  /*14e10*/  IMAD.MOV.U32 R20, RZ, RZ, 0x3a118808 ;  /* 0x3a118808ff147424 */ /* 0x000fe200078e00ff */
[----:B-1----:R-:W-:Y:S02]  /*14e20*/  HFMA2.MMA R11, -RZ, RZ, 1.1162109375, 0.03228759765625 ;  /* 0x3c772822ff0b7435 */ /* 0x002fe400000001ff */
[----:B------:R1:W-:Y:S01]  /*14e30*/  STL.64 [R1+0x598], R4 ;  /* 0x0005980401007387 */ /* 0x0003e20000100a00 */
[----:B------:R-:W-:Y:S01]  /*14e40*/  IMAD.MOV.U32 R10, RZ, RZ, -0x4940066f ;  /* 0xb6bff991ff0a7424 */ /* 0x000fe200078e00ff */
[----:B--2---:R-:W-:Y:S02]  /*14e50*/  HFMA2.MMA R9, -RZ, RZ, -0.07000732421875, -0.0039005279541015625 ;  /* 0xac7b9bfdff097435 */ /* 0x004fe400000001ff */
[----:B------:R2:W-:Y:S01]  /*14e60*/  STL.64 [R1+0x508], R22 ;  /* 0x0005081601007387 */ /* 0x0005e20000100a00 */
[----:B------:R-:W-:Y:S02]  /*14e70*/  IMAD.MOV.U32 R8, RZ, RZ, -0x47f3a7b4 ;  /* 0xb80c584cff087424 */ /* 0x000fe400078e00ff */
[----:B0-----:R-:W-:Y:S01]  /*14e80*/  IMAD.MOV.U32 R14, RZ, RZ, -0x4b711113 ;  /* 0xb48eeeedff0e7424 */ /* 0x001fe200078e00ff */
[----:B------:R-:W-:Y:S01]  /*14e90*/  MOV R15, 0x342b44cb ;  /* 0x342b44cb000f7802 */ /* 0x000fe20000000f00 */
[----:B------:R0:W-:Y:S01]  /*14ea0*/  STL.64 [R1+0x580], R24 ;  /* 0x0005801801007387 */ /* 0x0001e20000100a00 */
[----:B-1----:R-:W-:Y:S01]  /*14eb0*/  IMAD.MOV.U32 R4, RZ, RZ, 0x32091641 ;  /* 0x32091641ff047424 */ /* 0x002fe200078e00ff */
[----:B------:R-:W-:-:S02]  /*14ec0*/  MOV R5, 0x3cf7cd03 ;  /* 0x3cf7cd0300057802 */ /* 0x000fc40000000f00 */
[----:B------:R1:W-:Y:S01]  /*14ed0*/  STL.64 [R1+0x5c0], R12 ;  /* 0x0005c00c01007387 */ /* 0x0003e20000100a00 */
[----:B--2---:R-:W-:Y:S01]  /*14ee0*/  IMAD.MOV.U32 R22, RZ, RZ, -0x55941a9e ;  /* 0xaa6be562ff167424 */ /* 0x004fe200078e00ff */
[----:B------:R-:W-:Y:S02]  /*14ef0*/  MOV R23, 0x34d57045 ;  /* 0x34d5704500177802 */ /* 0x000fe40000000f00 */
[----:B------:R2:W-:Y:S01]  /*14f00*/  STL.64 [R1+0x5a0], R20 ;  /* 0x0005a01401007387 */ /* 0x0005e20000100a00 */
[----:B0-----:R-:W-:-:S03]  /*14f10*/  HFMA2.MMA R25, -RZ, RZ, -0.017913818359375, 0.00958251953125 ;  /* 0xa49620e8ff197435 */ /* 0x001fc600000001ff */
[----:B------:R0:W-:Y:S01]  /*14f20*/  STL.64 [R1+0x5f0], R10 ;  /* 0x0005f00a01007387 */ /* 0x0001e20000100a00 */
[----:B------:R-:W-:Y:S01]  /*14f30*/  IMAD.MOV.U32 R24, RZ, RZ, -0x4cb554c7 ;  /* 0xb34aab39ff187424 */ /* 0x000fe200078e00ff */
[----:B-1----:R-:W-:Y:S02]  /*14f40*/  HFMA2.MMA R13, -RZ, RZ, -0.85986328125, -76.3125 ;  /* 0xbae1d4c5ff0d7435 */ /* 0x002fe400000001ff */
[----:B------:R1:W-:Y:S01]  /*14f50*/  STL.64 [R1+0x5c8], R14 ;  /* 0x0005c80e01007387 */ /* 0x0003e20000100a00 */
[----:B------:R-:W-:Y:S01]  /*14f60*/  IMAD.MOV.U32 R12, RZ, RZ, 0x3301fab9 ;  /* 0x3301fab9ff0c7424 */ /* 0x000fe200078e00ff */
[----:B--2---:R-:W-:Y:S02]  /*14f70*/  HFMA2.MMA R21, -RZ, RZ, -1.32421875, -0.000303745269775390625 ;  /* 0xbd4c8cfaff157435 */ /* 0x004fe400000001ff */
[----:B------:R2:W-:Y:S01]  /*14f80*/  STL.64 [R1+0x5d8], R4 ;  /* 0x0005d80401007387 */ /* 0x0005e20000100a00 */
[----:B------:R-:W-:Y:S01]  /*14f90*/  IMAD.MOV.U32 R20, RZ, RZ, 0x3b22a4c0 ;  /* 0x3b22a4c0ff147424 */ /* 0x000fe200078e00ff */
[----:B0-----:R-:W-:-:S02]  /*14fa0*/  HFMA2.MMA R11, -RZ, RZ, 0.268798828125, -0.01050567626953125 ;  /* 0x344da161ff0b7435 */ /* 0x001fc400000001ff */
[----:B------:R0:W-:Y:S01]  /*14fb0*/  STL.64 [R1+0x558], R22 ;  /* 0x0005581601007387 */ /* 0x0001e20000100a00 */
[----:B------:R-:W-:Y:S02]  /*14fc0*/  IMAD.MOV.U32 R10, RZ, RZ, -0x5835eaf0 ;  /* 0xa7ca1510ff0a7424 */ /* 0x000fe400078e00ff */
[----:B-1----:R-:W-:Y:S01]  /*14fd0*/  IMAD.MOV.U32 R14, RZ, RZ, 0x3aa8ffa4 ;  /* 0x3aa8ffa4ff0e7424 */ /* 0x002fe200078e00ff */
[----:B------:R1:W-:Y:S01]  /*14fe0*/  STL.64 [R1+0x5b0], R8 ;  /* 0x0005b00801007387 */ /* 0x0003e20000100a00 */
[----:B------:R-:W-:Y:S01]  /*14ff0*/  MOV R15, 0xb9f59a7b ;  /* 0xb9f59a7b000f7802 */ /* 0x000fe20000000f00 */
[----:B--2---:R-:W-:Y:S01]  /*15000*/  HFMA2.MMA R5, -RZ, RZ, 0.6171875, 0.006168365478515625 ;  /* 0x38f01e51ff057435 */ /* 0x004fe200000001ff */
[----:B------:R-:W-:Y:S01]  /*15010*/  IMAD.MOV.U32 R4, RZ, RZ, -0x50b6c2c3 ;  /* 0xaf493d3dff047424 */ /* 0x000fe200078e00ff */
[----:B------:R2:W-:Y:S01]  /*15020*/  STL.64 [R1+0x5d0], R24 ;  /* 0x0005d01801007387 */ /* 0x0005e20000100a00 */
[----:B0-----:R-:W-:Y:S01]  /*15030*/  IMAD.MOV.U32 R22, RZ, RZ, -0x46e97245 ;  /* 0xb9168dbbff167424 */ /* 0x001fe200078e00ff */
[----:B------:R-:W-:-:S02]  /*15040*/  MOV R23, 0x38cfff8d ;  /* 0x38cfff8d00177802 */ /* 0x000fc40000000f00 */
[----:B------:R0:W-:Y:S01]  /*15050*/  STL.64 [R1+0x600], R12 ;  /* 0x0006000c01007387 */ /* 0x0001e20000100a00 */
[----:B-1----:R-:W-:Y:S01]  /*15060*/  IMAD.MOV.U32 R8, RZ, RZ, 0x3d756a1b ;  /* 0x3d756a1bff087424 */ /* 0x002fe200078e00ff */
[----:B------:R-:W-:Y:S02]  /*15070*/  MOV R9, 0xbd050d1d ;  /* 0xbd050d1d00097802 */ /* 0x000fe40000000f00 */
[----:B------:R1:W-:Y:S01]  /*15080*/  STL.64 [R1+0x608], R14 ;  /* 0x0006080e01007387 */ /* 0x0003e20000100a00 */
[----:B--2---:R-:W-:-:S03]  /*15090*/  HFMA2.MMA R25, -RZ, RZ, -0.41845703125, -0.052032470703125 ;  /* 0xb6b2aaa9ff197435 */ /* 0x004fc600000001ff */
[----:B------:R2:W-:Y:S01]  /*150a0*/  STL.64 [R1+0x5a8], R22 ;  /* 0x0005a81601007387 */ /* 0x0005e20000100a00 */
[----:B------:R-:W-:Y:S02]  /*150b0*/  IMAD.MOV.U32 R24, RZ, RZ, 0x2b978533 ;  /* 0x2b978533ff187424 */ /* 0x000fe400078e00ff */
[----:B0-----:R-:W-:Y:S01]  /*150c0*/  IMAD.MOV.U32 R12, RZ, RZ, -0x4c0acadf ;  /* 0xb3f53521ff0c7424 */ /* 0x001fe200078e00ff */
[----:B------:R-:W-:Y:S01]  /*150d0*/  MOV R13, 0x33108b6f ;  /* 0x33108b6f000d7802 */ /* 0x000fe20000000f00 */
[----:B------:R0:W-:Y:S01]  /*150e0*/  STL.64 [R1+0x5e0], R20 ;  /* 0x0005e01401007387 */ /* 0x0001e20000100a00 */
[----:B-1----:R-:W-:Y:S01]  /*150f0*/  HFMA2.MMA R15, -RZ, RZ, 1.5537109375, -171.625 ;  /* 0x3e37d95dff0f7435 */ /* 0x002fe200000001ff */
[----:B------:R-:W-:Y:S02]  /*15100*/  IMAD.MOV.U32 R14, RZ, RZ, -0x423524bd ;  /* 0xbdcadb43ff0e7424 */ /* 0x000fe400078e00ff */
[----:B------:R1:W-:Y:S01]  /*15110*/  STL.64 [R1+0x5e8], R8 ;  /* 0x0005e80801007387 */ /* 0x0003e20000100a00 */
[----:B--2---:R-:W-:Y:S01]  /*15120*/  IMAD.MOV.U32 R22, RZ, RZ, -0x43a6b9fa ;  /* 0xbc594606ff167424 */ /* 0x004fe200078e00ff */
[----:B------:R-:W-:-:S02]  /*15130*/  MOV R23, 0x3bb5e994 ;  /* 0x3bb5e99400177802 */ /* 0x000fc40000000f00 */
[----:B------:R2:W-:Y:S01]  /*15140*/  STL.64 [R1+0x630], R10 ;  /* 0x0006300a01007387 */ /* 0x0005e20000100a00 */
[----:B0-----:R-:W-:Y:S01]  /*15150*/  IMAD.MOV.U32 R20, RZ, RZ, -0x475db9b3 ;  /* 0xb8a2464dff147424 */ /* 0x001fe200078e00ff */
[----:B------:R-:W-:Y:S02]  /*15160*/  MOV R21, 0x37d6f710 ;  /* 0x37d6f71000157802 */ /* 0x000fe40000000f00 */
[----:B------:R0:W-:Y:S01]  /*15170*/  STL.64 [R1+0x610], R4 ;  /* 0x0006100401007387 */ /* 0x0001e20000100a00 */
[----:B-1----:R-:W-:Y:S01]  /*15180*/  IMAD.MOV.U32 R8, RZ, RZ, 0x3660ca4a ;  /* 0x3660ca4aff087424 */ /* 0x002fe200078e00ff */
[----:B------:R-:W-:Y:S02]  /*15190*/  MOV R9, 0xb58b55b7 ;  /* 0xb58b55b700097802 */ /* 0x000fe40000000f00 */
[----:B------:R1:W-:Y:S01]  /*151a0*/  STL.64 [R1+0x638], R12 ;  /* 0x0006380c01007387 */ /* 0x0003e20000100a00 */
[----:B--2---:R-:W-:Y:S01]  /*151b0*/  HFMA2.MMA R11, -RZ, RZ, 1.1015625, 480 ;  /* 0x3c685f80ff0b7435 */ /* 0x004fe200000001ff */
[----:B------:R-:W-:-:S02]  /*151c0*/  IMAD.MOV.U32 R10, RZ, RZ, -0x4372db07 ;  /* 0xbc8d24f9ff0a7424 */ /* 0x000fc400078e00ff */
[----:B------:R2:W-:Y:S01]  /*151d0*/  STL.64 [R1+0x5f8], R22 ;  /* 0x0005f81601007387 */ /* 0x0005e20000100a00 */
[----:B0-----:R-:W-:Y:S01]  /*151e0*/  HFMA2.MMA R5, -RZ, RZ, -1.435546875, 0.00492095947265625 ;  /* 0xbdbe1d0aff057435 */ /* 0x001fe200000001ff */
[----:B------:R-:W-:Y:S02]  /*151f0*/  IMAD.MOV.U32 R4, RZ, RZ, 0x3db95da4 ;  /* 0x3db95da4ff047424 */ /* 0x000fe400078e00ff */
        /* <DEDUP_REMOVED lines=8> */
[----:B0-----:R-:W-:Y:S01]  /*15280*/  IMAD.MOV.U32 R20, RZ, RZ, -0x4447cc25 ;  /* 0xbbb833dbff147424 */ /* 0x001fe200078e00ff */
[----:B------:R-:W-:Y:S02]  /*15290*/  MOV R21, 0xb124a69e ;  /* 0xb124a69e00157802 */ /* 0x000fe40000000f00 */
[----:B------:R0:W-:Y:S01]  /*152a0*/  STL.64 [R1+0x660], R10 ;  /* 0x0006600a01007387 */ /* 0x0001e20000100a00 */
[----:B-1----:R-:W-:Y:S01]  /*152b0*/  HFMA2.MMA R25, -RZ, RZ, -0.82421875, 0.01153564453125 ;  /* 0xba9821e8ff197435 */ /* 0x002fe200000001ff */
[----:B------:R-:W-:-:S02]  /*152c0*/  IMAD.MOV.U32 R24, RZ, RZ, 0x3ad21a87 ;  /* 0x3ad21a87ff187424 */ /* 0x000fc400078e00ff */
[----:B--2---:R-:W-:Y:S01]  /*152d0*/  IMAD.MOV.U32 R8, RZ, RZ, 0x3d35e97a ;  /* 0x3d35e97aff087424 */ /* 0x004fe200078e00ff */
[----:B------:R-:W-:Y:S01]  /*152e0*/  MOV R9, 0x3495237e ;  /* 0x3495237e00097802 */ /* 0x000fe20000000f00 */
[----:B------:R1:W-:Y:S01]  /*152f0*/  STL.64 [R1+0x650], R4 ;  /* 0x0006500401007387 */ /* 0x0003e20000100a00 */
[----:B---3--:R-:W-:Y:S01]  /*15300*/  IMAD.MOV.U32 R14, RZ, RZ, -0x4851d4db ;  /* 0xb7ae2b25ff0e7424 */ /* 0x008fe200078e00ff */
[----:B------:R-:W-:Y:S02]  /*15310*/  MOV R15, 0xaa04ec8a ;  /* 0xaa04ec8a000f7802 */ /* 0x000fe40000000f00 */
[----:B------:R2:W-:Y:S01]  /*15320*/  STL.64 [R1+0x678], R12 ;  /* 0x0006780c01007387 */ /* 0x0005e20000100a00 */
[----:B0-----:R-:W-:Y:S01]  /*15330*/  HFMA2.MMA R11, -RZ, RZ, -1.57421875, -1.623046875 ;  /* 0xbe4cbe7eff0b7435 */ /* 0x001fe200000001ff */
[----:B------:R-:W-:Y:S02]  /*15340*/  IMAD.MOV.U32 R10, RZ, RZ, -0x4be1d735 ;  /* 0xb41e28cbff0a7424 */ /* 0x000fe400078e00ff */
[----:B------:R0:W-:Y:S01]  /*15350*/  STL.64 [R1+0x658], R8 ;  /* 0x0006580801007387 */ /* 0x0001e20000100a00 */
[----:B-1----:R-:W-:-:S03]  /*15360*/  HFMA2.MMA R5, -RZ, RZ, 0.56494140625, 33664 ;  /* 0x3885781cff057435 */ /* 0x002fc600000001ff */
[----:B------:R1:W-:Y:S01]  /*15370*/  STL.64 [R1+0x668], R20 ;  /* 0x0006681401007387 */ /* 0x0003e20000100a00 */
[----:B------:R-:W-:Y:S02]  /*15380*/  IMAD.MOV.U32 R4, RZ, RZ, -0x47370002 ;  /* 0xb8c8fffeff047424 */ /* 0x000fe400078e00ff */
[----:B--2---:R-:W-:Y:S01]  /*15390*/  IMAD.MOV.U32 R12, RZ, RZ, -0x43895216 ;  /* 0xbc76adeaff0c7424 */ /* 0x004fe200078e00ff */
[----:B------:R-:W-:Y:S01]  /*153a0*/  MOV R13, 0x3ebaba46 ;  /* 0x3ebaba46000d7802 */ /* 0x000fe20000000f00 */
[----:B------:R2:W-:Y:S01]  /*153b0*/  STL.64 [R1+0x688], R14 ;  /* 0x0006880e01007387 */ /* 0x0005e20000100a00 */
[----:B0-----:R-:W-:Y:S01]  /*153c0*/  IMAD.MOV.U32 R8, RZ, RZ, 0x3558d126 ;  /* 0x3558d126ff087424 */ /* 0x001fe200078e00ff */
[----:B------:R-:W-:Y:S02]  /*153d0*/  MOV R9, 0x262d4d18 ;  /* 0x262d4d1800097802 */ /* 0x000fe40000000f00 */
[----:B------:R0:W-:Y:S01]  /*153e0*/  STL.64 [R1+0x6a0], R10 ;  /* 0x0006a00a01007387 */ /* 0x0001e20000100a00 */
[----:B-1----:R-:W-:Y:S01]  /*153f0*/  HFMA2.MMA R21, -RZ, RZ, 1.6328125, 1742 ;  /* 0x3e8866ceff157435 */ /* 0x002fe200000001ff */
[----:B------:R-:W-:-:S02]  /*15400*/  IMAD.MOV.U32 R20, RZ, RZ, -0x41124077 ;  /* 0xbeedbf89ff147424 */ /* 0x000fc400078e00ff */
[----:B------:R1:W-:Y:S01]  /*15410*/  STL.64 [R1+0x6a8], R12 ;  /* 0x0006a80c01007387 */ /* 0x0003e20000100a00 */
[----:B--2---:R-:W-:-:S03]  /*15420*/  IMAD.MOV.U32 R14, RZ, RZ, -0x4bc3c1c1 ;  /* 0xb43c3e3fff0e7424 */ /* 0x004fc600078e00ff */
[----:B------:R2:W-:Y:S01]  /*15430*/  STL.64 [R1+0x680], R4 ;  /* 0x0006800401007387 */ /* 0x0005e20000100a00 */
[----:B------:R-:W-:Y:S01]  /*15440*/  MOV R15, 0x3c9d93f6 ;  /* 0x3c9d93f6000f7802 */ /* 0x000fe20000000f00 */
[----:B0-----:R-:W-:Y:S01]  /*15450*/  IMAD.MOV.U32 R10, RZ, RZ, 0x3091fe30 ;  /* 0x3091fe30ff0a7424 */ /* 0x001fe200078e00ff */
[----:B------:R-:W-:Y:S01]  /*15460*/  MOV R11, 0xbac90000 ;  /* 0xbac90000000b7802 */ /* 0x000fe20000000f00 */
[----:B------:R0:W-:Y:S01]  /*15470*/  STL.64 [R1+0x698], R8 ;  /* 0x0006980801007387 */ /* 0x0001e20000100a00 */
[----:B-1----:R-:W-:Y:S01]  /*15480*/  IMAD.MOV.U32 R12, RZ, RZ, -0x53172e8b ;  /* 0xace8d175ff0c7424 */ /* 0x002fe200078e00ff */
[----:B------:R-:W-:Y:S02]  /*15490*/  MOV R13, 0x38b0b6af ;  /* 0x38b0b6af000d7802 */ /* 0x000fe40000000f00 */
[----:B------:R1:W-:Y:S01]  /*154a0*/  STL.64 [R1+0x6b0], R20 ;  /* 0x0006b01401007387 */ /* 0x0003e20000100a00 */
[----:B--2---:R-:W-:Y:S01]  /*154b0*/  HFMA2.MMA R5, -RZ, RZ, -1.349609375, 2.236328125 ;  /* 0xbd664079ff057435 */ /* 0x004fe200000001ff */
[----:B------:R-:W-:-:S02]  /*154c0*/  IMAD.MOV.U32 R4, RZ, RZ, 0x3e02b5d2 ;  /* 0x3e02b5d2ff047424 */ /* 0x000fc400078e00ff */
[----:B------:R2:W-:Y:S01]  /*154d0*/  STL.64 [R1+0x6c8], R14 ;  /* 0x0006c80e01007387 */ /* 0x0005e20000100a00 */
[----:B0-----:R-:W-:Y:S01]  /*154e0*/  HFMA2.MMA R9, -RZ, RZ, 0.966796875, 0.002033233642578125 ;  /* 0x3bbc182aff097435 */ /* 0x001fe200000001ff */
[----:B------:R-:W-:Y:S02]  /*154f0*/  IMAD.MOV.U32 R8, RZ, RZ, -0x4388c8e6 ;  /* 0xbc77371aff087424 */ /* 0x000fe400078e00ff */
[----:B------:R0:W-:Y:S01]  /*15500*/  STL.64 [R1+0x6d8], R10 ;  /* 0x0006d80a01007387 */ /* 0x0001e20000100a00 */
[----:B-1----:R-:W-:-:S03]  /*15510*/  HFMA2.MMA R21, -RZ, RZ, 0.473876953125, 0.000475406646728515625 ;  /* 0x37950fcaff157435 */ /* 0x002fc600000001ff */
[----:B------:R1:W-:Y:S01]  /*15520*/  STL.64 [R1+0x6e8], R12 ;  /* 0x0006e80c01007387 */ /* 0x0003e20000100a00 */
[----:B------:R-:W-:Y:S01]  /*15530*/  IMAD.MOV.U32 R20, RZ, RZ, -0x4798ae61 ;  /* 0xb867519fff147424 */ /* 0x000fe200078e00ff */
[----:B--2---:R-:W-:Y:S02]  /*15540*/  HFMA2.MMA R15, -RZ, RZ, -0.324951171875, 174.125 ;  /* 0xb5335971ff0f7435 */ /* 0x004fe400000001ff */
[----:B------:R2:W-:Y:S01]  /*15550*/  STL.64 [R1+0x6c0], R4 ;  /* 0x0006c00401007387 */ /* 0x0005e20000100a00 */
[----:B------:R-:W-:Y:S02]  /*15560*/  IMAD.MOV.U32 R14, RZ, RZ, 0x3612bd37 ;  /* 0x3612bd37ff0e7424 */ /* 0x000fe400078e00ff */
[----:B0-----:R-:W-:Y:S01]  /*15570*/  IMAD.MOV.U32 R10, RZ, RZ, -0x40ac461f ;  /* 0xbf53b9e1ff0a7424 */ /* 0x001fe200078e00ff */
[----:B------:R-:W-:Y:S01]  /*15580*/  MOV R11, 0x3f64be03 ;  /* 0x3f64be03000b7802 */ /* 0x000fe20000000f00 */
[----:B------:R0:W-:Y:S01]  /*15590*/  STL.64 [R1+0x6d0], R8 ;  /* 0x0006d00801007387 */ /* 0x0001e20000100a00 */
[----:B-1----:R-:W-:Y:S01]  /*155a0*/  HFMA2.MMA R13, -RZ, RZ, -0.365234375, 0.14404296875 ;  /* 0xb5d8309cff0d7435 */ /* 0x002fe200000001ff */
[----:B------:R-:W-:-:S02]  /*155b0*/  IMAD.MOV.U32 R12, RZ, RZ, -0x4119bf9b ;  /* 0xbee64065ff0c7424 */ /* 0x000fc400078e00ff */
[----:B------:R1:W-:Y:S01]  /*155c0*/  STL.64 [R1+0x648], R22 ;  /* 0x0006481601007387 */ /* 0x0003e20000100a00 */
[----:B--2---:R-:W-:Y:S01]  /*155d0*/  IMAD.MOV.U32 R4, RZ, RZ, 0x292edd8c ;  /* 0x292edd8cff047424 */ /* 0x004fe200078e00ff */
[----:B------:R-:W-:Y:S02]  /*155e0*/  MOV R5, 0xb66d3d31 ;  /* 0xb66d3d3100057802 */ /* 0x000fe40000000f00 */
[----:B------:R2:W-:Y:S01]  /*155f0*/  STL.64 [R1+0x6f0], R20 ;  /* 0x0006f01401007387 */ /* 0x0005e20000100a00 */
[----:B0-----:R-:W-:-:S03]  /*15600*/  HFMA2.MMA R9, -RZ, RZ, 0.658203125, -0.89501953125 ;  /* 0x3944bb29ff097435 */ /* 0x001fc600000001ff */
[----:B------:R0:W-:Y:S01]  /*15610*/  STL.64 [R1+0x718], R10 ;  /* 0x0007180a01007387 */ /* 0x0001e20000100a00 */
[----:B------:R-:W-:Y:S01]  /*15620*/  IMAD.MOV.U32 R8, RZ, RZ, 0x3f885f7f ;  /* 0x3f885f7fff087424 */ /* 0x000fe200078e00ff */
[----:B-1----:R-:W-:Y:S02]  /*15630*/  HFMA2.MMA R23, -RZ, RZ, -0.38671875, 1.546875 ;  /* 0xb6303e30ff177435 */ /* 0x002fe400000001ff */
[----:B------:R1:W-:Y:S01]  /*15640*/  STL.64 [R1+0x700], R14 ;  /* 0x0007000e01007387 */ /* 0x0003e20000100a00 */
[----:B------:R-:W-:Y:S02]  /*15650*/  IMAD.MOV.U32 R22, RZ, RZ, 0x368d5ef3 ;  /* 0x368d5ef3ff167424 */ /* 0x000fe400078e00ff */
[----:B--2---:R-:W-:Y:S01]  /*15660*/  IMAD.MOV.U32 R20, RZ, RZ, 0x3e44f8f2 ;  /* 0x3e44f8f2ff147424 */ /* 0x004fe200078e00ff */
[----:B------:R-:W-:Y:S01]  /*15670*/  MOV R21, 0xbe29f5e1 ;  /* 0xbe29f5e100157802 */ /* 0x000fe20000000f00 */
[----:B------:R2:W-:Y:S01]  /*15680*/  STL.64 [R1+0x720], R12 ;  /* 0x0007200c01007387 */ /* 0x0005e20000100a00 */
[----:B0-----:R-:W-:-:S03]  /*15690*/  HFMA2.MMA R11, -RZ, RZ, 0.057769775390625, -50528 ;  /* 0x2b65fa2bff0b7435 */ /* 0x001fc600000001ff */
[----:B------:R0:W-:Y:S01]  /*156a0*/  STL.64 [R1+0x6f8], R4 ;  /* 0x0006f80401007387 */ /* 0x0001e20000100a00 */
[----:B------:R-:W-:Y:S01]  /*156b0*/  IMAD.MOV.U32 R10, RZ, RZ, 0x39ba53bc ;  /* 0x39ba53bcff0a7424 */ /* 0x000fe200078e00ff */
[----:B-1----:R-:W-:Y:S01]  /*156c0*/  HFMA2.MMA R15, -RZ, RZ, -0.10888671875, 0.425048828125 ;  /* 0xaef836cdff0f7435 */ /* 0x002fe200000001ff */
[----:B------:R-:W-:Y:S01]  /*156d0*/  IMAD.MOV.U32 R14, RZ, RZ, -0x443c0f77 ;  /* 0xbbc3f089ff0e7424 */ /* 0x000fe200078e00ff */
[----:B------:R1:W-:Y:S01]  /*156e0*/  STL.64 [R1+0x710], R8 ;  /* 0x0007100801007387 */ /* 0x0003e20000100a00 */
[----:B--2---:R-:W-:Y:S01]  /*156f0*/  HFMA2.MMA R13, -RZ, RZ, 0.0341796875, -0.00926971435546875 ;  /* 0x2860a0bfff0d7435 */ /* 0x004fe200000001ff */
[----:B------:R-:W-:Y:S02]  /*15700*/  IMAD.MOV.U32 R12, RZ, RZ, -0x48797ceb ;  /* 0xb7868315ff0c7424 */ /* 0x000fe400078e00ff */
[----:B------:R2:W-:Y:S01]  /*15710*/  STL.64 [R1+0x728], R20 ;  /* 0x0007281401007387 */ /* 0x0005e20000100a00 */
[----:B0-----:R-:W-:Y:S01]  /*15720*/  IMAD.MOV.U32 R4, RZ, RZ, -0x43502000 ;  /* 0xbcafe000ff047424 */ /* 0x001fe200078e00ff */
[----:B------:R-:W-:-:S02]  /*15730*/  MOV R5, 0x3c84f2a4 ;  /* 0x3c84f2a400057802 */ /* 0x000fc40000000f00 */
[----:B------:R0:W-:Y:S01]  /*15740*/  STL.64 [R1+0x690], R22 ;  /* 0x0006901601007387 */ /* 0x0001e20000100a00 */
[----:B-1----:R-:W-:Y:S01]  /*15750*/  IMAD.MOV.U32 R8, RZ, RZ, 0x3ac6cd85 ;  /* 0x3ac6cd85ff087424 */ /* 0x002fe200078e00ff */
[----:B------:R-:W-:Y:S02]  /*15760*/  MOV R9, 0xba895876 ;  /* 0xba89587600097802 */ /* 0x000fe40000000f00 */
[----:B------:R1:W-:Y:S01]  /*15770*/  STL.64 [R1+0x750], R10 ;  /* 0x0007500a01007387 */ /* 0x0003e20000100a00 */
[----:B--2---:R-:W-:Y:S01]  /*15780*/  IMAD.MOV.U32 R20, RZ, RZ, 0x365283b7 ;  /* 0x365283b7ff147424 */ /* 0x004fe200078e00ff */
[----:B------:R-:W-:Y:S02]  /*15790*/  MOV R21, 0x3fd55cd1 ;  /* 0x3fd55cd100157802 */ /* 0x000fe40000000f00 */
[----:B------:R2:W-:Y:S01]  /*157a0*/  STL.64 [R1+0x738], R4 ;  /* 0x0007380401007387 */ /* 0x0005e20000100a00 */
[----:B0-----:R-:W-:Y:S01]  /*157b0*/  HFMA2.MMA R23, -RZ, RZ, -0.72021484375, -9288 ;  /* 0xb9c3f089ff177435 */ /* 0x001fe200000001ff */
[----:B------:R-:W-:-:S02]  /*157c0*/  IMAD.MOV.U32 R22, RZ, RZ, 0x3a8dcf9e ;  /* 0x3a8dcf9eff167424 */ /* 0x000fc400078e00ff */
[----:B------:R0:W-:Y:S01]  /*157d0*/  STL.64 [R1+0x740], R14 ;  /* 0x0007400e01007387 */ /* 0x0001e20000100a00 */
[----:B-1----:R-:W-:-:S03]  /*157e0*/  HFMA2.MMA R11, -RZ, RZ, -1.6279296875, -2064 ;  /* 0xbe83e808ff0b7435 */ /* 0x002fc600000001ff */
[----:B------:R1:W-:Y:S01]  /*157f0*/  STL.64 [R1+0x760], R12 ;  /* 0x0007600c01007387 */ /* 0x0003e20000100a00 */
[----:B------:R-:W-:Y:S01]  /*15800*/  IMAD.MOV.U32 R10, RZ, RZ, 0x35af85e3 ;  /* 0x35af85e3ff0a7424 */ /* 0x000fe200078e00ff */
[----:B--2---:R-:W-:Y:S02]  /*15810*/  HFMA2.MMA R5, -RZ, RZ, -2.166015625, 0.000235080718994140625 ;  /* 0xc0550bb4ff057435 */ /* 0x004fe400000001ff */
[----:B------:R2:W-:Y:S01]  /*15820*/  STL.64 [R1+0x670], R24 ;  /* 0x0006701801007387 */ /* 0x0005e20000100a00 */
[----:B------:R-:W-:Y:S02]  /*15830*/  IMAD.MOV.U32 R4, RZ, RZ, 0x3deeafd0 ;  /* 0x3deeafd0ff047424 */ /* 0x000fe400078e00ff */
[----:B0-----:R-:W-:Y:S01]  /*15840*/  IMAD.MOV.U32 R14, RZ, RZ, 0x408f03f4 ;  /* 0x408f03f4ff0e7424 */ /* 0x001fe200078e00ff */
[----:B------:R-:W-:Y:S01]  /*15850*/  MOV R15, 0xc02ca841 ;  /* 0xc02ca841000f7802 */ /* 0x000fe20000000f00 */
[----:B------:R0:W-:Y:S01]  /*15860*/  STL.64 [R1+0x748], R8 ;  /* 0x0007480801007387 */ /* 0x0001e20000100a00 */
[----:B-1----:R-:W-:Y:S01]  /*15870*/  IMAD.MOV.U32 R12, RZ, RZ, 0x3e580a4b ;  /* 0x3e580a4bff0c7424 */ /* 0x002fe200078e00ff */
[----:B------:R-:W-:-:S02]  /*15880*/  MOV R13, 0xbdab7276 ;  /* 0xbdab7276000d7802 */ /* 0x000fc40000000f00 */
[----:B------:R1:W-:Y:S01]  /*15890*/  STL.64 [R1+0x768], R20 ;  /* 0x0007681401007387 */ /* 0x0003e20000100a00 */
[----:B--2---:R-:W-:Y:S01]  /*158a0*/  IMAD.MOV.U32 R24, RZ, RZ, 0x380ec44f ;  /* 0x380ec44fff187424 */ /* 0x004fe200078e00ff */
[----:B------:R-:W-:Y:S02]  /*158b0*/  MOV R25, 0xbe0d26d1 ;  /* 0xbe0d26d100197802 */ /* 0x000fe40000000f00 */
[----:B------:R2:W-:Y:S01]  /*158c0*/  STL.64 [R1+0x6e0], R22 ;  /* 0x0006e01601007387 */ /* 0x0005e20000100a00 */
[----:B0-----:R-:W-:Y:S01]  /*158d0*/  IMAD.MOV.U32 R8, RZ, RZ, -0x4040cb49 ;  /* 0xbfbf34b7ff087424 */ /* 0x001fe200078e00ff */
[----:B------:R-:W-:Y:S02]  /*158e0*/  MOV R9, 0x3f30567c ;  /* 0x3f30567c00097802 */ /* 0x000fe40000000f00 */
[----:B------:R0:W-:Y:S01]  /*158f0*/  STL.64 [R1+0x778], R14 ;  /* 0x0007780e01007387 */ /* 0x0001e20000100a00 */
[----:B-1----:R-:W-:Y:S01]  /*15900*/  HFMA2.MMA R21, -RZ, RZ, 1.193359375, -22.09375 ;  /* 0x3cc6cd86ff157435 */ /* 0x002fe200000001ff */
[----:B------:R-:W-:-:S02]  /*15910*/  IMAD.MOV.U32 R20, RZ, RZ, -0x4dfa223c ;  /* 0xb205ddc4ff147424 */ /* 0x000fc400078e00ff */
[----:B------:R1:W-:Y:S01]  /*15920*/  STL.64 [R1+0x790], R10 ;  /* 0x0007900a01007387 */ /* 0x0003e20000100a00 */
[----:B--2---:R-:W-:-:S03]  /*15930*/  HFMA2.MMA R23, -RZ, RZ, 0.200927734375, -42848 ;  /* 0x326ef93bff177435 */ /* 0x004fc600000001ff */
[----:B------:R2:W-:Y:S01]  /*15940*/  STL.64 [R1+0x798], R12 ;  /* 0x0007980c01007387 */ /* 0x0005e20000100a00 */
[----:B------:R-:W-:-:S03]  /*15950*/  IMAD.MOV.U32 R22, RZ, RZ, 0x3d8d121f ;  /* 0x3d8d121fff167424 */ /* 0x000fc600078e00ff */
[----:B------:R3:W-:Y:S01]  /*15960*/  STL.64 [R1+0x770], R4 ;  /* 0x0007700401007387 */ /* 0x0007e20000100a00 */
[----:B0-----:R-:W-:Y:S01]  /*15970*/  IMAD.MOV.U32 R14, RZ, RZ, 0x3a8a6d7f ;  /* 0x3a8a6d7fff0e7424 */ /* 0x001fe200078e00ff */
[----:B------:R-:W-:Y:S01]  /*15980*/  MOV R15, 0xb9b8f43c ;  /* 0xb9b8f43c000f7802 */ /* 0x000fe20000000f00 */
[----:B-1----:R-:W-:Y:S01]  /*15990*/  IMAD.MOV.U32 R10, RZ, RZ, -0x47b5e41f ;  /* 0xb84a1be1ff0a7424 */ /* 0x002fe200078e00ff */
[----:B------:R-:W-:Y:S01]  /*159a0*/  MOV R11, 0x377f78a2 ;  /* 0x377f78a2000b7802 */ /* 0x000fe20000000f00 */
[----:B------:R0:W-:Y:S01]  /*159b0*/  STL.64 [R1+0x6b8], R24 ;  /* 0x0006b81801007387 */ /* 0x0001e20000100a00 */
[----:B--2---:R-:W-:Y:S01]  /*159c0*/  IMAD.MOV.U32 R12, RZ, RZ, -0x3ed35ed2 ;  /* 0xc12ca12eff0c7424 */ /* 0x004fe200078e00ff */
[----:B------:R-:W-:Y:S02]  /*159d0*/  MOV R13, 0xbabc1e2d ;  /* 0xbabc1e2d000d7802 */ /* 0x000fe40000000f00 */
[----:B------:R1:W-:Y:S01]  /*159e0*/  STL.64 [R1+0x788], R8 ;  /* 0x0007880801007387 */ /* 0x0003e20000100a00 */
[----:B---3--:R-:W-:Y:S01]  /*159f0*/  HFMA2.MMA R5, -RZ, RZ, -0.84912109375, -587 ;  /* 0xbacbe096ff057435 */ /* 0x008fe200000001ff */
[----:B------:R-:W-:-:S02]  /*15a00*/  IMAD.MOV.U32 R4, RZ, RZ, 0x2e596624 ;  /* 0x2e596624ff047424 */ /* 0x000fc400078e00ff */
[----:B------:R2:W-:Y:S01]  /*15a10*/  STL.64 [R1+0x7a0], R20 ;  /* 0x0007a01401007387 */ /* 0x0005e20000100a00 */
[----:B0-----:R-:W-:Y:S01]  /*15a20*/  IMAD.MOV.U32 R24, RZ, RZ, 0x3f39715e ;  /* 0x3f39715eff187424 */ /* 0x001fe200078e00ff */
[----:B------:R-:W-:Y:S02]  /*15a30*/  MOV R25, 0xbfb2268a ;  /* 0xbfb2268a00197802 */ /* 0x000fe40000000f00 */
[----:B------:R0:W-:Y:S01]  /*15a40*/  STL.64 [R1+0x7b8], R14 ;  /* 0x0007b80e01007387 */ /* 0x0001e20000100a00 */
[----:B-1----:R-:W-:Y:S01]  /*15a50*/  HFMA2.MMA R9, -RZ, RZ, 0.57666015625, -868.5 ;  /* 0x389de2c9ff097435 */ /* 0x002fe200000001ff */
[----:B------:R-:W-:Y:S02]  /*15a60*/  IMAD.MOV.U32 R8, RZ, RZ, 0x29d16c32 ;  /* 0x29d16c32ff087424 */ /* 0x000fe400078e00ff */
[----:B------:R1:W-:Y:S01]  /*15a70*/  STL.64 [R1+0x7c8], R10 ;  /* 0x0007c80a01007387 */ /* 0x0003e20000100a00 */
[----:B--2---:R-:W-:Y:S01]  /*15a80*/  HFMA2.MMA R21, -RZ, RZ, -2.576171875, 24.15625 ;  /* 0xc1274e0aff157435 */ /* 0x004fe200000001ff */
[----:B------:R-:W-:-:S02]  /*15a90*/  IMAD.MOV.U32 R20, RZ, RZ, 0x4113bbe2 ;  /* 0x4113bbe2ff147424 */ /* 0x000fc400078e00ff */
[----:B------:R2:W-:Y:S01]  /*15aa0*/  STL.64 [R1+0x7d8], R12 ;  /* 0x0007d80c01007387 */ /* 0x0005e20000100a00 */
[----:B0-----:R-:W-:-:S03]  /*15ab0*/  HFMA2.MMA R15, -RZ, RZ, 2.0390625, -0.00010794401168823242188 ;  /* 0x40148713ff0f7435 */ /* 0x001fc600000001ff */
[----:B------:R0:W-:Y:S01]  /*15ac0*/  STL.64 [R1+0x708], R24 ;  /* 0x0007081801007387 */ /* 0x0001e20000100a00 */
[----:B------:R-:W-:Y:S02]  /*15ad0*/  IMAD.MOV.U32 R14, RZ, RZ, -0x3fdb1df7 ;  /* 0xc024e209ff0e7424 */ /* 0x000fe400078e00ff */
[----:B-1----:R-:W-:Y:S01]  /*15ae0*/  IMAD.MOV.U32 R10, RZ, RZ, 0x3dd19e34 ;  /* 0x3dd19e34ff0a7424 */ /* 0x002fe200078e00ff */
[----:B------:R-:W-:Y:S01]  /*15af0*/  MOV R11, 0x3067cdc6 ;  /* 0x3067cdc6000b7802 */ /* 0x000fe20000000f00 */
[----:B------:R1:W-:Y:S01]  /*15b00*/  STL.64 [R1+0x730], R22 ;  /* 0x0007301601007387 */ /* 0x0003e20000100a00 */
[----:B--2---:R-:W-:Y:S01]  /*15b10*/  HFMA2.MMA R13, -RZ, RZ, 1.16015625, 771.5 ;  /* 0x3ca46207ff0d7435 */ /* 0x004fe200000001ff */
[----:B------:R-:W-:Y:S02]  /*15b20*/  IMAD.MOV.U32 R12, RZ, RZ, -0x431aa357 ;  /* 0xbce55ca9ff0c7424 */ /* 0x000fe400078e00ff */
[----:B------:R2:W-:Y:S01]  /*15b30*/  STL.64 [R1+0x7b0], R4 ;  /* 0x0007b00401007387 */ /* 0x0005e20000100a00 */
[----:B0-----:R-:W-:Y:S01]  /*15b40*/  IMAD.MOV.U32 R24, RZ, RZ, -0x475ce5ee ;  /* 0xb8a31a12ff187424 */ /* 0x001fe200078e00ff */
[----:B------:R-:W-:-:S02]  /*15b50*/  MOV R25, 0x3852efff ;  /* 0x3852efff00197802 */ /* 0x000fc40000000f00 */
[----:B------:R0:W-:Y:S01]  /*15b60*/  STL.64 [R1+0x7c0], R8 ;  /* 0x0007c00801007387 */ /* 0x0001e20000100a00 */
[----:B-1----:R-:W-:Y:S01]  /*15b70*/  HFMA2.MMA R23, -RZ, RZ, 1.94140625, -55168 ;  /* 0x3fc4fabcff177435 */ /* 0x002fe200000001ff */
[----:B------:R-:W-:Y:S02]  /*15b80*/  IMAD.MOV.U32 R22, RZ, RZ, -0x4677a66d ;  /* 0xb9885993ff167424 */ /* 0x000fe400078e00ff */
[----:B------:R1:W-:Y:S01]  /*15b90*/  STL.64 [R1+0x7e0], R20 ;  /* 0x0007e01401007387 */ /* 0x0003e20000100a00 */
[----:B--2---:R-:W-:Y:S01]  /*15ba0*/  IMAD.MOV.U32 R4, RZ, RZ, 0x40b05672 ;  /* 0x40b05672ff047424 */ /* 0x004fe200078e00ff */
[----:B------:R-:W-:Y:S02]  /*15bb0*/  MOV R5, 0x3749bc93 ;  /* 0x3749bc9300057802 */ /* 0x000fe40000000f00 */
[----:B------:R2:W-:Y:S01]  /*15bc0*/  STL.64 [R1+0x808], R10 ;  /* 0x0008080a01007387 */ /* 0x0005e20000100a00 */
[----:B0-----:R-:W-:Y:S01]  /*15bd0*/  HFMA2.MMA R9, -RZ, RZ, -1.6328125, -28.46875 ;  /* 0xbe88cf1eff097435 */ /* 0x001fe200000001ff */
[----:B------:R-:W-:-:S02]  /*15be0*/  IMAD.MOV.U32 R8, RZ, RZ, 0x3eadf3d5 ;  /* 0x3eadf3d5ff087424 */ /* 0x000fc400078e00ff */
[----:B------:R0:W-:Y:S01]  /*15bf0*/  STL.64 [R1+0x758], R24 ;  /* 0x0007581801007387 */ /* 0x0001e20000100a00 */
[----:B-1----:R-:W-:Y:S01]  /*15c00*/  IMAD.MOV.U32 R20, RZ, RZ, -0x4418ceb5 ;  /* 0xbbe7314bff147424 */ /* 0x002fe200078e00ff */
[----:B------:R-:W-:Y:S02]  /*15c10*/  MOV R21, 0x2c0887f7 ;  /* 0x2c0887f700157802 */ /* 0x000fe40000000f00 */
[----:B------:R1:W-:Y:S01]  /*15c20*/  STL.64 [R1+0x7f0], R14 ;  /* 0x0007f00e01007387 */ /* 0x0003e20000100a00 */
[----:B--2---:R-:W-:Y:S01]  /*15c30*/  HFMA2.MMA R11, -RZ, RZ, 3.0078125, 0.99951171875 ;  /* 0x42043bffff0b7435 */ /* 0x004fe200000001ff */
[----:B------:R-:W-:Y:S02]  /*15c40*/  IMAD.MOV.U32 R10, RZ, RZ, -0x3daece92 ;  /* 0xc251316eff0a7424 */ /* 0x000fe400078e00ff */
[----:B------:R2:W-:Y:S01]  /*15c50*/  STL.64 [R1+0x810], R12 ;  /* 0x0008100c01007387 */ /* 0x0005e20000100a00 */
[----:B0-----:R-:W-:Y:S01]  /*15c60*/  IMAD.MOV.U32 R24, RZ, RZ, -0x436e1202 ;  /* 0xbc91edfeff187424 */ /* 0x001fe200078e00ff */
[----:B------:R-:W-:-:S02]  /*15c70*/  MOV R25, 0x3bd19e34 ;  /* 0x3bd19e3400197802 */ /* 0x000fc40000000f00 */
[----:B------:R0:W-:Y:S01]  /*15c80*/  STL.64 [R1+0x7e8], R4 ;  /* 0x0007e80401007387 */ /* 0x0001e20000100a00 */
[----:B-1----:R-:W-:-:S03]  /*15c90*/  HFMA2.MMA R15, -RZ, RZ, -2.765625, -1746 ;  /* 0xc188e6d2ff0f7435 */ /* 0x002fc600000001ff */
[----:B------:R1:W-:Y:S01]  /*15ca0*/  STL.64 [R1+0x780], R22 ;  /* 0x0007801601007387 */ /* 0x0003e20000100a00 */
[----:B------:R-:W-:Y:S01]  /*15cb0*/  IMAD.MOV.U32 R14, RZ, RZ, -0x475fe738 ;  /* 0xb8a018c8ff0e7424 */ /* 0x000fe200078e00ff */
[----:B--2---:R-:W-:Y:S01]  /*15cc0*/  HFMA2.MMA R13, -RZ, RZ, -2.5625, -0.900390625 ;  /* 0xc120bb34ff0d7435 */ /* 0x004fe200000001ff */
[----:B------:R-:W-:Y:S01]  /*15cd0*/  IMAD.MOV.U32 R12, RZ, RZ, 0x41a71805 ;  /* 0x41a71805ff0c7424 */ /* 0x000fe200078e00ff */
[----:B------:R2:W-:Y:S01]  /*15ce0*/  STL.64 [R1+0x800], R8 ;  /* 0x0008000801007387 */ /* 0x0005e20000100a00 */
[----:B0-----:R-:W-:Y:S01]  /*15cf0*/  IMAD.MOV.U32 R4, RZ, RZ, 0x39bf9a7a ;  /* 0x39bf9a7aff047424 */ /* 0x001fe200078e00ff */
[----:B------:R-:W-:Y:S02]  /*15d00*/  MOV R5, 0xae619371 ;  /* 0xae61937100057802 */ /* 0x000fe40000000f00 */
[----:B------:R0:W-:Y:S01]  /*15d10*/  STL.64 [R1+0x818], R20 ;  /* 0x0008181401007387 */ /* 0x0001e20000100a00 */
[----:B-1----:R-:W-:Y:S01]  /*15d20*/  HFMA2.MMA R23, -RZ, RZ, 2.66796875, 393.5 ;  /* 0x41565e26ff177435 */ /* 0x002fe200000001ff */
[----:B------:R-:W-:-:S02]  /*15d30*/  IMAD.MOV.U32 R22, RZ, RZ, -0x3f2c328c ;  /* 0xc0d3cd74ff167424 */ /* 0x000fc400078e00ff */
[----:B------:R1:W-:Y:S01]  /*15d40*/  STL.64 [R1+0x7a8], R24 ;  /* 0x0007a81801007387 */ /* 0x0003e20000100a00 */
[----:B--2---:R-:W-:Y:S01]  /*15d50*/  IMAD.MOV.U32 R8, RZ, RZ, -0x4070897b ;  /* 0xbf8f7685ff087424 */ /* 0x004fe200078e00ff */
[----:B------:R-:W-:Y:S02]  /*15d60*/  MOV R9, 0x42148722 ;  /* 0x4214872200097802 */ /* 0x000fe40000000f00 */
[----:B------:R2:W-:Y:S01]  /*15d70*/  STL.64 [R1+0x840], R10 ;  /* 0x0008400a01007387 */ /* 0x0005e20000100a00 */
[----:B0-----:R-:W-:Y:S01]  /*15d80*/  IMAD.MOV.U32 R20, RZ, RZ, -0x48b2aad3 ;  /* 0xb74d552dff147424 */ /* 0x001fe200078e00ff */
[----:B------:R-:W-:Y:S02]  /*15d90*/  MOV R21, 0x408276e5 ;  /* 0x408276e500157802 */ /* 0x000fe40000000f00 */
[----:B------:R0:W-:Y:S01]  /*15da0*/  STL.64 [R1+0x828], R4 ;  /* 0x0008280401007387 */ /* 0x0001e20000100a00 */
[----:B-1----:R-:W-:Y:S01]  /*15db0*/  IMAD.MOV.U32 R24, RZ, RZ, -0x407f6a28 ;  /* 0xbf8095d8ff187424 */ /* 0x002fe200078e00ff */
[----:B------:R-:W-:-:S02]  /*15dc0*/  MOV R25, 0xb3db3628 ;  /* 0xb3db362800197802 */ /* 0x000fc40000000f00 */
[----:B------:R1:W-:Y:S01]  /*15dd0*/  STL.64 [R1+0x830], R14 ;  /* 0x0008300e01007387 */ /* 0x0003e20000100a00 */
[----:B--2---:R-:W-:-:S03]  /*15de0*/  HFMA2.MMA R11, -RZ, RZ, 1.0029296875, -0.775390625 ;  /* 0x3c03ba34ff0b7435 */ /* 0x004fc600000001ff */
[----:B------:R2:W-:Y:S01]  /*15df0*/  STL.64 [R1+0x850], R12 ;  /* 0x0008500c01007387 */ /* 0x0005e20000100a00 */
[----:B------:R-:W-:Y:S01]  /*15e00*/  IMAD.MOV.U32 R10, RZ, RZ, -0x434156b4 ;  /* 0xbcbea94cff0a7424 */ /* 0x000fe200078e00ff */
[----:B0-----:R-:W-:Y:S02]  /*15e10*/  HFMA2.MMA R5, -RZ, RZ, 1.9287109375, 3288 ;  /* 0x3fb76a6cff057435 */ /* 0x001fe400000001ff */
[----:B------:R0:W-:Y:S01]  /*15e20*/  STL.64 [R1+0x7d0], R22 ;  /* 0x0007d01601007387 */ /* 0x0001e20000100a00 */
[----:B------:R-:W-:Y:S02]  /*15e30*/  IMAD.MOV.U32 R4, RZ, RZ, -0x3fa1af6f ;  /* 0xc05e5091ff047424 */ /* 0x000fe400078e00ff */
[----:B-1----:R-:W-:Y:S01]  /*15e40*/  IMAD.MOV.U32 R14, RZ, RZ, 0x33993e87 ;  /* 0x33993e87ff0e7424 */ /* 0x002fe200078e00ff */
[----:B------:R-:W-:Y:S01]  /*15e50*/  MOV R15, 0xbee55ca9 ;  /* 0xbee55ca9000f7802 */ /* 0x000fe20000000f00 */
[----:B------:R1:W-:Y:S01]  /*15e60*/  STL.64 [R1+0x838], R8 ;  /* 0x0008380801007387 */ /* 0x0003e20000100a00 */
[----:B--2---:R-:W-:Y:S01]  /*15e70*/  IMAD.MOV.U32 R12, RZ, RZ, -0x4f5e1faa ;  /* 0xb0a1e056ff0c7424 */ /* 0x004fe200078e00ff */
[----:B------:R-:W-:-:S02]  /*15e80*/  MOV R13, 0xbaf0252c ;  /* 0xbaf0252c000d7802 */ /* 0x000fc40000000f00 */
[----:B------:R2:W-:Y:S01]  /*15e90*/  STL.64 [R1+0x858], R20 ;  /* 0x0008581401007387 */ /* 0x0005e20000100a00 */
[----:B0-----:R-:W-:-:S03]  /*15ea0*/  HFMA2.MMA R23, -RZ, RZ, -0.82080078125, 4.03515625 ;  /* 0xba914409ff177435 */ /* 0x001fc600000001ff */
[----:B------:R0:W-:Y:S01]  /*15eb0*/  STL.64 [R1+0x7f8], R24 ;  /* 0x0007f81801007387 */ /* 0x0001e20000100a00 */
[----:B------:R-:W-:Y:S02]  /*15ec0*/  IMAD.MOV.U32 R22, RZ, RZ, 0x3ad917d5 ;  /* 0x3ad917d5ff167424 */ /* 0x000fe400078e00ff */
[----:B-1----:R-:W-:Y:S01]  /*15ed0*/  IMAD.MOV.U32 R8, RZ, RZ, -0x5060d352 ;  /* 0xaf9f2caeff087424 */ /* 0x002fe200078e00ff */
[----:B------:R-:W-:Y:S01]  /*15ee0*/  MOV R9, 0x3d07aee5 ;  /* 0x3d07aee500097802 */ /* 0x000fe20000000f00 */
[----:B------:R1:W-:Y:S01]  /*15ef0*/  STL.64 [R1+0x868], R14 ;  /* 0x0008680e01007387 */ /* 0x0003e20000100a00 */
[----:B--2---:R-:W-:Y:S01]  /*15f00*/  IMAD.MOV.U32 R20, RZ, RZ, 0x3a9eb4a8 ;  /* 0x3a9eb4a8ff147424 */ /* 0x004fe200078e00ff */
[----:B------:R-:W-:Y:S02]  /*15f10*/  MOV R21, 0xb9cefd15 ;  /* 0xb9cefd1500157802 */ /* 0x000fe40000000f00 */
[----:B------:R2:W-:Y:S01]  /*15f20*/  STL.64 [R1+0x880], R10 ;  /* 0x0008800a01007387 */ /* 0x0005e20000100a00 */
[----:B0-----:R-:W-:Y:S01]  /*15f30*/  IMAD.MOV.U32 R24, RZ, RZ, 0x3b2278e6 ;  /* 0x3b2278e6ff187424 */ /* 0x001fe200078e00ff */
[----:B------:R-:W-:-:S02]  /*15f40*/  MOV R25, 0xc1a4e31c ;  /* 0xc1a4e31c00197802 */ /* 0x000fc40000000f00 */
[----:B------:R0:W-:Y:S04]  /*15f50*/  STL.64 [R1+0x888], R12 ;  /* 0x0008880c01007387 */ /* 0x0001e80000100a00 */
[----:B------:R3:W-:Y:S01]  /*15f60*/  STL.64 [R1+0x860], R4 ;  /* 0x0008600401007387 */ /* 0x0007e20000100a00 */
[----:B-1----:R-:W-:Y:S01]  /*15f70*/  HFMA2.MMA R15, -RZ, RZ, 3.53515625, 0.310302734375 ;  /* 0x431234f7ff0f7435 */ /* 0x002fe200000001ff */
[----:B------:R-:W-:Y:S01]  /*15f80*/  IMAD.MOV.U32 R14, RZ, RZ, -0x3d08ab89 ;  /* 0xc2f75477ff0e7424 */ /* 0x000fe200078e00ff */
[----:B--2---:R-:W-:Y:S01]  /*15f90*/  HFMA2.MMA R11, -RZ, RZ, -3.046875, -118.1875 ;  /* 0xc218d763ff0b7435 */ /* 0x004fe200000001ff */
[----:B------:R1:W-:Y:S01]  /*15fa0*/  STL.64 [R1+0x878], R8 ;  /* 0x0008780801007387 */ /* 0x0003e20000100a00 */
[----:B------:R-:W-:Y:S01]  /*15fb0*/  IMAD.MOV.U32 R10, RZ, RZ, 0x4223149e ;  /* 0x4223149eff0a7424 */ /* 0x000fe200078e00ff */
[----:B0-----:R-:W-:-:S02]  /*15fc0*/  HFMA2.MMA R13, -RZ, RZ, 2.318359375, -1.4111328125 ;  /* 0x40a3bda5ff0d7435 */ /* 0x001fc400000001ff */
[----:B------:R0:W-:Y:S01]  /*15fd0*/  STL.64 [R1+0x890], R20 ;  /* 0x0008901401007387 */ /* 0x0001e20000100a00 */
[----:B------:R-:W-:Y:S02]  /*15fe0*/  IMAD.MOV.U32 R12, RZ, RZ, -0x3f374eec ;  /* 0xc0c8b114ff0c7424 */ /* 0x000fe400078e00ff */
[----:B---3--:R-:W-:Y:S01]  /*15ff0*/  IMAD.MOV.U32 R4, RZ, RZ, 0x430437bf ;  /* 0x430437bfff047424 */ /* 0x008fe200078e00ff */
[----:B------:R-:W-:Y:S01]  /*16000*/  MOV R5, 0x3c605817 ;  /* 0x3c60581700057802 */ /* 0x000fe20000000f00 */
[----:B------:R2:W-:Y:S01]  /*16010*/  STL.64 [R1+0x820], R22 ;  /* 0x0008201601007387 */ /* 0x0005e20000100a00 */
[----:B-1----:R-:W-:Y:S01]  /*16020*/  IMAD.MOV.U32 R8, RZ, RZ, -0x3d5f44d2 ;  /* 0xc2a0bb2eff087424 */ /* 0x002fe200078e00ff */
[----:B------:R-:W-:Y:S02]  /*16030*/  MOV R9, 0xb8ec22de ;  /* 0xb8ec22de00097802 */ /* 0x000fe40000000f00 */
[----:B------:R1:W-:Y:S01]  /*16040*/  STL.64 [R1+0x848], R24 ;  /* 0x0008481801007387 */ /* 0x0003e20000100a00 */
[----:B0-----:R-:W-:Y:S01]  /*16050*/  IMAD.MOV.U32 R20, RZ, RZ, -0x3ffdf446 ;  /* 0xc0020bbaff147424 */ /* 0x001fe200078e00ff */
[----:B------:R-:W-:-:S02]  /*16060*/  MOV R21, 0xb1aa1b02 ;  /* 0xb1aa1b0200157802 */ /* 0x000fc40000000f00 */
[----:B------:R0:W-:Y:S01]  /*16070*/  STL.64 [R1+0x8a0], R4 ;  /* 0x0008a00401007387 */ /* 0x0001e20000100a00 */
[----:B--2---:R-:W-:Y:S01]  /*16080*/  HFMA2.MMA R23, -RZ, RZ, -1.501953125, 0.0002357959747314453125 ;  /* 0xbe020bbaff177435 */ /* 0x004fe200000001ff */
[----:B------:R-:W-:Y:S02]  /*16090*/  IMAD.MOV.U32 R22, RZ, RZ, 0x3eaea827 ;  /* 0x3eaea827ff167424 */ /* 0x000fe400078e00ff */
[----:B------:R2:W-:Y:S01]  /*160a0*/  STL.64 [R1+0x8a8], R14 ;  /* 0x0008a80e01007387 */ /* 0x0005e20000100a00 */
[----:B-1----:R-:W-:Y:S01]  /*160b0*/  HFMA2.MMA R25, -RZ, RZ, -3.5546875, -20.640625 ;  /* 0xc31ccd29ff197435 */ /* 0x002fe200000001ff */
[----:B------:R-:W-:Y:S02]  /*160c0*/  IMAD.MOV.U32 R24, RZ, RZ, 0x4293c7da ;  /* 0x4293c7daff187424 */ /* 0x000fe400078e00ff */
[----:B------:R1:W-:Y:S01]  /*160d0*/  STL.64 [R1+0x8b0], R8 ;  /* 0x0008b00801007387 */ /* 0x0003e20000100a00 */
[----:B0-----:R-:W-:Y:S01]  /*160e0*/  HFMA2.MMA R5, -RZ, RZ, -1.720703125, 2582 ;  /* 0xbee2690bff057435 */ /* 0x001fe200000001ff */
[----:B------:R-:W-:-:S02]  /*160f0*/  IMAD.MOV.U32 R4, RZ, RZ, 0x3f18a4c1 ;  /* 0x3f18a4c1ff047424 */ /* 0x000fc400078e00ff */
[----:B------:R0:W-:Y:S01]  /*16100*/  STL.64 [R1+0x8b8], R10 ;  /* 0x0008b80a01007387 */ /* 0x0001e20000100a00 */
[----:B--2---:R-:W-:-:S03]  /*16110*/  IMAD.MOV.U32 R14, RZ, RZ, 0x3e24a8c0 ;  /* 0x3e24a8c0ff0e7424 */ /* 0x004fc600078e00ff */
[----:B------:R2:W-:Y:S01]  /*16120*/  STL.64 [R1+0x8c8], R12 ;  /* 0x0008c80c01007387 */ /* 0x0005e20000100a00 */
[----:B------:R-:W-:-:S03]  /*16130*/  MOV R15, 0xb2d4762c ;  /* 0xb2d4762c000f7802 */ /* 0x000fc60000000f00 */
[----:B------:R3:W-:Y:S01]  /*16140*/  STL.64 [R1+0x8d0], R20 ;  /* 0x0008d01401007387 */ /* 0x0007e20000100a00 */
[----:B-1----:R-:W-:Y:S01]  /*16150*/  IMAD.MOV.U32 R8, RZ, RZ, -0x43e4c231 ;  /* 0xbc1b3dcfff087424 */ /* 0x002fe200078e00ff */
[----:B------:R-:W-:Y:S01]  /*16160*/  MOV R9, 0x36d76ab6 ;  /* 0x36d76ab600097802 */ /* 0x000fe20000000f00 */
[----:B0-----:R-:W-:Y:S01]  /*16170*/  HFMA2.MMA R11, -RZ, RZ, 3.6640625, 0.05548095703125 ;  /* 0x43542b1aff0b7435 */ /* 0x001fe200000001ff */
[----:B------:R-:W-:Y:S01]  /*16180*/  IMAD.MOV.U32 R10, RZ, RZ, 0x3b0b43e3 ;  /* 0x3b0b43e3ff0a7424 */ /* 0x000fe200078e00ff */
[----:B------:R0:W-:Y:S01]  /*16190*/  STL.64 [R1+0x870], R22 ;  /* 0x0008701601007387 */ /* 0x0001e20000100a00 */
[----:B--2---:R-:W-:Y:S01]  /*161a0*/  IMAD.MOV.U32 R12, RZ, RZ, 0x4151b9cf ;  /* 0x4151b9cfff0c7424 */ /* 0x004fe200078e00ff */
[----:B------:R-:W-:Y:S02]  /*161b0*/  MOV R13, 0xc3f87dce ;  /* 0xc3f87dce000d7802 */ /* 0x000fe40000000f00 */
[----:B------:R1:W-:Y:S01]  /*161c0*/  STL.64 [R1+0x898], R24 ;  /* 0x0008981801007387 */ /* 0x0003e20000100a00 */
[----:B---3--:R-:W-:Y:S01]  /*161d0*/  HFMA2.MMA R21, -RZ, RZ, -3.970703125, 0.000694751739501953125 ;  /* 0xc3f111b1ff157435 */ /* 0x008fe200000001ff */
[----:B------:R-:W-:-:S02]  /*161e0*/  IMAD.MOV.U32 R20, RZ, RZ, 0x4436cdd2 ;  /* 0x4436cdd2ff147424 */ /* 0x000fc400078e00ff */
[----:B------:R2:W-:Y:S01]  /*161f0*/  STL.64 [R1+0x8e0], R14 ;  /* 0x0008e00e01007387 */ /* 0x0005e20000100a00 */
[----:B0-----:R-:W-:Y:S01]  /*16200*/  IMAD.MOV.U32 R22, RZ, RZ, 0x41898fd1 ;  /* 0x41898fd1ff167424 */ /* 0x001fe200078e00ff */
[----:B------:R-:W-:Y:S02]  /*16210*/  MOV R23, 0x357b0a41 ;  /* 0x357b0a4100177802 */ /* 0x000fe40000000f00 */
[----:B------:R0:W-:Y:S01]  /*16220*/  STL.64 [R1+0x8f0], R8 ;  /* 0x0008f00801007387 */ /* 0x0001e20000100a00 */
[----:B-1----:R-:W-:Y:S01]  /*16230*/  HFMA2.MMA R25, -RZ, RZ, 1.22265625, 0.01502227783203125 ;  /* 0x3ce423b1ff197435 */ /* 0x002fe200000001ff */
[----:B------:R-:W-:Y:S02]  /*16240*/  IMAD.MOV.U32 R24, RZ, RZ, -0x42dae672 ;  /* 0xbd25198eff187424 */ /* 0x000fe400078e00ff */
[----:B------:R1:W-:Y:S01]  /*16250*/  STL.64 [R1+0x900], R12 ;  /* 0x0009000c01007387 */ /* 0x0003e20000100a00 */
[----:B--2---:R-:W-:Y:S01]  /*16260*/  IMAD.MOV.U32 R14, RZ, RZ, 0x3913332d ;  /* 0x3913332dff0e7424 */ /* 0x004fe200078e00ff */
[----:B------:R-:W-:-:S02]  /*16270*/  MOV R15, 0xc29684d3 ;  /* 0xc29684d3000f7802 */ /* 0x000fc40000000f00 */
[----:B------:R2:W-:Y:S01]  /*16280*/  STL.64 [R1+0x8d8], R4 ;  /* 0x0008d80401007387 */ /* 0x0005e20000100a00 */
[----:B0-----:R-:W-:-:S03]  /*16290*/  HFMA2.MMA R9, -RZ, RZ, -2.943359375, -0.00110340118408203125 ;  /* 0xc1e39485ff097435 */ /* 0x001fc600000001ff */
[----:B------:R0:W-:Y:S01]  /*162a0*/  STL.64 [R1+0x8f8], R10 ;  /* 0x0008f80a01007387 */ /* 0x0001e20000100a00 */
[----:B------:R-:W-:Y:S02]  /*162b0*/  IMAD.MOV.U32 R8, RZ, RZ, 0x42850a16 ;  /* 0x42850a16ff087424 */ /* 0x000fe400078e00ff */
[----:B-1----:R-:W-:Y:S01]  /*162c0*/  IMAD.MOV.U32 R12, RZ, RZ, -0x4b05c0b0 ;  /* 0xb4fa3f50ff0c7424 */ /* 0x002fe200078e00ff */
[----:B------:R-:W-:Y:S01]  /*162d0*/  MOV R13, 0xbf4e5ff2 ;  /* 0xbf4e5ff2000d7802 */ /* 0x000fe20000000f00 */
[----:B------:R1:W-:Y:S01]  /*162e0*/  STL.64 [R1+0x908], R20 ;  /* 0x0009081401007387 */ /* 0x0003e20000100a00 */
[----:B--2---:R-:W-:Y:S01]  /*162f0*/  HFMA2.MMA R5, -RZ, RZ, 3.583984375, -15760 ;  /* 0x432bf3b2ff057435 */ /* 0x004fe200000001ff */
[----:B------:R-:W-:Y:S02]  /*16300*/  IMAD.MOV.U32 R4, RZ, RZ, -0x3c540da5 ;  /* 0xc3abf25bff047424 */ /* 0x000fe400078e00ff */
[----:B------:R2:W-:Y:S01]  /*16310*/  STL.64 [R1+0x8c0], R22 ;  /* 0x0008c01601007387 */ /* 0x0005e20000100a00 */
[----:B0-----:R-:W-:Y:S01]  /*16320*/  IMAD.MOV.U32 R10, RZ, RZ, -0x4ab39f09 ;  /* 0xb54c60f7ff0a7424 */ /* 0x001fe200078e00ff */
[----:B------:R-:W-:-:S02]  /*16330*/  MOV R11, 0x4118a4c2 ;  /* 0x4118a4c2000b7802 */ /* 0x000fc40000000f00 */
[----:B------:R0:W-:Y:S01]  /*16340*/  STL.64 [R1+0x8e8], R24 ;  /* 0x0008e81801007387 */ /* 0x0001e20000100a00 */
[----:B-1----:R-:W-:Y:S01]  /*16350*/  HFMA2.MMA R21, -RZ, RZ, -1.5830078125, 20432 ;  /* 0xbe5574fdff157435 */ /* 0x002fe200000001ff */
[----:B------:R-:W-:Y:S02]  /*16360*/  IMAD.MOV.U32 R20, RZ, RZ, 0x3f15b76c ;  /* 0x3f15b76cff147424 */ /* 0x000fe400078e00ff */
[----:B------:R1:W-:Y:S01]  /*16370*/  STL.64 [R1+0x920], R14 ;  /* 0x0009200e01007387 */ /* 0x0003e20000100a00 */
[----:B--2---:R-:W-:Y:S01]  /*16380*/  IMAD.MOV.U32 R22, RZ, RZ, -0x4313edd9 ;  /* 0xbcec1227ff167424 */ /* 0x004fe200078e00ff */
[----:B------:R-:W-:Y:S02]  /*16390*/  MOV R23, 0x43a31567 ;  /* 0x43a3156700177802 */ /* 0x000fe40000000f00 */
[----:B------:R2:W-:Y:S01]  /*163a0*/  STL.64 [R1+0x940], R12 ;  /* 0x0009400c01007387 */ /* 0x0005e20000100a00 */
[----:B0-----:R-:W-:-:S03]  /*163b0*/  HFMA2.MMA R25, -RZ, RZ, 2.111328125, 1.4609375 ;  /* 0x40393dd8ff197435 */ /* 0x001fc600000001ff */
[----:B------:R0:W-:Y:S01]  /*163c0*/  STL.64 [R1+0x928], R8 ;  /* 0x0009280801007387 */ /* 0x0001e20000100a00 */
[----:B------:R-:W-:Y:S01]  /*163d0*/  IMAD.MOV.U32 R24, RZ, RZ, -0x3f0f7065 ;  /* 0xc0f08f9bff187424 */ /* 0x000fe200078e00ff */
[----:B-1----:R-:W-:Y:S02]  /*163e0*/  HFMA2.MMA R15, -RZ, RZ, 1.1162109375, -0.000296115875244140625 ;  /* 0x3c778cdaff0f7435 */ /* 0x002fe400000001ff */
[----:B------:R1:W-:Y:S01]  /*163f0*/  STL.64 [R1+0x930], R10 ;  /* 0x0009300a01007387 */ /* 0x0003e20000100a00 */
[----:B------:R-:W-:Y:S01]  /*16400*/  IMAD.MOV.U32 R14, RZ, RZ, -0x42f88f86 ;  /* 0xbd07707aff0e7424 */ /* 0x000fe200078e00ff */
[----:B--2---:R-:W-:Y:S02]  /*16410*/  HFMA2.MMA R13, -RZ, RZ, 0.83251953125, 217.375 ;  /* 0x3aa95acbff0d7435 */ /* 0x004fe400000001ff */
[----:B------:R2:W-:Y:S01]  /*16420*/  STL.64 [R1+0x918], R4 ;  /* 0x0009180401007387 */ /* 0x0005e20000100a00 */
[----:B------:R-:W-:Y:S01]  /*16430*/  IMAD.MOV.U32 R12, RZ, RZ, 0x44abf3ae ;  /* 0x44abf3aeff0c7424 */ /* 0x000fe200078e00ff */
[----:B0-----:R-:W-:-:S02]  /*16440*/  HFMA2.MMA R9, -RZ, RZ, -1.5341796875, 0.0010662078857421875 ;  /* 0xbe23145eff097435 */ /* 0x001fc400000001ff */
[----:B------:R0:W-:Y:S01]  /*16450*/  STL.64 [R1+0x910], R22 ;  /* 0x0009101601007387 */ /* 0x0001e20000100a00 */
[----:B------:R-:W-:Y:S02]  /*16460*/  IMAD.MOV.U32 R8, RZ, RZ, -0x3b0ef486 ;  /* 0xc4f10b7aff087424 */ /* 0x000fe400078e00ff */
[----:B-1----:R-:W-:Y:S01]  /*16470*/  IMAD.MOV.U32 R10, RZ, RZ, 0x44f49ff4 ;  /* 0x44f49ff4ff0a7424 */ /* 0x002fe200078e00ff */
[----:B------:R-:W-:Y:S01]  /*16480*/  MOV R11, 0xc5167406 ;  /* 0xc5167406000b7802 */ /* 0x000fe20000000f00 */
[----:B------:R1:W-:Y:S01]  /*16490*/  STL.64 [R1+0x948], R20 ;  /* 0x0009481401007387 */ /* 0x0003e20000100a00 */
[----:B--2---:R-:W-:Y:S01]  /*164a0*/  IMAD.MOV.U32 R4, RZ, RZ, 0x391ad4b2 ;  /* 0x391ad4b2ff047424 */ /* 0x004fe200078e00ff */
[----:B------:R-:W-:Y:S02]  /*164b0*/  MOV R5, 0x3d50e5d5 ;  /* 0x3d50e5d500057802 */ /* 0x000fe40000000f00 */
[----:B------:R2:W-:Y:S01]  /*164c0*/  STL.64 [R1+0x938], R24 ;  /* 0x0009381801007387 */ /* 0x0005e20000100a00 */
[----:B0-----:R-:W-:Y:S01]  /*164d0*/  IMAD.MOV.U32 R22, RZ, RZ, -0x3b8899d4 ;  /* 0xc477662cff167424 */ /* 0x001fe200078e00ff */
[----:B------:R-:W-:-:S02]  /*164e0*/  MOV R23, 0x450908e3 ;  /* 0x450908e300177802 */ /* 0x000fc40000000f00 */
[----:B------:R0:W-:Y:S01]  /*164f0*/  STL.64 [R1+0x958], R14 ;  /* 0x0009580e01007387 */ /* 0x0001e20000100a00 */
[----:B-1----:R-:W-:Y:S01]  /*16500*/  IMAD.MOV.U32 R20, RZ, RZ, -0x3bc3d9f9 ;  /* 0xc43c2607ff147424 */ /* 0x002fe200078e00ff */
[----:B------:R-:W-:Y:S02]  /*16510*/  MOV R21, 0x4436edde ;  /* 0x4436edde00157802 */ /* 0x000fe40000000f00 */
[----:B------:R1:W-:Y:S01]  /*16520*/  STL.64 [R1+0x970], R10 ;  /* 0x0009700a01007387 */ /* 0x0003e20000100a00 */
[----:B--2---:R-:W-:Y:S01]  /*16530*/  HFMA2.MMA R25, -RZ, RZ, -0.447021484375, -0.000134944915771484375 ;  /* 0xb727886cff197435 */ /* 0x004fe200000001ff */
[----:B------:R-:W-:Y:S02]  /*16540*/  IMAD.MOV.U32 R24, RZ, RZ, -0x3c55509c ;  /* 0xc3aaaf64ff187424 */ /* 0x000fe400078e00ff */
[----:B------:R2:W-:Y:S01]  /*16550*/  STL.64 [R1+0x978], R12 ;  /* 0x0009780c01007387 */ /* 0x0005e20000100a00 */
[----:B0-----:R-:W-:Y:S01]  /*16560*/  HFMA2.MMA R15, -RZ, RZ, -0.4384765625, -8600 ;  /* 0xb704f033ff0f7435 */ /* 0x001fe200000001ff */
[----:B------:R-:W-:-:S02]  /*16570*/  IMAD.MOV.U32 R14, RZ, RZ, 0x42393dd8 ;  /* 0x42393dd8ff0e7424 */ /* 0x000fc400078e00ff */
[----:B------:R0:W-:Y:S01]  /*16580*/  STL.64 [R1+0x950], R4 ;  /* 0x0009500401007387 */ /* 0x0001e20000100a00 */
[----:B-1----:R-:W-:-:S03]  /*16590*/  HFMA2.MMA R11, -RZ, RZ, 0.91162109375, 0.447509765625 ;  /* 0x3b4b3729ff0b7435 */ /* 0x002fc600000001ff */
[----:B------:R1:W-:Y:S01]  /*165a0*/  STL.64 [R1+0x960], R22 ;  /* 0x0009601601007387 */ /* 0x0003e20000100a00 */
[----:B------:R-:W-:Y:S01]  /*165b0*/  IMAD.MOV.U32 R10, RZ, RZ, -0x3f7a96e2 ;  /* 0xc085691eff0a7424 */ /* 0x000fe200078e00ff */
[----:B--2---:R-:W-:Y:S02]  /*165c0*/  HFMA2.MMA R13, -RZ, RZ, 1.5966796875, 2.83718109130859375e-05 ;  /* 0x3e6301dcff0d7435 */ /* 0x004fe400000001ff */
        /* <DEDUP_REMOVED lines=11> */
[----:B0-----:R-:W-:-:S03]  /*16680*/  IMAD.MOV.U32 R20, RZ, RZ, 0x3ef9425d ;  /* 0x3ef9425dff147424 */ /* 0x001fc600078e00ff */
[----:B------:R2:W-:Y:S04]  /*16690*/  STL.64 [R1+0x998], R14 ;  /* 0x0009980e01007387 */ /* 0x0005e80000100a00 */
[----:B------:R2:W-:Y:S01]  /*166a0*/  STL.64 [R1+0x9a0], R8 ;  /* 0x0009a00801007387 */ /* 0x0005e20000100a00 */
[-C--:B-1----:R-:W-:Y:S01]  /*166b0*/  FMUL.FTZ R4, R0, R27.reuse ;  /* 0x0000001b00047220 */ /* 0x082fe20000410000 */
[----:B------:R-:W-:Y:S02]  /*166c0*/  FMUL.FTZ R0, R26, R27 ;  /* 0x0000001b1a007220 */ /* 0x000fe40000410000 */
[----:B------:R2:W-:Y:S02]  /*166d0*/  STL.64 [R1+0x9a8], R10 ;  /* 0x0009a80a01007387 */ /* 0x0005e40000100a00 */
[----:B------:R-:W-:-:S02]  /*166e0*/  FSETP.GT.FTZ.AND P0, PT, R4, 1, PT ;  /* 0x3f8000000400780b */ /* 0x000fc40003f14000 */
[----:B------:R2:W-:Y:S04]  /*166f0*/  STL.64 [R1+0x9b0], R22 ;  /* 0x0009b01601007387 */ /* 0x0005e80000100a00 */
[----:B------:R2:W-:Y:S04]  /*16700*/  STL.64 [R1+0x9b8], R12 ;  /* 0x0009b80c01007387 */ /* 0x0005e80000100a00 */
[----:B------:R2:W-:Y:S03]  /*16710*/  STL [R1+0x9c0], R20 ;  /* 0x0009c01401007387 */ /* 0x0005e60000100800 */
[----:B------:R-:W-:Y:S05]  /*16720*/  @P0 BRA `(.L_x_405) ;  /* 0x00000000009c0947 */ /* 0x000fea0003800000 */
[----:B------:R-:W-:Y:S02]  /*16730*/  FSETP.GEU.FTZ.AND P0, PT, R4, 1, PT ;  /* 0x3f8000000400780b */ /* 0x000fe40003f1e000 */
[----:B------:R-:W-:-:S11]  /*16740*/  MOV R5, RZ ;  /* 0x000000ff00057202 */ /* 0x000fd60000000f00 */
[----:B------:R-:W-:Y:S05]  /*16750*/  @P0 BRA `(.L_x_406) ;  /* 0x0000000400180947 */ /* 0x000fea0003800000 */
[C---:B------:R-:W-:Y:S01]  /*16760*/  FADD.FTZ.RZ R4, R0.reuse, 1 ;  /* 0x3f80000000047421 */ /* 0x040fe2000001c000 */
[----:B--2---:R-:W-:Y:S01]  /*16770*/  MOV R8, 0x3e800000 ;  /* 0x3e80000000087802 */ /* 0x004fe20000000f00 */
[----:B------:R-:W-:Y:S01]  /*16780*/  HFMA2.MMA R9, -RZ, RZ, 1.3056640625, -1.8671875 ;  /* 0x3d39bf78ff097435 */ /* 0x000fe200000001ff */
[----:B------:R-:W-:Y:S01]  /*16790*/  ISETP.GE.U32.AND P0, PT, R0, 0x7f800000, PT ;  /* 0x7f8000000000780c */ /* 0x000fe20003f06070 */
[----:B------:R-:W-:Y:S01]  /*167a0*/  VIADD R4, R4, 0xc0c00000 ;  /* 0xc0c0000004047836 */ /* 0x000fe20000000000 */
[----:B------:R-:W-:Y:S04]  /*167b0*/  BSSY B2, `(.L_x_407) ;  /* 0x0000019000027945 */ /* 0x000fe80003800000 */
[----:B------:R-:W-:-:S04]  /*167c0*/  LOP3.LUT R5, R4, 0xff800000, RZ, 0xc0, !PT ;  /* 0xff80000004057812 */ /* 0x000fc800078ec0ff */
[----:B------:R-:W-:Y:S01]  /*167d0*/  IADD3 R7, -R5, 0x40800000, RZ ;  /* 0x4080000005077810 */ /* 0x000fe20007ffe1ff */
[----:B------:R-:W-:Y:S01]  /*167e0*/  IMAD.IADD R4, R0, 0x1, -R5 ;  /* 0x0000000100047824 */ /* 0x000fe200078e0a05 */
[----:B------:R-:W-:-:S03]  /*167f0*/  I2FP.F32.S32 R5, R5 ;  /* 0x0000000500057245 */ /* 0x000fc60000201400 */
[----:B------:R-:W-:Y:S02]  /*16800*/  FFMA.FTZ R7, R7, R8, -1 ;  /* 0xbf80000007077423 */ /* 0x000fe40000010008 */
[----:B------:R-:W-:Y:S02]  /*16810*/  FMUL.FTZ R5, R5, 1.1920928955078125e-07 ;  /* 0x3400000005057820 */ /* 0x000fe40000410000 */
[----:B------:R-:W-:-:S04]  /*16820*/  FADD.FTZ R4, R4, R7 ;  /* 0x0000000704047221 */ /* 0x000fc80000010000 */
[----:B------:R-:W-:-:S04]  /*16830*/  FFMA.FTZ R7, R4, -R9, 0.10546888411045074463 ;  /* 0x3dd8001204077423 */ /* 0x000fc80000010809 */
[----:B------:R-:W-:-:S04]  /*16840*/  FFMA.FTZ R7, R4, R7, -0.13229703903198242188 ;  /* 0xbe0778e004077423 */ /* 0x000fc80000010007 */
[----:B------:R-:W-:-:S04]  /*16850*/  FFMA.FTZ R7, R4, R7, 0.14491446316242218018 ;  /* 0x3e14647504077423 */ /* 0x000fc80000010007 */
[----:B------:R-:W-:-:S04]  /*16860*/  FFMA.FTZ R7, R4, R7, -0.16641564667224884033 ;  /* 0xbe2a68dd04077423 */ /* 0x000fc80000010007 */
[----:B------:R-:W-:-:S04]  /*16870*/  FFMA.FTZ R7, R4, R7, 0.19988867640495300293 ;  /* 0x3e4caf9e04077423 */ /* 0x000fc80000010007 */
[----:B------:R-:W-:-:S04]  /*16880*/  FFMA.FTZ R7, R4, R7, -0.25000196695327758789 ;  /* 0xbe80004204077423 */ /* 0x000fc80000010007 */
[----:B------:R-:W-:-:S04]  /*16890*/  FFMA.FTZ R7, R4, R7, 0.33333510160446166992 ;  /* 0x3eaaaae604077423 */ /* 0x000fc80000010007 */
[----:B------:R-:W-:-:S04]  /*168a0*/  FFMA.FTZ R7, R4, R7, -0.5 ;  /* 0xbf00000004077423 */ /* 0x000fc80000010007 */
[----:B------:R-:W-:-:S04]  /*168b0*/  FMUL.FTZ R7, R4, R7 ;  /* 0x0000000704077220 */ /* 0x000fc80000410000 */
[----:B------:R-:W-:-:S04]  /*168c0*/  FFMA.FTZ R4, R4, R7, R4 ;  /* 0x0000000704047223 */ /* 0x000fc80000010004 */
[----:B------:R-:W-:Y:S01]  /*168d0*/  FFMA.FTZ R5, R5, 0.69314718246459960938, R4 ;  /* 0x3f31721805057823 */ /* 0x000fe20000010004 */
[----:B------:R-:W-:Y:S06]  /*168e0*/  @!P0 BRA `(.L_x_408) ;  /* 0x0000000000148947 */ /* 0x000fec0003800000 */
[C---:B------:R-:W-:Y:S02]  /*168f0*/  ISETP.GE.AND P0, PT, R0.reuse, -0x407fffff, PT ;  /* 0xbf8000010000780c */ /* 0x040fe40003f06270 */
[----:B------:R-:W-:-:S11]  /*16900*/  FSETP.NEU.FTZ.AND P1, PT, R0, RZ, PT ;  /* 0x000000ff0000720b */ /* 0x000fd60003f3d000 */
[----:B------:R-:W-:-:S04]  /*16910*/  @P0 IMAD.MOV.U32 R7, RZ, RZ, 0x7f800000 ;  /* 0x7f800000ff070424 */ /* 0x000fc800078e00ff */
[----:B------:R-:W-:-:S05]  /*16920*/  @P0 FFMA.FTZ R5, R0, R7, +INF ;  /* 0x7f80000000050423 */ /* 0x000fca0000010007 */
[----:B------:R-:W-:-:S07]  /*16930*/  FSEL R5, R5, -RZ, P1 ;  /* 0x800000ff05057208 */ /* 0x000fce0000800000 */
.L_x_408:
[----:B------:R-:W-:Y:S05]  /*16940*/  BSYNC B2 ;  /* 0x0000000000027941 */ /* 0x000fea0003800000 */
.L_x_407:
[----:B------:R-:W-:-:S04]  /*16950*/  FADD.FTZ R0, -R0, R5 ;  /* 0x0000000500007221 */ /* 0x000fc80000010100 */
[----:B------:R-:W-:-:S06]  /*16960*/  FMUL.FTZ R0, R0, -2 ;  /* 0xc000000000007820 */ /* 0x000fcc0000410000 */
[----:B------:R-:W0:Y:S02]  /*16970*/  MUFU.SQRT R0, R0 ;  /* 0x0000000000007308 */ /* 0x000e240000002000 */
[----:B0-----:R-:W-:Y:S01]  /*16980*/  FADD.FTZ R5, -R0, -RZ ;  /* 0x800000ff00057221 */ /* 0x001fe20000010100 */
[----:B------:R-:W-:Y:S06]  /*16990*/  BRA `(.L_x_406) ;  /* 0x0000000000887947 */ /* 0x000fec0003800000 */
.L_x_405:
[C---:B------:R-:W-:Y:S01]  /*169a0*/  FADD.FTZ.RZ R4, R0.reuse, 1 ;  /* 0x3f80000000047421 */ /* 0x040fe2000001c000 */
[----:B--2---:R-:W-:Y:S01]  /*169b0*/  IMAD.MOV.U32 R8, RZ, RZ, 0x3e800000 ;  /* 0x3e800000ff087424 */ /* 0x004fe200078e00ff */
[----:B------:R-:W-:Y:S01]  /*169c0*/  ISETP.GE.U32.AND P0, PT, R0, 0x7f800000, PT ;  /* 0x7f8000000000780c */ /* 0x000fe20003f06070 */
[----:B------:R-:W-:Y:S01]  /*169d0*/  IMAD.MOV.U32 R9, RZ, RZ, 0x3d39bf78 ;  /* 0x3d39bf78ff097424 */ /* 0x000fe200078e00ff */
[----:B------:R-:W-:Y:S01]  /*169e0*/  BSSY B2, `(.L_x_409) ;  /* 0x000001a000027945 */ /* 0x000fe20003800000 */
[----:B------:R-:W-:-:S04]  /*169f0*/  IADD3 R4, R4, -0x3f400000, RZ ;  /* 0xc0c0000004047810 */ /* 0x000fc80007ffe0ff */
[----:B------:R-:W-:-:S04]  /*16a00*/  LOP3.LUT R5, R4, 0xff800000, RZ, 0xc0, !PT ;  /* 0xff80000004057812 */ /* 0x000fc800078ec0ff */
[----:B------:R-:W-:Y:S02]  /*16a10*/  IADD3 R7, -R5, 0x40800000, RZ ;  /* 0x4080000005077810 */ /* 0x000fe40007ffe1ff */
[-C--:B------:R-:W-:Y:S02]  /*16a20*/  IADD3 R4, R0, -R5.reuse, RZ ;  /* 0x8000000500047210 */ /* 0x080fe40007ffe0ff */
[----:B------:R-:W-:Y:S01]  /*16a30*/  I2FP.F32.S32 R5, R5 ;  /* 0x0000000500057245 */ /* 0x000fe20000201400 */
[----:B------:R-:W-:-:S04]  /*16a40*/  FFMA.FTZ R7, R7, R8, -1 ;  /* 0xbf80000007077423 */ /* 0x000fc80000010008 */
[----:B------:R-:W-:Y:S01]  /*16a50*/  FADD.FTZ R4, R4, R7 ;  /* 0x0000000704047221 */ /* 0x000fe20000010000 */
[----:B------:R-:W-:-:S03]  /*16a60*/  FMUL.FTZ R5, R5, 1.1920928955078125e-07 ;  /* 0x3400000005057820 */ /* 0x000fc60000410000 */
        /* <DEDUP_REMOVED lines=17> */
.L_x_410:
[----:B------:R-:W-:Y:S05]  /*16b80*/  BSYNC B2 ;  /* 0x0000000000027941 */ /* 0x000fea0003800000 */
.L_x_409:
[----:B------:R-:W-:-:S04]  /*16b90*/  FADD.FTZ R0, -R0, R5 ;  /* 0x0000000500007221 */ /* 0x000fc80000010100 */
[----:B------:R-:W-:-:S04]  /*16ba0*/  FMUL.FTZ R0, R0, -2 ;  /* 0xc000000000007820 */ /* 0x000fc80000410000 */
[----:B------:R0:W1:Y:S03]  /*16bb0*/  MUFU.SQRT R5, R0 ;  /* 0x0000000000057308 */ /* 0x0000660000002000 */
.L_x_406:
[----:B------:R-:W-:Y:S05]  /*16bc0*/  BSYNC B1 ;  /* 0x0000000000017941 */ /* 0x000fea0003800000 */
.L_x_404:
[----:B--2---:R-:W-:Y:S01]  /*16bd0*/  FMUL.FTZ R8, R3, 0.5 ;  /* 0x3f00000003087820 */ /* 0x004fe20000410000 */
[----:B------:R-:W-:Y:S01]  /*16be0*/  HFMA2.MMA R26, -RZ, RZ, 0, 0 ;  /* 0x00000000ff1a7435 */ /* 0x000fe200000001ff */
[----:B------:R-:W-:Y:S01]  /*16bf0*/  BSSY B1, `(.L_x_411) ;  /* 0x0000163000017945 */ /* 0x000fe20003800000 */
[----:B------:R-:W-:Y:S01]  /*16c00*/  HFMA2.MMA R34, -RZ, RZ, 0, 0 ;  /* 0x00000000ff227435 */ /* 0x000fe200000001ff */
[----:B0-----:R0:W1:Y:S01]  /*16c10*/  MUFU.SQRT R0, R8 ;  /* 0x0000000800007308 */ /* 0x0010620000002000 */
[----:B------:R-:W-:Y:S01]  /*16c20*/  HFMA2.MMA R42, -RZ, RZ, 0, 0 ;  /* 0x00000000ff2a7435 */ /* 0x000fe200000001ff */
[----:B------:R-:W-:Y:S01]  /*16c30*/  CS2R R20, SRZ ;  /* 0x0000000000147805 */ /* 0x000fe2000001ff00 */
[----:B------:R-:W-:Y:S01]  /*16c40*/  HFMA2.MMA R50, -RZ, RZ, 0, 0 ;  /* 0x00000000ff327435 */ /* 0x000fe200000001ff */
[----:B------:R-:W-:Y:S01]  /*16c50*/  IMAD.MOV.U32 R22, RZ, RZ, RZ ;  /* 0x000000ffff167224 */ /* 0x000fe200078e00ff */
[----:B------:R-:W-:Y:S01]  /*16c60*/  CS2R R24, SRZ ;  /* 0x0000000000187805 */ /* 0x000fe2000001ff00 */
[----:B------:R-:W-:Y:S01]  /*16c70*/  IMAD.MOV.U32 R28, RZ, RZ, RZ ;  /* 0x000000ffff1c7224 */ /* 0x000fe200078e00ff */
[----:B------:R-:W-:Y:S01]  /*16c80*/  MOV R30, RZ ;  /* 0x000000ff001e7202 */ /* 0x000fe20000000f00 */
[----:B------:R-:W-:Y:S01]  /*16c90*/  IMAD.MOV.U32 R32, RZ, RZ, RZ ;  /* 0x000000ffff207224 */ /* 0x000fe200078e00ff */
[----:B------:R-:W-:Y:S01]  /*16ca0*/  MOV R38, RZ ;  /* 0x000000ff00267202 */ /* 0x000fe20000000f00 */
[----:B0-----:R-:W-:Y:S01]  /*16cb0*/  IMAD.MOV.U32 R8, RZ, RZ, 0x3a69a091 ;  /* 0x3a69a091ff087424 */ /* 0x001fe200078e00ff */
[----:B------:R-:W-:Y:S01]  /*16cc0*/  MOV R46, RZ ;  /* 0x000000ff002e7202 */ /* 0x000fe20000000f00 */
[----:B------:R-:W-:-:S02]  /*16cd0*/  IMAD.MOV.U32 R36, RZ, RZ, RZ ;  /* 0x000000ffff247224 */ /* 0x000fc400078e00ff */
[----:B------:R-:W-:Y:S02]  /*16ce0*/  IMAD.MOV.U32 R40, RZ, RZ, RZ ;  /* 0x000000ffff287224 */ /* 0x000fe400078e00ff */
[----:B------:R-:W-:Y:S02]  /*16cf0*/  IMAD.MOV.U32 R44, RZ, RZ, RZ ;  /* 0x000000ffff2c7224 */ /* 0x000fe400078e00ff */
[----:B-1----:R-:W-:Y:S01]  /*16d00*/  FMUL.FTZ R0, R0, R5 ;  /* 0x0000000500007220 */ /* 0x002fe20000410000 */
[----:B------:R-:W-:Y:S02]  /*16d10*/  IMAD.MOV.U32 R48, RZ, RZ, RZ ;  /* 0x000000ffff307224 */ /* 0x000fe400078e00ff */
[----:B------:R-:W-:Y:S02]  /*16d20*/  IMAD.MOV.U32 R52, RZ, RZ, RZ ;  /* 0x000000ffff347224 */ /* 0x000fe400078e00ff */
[C---:B------:R-:W-:Y:S01]  /*16d30*/  FADD.FTZ R4, -R0.reuse, -RZ ;  /* 0x800000ff00047221 */ /* 0x040fe20000010100 */
[----:B------:R-:W-:-:S03]  /*16d40*/  FSETP.GT.FTZ.AND P1, PT, R0, RZ, PT ;  /* 0x000000ff0000720b */ /* 0x000fc60003f34000 */
[C---:B------:R-:W-:Y:S01]  /*16d50*/  FADD.FTZ R9, |R4|.reuse, 4 ;  /* 0x4080000004097421 */ /* 0x040fe20000010200 */
[----:B------:R-:W-:-:S03]  /*16d60*/  FADD.FTZ R7, |R4|, -4 ;  /* 0xc080000004077421 */ /* 0x000fc60000010200 */
[----:B------:R0:W1:Y:S02]  /*16d70*/  MUFU.RCP R10, R9 ;  /* 0x00000009000a7308 */ /* 0x0000640000001000 */
[----:B0-----:R-:W-:Y:S01]  /*16d80*/  HFMA2.MMA R9, -RZ, RZ, 3.4921875, 0 ;  /* 0x42fc0000ff097435 */ /* 0x001fe200000001ff */
[----:B-1----:R-:W-:Y:S01]  /*16d90*/  FMUL.FTZ R11, R7, R10 ;  /* 0x0000000a070b7220 */ /* 0x002fe20000410000 */
[----:B------:R-:W-:-:S03]  /*16da0*/  FMUL.FTZ R7, R4, R4 ;  /* 0x0000000404077220 */ /* 0x000fc60000410000 */
[----:B------:R-:W-:Y:S01]  /*16db0*/  FADD.FTZ R13, R11, 1 ;  /* 0x3f8000000b0d7421 */ /* 0x000fe20000010000 */
[----:B------:R-:W-:-:S03]  /*16dc0*/  FMUL.FTZ R12, R7, -1.4426950216293334961 ;  /* 0xbfb8aa3b070c7820 */ /* 0x000fc60000410000 */
[----:B------:R-:W-:-:S03]  /*16dd0*/  FFMA.FTZ R13, R13, -4, |R4| ;  /* 0xc08000000d0d7823 */ /* 0x000fc60000010404 */
[----:B------:R-:W0:Y:S01]  /*16de0*/  FRND.TRUNC R12, R12 ;  /* 0x0000000c000c7307 */ /* 0x000e22000020d000 */
[----:B------:R-:W-:-:S04]  /*16df0*/  FFMA.FTZ R13, |R4|, -R11, R13 ;  /* 0x8000000b040d7223 */ /* 0x000fc8000001020d */
[----:B------:R-:W-:Y:S01]  /*16e00*/  FFMA.FTZ R13, R10, R13, R11 ;  /* 0x0000000d0a0d7223 */ /* 0x000fe2000001000b */
[----:B------:R-:W-:-:S03]  /*16e10*/  IMAD.MOV.U32 R11, RZ, RZ, 0x40000000 ;  /* 0x40000000ff0b7424 */ /* 0x000fc600078e00ff */
[----:B------:R-:W-:-:S04]  /*16e20*/  FFMA.FTZ R8, R13, R8, 0.0070457882247865200043 ;  /* 0x3be6e05b0d087423 */ /* 0x000fc80000010008 */
[----:B------:R-:W-:Y:S01]  /*16e30*/  FFMA.FTZ R8, R13, R8, -0.015866896137595176697 ;  /* 0xbc81fb4b0d087423 */ /* 0x000fe20000010008 */
[----:B0-----:R-:W-:-:S03]  /*16e40*/  FSETP.GT.FTZ.AND P0, PT, |R12|, 126, PT ;  /* 0x42fc00000c00780b */ /* 0x001fc60003f14200 */
[----:B------:R-:W-:Y:S01]  /*16e50*/  FFMA.FTZ R8, R13, R8, 0.036429625004529953003 ;  /* 0x3d15373b0d087423 */ /* 0x000fe20000010008 */
[----:B------:R-:W-:-:S03]  /*16e60*/  LOP3.LUT R9, R9, 0x80000000, R12, 0xb8, !PT ;  /* 0x8000000009097812 */ /* 0x000fc600078eb80c */
[----:B------:R-:W-:Y:S01]  /*16e70*/  FFMA.FTZ R8, R13, R8, -0.066643431782722473145 ;  /* 0xbd887c5a0d087423 */ /* 0x000fe20000010008 */
[----:B------:R-:W-:Y:S01]  /*16e80*/  FSEL R12, R9, R12, P0 ;  /* 0x0000000c090c7208 */ /* 0x000fe20000000000 */
[C---:B------:R-:W-:Y:S01]  /*16e90*/  FFMA.FTZ R9, |R4|.reuse, R11, 1 ;  /* 0x3f80000004097423 */ /* 0x040fe2000001020b */
[----:B------:R-:W-:Y:S01]  /*16ea0*/  FSETP.GT.FTZ.AND P0, PT, |R4|, 10.05500030517578125, PT ;  /* 0x4120e1480400780b */ /* 0x000fe20003f14200 */
[C---:B------:R-:W-:Y:S02]  /*16eb0*/  FFMA.FTZ R8, R13.reuse, R8, 0.093814529478549957275 ;  /* 0x3dc021d50d087423 */ /* 0x040fe40000010008 */
[C---:B------:R-:W-:Y:S01]  /*16ec0*/  FFMA.FTZ R11, R12.reuse, -0.69314718246459960938, -R7 ;  /* 0xbf3172180c0b7823 */ /* 0x040fe20000010807 */
[----:B------:R0:W1:Y:S01]  /*16ed0*/  MUFU.RCP R10, R9 ;  /* 0x00000009000a7308 */ /* 0x0000620000001000 */
[----:B------:R-:W-:Y:S01]  /*16ee0*/  FFMA.FTZ R8, R13, R8, -0.10099056363105773926 ;  /* 0xbdced4240d087423 */ /* 0x000fe20000010008 */
[C---:B------:R-:W-:Y:S01]  /*16ef0*/  FADD.FTZ R15, R12.reuse, 12583039 ;  /* 0x4b40007f0c0f7421 */ /* 0x040fe20000010000 */
[----:B------:R-:W-:-:S02]  /*16f00*/  FFMA.FTZ R11, R12, 1.9046542121259335545e-09, R11 ;  /* 0x3102e3080c0b7823 */ /* 0x000fc4000001000b */
[----:B------:R-:W-:Y:S02]  /*16f10*/  FFMA.FTZ R8, R13, R8, 0.06809400022029876709 ;  /* 0x3d8b74de0d087423 */ /* 0x000fe40000010008 */
[----:B------:R-:W-:Y:S01]  /*16f20*/  FMUL.FTZ R14, R11, 1.4426950216293334961 ;  /* 0x3fb8aa3b0b0e7820 */ /* 0x000fe20000410000 */
[----:B------:R-:W-:Y:S01]  /*16f30*/  SHF.L.U32 R15, R15, 0x17, RZ ;  /* 0x000000170f0f7819 */ /* 0x000fe200000006ff */
[----:B------:R-:W-:Y:S01]  /*16f40*/  FFMA.FTZ R8, R13, R8, 0.015377387404441833496 ;  /* 0x3c7bf1700d087423 */ /* 0x000fe20000010008 */
[----:B0-----:R-:W-:-:S03]  /*16f50*/  MOV R9, RZ ;  /* 0x000000ff00097202 */ /* 0x001fc60000000f00 */
[C---:B------:R-:W-:Y:S01]  /*16f60*/  FFMA.FTZ R8, R13.reuse, R8, -0.1396210789680480957 ;  /* 0xbe0ef8d40d087423 */ /* 0x040fe20000010008 */
[----:B------:R-:W0:Y:S03]  /*16f70*/  MUFU.EX2 R14, R14 ;  /* 0x0000000e000e7308 */ /* 0x000e260000000800 */
[----:B------:R-:W-:Y:S01]  /*16f80*/  FFMA.FTZ R13, R13, R8, 1.232995152473449707 ;  /* 0x3f9dd2c90d0d7423 */ /* 0x000fe20000010008 */
[----:B------:R-:W-:-:S03]  /*16f90*/  FADD.FTZ R8, |R4|, -RZ ;  /* 0x800000ff04087221 */ /* 0x000fc60000010200 */
[----:B-1----:R-:W-:Y:S01]  /*16fa0*/  FMUL.FTZ R11, R13, R10 ;  /* 0x0000000a0d0b7220 */ /* 0x002fe20000410000 */
[----:B------:R-:W-:Y:S01]  /*16fb0*/  FFMA.FTZ R8, |R4|, -R8, R7 ;  /* 0x8000000804087223 */ /* 0x000fe20000010207 */
[----:B------:R-:W-:Y:S02]  /*16fc0*/  MOV R7, 0x7f800000 ;  /* 0x7f80000000077802 */ /* 0x000fe40000000f00 */
[----:B------:R-:W-:-:S04]  /*16fd0*/  FMUL.FTZ R12, R11, -2 ;  /* 0xc00000000b0c7820 */ /* 0x000fc80000410000 */
[----:B------:R-:W-:Y:S01]  /*16fe0*/  FFMA.FTZ R12, |R4|, R12, R13 ;  /* 0x0000000c040c7223 */ /* 0x000fe2000001020d */
[----:B------:R-:W-:Y:S02]  /*16ff0*/  IMAD.MOV.U32 R4, RZ, RZ, RZ ;  /* 0x000000ffff047224 */ /* 0x000fe400078e00ff */
[----:B0-----:R-:W-:Y:S01]  /*17000*/  FMUL.FTZ R15, R15, R14 ;  /* 0x0000000e0f0f7220 */ /* 0x001fe20000410000 */
[----:B------:R-:W-:-:S03]  /*17010*/  FADD.FTZ R12, -R11, R12 ;  /* 0x0000000c0b0c7221 */ /* 0x000fc60000010100 */
[----:B------:R-:W-:Y:S01]  /*17020*/  FFMA.FTZ R15, R15, R8, R15 ;  /* 0x000000080f0f7223 */ /* 0x000fe2000001000f */
[----:B------:R-:W-:Y:S02]  /*17030*/  IMAD.MOV.U32 R8, RZ, RZ, 0x3f800000 ;  /* 0x3f800000ff087424 */ /* 0x000fe400078e00ff */
[----:B------:R-:W-:Y:S01]  /*17040*/  FFMA.FTZ R12, R10, R12, R11 ;  /* 0x0000000c0a0c7223 */ /* 0x000fe2000001000b */
[----:B------:R-:W-:-:S03]  /*17050*/  CS2R R10, SRZ ;  /* 0x00000000000a7805 */ /* 0x000fc6000001ff00 */
[----:B------:R-:W-:Y:S01]  /*17060*/  FMUL.FTZ R15, R12, R15 ;  /* 0x0000000f0c0f7220 */ /* 0x000fe20000410000 */
[----:B------:R-:W-:-:S04]  /*17070*/  CS2R R12, SRZ ;  /* 0x00000000000c7805 */ /* 0x000fc8000001ff00 */
[----:B------:R-:W-:Y:S02]  /*17080*/  FSEL R0, R15, RZ, !P0 ;  /* 0x000000ff0f007208 */ /* 0x000fe40004000000 */
[----:B------:R-:W-:-:S03]  /*17090*/  CS2R R14, SRZ ;  /* 0x00000000000e7805 */ /* 0x000fc6000001ff00 */
[----:B------:R-:W-:-:S07]  /*170a0*/  @P1 FADD.FTZ R0, -R0, 2 ;  /* 0x4000000000001421 */ /* 0x000fce0000010100 */
.L_x_415:
[----:B------:R-:W-:-:S05]  /*170b0*/  IMAD R23, R12, 0x64, R1 ;  /* 0x000000640c177824 */ /* 0x000fca00078e0201 */
[----:B------:R-:W2:Y:S04]  /*170c0*/  LDL R29, [R23+0x4] ;  /* 0x00000400171d7983 */ /* 0x000ea80000100800 */
[----:B------:R-:W3:Y:S01]  /*170d0*/  LDL R31, [R23] ;  /* 0x00000000171f7983 */ /* 0x000ee20000100800 */
[----:B------:R-:W-:Y:S01]  /*170e0*/  ISETP.GE.AND P0, PT, R25, 0x1, PT ;  /* 0x000000011900780c */ /* 0x000fe20003f06270 */
[----:B------:R-:W-:Y:S03]  /*170f0*/  BSSY B2, `(.L_x_412) ;  /* 0x0000106000027945 */ /* 0x000fe60003800000 */
[----:B------:R-:W-:-:S05]  /*17100*/  FSEL R15, R5, R15, !P0 ;  /* 0x0000000f050f7208 */ /* 0x000fca0004000000 */
[----:B--2---:R-:W-:-:S04]  /*17110*/  FMUL.FTZ R33, R15, R29 ;  /* 0x0000001d0f217220 */ /* 0x004fc80000410000 */
[----:B---3--:R-:W-:Y:S01]  /*17120*/  FADD.FTZ R29, R33, R31 ;  /* 0x0000001f211d7221 */ /* 0x008fe20000010000 */
[----:B------:R-:W-:Y:S01]  /*17130*/  IADD3 R31, R25, 0x1, RZ ;  /* 0x00000001191f7810 */ /* 0x000fe20007ffe0ff */
[----:B------:R-:W-:Y:S02]  /*17140*/  @P0 IMAD.MOV R31, RZ, RZ, R25 ;  /* 0x000000ffff1f0224 */ /* 0x000fe400078e0219 */
[----:B------:R-:W-:-:S03]  /*17150*/  FMUL.FTZ R35, |R29|, 5.9604644775390625e-08 ;  /* 0x338000001d237820 */ /* 0x000fc60000410200 */
[----:B------:R-:W-:Y:S02]  /*17160*/  MOV R25, R31 ;  /* 0x0000001f00197202 */ /* 0x000fe40000000f00 */
[----:B------:R-:W-:-:S13]  /*17170*/  FSETP.GEU.FTZ.AND P1, PT, |R33|, R35, PT ;  /* 0x000000232100720b */ /* 0x000fda0003f3e200 */
[----:B------:R-:W-:Y:S05]  /*17180*/  @!P1 BRA `(.L_x_413) ;  /* 0x0000000c00f09947 */ /* 0x000fea0003800000 */
[----:B------:R-:W2:Y:S01]  /*17190*/  LDL R31, [R23+0x8] ;  /* 0x00000800171f7983 */ /* 0x000ea20000100800 */
[----:B------:R-:W-:-:S13]  /*171a0*/  ISETP.GE.AND P0, PT, R25, 0x2, PT ;  /* 0x000000021900780c */ /* 0x000fda0003f06270 */
[----:B------:R-:W-:-:S04]  /*171b0*/  @!P0 FMUL.FTZ R13, R15, R5 ;  /* 0x000000050f0d8220 */ /* 0x000fc80000410000 */
[----:B--2---:R-:W-:Y:S01]  /*171c0*/  FMUL.FTZ R33, R13, R31 ;  /* 0x0000001f0d217220 */ /* 0x004fe20000410000 */
[C---:B------:R-:W-:Y:S01]  /*171d0*/  VIADD R31, R25.reuse, 0x1 ;  /* 0x00000001191f7836 */ /* 0x040fe20000000000 */
[----:B------:R-:W-:Y:S02]  /*171e0*/  @P0 IADD3 R31, R25, RZ, RZ ;  /* 0x000000ff191f0210 */ /* 0x000fe40007ffe0ff */
[----:B------:R-:W-:-:S03]  /*171f0*/  FADD.FTZ R29, R29, R33 ;  /* 0x000000211d1d7221 */ /* 0x000fc60000010000 */
[----:B------:R-:W-:Y:S02]  /*17200*/  IMAD.MOV.U32 R25, RZ, RZ, R31 ;  /* 0x000000ffff197224 */ /* 0x000fe400078e001f */
[----:B------:R-:W-:-:S05]  /*17210*/  FMUL.FTZ R35, |R29|, 5.9604644775390625e-08 ;  /* 0x338000001d237820 */ /* 0x000fca0000410200 */
[----:B------:R-:W-:-:S13]  /*17220*/  FSETP.GEU.FTZ.AND P1, PT, |R33|, R35, PT ;  /* 0x000000232100720b */ /* 0x000fda0003f3e200 */
[----:B------:R-:W-:Y:S05]  /*17230*/  @!P1 BRA `(.L_x_413) ;  /* 0x0000000c00c49947 */ /* 0x000fea0003800000 */
[----:B------:R-:W2:Y:S01]  /*17240*/  LDL R31, [R23+0xc] ;  /* 0x00000c00171f7983 */ /* 0x000ea20000100800 */
[----:B------:R-:W-:-:S13]  /*17250*/  ISETP.GE.AND P0, PT, R25, 0x3, PT ;  /* 0x000000031900780c */ /* 0x000fda0003f06270 */
[----:B------:R-:W-:-:S04]  /*17260*/  @!P0 FMUL.FTZ R11, R13, R5 ;  /* 0x000000050d0b8220 */ /* 0x000fc80000410000 */
[----:B--2---:R-:W-:Y:S01]  /*17270*/  FMUL.FTZ R33, R11, R31 ;  /* 0x0000001f0b217220 */ /* 0x004fe20000410000 */
[----:B------:R-:W-:Y:S01]  /*17280*/  IADD3 R31, R25, 0x1, RZ ;  /* 0x00000001191f7810 */ /* 0x000fe20007ffe0ff */
[----:B------:R-:W-:Y:S02]  /*17290*/  @P0 IMAD.MOV R31, RZ, RZ, R25 ;  /* 0x000000ffff1f0224 */ /* 0x000fe400078e0219 */
[----:B------:R-:W-:-:S03]  /*172a0*/  FADD.FTZ R29, R29, R33 ;  /* 0x000000211d1d7221 */ /* 0x000fc60000010000 */
[----:B------:R-:W-:Y:S01]  /*172b0*/  MOV R25, R31 ;  /* 0x0000001f00197202 */ /* 0x000fe20000000f00 */
[----:B------:R-:W-:-:S05]  /*172c0*/  FMUL.FTZ R35, |R29|, 5.9604644775390625e-08 ;  /* 0x338000001d237820 */ /* 0x000fca0000410200 */
        /* <DEDUP_REMOVED lines=214> */
[----:B--2---:R-:W-:-:S04]  /*18030*/  FMUL.FTZ R31, R10, R31 ;  /* 0x0000001f0a1f7220 */ /* 0x004fc80000410000 */
[----:B------:R-:W-:-:S04]  /*18040*/  FADD.FTZ R29, R29, R31 ;  /* 0x0000001f1d1d7221 */ /* 0x000fc80000010000 */
[----:B------:R-:W-:-:S05]  /*18050*/  FMUL.FTZ R33, |R29|, 5.9604644775390625e-08 ;  /* 0x338000001d217820 */ /* 0x000fca0000410200 */
[----:B------:R-:W-:-:S13]  /*18060*/  FSETP.GEU.FTZ.AND P1, PT, |R31|, R33, PT ;  /* 0x000000211f00720b */ /* 0x000fda0003f3e200 */
[----:B------:R-:W2:Y:S01]  /*18070*/  @P1 LDL R33, [R23+0x60] ;  /* 0x0000600017211983 */ /* 0x000ea20000100800 */
[----:B------:R-:W-:Y:S01]  /*18080*/  IADD3 R31, R25, 0x1, RZ ;  /* 0x00000001191f7810 */ /* 0x000fe20007ffe0ff */
[----:B------:R-:W-:Y:S01]  /*18090*/  @P0 IMAD.MOV R31, RZ, RZ, R25 ;  /* 0x000000ffff1f0224 */ /* 0x000fe200078e0219 */
[----:B------:R-:W-:Y:S02]  /*180a0*/  PLOP3.LUT P3, PT, PT, PT, PT, 0x8, 0x0 ;  /* 0x000000000000781c */ /* 0x000fe40003f6e170 */
[----:B------:R-:W-:Y:S02]  /*180b0*/  PLOP3.LUT P0, PT, PT, PT, PT, 0x80, 0x0 ;  /* 0x000000000000781c */ /* 0x000fe40003f0f070 */
[----:B------:R-:W-:-:S04]  /*180c0*/  MOV R25, R31 ;  /* 0x0000001f00197202 */ /* 0x000fc80000000f00 */
[C---:B------:R-:W-:Y:S01]  /*180d0*/  @P1 ISETP.GE.AND P2, PT, R25.reuse, 0x18, PT ;  /* 0x000000181900180c */ /* 0x040fe20003f46270 */
[----:B------:R-:W-:-:S03]  /*180e0*/  @P1 VIADD R31, R25, 0x1 ;  /* 0x00000001191f1836 */ /* 0x000fc60000000000 */
[----:B------:R-:W-:Y:S02]  /*180f0*/  @P1 PLOP3.LUT P3, PT, P2, PT, PT, 0x80, 0x0 ;  /* 0x000000000000181c */ /* 0x000fe4000176f070 */
[----:B------:R-:W-:-:S11]  /*18100*/  @P1 PLOP3.LUT P0, PT, P2, PT, PT, 0x80, 0x0 ;  /* 0x000000000000181c */ /* 0x000fd6000170f070 */
[----:B------:R-:W-:Y:S02]  /*18110*/  @P3 IADD3 R31, R25, RZ, RZ ;  /* 0x000000ff191f3210 */ /* 0x000fe40007ffe0ff */
[----:B------:R-:W-:-:S03]  /*18120*/  @!P0 FMUL.FTZ R21, R10, R5 ;  /* 0x000000050a158220 */ /* 0x000fc60000410000 */
[----:B------:R-:W-:Y:S02]  /*18130*/  @P1 IMAD.MOV.U32 R25, RZ, RZ, R31 ;  /* 0x000000ffff191224 */ /* 0x000fe400078e001f */
[----:B--2---:R-:W-:-:S07]  /*18140*/  @P1 FFMA.FTZ R29, R21, R33, R29 ;  /* 0x00000021151d1223 */ /* 0x004fce000001001d */
.L_x_413:
[----:B------:R-:W-:Y:S05]  /*18150*/  BSYNC B2 ;  /* 0x0000000000027941 */ /* 0x000fea0003800000 */
.L_x_412:
[----:B------:R-:W-:-:S05]  /*18160*/  FMUL.FTZ R29, R29, R8 ;  /* 0x000000081d1d7220 */ /* 0x000fca0000410000 */
[----:B------:R-:W-:-:S13]  /*18170*/  FSETP.GT.FTZ.AND P0, PT, |R29|, R7, PT ;  /* 0x000000071d00720b */ /* 0x000fda0003f14200 */
[----:B------:R-:W-:Y:S05]  /*18180*/  @P0 BRA `(.L_x_414) ;  /* 0x0000000000240947 */ /* 0x000fea0003800000 */
[----:B------:R-:W-:-:S04]  /*18190*/  FADD.FTZ R4, R4, R29 ;  /* 0x0000001d04047221 */ /* 0x000fc80000010000 */
[----:B------:R-:W-:-:S05]  /*181a0*/  FMUL.FTZ R7, |R4|, 5.9604644775390625e-08 ;  /* 0x3380000004077820 */ /* 0x000fca0000410200 */
[C---:B------:R-:W-:Y:S01]  /*181b0*/  FSETP.GEU.FTZ.AND P0, PT, |R29|.reuse, R7, PT ;  /* 0x000000071d00720b */ /* 0x040fe20003f1e200 */
[----:B------:R-:W-:-:S12]  /*181c0*/  FADD.FTZ R7, |R29|, -RZ ;  /* 0x800000ff1d077221 */ /* 0x000fd80000010200 */
[----:B------:R-:W-:Y:S05]  /*181d0*/  @!P0 BRA `(.L_x_414) ;  /* 0x0000000000108947 */ /* 0x000fea0003800000 */
[----:B------:R-:W-:Y:S01]  /*181e0*/  IADD3 R12, R12, 0x1, RZ ;  /* 0x000000010c0c7810 */ /* 0x000fe20007ffe0ff */
[----:B------:R-:W-:-:S03]  /*181f0*/  FMUL.FTZ R8, R27, R8 ;  /* 0x000000081b087220 */ /* 0x000fc60000410000 */
[----:B------:R-:W-:-:S13]  /*18200*/  ISETP.GE.U32.AND P0, PT, R12, 0x19, PT ;  /* 0x000000190c00780c */ /* 0x000fda0003f06070 */
[----:B------:R-:W-:Y:S05]  /*18210*/  @!P0 BRA `(.L_x_415) ;  /* 0xffffffec00a48947 */ /* 0x000fea000383ffff */
.L_x_414:
[----:B------:R-:W-:Y:S05]  /*18220*/  BSYNC B1 ;  /* 0x0000000000017941 */ /* 0x000fea0003800000 */
.L_x_411:
[----:B------:R-:W-:Y:S01]  /*18230*/  FMUL.FTZ R8, R3, 1 ;  /* 0x3f80000003087820 */ /* 0x000fe20000410000 */
[----:B------:R-:W-:Y:S01]  /*18240*/  FMUL.FTZ R5, R5, 1 ;  /* 0x3f80000005057820 */ /* 0x000fe20000410000 */
[----:B------:R-:W-:Y:S01]  /*18250*/  UMOV UR4, 0xfefa39ef ;  /* 0xfefa39ef00047882 */ /* 0x000fe20000000000 */
[----:B------:R-:W-:Y:S01]  /*18260*/  UMOV UR5, 0x3fe62e42 ;  /* 0x3fe62e4200057882 */ /* 0x000fe20000000000 */
[----:B------:R-:W-:Y:S01]  /*18270*/  BSSY B1, `(.L_x_416) ;  /* 0x000003e000017945 */ /* 0x000fe20003800000 */
[----:B------:R-:W-:Y:S08]  /*18280*/  F2F.F64.F32 R12, R5 ;  /* 0x00000005000c7310 */ /* 0x000ff00000201800 */
[----:B------:R-:W0:Y:S02]  /*18290*/  F2F.F64.F32 R8, R8 ;  /* 0x0000000800087310 */ /* 0x000e240000201800 */
[----:B0-----:R-:W-:-:S08]  /*182a0*/  DMUL R10, R8, -0.5 ;  /* 0xbfe00000080a7828 */ /* 0x001fd00000000000 */
[----:B------:R-:W-:-:S08]  /*182b0*/  DMUL R10, R10, R12 ;  /* 0x0000000c0a0a7228 */ /* 0x000fd00000000000 */
[----:B------:R-:W-:Y:S01]  /*182c0*/  DMUL R10, R12, R10 ;  /* 0x0000000a0c0a7228 */ /* 0x000fe20000000000 */
[----:B------:R-:W-:Y:S01]  /*182d0*/  IMAD.MOV.U32 R12, RZ, RZ, 0x652b82fe ;  /* 0x652b82feff0c7424 */ /* 0x000fe200078e00ff */
[----:B------:R-:W-:-:S06]  /*182e0*/  MOV R13, 0x3ff71547 ;  /* 0x3ff71547000d7802 */ /* 0x000fcc0000000f00 */
[----:B------:R-:W-:Y:S02]  /*182f0*/  DFMA R12, R10, R12, 6.75539944105574400000e+15 ;  /* 0x433800000a0c742b */ /* 0x000fe4000000000c */
[----:B------:R-:W-:-:S06]  /*18300*/  FSETP.GEU.FTZ.AND P0, PT, |R11|, 4.1917929649353027344, PT ;  /* 0x4086232b0b00780b */ /* 0x000fcc0003f1e200 */
        /* <DEDUP_REMOVED lines=35> */
[----:B------:R-:W-:-:S10]  /*18540*/  DFMA R14, R20, R14, 1 ;  /* 0x3ff00000140e742b */ /* 0x000fd4000000000e */
[----:B------:R-:W-:Y:S01]  /*18550*/  IMAD R25, R12, 0x100000, R15 ;  /* 0x001000000c197824 */ /* 0x000fe200078e020f */
[----:B------:R-:W-:Y:S01]  /*18560*/  MOV R24, R14 ;  /* 0x0000000e00187202 */ /* 0x000fe20000000f00 */
[----:B------:R-:W-:Y:S06]  /*18570*/  @!P0 BRA `(.L_x_417) ;  /* 0x0000000000348947 */ /* 0x000fec0003800000 */
[----:B------:R-:W-:Y:S01]  /*18580*/  FSETP.GEU.FTZ.AND P0, PT, |R11|, 4.2275390625, PT ;  /* 0x408748000b00780b */ /* 0x000fe20003f1e200 */
[C---:B------:R-:W-:Y:S02]  /*18590*/  DADD R20, R10.reuse, +INF ;  /* 0x7ff000000a147429 */ /* 0x040fe40000000000 */
[----:B------:R-:W-:-:S08]  /*185a0*/  DSETP.GEU.AND P1, PT, R10, RZ, PT ;  /* 0x000000ff0a00722a */ /* 0x000fd00003f2e000 */
[----:B------:R-:W-:Y:S02]  /*185b0*/  FSEL R24, R20, RZ, P1 ;  /* 0x000000ff14187208 */ /* 0x000fe40000800000 */
[----:B------:R-:W-:Y:S01]  /*185c0*/  @!P0 LEA.HI R3, R12, R12, RZ, 0x1 ;  /* 0x0000000c0c038211 */ /* 0x000fe200078f08ff */
[----:B------:R-:W-:Y:S01]  /*185d0*/  @!P0 IMAD.MOV.U32 R10, RZ, RZ, R14 ;  /* 0x000000ffff0a8224 */ /* 0x000fe200078e000e */
[----:B------:R-:W-:Y:S02]  /*185e0*/  FSEL R25, R21, RZ, P1 ;  /* 0x000000ff15197208 */ /* 0x000fe40000800000 */
[----:B------:R-:W-:-:S04]  /*185f0*/  @!P0 SHF.R.S32.HI R3, RZ, 0x1, R3 ;  /* 0x00000001ff038819 */ /* 0x000fc80000011403 */
[----:B------:R-:W-:Y:S01]  /*18600*/  @!P0 LEA R11, R3, R15, 0x14 ;  /* 0x0000000f030b8211 */ /* 0x000fe200078ea0ff */
[----:B------:R-:W-:-:S05]  /*18610*/  @!P0 IMAD.IADD R12, R12, 0x1, -R3 ;  /* 0x000000010c0c8824 */ /* 0x000fca00078e0a03 */
[----:B------:R-:W-:Y:S02]  /*18620*/  @!P0 LEA R13, R12, 0x3ff00000, 0x14 ;  /* 0x3ff000000c0d8811 */ /* 0x000fe400078ea0ff */
[----:B------:R-:W-:-:S06]  /*18630*/  @!P0 MOV R12, RZ ;  /* 0x000000ff000c8202 */ /* 0x000fcc0000000f00 */
[----:B------:R-:W-:-:S11]  /*18640*/  @!P0 DMUL R24, R10, R12 ;  /* 0x0000000c0a188228 */ /* 0x000fd60000000000 */
.L_x_417:
[----:B------:R-:W-:Y:S05]  /*18650*/  BSYNC B1 ;  /* 0x0000000000017941 */ /* 0x000fea0003800000 */
.L_x_416:
[----:B------:R-:W-:Y:S01]  /*18660*/  UMOV UR4, 0x54411744 ;  /* 0x5441174400047882 */ /* 0x000fe20000000000 */
[----:B------:R-:W-:Y:S01]  /*18670*/  UMOV UR5, 0x401921fb ;  /* 0x401921fb00057882 */ /* 0x000fe20000000000 */
[----:B------:R-:W-:Y:S01]  /*18680*/  MOV R14, 0x0 ;  /* 0x00000000000e7802 */ /* 0x000fe20000000f00 */
[----:B------:R-:W-:Y:S01]  /*18690*/  DMUL R10, R8, UR4 ;  /* 0x00000004080a7c28 */ /* 0x000fe20008000000 */
[----:B------:R-:W-:Y:S01]  /*186a0*/  IMAD.MOV.U32 R15, RZ, RZ, 0x3fd80000 ;  /* 0x3fd80000ff0f7424 */ /* 0x000fe200078e00ff */
[----:B------:R-:W-:Y:S04]  /*186b0*/  BSSY B1, `(.L_x_418) ;  /* 0x0000018000017945 */ /* 0x000fe80003800000 */
[----:B------:R-:W0:Y:S04]  /*186c0*/  MUFU.RSQ64H R9, R11 ;  /* 0x0000000b00097308 */ /* 0x000e280000001c00 */
[----:B------:R-:W-:-:S05]  /*186d0*/  VIADD R8, R11, 0xfcb00000 ;  /* 0xfcb000000b087836 */ /* 0x000fca0000000000 */
[----:B------:R-:W-:Y:S01]  /*186e0*/  ISETP.GE.U32.AND P0, PT, R8, 0x7ca00000, PT ;  /* 0x7ca000000800780c */ /* 0x000fe20003f06070 */
[----:B0-----:R-:W-:-:S08]  /*186f0*/  DMUL R12, R8, R8 ;  /* 0x00000008080c7228 */ /* 0x001fd00000000000 */
[----:B------:R-:W-:-:S08]  /*18700*/  DFMA R12, R10, -R12, 1 ;  /* 0x3ff000000a0c742b */ /* 0x000fd0000000080c */
[----:B------:R-:W-:Y:S02]  /*18710*/  DFMA R14, R12, R14, 0.5 ;  /* 0x3fe000000c0e742b */ /* 0x000fe4000000000e */
[----:B------:R-:W-:-:S08]  /*18720*/  DMUL R12, R8, R12 ;  /* 0x0000000c080c7228 */ /* 0x000fd00000000000 */
[----:B------:R-:W-:Y:S01]  /*18730*/  DFMA R14, R14, R12, R8 ;  /* 0x0000000c0e0e722b */ /* 0x000fe20000000008 */
[----:B------:R-:W-:-:S07]  /*18740*/  FMUL.FTZ R12, R4, 1 ;  /* 0x3f800000040c7820 */ /* 0x000fce0000410000 */
[----:B------:R-:W-:Y:S01]  /*18750*/  DMUL R20, R10, R14 ;  /* 0x0000000e0a147228 */ /* 0x000fe20000000000 */
[----:B------:R-:W0:Y:S01]  /*18760*/  F2F.F64.F32 R12, R12 ;  /* 0x0000000c000c7310 */ /* 0x000e220000201800 */
[----:B------:R-:W-:Y:S01]  /*18770*/  IADD3 R5, R15, -0x100000, RZ ;  /* 0xfff000000f057810 */ /* 0x000fe20007ffe0ff */
[----:B------:R-:W-:-:S05]  /*18780*/  IMAD.MOV.U32 R4, RZ, RZ, R14 ;  /* 0x000000ffff047224 */ /* 0x000fca00078e000e */
[----:B------:R-:W-:Y:S02]  /*18790*/  DFMA R26, R20, -R20, R10 ;  /* 0x80000014141a722b */ /* 0x000fe4000000000a */
[----:B0-----:R-:W-:-:S06]  /*187a0*/  DMUL R24, R12, R24 ;  /* 0x000000180c187228 */ /* 0x001fcc0000000000 */
[----:B------:R-:W-:Y:S01]  /*187b0*/  DFMA R22, R26, R4, R20 ;  /* 0x000000041a16722b */ /* 0x000fe20000000014 */
[----:B------:R-:W-:Y:S10]  /*187c0*/  @!P0 BRA `(.L_x_419) ;  /* 0x0000000000188947 */ /* 0x000ff40003800000 */
[----:B------:R-:W-:Y:S01]  /*187d0*/  MOV R4, R14 ;  /* 0x0000000e00047202 */ /* 0x000fe20000000f00 */
[----:B------:R-:W-:Y:S01]  /*187e0*/  IMAD.MOV.U32 R14, RZ, RZ, R26 ;  /* 0x000000ffff0e7224 */ /* 0x000fe200078e001a */
[----:B------:R-:W-:Y:S01]  /*187f0*/  MOV R15, R27 ;  /* 0x0000001b000f7202 */ /* 0x000fe20000000f00 */
[----:B------:R-:W-:Y:S01]  /*18800*/  IMAD.MOV.U32 R3, RZ, RZ, R8 ;  /* 0x000000ffff037224 */ /* 0x000fe200078e0008 */
[----:B------:R-:W-:-:S07]  /*18810*/  MOV R12, 0x18830 ;  /* 0x00018830000c7802 */ /* 0x000fce0000000f00 */
[----:B------:R-:W-:Y:S05]  /*18820*/  CALL.REL.NOINC `($__internal_1_$__cuda_sm20_dsqrt_rn_f64_mediumpath_v1) ;  /* 0x000001ec00207944 */ /* 0x000fea0003c00000 */
.L_x_419:
[----:B------:R-:W-:Y:S05]  /*18830*/  BSYNC B1 ;  /* 0x0000000000017941 */ /* 0x000fea0003800000 */
.L_x_418:
[----:B------:R-:W0:Y:S01]  /*18840*/  MUFU.RCP64H R5, R23 ;  /* 0x0000001700057308 */ /* 0x000e220000001800 */
[----:B------:R-:W-:Y:S01]  /*18850*/  MOV R4, 0x1 ;  /* 0x0000000100047802 */ /* 0x000fe20000000f00 */
[----:B------:R-:W-:Y:S01]  /*18860*/  BSSY B1, `(.L_x_420) ;  /* 0x0000011000017945 */ /* 0x000fe20003800000 */
[----:B------:R-:W-:-:S04]  /*18870*/  FSETP.GEU.AND P1, PT, |R25|, 6.5827683646048100446e-37, PT ;  /* 0x036000001900780b */ /* 0x000fc80003f2e200 */
[----:B0-----:R-:W-:-:S08]  /*18880*/  DFMA R8, R4, -R22, 1 ;  /* 0x3ff000000408742b */ /* 0x001fd00000000816 */
[----:B------:R-:W-:-:S08]  /*18890*/  DFMA R8, R8, R8, R8 ;  /* 0x000000080808722b */ /* 0x000fd00000000008 */
[----:B------:R-:W-:-:S08]  /*188a0*/  DFMA R8, R4, R8, R4 ;  /* 0x000000080408722b */ /* 0x000fd00000000004 */
[----:B------:R-:W-:-:S08]  /*188b0*/  DFMA R4, R8, -R22, 1 ;  /* 0x3ff000000804742b */ /* 0x000fd00000000816 */
[----:B------:R-:W-:-:S08]  /*188c0*/  DFMA R4, R8, R4, R8 ;  /* 0x000000040804722b */ /* 0x000fd00000000008 */
[----:B------:R-:W-:-:S08]  /*188d0*/  DMUL R8, R24, R4 ;  /* 0x0000000418087228 */ /* 0x000fd00000000000 */
[----:B------:R-:W-:-:S08]  /*188e0*/  DFMA R10, R8, -R22, R24 ;  /* 0x80000016080a722b */ /* 0x000fd00000000018 */
[----:B------:R-:W-:-:S10]  /*188f0*/  DFMA R4, R4, R10, R8 ;  /* 0x0000000a0404722b */ /* 0x000fd40000000008 */
[----:B------:R-:W-:-:S05]  /*18900*/  FFMA R3, RZ, R23, R5 ;  /* 0x00000017ff037223 */ /* 0x000fca0000000005 */
[----:B------:R-:W-:-:S13]  /*18910*/  FSETP.GT.AND P0, PT, |R3|, 1.469367938527859385e-39, PT ;  /* 0x001000000300780b */ /* 0x000fda0003f04200 */
[----:B------:R-:W-:Y:S05]  /*18920*/  @P0 BRA P1, `(.L_x_421) ;  /* 0x0000000000100947 */ /* 0x000fea0000800000 */
[----:B------:R-:W-:-:S07]  /*18930*/  MOV R10, 0x18950 ;  /* 0x00018950000a7802 */ /* 0x000fce0000000f00 */
[----:B------:R-:W-:Y:S05]  /*18940*/  CALL.REL.NOINC `($__internal_0_$__cuda_sm20_div_rn_f64_full) ;  /* 0x000001e400687944 */ /* 0x000fea0003c00000 */
[----:B------:R-:W-:Y:S01]  /*18950*/  IMAD.MOV.U32 R4, RZ, RZ, R28 ;  /* 0x000000ffff047224 */ /* 0x000fe200078e001c */
[----:B------:R-:W-:-:S07]  /*18960*/  MOV R5, R29 ;  /* 0x0000001d00057202 */ /* 0x000fce0000000f00 */
.L_x_421:
[----:B------:R-:W-:Y:S05]  /*18970*/  BSYNC B1 ;  /* 0x0000000000017941 */ /* 0x000fea0003800000 */
.L_x_420:
[----:B------:R-:W-:Y:S01]  /*18980*/  FMUL.FTZ R0, R0, 0.5 ;  /* 0x3f00000000007820 */ /* 0x000fe20000410000 */
[----:B------:R-:W-:Y:S01]  /*18990*/  UMOV UR4, 0xf0000000 ;  /* 0xf000000000047882 */ /* 0x000fe20000000000 */
[----:B------:R-:W-:Y:S02]  /*189a0*/  UMOV UR5, 0x380fffff ;  /* 0x380fffff00057882 */ /* 0x000fe40000000000 */
[----:B------:R-:W0:Y:S02]  /*189b0*/  F2F.F64.F32 R8, R0 ;  /* 0x0000000000087310 */ /* 0x000e240000201800 */
[----:B0-----:R-:W-:-:S06]  /*189c0*/  DADD R8, R8, -R4 ;  /* 0x0000000008087229 */ /* 0x001fcc0000000804 */
[----:B------:R-:W0:Y:S02]  /*189d0*/  F2F.F32.F64 R4, R8 ;  /* 0x0000000800047310 */ /* 0x000e240000301000 */
[----:B------:R-:W-:-:S14]  /*189e0*/  DSETP.GEU.AND P0, PT, |R8|, UR4, PT ;  /* 0x0000000408007e2a */ /* 0x000fdc000bf0e200 */
[----:B0-----:R-:W-:Y:S01]  /*189f0*/  @!P0 FMUL R4, R4, 1.175494350822287508e-38 ;  /* 0x0080000004048820 */ /* 0x001fe20000400000 */
[----:B------:R-:W-:Y:S06]  /*18a00*/  BRA `(.L_x_378) ;  /* 0x0000005c00807947 */ /* 0x000fec0003800000 */
.L_x_380:
[----:B------:R-:W-:Y:S01]  /*18a10*/  HFMA2.MMA R9, -RZ, RZ, 0.82373046875, -0.25927734375 ;  /* 0x3a97b426ff097435 */ /* 0x000fe200000001ff */
[----:B------:R-:W-:Y:S01]  /*18a20*/  IMAD.MOV.U32 R10, RZ, RZ, 0x39b8ef1d ;  /* 0x39b8ef1dff0a7424 */ /* 0x000fe200078e00ff */
[----:B------:R-:W-:Y:S01]  /*18a30*/  MOV R11, 0xb93b7038 ;  /* 0xb93b7038000b7802 */ /* 0x000fe20000000f00 */
[----:B------:R-:W-:Y:S01]  /*18a40*/  HFMA2.MMA R13, -RZ, RZ, -0.37939453125, -0.044677734375 ;  /* 0xb612a9b8ff0d7435 */ /* 0x000fe200000001ff */
[----:B------:R-:W-:Y:S01]  /*18a50*/  IMAD.MOV.U32 R4, RZ, RZ, -0x41555555 ;  /* 0xbeaaaaabff047424 */ /* 0x000fe200078e00ff */
[----:B------:R-:W-:Y:S01]  /*18a60*/  MOV R5, 0x3daaaaab ;  /* 0x3daaaaab00057802 */ /* 0x000fe20000000f00 */
[----:B------:R-:W-:Y:S01]  /*18a70*/  IMAD.MOV.U32 R8, RZ, RZ, -0x438d462a ;  /* 0xbc72b9d6ff087424 */ /* 0x000fe200078e00ff */
[----:B------:R0:W-:Y:S01]  /*18a80*/  STL.64 [R1+0x10], R10 ;  /* 0x0000100a01007387 */ /* 0x0001e20000100a00 */
[----:B------:R-:W-:Y:S01]  /*18a90*/  IMAD.MOV.U32 R12, RZ, RZ, 0x382462c5 ;  /* 0x382462c5ff0c7424 */ /* 0x000fe200078e00ff */
[----:B------:R-:W-:Y:S01]  /*18aa0*/  MOV R15, 0x355eb691 ;  /* 0x355eb691000f7802 */ /* 0x000fe20000000f00 */
[----:B------:R-:W-:Y:S01]  /*18ab0*/  IMAD.MOV.U32 R14, RZ, RZ, -0x4a0726e8 ;  /* 0xb5f8d918ff0e7424 */ /* 0x000fe200078e00ff */
[----:B------:R1:W-:Y:S01]  /*18ac0*/  STL.64 [R1], R4 ;  /* 0x0000000401007387 */ /* 0x0003e20000100a00 */
[----:B------:R-:W-:Y:S01]  /*18ad0*/  HFMA2.MMA R21, -RZ, RZ, 0.184326171875, 56544 ;  /* 0x31e67ae7ff157435 */ /* 0x000fe200000001ff */
[----:B------:R-:W-:Y:S01]  /*18ae0*/  IMAD.MOV.U32 R20, RZ, RZ, -0x4bc25033 ;  /* 0xb43dafcdff147424 */ /* 0x000fe200078e00ff */
[----:B------:R-:W-:Y:S01]  /*18af0*/  MOV R23, 0xb19690cc ;  /* 0xb19690cc00177802 */ /* 0x000fe20000000f00 */
[----:B------:R2:W-:Y:S01]  /*18b00*/  STL.64 [R1+0x8], R8 ;  /* 0x0000080801007387 */ /* 0x0005e20000100a00 */
[----:B------:R-:W-:Y:S01]  /*18b10*/  IMAD.MOV.U32 R22, RZ, RZ, 0x32304beb ;  /* 0x32304bebff167424 */ /* 0x000fe200078e00ff */
[----:B------:R-:W-:Y:S01]  /*18b20*/  HFMA2.MMA R25, -RZ, RZ, -0.091796875, 4972 ;  /* 0xade06cdbff197435 */ /* 0x000fe200000001ff */
[----:B------:R-:W-:Y:S01]  /*18b30*/  IMAD.MOV.U32 R24, RZ, RZ, 0x307b7337 ;  /* 0x307b7337ff187424 */ /* 0x000fe200078e00ff */
[----:B0-----:R-:W-:Y:S01]  /*18b40*/  MOV R11, 0xaa1cc4df ;  /* 0xaa1cc4df000b7802 */ /* 0x001fe20000000f00 */
[----:B------:R-:W-:Y:S01]  /*18b50*/  IMAD.MOV.U32 R10, RZ, RZ, 0x2abdd03b ;  /* 0x2abdd03bff0a7424 */ /* 0x000fe200078e00ff */
[----:B------:R0:W-:Y:S01]  /*18b60*/  STL.64 [R1+0x18], R12 ;  /* 0x0000180c01007387 */ /* 0x0001e20000100a00 */
[----:B------:R-:W-:Y:S01]  /*18b70*/  BSSY B1, `(.L_x_422) ;  /* 0x00003e2000017945 */ /* 0x000fe20003800000 */
[----:B-1----:R-:W-:Y:S01]  /*18b80*/  IMAD.MOV.U32 R4, RZ, RZ, -0x517fc7ac ;  /* 0xae803854ff047424 */ /* 0x002fe200078e00ff */
[----:B------:R-:W-:Y:S01]  /*18b90*/  MOV R5, 0x2dd64a3b ;  /* 0x2dd64a3b00057802 */ /* 0x000fe20000000f00 */
[----:B------:R1:W-:Y:S01]  /*18ba0*/  STL.64 [R1+0x20], R14 ;  /* 0x0000200e01007387 */ /* 0x0003e20000100a00 */
[----:B--2---:R-:W-:Y:S01]  /*18bb0*/  HFMA2.MMA R9, -RZ, RZ, 0.046600341796875, -16 ;  /* 0x29f7cc00ff097435 */ /* 0x004fe200000001ff */
[----:B------:R-:W-:-:S02]  /*18bc0*/  IMAD.MOV.U32 R8, RZ, RZ, -0x534f1ac8 ;  /* 0xacb0e538ff087424 */ /* 0x000fc400078e00ff */
[----:B------:R2:W-:Y:S01]  /*18bd0*/  STL.64 [R1+0x50], R10 ;  /* 0x0000500a01007387 */ /* 0x0005e20000100a00 */
[----:B0-----:R-:W-:Y:S01]  /*18be0*/  HFMA2.MMA R13, -RZ, RZ, -0.02374267578125, 0.0077667236328125 ;  /* 0xa6141ff4ff0d7435 */ /* 0x001fe200000001ff */
[----:B------:R-:W-:Y:S02]  /*18bf0*/  IMAD.MOV.U32 R12, RZ, RZ, 0x2900827e ;  /* 0x2900827eff0c7424 */ /* 0x000fe400078e00ff */
[----:B------:R0:W-:Y:S01]  /*18c00*/  STL.64 [R1+0x40], R4 ;  /* 0x0000400401007387 */ /* 0x0001e20000100a00 */
[----:B-1----:R-:W-:Y:S01]  /*18c10*/  IMAD.MOV.U32 R14, RZ, RZ, -0x58f1ab76 ;  /* 0xa70e548aff0e7424 */ /* 0x002fe200078e00ff */
[----:B------:R-:W-:Y:S02]  /*18c20*/  MOV R15, 0xbaf2b9d6 ;  /* 0xbaf2b9d6000f7802 */ /* 0x000fe40000000f00 */
[----:B------:R1:W-:Y:S01]  /*18c30*/  STL.64 [R1+0x28], R20 ;  /* 0x0000281401007387 */ /* 0x0003e20000100a00 */
[----:B--2---:R-:W-:Y:S01]  /*18c40*/  IMAD.MOV.U32 R10, RZ, RZ, -0x4c88ee18 ;  /* 0xb37711e8ff0a7424 */ /* 0x004fe200078e00ff */
[----:B------:R-:W-:-:S02]  /*18c50*/  MOV R11, 0x324d53d2 ;  /* 0x324d53d2000b7802 */ /* 0x000fc40000000f00 */
[----:B------:R2:W-:Y:S01]  /*18c60*/  STL.64 [R1+0x48], R8 ;  /* 0x0000480801007387 */ /* 0x0005e20000100a00 */
[----:B0-----:R-:W-:Y:S01]  /*18c70*/  IMAD.MOV.U32 R4, RZ, RZ, -0x457e3585 ;  /* 0xba81ca7bff047424 */ /* 0x001fe200078e00ff */
[----:B------:R-:W-:Y:S02]  /*18c80*/  MOV R5, 0x3957c1a2 ;  /* 0x3957c1a200057802 */ /* 0x000fe40000000f00 */
[----:B------:R0:W-:Y:S01]  /*18c90*/  STL.64 [R1+0x58], R12 ;  /* 0x0000580c01007387 */ /* 0x0001e20000100a00 */
[----:B-1----:R-:W-:Y:S01]  /*18ca0*/  HFMA2.MMA R21, -RZ, RZ, 0.89697265625, 533.5 ;  /* 0x3b2d602bff157435 */ /* 0x002fe200000001ff */
[----:B------:R-:W-:Y:S02]  /*18cb0*/  IMAD.MOV.U32 R20, RZ, RZ, -0x449c71c7 ;  /* 0xbb638e39ff147424 */ /* 0x000fe400078e00ff */
[----:B------:R1:W-:Y:S01]  /*18cc0*/  STL.64 [R1+0x60], R14 ;  /* 0x0000600e01007387 */ /* 0x0003e20000100a00 */
[----:B--2---:R-:W-:Y:S01]  /*18cd0*/  HFMA2.MMA R9, -RZ, RZ, 0.2548828125, 0.00011575222015380859375 ;  /* 0x34140796ff097435 */ /* 0x004fe200000001ff */
[----:B------:R-:W-:-:S02]  /*18ce0*/  IMAD.MOV.U32 R8, RZ, RZ, 0x319fac92 ;  /* 0x319fac92ff087424 */ /* 0x000fc400078e00ff */
[----:B------:R2:W-:Y:S01]  /*18cf0*/  STL.64 [R1+0x90], R10 ;  /* 0x0000900a01007387 */ /* 0x0005e20000100a00 */
[----:B0-----:R-:W-:-:S03]  /*18d00*/  HFMA2.MMA R13, -RZ, RZ, -0.141845703125, -0.201904296875 ;  /* 0xb08ab276ff0d7435 */ /* 0x001fc600000001ff */
[----:B------:R0:W-:Y:S01]  /*18d10*/  STL.64 [R1+0x70], R4 ;  /* 0x0000700401007387 */ /* 0x0001e20000100a00 */
[----:B------:R-:W-:Y:S02]  /*18d20*/  IMAD.MOV.U32 R12, RZ, RZ, -0x5265b022 ;  /* 0xad9a4fdeff0c7424 */ /* 0x000fe400078e00ff */
[----:B-1----:R-:W-:Y:S01]  /*18d30*/  IMAD.MOV.U32 R14, RZ, RZ, 0x2fe4da1a ;  /* 0x2fe4da1aff0e7424 */ /* 0x002fe200078e00ff */
[----:B------:R-:W-:Y:S01]  /*18d40*/  MOV R15, 0xaebc5283 ;  /* 0xaebc5283000f7802 */ /* 0x000fe20000000f00 */
[----:B------:R1:W-:Y:S01]  /*18d50*/  STL.64 [R1+0x68], R20 ;  /* 0x0000681401007387 */ /* 0x0003e20000100a00 */
[----:B--2---:R-:W-:Y:S01]  /*18d60*/  HFMA2.MMA R11, -RZ, RZ, -0.89794921875, -0.650390625 ;  /* 0xbb2fb934ff0b7435 */ /* 0x004fe200000001ff */
[----:B------:R-:W-:Y:S02]  /*18d70*/  IMAD.MOV.U32 R10, RZ, RZ, 0x3b877322 ;  /* 0x3b877322ff0a7424 */ /* 0x000fe400078e00ff */
[----:B------:R2:W-:Y:S01]  /*18d80*/  STL.64 [R1+0xa0], R14 ;  /* 0x0000a00e01007387 */ /* 0x0005e20000100a00 */
[----:B0-----:R-:W-:Y:S01]  /*18d90*/  IMAD.MOV.U32 R4, RZ, RZ, -0x53b19868 ;  /* 0xac4e6798ff047424 */ /* 0x001fe200078e00ff */
[----:B------:R-:W-:-:S02]  /*18da0*/  MOV R5, 0x2b28cac0 ;  /* 0x2b28cac000057802 */ /* 0x000fc40000000f00 */
[----:B------:R0:W-:Y:S01]  /*18db0*/  STL.64 [R1+0x88], R8 ;  /* 0x0000880801007387 */ /* 0x0001e20000100a00 */
[----:B-1----:R-:W-:-:S03]  /*18dc0*/  HFMA2.MMA R21, -RZ, RZ, 0.077880859375, 3.135204315185546875e-05 ;  /* 0x2cfc020eff157435 */ /* 0x002fc600000001ff */
[----:B------:R1:W-:Y:S01]  /*18dd0*/  STL.64 [R1+0x98], R12 ;  /* 0x0000980c01007387 */ /* 0x0003e20000100a00 */
[----:B------:R-:W-:Y:S02]  /*18de0*/  IMAD.MOV.U32 R20, RZ, RZ, 0x29889f1d ;  /* 0x29889f1dff147424 */ /* 0x000fe400078e00ff */
[----:B--2---:R-:W-:Y:S01]  /*18df0*/  IMAD.MOV.U32 R14, RZ, RZ, -0x48a9e97d ;  /* 0xb7561683ff0e7424 */ /* 0x004fe200078e00ff */
[----:B------:R-:W-:Y:S01]  /*18e00*/  MOV R15, 0x33130aa5 ;  /* 0x33130aa5000f7802 */ /* 0x000fe20000000f00 */
[----:B------:R2:W-:Y:S01]  /*18e10*/  STL.64 [R1+0xb0], R4 ;  /* 0x0000b00401007387 */ /* 0x0005e20000100a00 */
[----:B0-----:R-:W-:Y:S01]  /*18e20*/  IMAD.MOV.U32 R8, RZ, RZ, 0x28b6c54f ;  /* 0x28b6c54fff087424 */ /* 0x001fe200078e00ff */
[----:B------:R-:W-:Y:S02]  /*18e30*/  MOV R9, 0xa794d81c ;  /* 0xa794d81c00097802 */ /* 0x000fe40000000f00 */
[----:B------:R0:W-:Y:S01]  /*18e40*/  STL.64 [R1+0xc8], R10 ;  /* 0x0000c80a01007387 */ /* 0x0001e20000100a00 */
[----:B-1----:R-:W-:Y:S01]  /*18e50*/  HFMA2.MMA R13, -RZ, RZ, 0.54541015625, -50144 ;  /* 0x385dfa1fff0d7435 */ /* 0x002fe200000001ff */
[----:B------:R-:W-:-:S02]  /*18e60*/  IMAD.MOV.U32 R12, RZ, RZ, -0x471ed608 ;  /* 0xb8e129f8ff0c7424 */ /* 0x000fc400078e00ff */
[----:B------:R1:W-:Y:S01]  /*18e70*/  STL.64 [R1+0xe0], R14 ;  /* 0x0000e00e01007387 */ /* 0x0003e20000100a00 */
[----:B--2---:R-:W-:Y:S01]  /*18e80*/  HFMA2.MMA R5, -RZ, RZ, -0.322509765625, 0.00154876708984375 ;  /* 0xb5291658ff057435 */ /* 0x004fe200000001ff */
[----:B------:R-:W-:Y:S02]  /*18e90*/  IMAD.MOV.U32 R4, RZ, RZ, 0x35b82c49 ;  /* 0x35b82c49ff047424 */ /* 0x000fe400078e00ff */
[----:B------:R2:W-:Y:S01]  /*18ea0*/  STL.64 [R1+0xc0], R8 ;  /* 0x0000c00801007387 */ /* 0x0005e20000100a00 */
[----:B0-----:R-:W-:Y:S01]  /*18eb0*/  HFMA2.MMA R11, -RZ, RZ, -0.100830078125, -0.97216796875 ;  /* 0xae74bbc7ff0b7435 */ /* 0x001fe200000001ff */
[----:B------:R-:W-:Y:S02]  /*18ec0*/  IMAD.MOV.U32 R10, RZ, RZ, 0x2f0d882b ;  /* 0x2f0d882bff0a7424 */ /* 0x000fe400078e00ff */
[----:B------:R0:W-:Y:S01]  /*18ed0*/  STL.64 [R1+0xa8], R20 ;  /* 0x0000a81401007387 */ /* 0x0001e20000100a00 */
[----:B-1----:R-:W-:Y:S01]  /*18ee0*/  HFMA2.MMA R15, -RZ, RZ, 0.054779052734375, 0.87255859375 ;  /* 0x2b033afbff0f7435 */ /* 0x002fe200000001ff */
[----:B------:R-:W-:-:S02]  /*18ef0*/  IMAD.MOV.U32 R14, RZ, RZ, -0x54660630 ;  /* 0xab99f9d0ff0e7424 */ /* 0x000fc400078e00ff */
[----:B------:R1:W-:Y:S01]  /*18f00*/  STL.64 [R1+0xd8], R12 ;  /* 0x0000d80c01007387 */ /* 0x0003e20000100a00 */
[----:B--2---:R-:W-:Y:S01]  /*18f10*/  IMAD.MOV.U32 R8, RZ, RZ, -0x4f441d3f ;  /* 0xb0bbe2c1ff087424 */ /* 0x004fe200078e00ff */
[----:B------:R-:W-:Y:S02]  /*18f20*/  MOV R9, 0x2b84b13c ;  /* 0x2b84b13c00097802 */ /* 0x000fe40000000f00 */
[----:B------:R2:W-:Y:S01]  /*18f30*/  STL.64 [R1+0xe8], R4 ;  /* 0x0000e80401007387 */ /* 0x0005e20000100a00 */
[----:B0-----:R-:W-:Y:S01]  /*18f40*/  IMAD.MOV.U32 R20, RZ, RZ, 0x34195641 ;  /* 0x34195641ff147424 */ /* 0x001fe200078e00ff */
[----:B------:R-:W-:Y:S02]  /*18f50*/  MOV R21, 0xaf6125e8 ;  /* 0xaf6125e800157802 */ /* 0x000fe40000000f00 */
[----:B------:R0:W-:Y:S01]  /*18f60*/  STL.64 [R1+0x108], R10 ;  /* 0x0001080a01007387 */ /* 0x0001e20000100a00 */
[----:B-1----:R-:W-:Y:S01]  /*18f70*/  IMAD.MOV.U32 R12, RZ, RZ, 0x2d52aed2 ;  /* 0x2d52aed2ff0c7424 */ /* 0x002fe200078e00ff */
[----:B------:R-:W-:-:S02]  /*18f80*/  MOV R13, 0xa796340a ;  /* 0xa796340a000d7802 */ /* 0x000fc40000000f00 */
[----:B------:R1:W-:Y:S01]  /*18f90*/  STL.64 [R1+0x100], R8 ;  /* 0x0001000801007387 */ /* 0x0003e20000100a00 */
[----:B--2---:R-:W-:Y:S01]  /*18fa0*/  HFMA2.MMA R5, -RZ, RZ, 0.7705078125, 1.697265625 ;  /* 0x3a2a3ecaff057435 */ /* 0x004fe200000001ff */
[----:B------:R-:W-:Y:S02]  /*18fb0*/  IMAD.MOV.U32 R4, RZ, RZ, 0x281f97f3 ;  /* 0x281f97f3ff047424 */ /* 0x000fe400078e00ff */
[----:B------:R2:W-:Y:S01]  /*18fc0*/  STL.64 [R1+0x118], R14 ;  /* 0x0001180e01007387 */ /* 0x0005e20000100a00 */
[----:B0-----:R-:W-:Y:S01]  /*18fd0*/  IMAD.MOV.U32 R10, RZ, RZ, -0x4b7f56af ;  /* 0xb480a951ff0a7424 */ /* 0x001fe200078e00ff */
[----:B------:R-:W-:Y:S02]  /*18fe0*/  MOV R11, 0x3739efa3 ;  /* 0x3739efa3000b7802 */ /* 0x000fe40000000f00 */
[----:B------:R0:W-:Y:S01]  /*18ff0*/  STL.64 [R1+0xf0], R20 ;  /* 0x0000f01401007387 */ /* 0x0001e20000100a00 */
[----:B-1----:R-:W-:Y:S01]  /*19000*/  HFMA2.MMA R9, -RZ, RZ, -0.5771484375, -0.00124835968017578125 ;  /* 0xb89e951dff097435 */ /* 0x002fe200000001ff */
[----:B------:R-:W-:-:S02]  /*19010*/  IMAD.MOV.U32 R8, RZ, RZ, 0x398c5cdb ;  /* 0x398c5cdbff087424 */ /* 0x000fc400078e00ff */
[----:B------:R1:W-:Y:S01]  /*19020*/  STL.64 [R1+0x110], R12 ;  /* 0x0001100c01007387 */ /* 0x0003e20000100a00 */
[----:B--2---:R-:W-:Y:S01]  /*19030*/  HFMA2.MMA R15, -RZ, RZ, -0.20751953125, 0.046112060546875 ;  /* 0xb2a429e7ff0f7435 */ /* 0x004fe200000001ff */
        /* <DEDUP_REMOVED lines=14> */
[----:B-1----:R-:W-:Y:S01]  /*19120*/  HFMA2.MMA R21, -RZ, RZ, 0.115966796875, -149.25 ;  /* 0x2f6cd8aaff157435 */ /* 0x002fe200000001ff */
[----:B------:R-:W-:-:S02]  /*19130*/  IMAD.MOV.U32 R20, RZ, RZ, -0x4f7df9d6 ;  /* 0xb082062aff147424 */ /* 0x000fc400078e00ff */
[----:B------:R1:W-:Y:S01]  /*19140*/  STL.64 [R1+0x158], R14 ;  /* 0x0001580e01007387 */ /* 0x0003e20000100a00 */
[----:B--2---:R-:W-:-:S03]  /*19150*/  HFMA2.MMA R9, -RZ, RZ, -0.06402587890625, 7.30859375 ;  /* 0xac19474fff097435 */ /* 0x004fc600000001ff */
        /* <DEDUP_REMOVED lines=14> */
[----:B-1----:R-:W-:-:S03]  /*19240*/  HFMA2.MMA R23, -RZ, RZ, -0.474365234375, -50.71875 ;  /* 0xb797d257ff177435 */ /* 0x002fc600000001ff */
[----:B------:R1:W-:Y:S01]  /*19250*/  STL.64 [R1+0x178], R8 ;  /* 0x0001780801007387 */ /* 0x0003e20000100a00 */
[----:B------:R-:W-:Y:S02]  /*19260*/  IMAD.MOV.U32 R22, RZ, RZ, -0x4b283e5e ;  /* 0xb4d7c1a2ff167424 */ /* 0x000fe400078e00ff */
[----:B--2---:R-:W-:Y:S01]  /*19270*/  IMAD.MOV.U32 R14, RZ, RZ, -0x5027586f ;  /* 0xafd8a791ff0e7424 */ /* 0x004fe200078e00ff */
[----:B------:R2:W-:Y:S01]  /*19280*/  STL.64 [R1+0x188], R12 ;  /* 0x0001880c01007387 */ /* 0x0005e20000100a00 */
[----:B------:R-:W-:Y:S01]  /*19290*/  MOV R15, 0x2f4c88ee ;  /* 0x2f4c88ee000f7802 */ /* 0x000fe20000000f00 */
[----:B0-----:R-:W-:Y:S02]  /*192a0*/  HFMA2.MMA R21, -RZ, RZ, 0.11773681640625, -188.375 ;  /* 0x2f89d9e3ff157435 */ /* 0x001fe400000001ff */
[----:B------:R0:W-:Y:S01]  /*192b0*/  STL.64 [R1+0x1a0], R4 ;  /* 0x0001a00401007387 */ /* 0x0001e20000100a00 */
[----:B------:R-:W-:Y:S02]  /*192c0*/  IMAD.MOV.U32 R20, RZ, RZ, 0x373eda60 ;  /* 0x373eda60ff147424 */ /* 0x000fe400078e00ff */
[----:B-1----:R-:W-:Y:S01]  /*192d0*/  IMAD.MOV.U32 R8, RZ, RZ, -0x4a1c71fc ;  /* 0xb5e38e04ff087424 */ /* 0x002fe200078e00ff */
[----:B------:R-:W-:Y:S01]  /*192e0*/  MOV R9, 0x356f1bed ;  /* 0x356f1bed00097802 */ /* 0x000fe20000000f00 */
[----:B------:R1:W-:Y:S01]  /*192f0*/  STL.64 [R1+0x1b8], R10 ;  /* 0x0001b80a01007387 */ /* 0x0003e20000100a00 */
[----:B--2---:R-:W-:Y:S01]  /*19300*/  HFMA2.MMA R13, -RZ, RZ, -0.050811767578125, -0.0056915283203125 ;  /* 0xaa819dd4ff0d7435 */ /* 0x004fe200000001ff */
[----:B------:R-:W-:-:S02]  /*19310*/  IMAD.MOV.U32 R12, RZ, RZ, 0x316cd4f9 ;  /* 0x316cd4f9ff0c7424 */ /* 0x000fc400078e00ff */
[----:B------:R2:W-:Y:S01]  /*19320*/  STL.64 [R1+0x1d0], R14 ;  /* 0x0001d00e01007387 */ /* 0x0005e20000100a00 */
[----:B0-----:R-:W-:Y:S01]  /*19330*/  HFMA2.MMA R5, -RZ, RZ, 0.0262451171875, 4.01953125 ;  /* 0x26b84405ff057435 */ /* 0x001fe200000001ff */
[----:B------:R-:W-:Y:S02]  /*19340*/  IMAD.MOV.U32 R4, RZ, RZ, -0x51c0682a ;  /* 0xae3f97d6ff047424 */ /* 0x000fe400078e00ff */
[----:B------:R0:W-:Y:S01]  /*19350*/  STL.64 [R1+0x1b0], R8 ;  /* 0x0001b00801007387 */ /* 0x0001e20000100a00 */
[----:B-1----:R-:W-:Y:S01]  /*19360*/  HFMA2.MMA R11, -RZ, RZ, 0.69580078125, 465 ;  /* 0x39915f44ff0b7435 */ /* 0x002fe200000001ff */
[----:B------:R-:W-:Y:S02]  /*19370*/  IMAD.MOV.U32 R10, RZ, RZ, -0x476dc4fe ;  /* 0xb8923b02ff0a7424 */ /* 0x000fe400078e00ff */
[----:B------:R1:W-:Y:S01]  /*19380*/  STL.64 [R1+0x78], R22 ;  /* 0x0000781601007387 */ /* 0x0003e20000100a00 */
[----:B--2---:R-:W-:Y:S01]  /*19390*/  HFMA2.MMA R15, -RZ, RZ, -0.4619140625, 0.00073146820068359375 ;  /* 0xb76411feff0f7435 */ /* 0x004fe200000001ff */
[----:B------:R-:W-:-:S02]  /*193a0*/  IMAD.MOV.U32 R14, RZ, RZ, 0x34185ee8 ;  /* 0x34185ee8ff0e7424 */ /* 0x000fc400078e00ff */
[----:B------:R2:W-:Y:S01]  /*193b0*/  STL.64 [R1+0x1a8], R20 ;  /* 0x0001a81401007387 */ /* 0x0005e20000100a00 */
[----:B0-----:R-:W-:Y:S01]  /*193c0*/  IMAD.MOV.U32 R8, RZ, RZ, -0x569cc748 ;  /* 0xa96338b8ff087424 */ /* 0x001fe200078e00ff */
[----:B------:R-:W-:Y:S02]  /*193d0*/  MOV R9, 0xb9b09456 ;  /* 0xb9b0945600097802 */ /* 0x000fe40000000f00 */
[----:B------:R0:W-:Y:S01]  /*193e0*/  STL.64 [R1+0x1c8], R12 ;  /* 0x0001c80c01007387 */ /* 0x0001e20000100a00 */
[----:B-1----:R-:W-:-:S03]  /*193f0*/  HFMA2.MMA R23, -RZ, RZ, -0.0419921875, 0.27197265625 ;  /* 0xa960345aff177435 */ /* 0x002fc600000001ff */
[----:B------:R1:W-:Y:S01]  /*19400*/  STL.64 [R1+0x1d8], R4 ;  /* 0x0001d80401007387 */ /* 0x0003e20000100a00 */
[----:B------:R-:W-:Y:S02]  /*19410*/  IMAD.MOV.U32 R22, RZ, RZ, -0x5a86242d ;  /* 0xa579dbd3ff167424 */ /* 0x000fe400078e00ff */
[----:B--2---:R-:W-:Y:S01]  /*19420*/  IMAD.MOV.U32 R20, RZ, RZ, 0x2ca4a32a ;  /* 0x2ca4a32aff147424 */ /* 0x004fe200078e00ff */
[----:B------:R-:W-:Y:S01]  /*19430*/  MOV R21, 0xac173d62 ;  /* 0xac173d6200157802 */ /* 0x000fe20000000f00 */
        /* <DEDUP_REMOVED lines=10> */
[----:B0-----:R-:W-:-:S03]  /*194e0*/  HFMA2.MMA R9, -RZ, RZ, -0.1826171875, -0.091796875 ;  /* 0xb1d8ade0ff097435 */ /* 0x001fc600000001ff */
[----:B------:R0:W-:Y:S01]  /*194f0*/  STL.64 [R1+0x1e0], R20 ;  /* 0x0001e01401007387 */ /* 0x0001e20000100a00 */
[----:B------:R-:W-:Y:S01]  /*19500*/  IMAD.MOV.U32 R8, RZ, RZ, -0x575df71d ;  /* 0xa8a208e3ff087424 */ /* 0x000fe200078e00ff */
[----:B-1----:R-:W-:Y:S02]  /*19510*/  HFMA2.MMA R15, -RZ, RZ, -0.05987548828125, 3760 ;  /* 0xabaa6b58ff0f7435 */ /* 0x002fe400000001ff */
[----:B------:R1:W-:Y:S01]  /*19520*/  STL.64 [R1+0x200], R12 ;  /* 0x0002000c01007387 */ /* 0x0003e20000100a00 */
[----:B------:R-:W-:Y:S02]  /*19530*/  IMAD.MOV.U32 R14, RZ, RZ, -0x5bd72013 ;  /* 0xa428dfedff0e7424 */ /* 0x000fe400078e00ff */
[----:B--2---:R-:W-:Y:S01]  /*19540*/  IMAD.MOV.U32 R24, RZ, RZ, 0x370054e5 ;  /* 0x370054e5ff187424 */ /* 0x004fe200078e00ff */
[----:B------:R-:W-:Y:S01]  /*19550*/  MOV R25, 0xb5d85efe ;  /* 0xb5d85efe00197802 */ /* 0x000fe20000000f00 */
[----:B------:R2:W-:Y:S01]  /*19560*/  STL.64 [R1+0xb8], R22 ;  /* 0x0000b81601007387 */ /* 0x0005e20000100a00 */
[----:B0-----:R-:W-:Y:S01]  /*19570*/  IMAD.MOV.U32 R20, RZ, RZ, -0x4bb9ecc2 ;  /* 0xb446133eff147424 */ /* 0x001fe200078e00ff */
[----:B------:R-:W-:-:S02]  /*19580*/  MOV R21, 0x334f3181 ;  /* 0x334f318100157802 */ /* 0x000fc40000000f00 */
[----:B------:R0:W-:Y:S01]  /*19590*/  STL.64 [R1+0x230], R10 ;  /* 0x0002300a01007387 */ /* 0x0001e20000100a00 */
[----:B-1----:R-:W-:Y:S01]  /*195a0*/  IMAD.MOV.U32 R12, RZ, RZ, -0x51b97f57 ;  /* 0xae4680a9ff0c7424 */ /* 0x002fe200078e00ff */
[----:B------:R-:W-:Y:S02]  /*195b0*/  MOV R13, 0x2d3dfaf5 ;  /* 0x2d3dfaf5000d7802 */ /* 0x000fe40000000f00 */
[----:B------:R1:W-:Y:S01]  /*195c0*/  STL.64 [R1+0x218], R4 ;  /* 0x0002180401007387 */ /* 0x0003e20000100a00 */
[----:B--2---:R-:W-:Y:S01]  /*195d0*/  HFMA2.MMA R23, -RZ, RZ, 0.182373046875, 0.00010126829147338867188 ;  /* 0x31d606a3ff177435 */ /* 0x004fe200000001ff */
[----:B------:R-:W-:Y:S02]  /*195e0*/  IMAD.MOV.U32 R22, RZ, RZ, -0x4d8de466 ;  /* 0xb2721b9aff167424 */ /* 0x000fe400078e00ff */
[----:B------:R2:W-:Y:S01]  /*195f0*/  STL.64 [R1+0x80], R24 ;  /* 0x0000801801007387 */ /* 0x0005e20000100a00 */
[----:B0-----:R-:W-:Y:S01]  /*19600*/  IMAD.MOV.U32 R10, RZ, RZ, -0x48663e86 ;  /* 0xb799c17aff0a7424 */ /* 0x001fe200078e00ff */
[----:B------:R-:W-:-:S02]  /*19610*/  MOV R11, 0xb153a122 ;  /* 0xb153a122000b7802 */ /* 0x000fc40000000f00 */
[----:B------:R0:W-:Y:S01]  /*19620*/  STL.64 [R1+0x220], R20 ;  /* 0x0002201401007387 */ /* 0x0001e20000100a00 */
[----:B-1----:R-:W-:Y:S01]  /*19630*/  IMAD.MOV.U32 R4, RZ, RZ, 0x2b1fe612 ;  /* 0x2b1fe612ff047424 */ /* 0x002fe200078e00ff */
[----:B------:R-:W-:Y:S02]  /*19640*/  MOV R5, 0xaa152d8b ;  /* 0xaa152d8b00057802 */ /* 0x000fe40000000f00 */
[----:B------:R1:W-:Y:S04]  /*19650*/  STL.64 [R1+0x228], R8 ;  /* 0x0002280801007387 */ /* 0x0003e80000100a00 */
[----:B------:R3:W-:Y:S01]  /*19660*/  STL.64 [R1+0x240], R12 ;  /* 0x0002400c01007387 */ /* 0x0007e20000100a00 */
[----:B--2---:R-:W-:Y:S01]  /*19670*/  IMAD.MOV.U32 R24, RZ, RZ, 0x3a4a4588 ;  /* 0x3a4a4588ff187424 */ /* 0x004fe200078e00ff */
[----:B------:R-:W-:-:S02]  /*19680*/  MOV R25, 0x3606d905 ;  /* 0x3606d90500197802 */ /* 0x000fc40000000f00 */
[----:B------:R2:W-:Y:S01]  /*19690*/  STL.64 [R1+0x248], R14 ;  /* 0x0002480e01007387 */ /* 0x0005e20000100a00 */
[----:B0-----:R-:W-:Y:S01]  /*196a0*/  HFMA2.MMA R21, -RZ, RZ, -0.76318359375, 0.9521484375 ;  /* 0xba1b3b9eff157435 */ /* 0x001fe200000001ff */
[----:B------:R-:W-:Y:S01]  /*196b0*/  IMAD.MOV.U32 R20, RZ, RZ, 0x3a0b4779 ;  /* 0x3a0b4779ff147424 */ /* 0x000fe200078e00ff */
[----:B-1----:R-:W-:Y:S01]  /*196c0*/  HFMA2.MMA R9, -RZ, RZ, 0.55224609375, 447 ;  /* 0x386b5efcff097435 */ /* 0x002fe200000001ff */
[----:B------:R0:W-:Y:S01]  /*196d0*/  STL.64 [R1+0x270], R10 ;  /* 0x0002700a01007387 */ /* 0x0001e20000100a00 */
[----:B------:R-:W-:Y:S01]  /*196e0*/  IMAD.MOV.U32 R8, RZ, RZ, -0x4754ffb6 ;  /* 0xb8ab004aff087424 */ /* 0x000fe200078e00ff */
[----:B---3--:R-:W-:Y:S02]  /*196f0*/  HFMA2.MMA R13, -RZ, RZ, -0.376953125, 0.066162109375 ;  /* 0xb6082c3cff0d7435 */ /* 0x008fe400000001ff */
[----:B------:R1:W-:Y:S01]  /*19700*/  STL.64 [R1+0x250], R4 ;  /* 0x0002500401007387 */ /* 0x0003e20000100a00 */
[----:B------:R-:W-:Y:S02]  /*19710*/  IMAD.MOV.U32 R12, RZ, RZ, 0x36688aea ;  /* 0x36688aeaff0c7424 */ /* 0x000fe400078e00ff */
[----:B--2---:R-:W-:Y:S01]  /*19720*/  IMAD.MOV.U32 R14, RZ, RZ, 0x351b6448 ;  /* 0x351b6448ff0e7424 */ /* 0x004fe200078e00ff */
[----:B------:R-:W-:Y:S01]  /*19730*/  MOV R15, 0x2a83a738 ;  /* 0x2a83a738000f7802 */ /* 0x000fe20000000f00 */
[----:B------:R2:W-:Y:S01]  /*19740*/  STL.64 [R1+0xf8], R22 ;  /* 0x0000f81601007387 */ /* 0x0005e20000100a00 */
[----:B0-----:R-:W-:Y:S01]  /*19750*/  HFMA2.MMA R11, -RZ, RZ, 0.08428955078125, -213.875 ;  /* 0x2d65daafff0b7435 */ /* 0x001fe200000001ff */
[----:B------:R-:W-:-:S02]  /*19760*/  IMAD.MOV.U32 R10, RZ, RZ, -0x5215ac74 ;  /* 0xadea538cff0a7424 */ /* 0x000fc400078e00ff */
[----:B------:R0:W-:Y:S01]  /*19770*/  STL.64 [R1+0xd0], R24 ;  /* 0x0000d01801007387 */ /* 0x0001e20000100a00 */
[----:B-1----:R-:W-:Y:S01]  /*19780*/  IMAD.MOV.U32 R4, RZ, RZ, -0x4da878ae ;  /* 0xb2578752ff047424 */ /* 0x002fe200078e00ff */
[----:B------:R-:W-:Y:S02]  /*19790*/  MOV R5, 0x29c2c5d5 ;  /* 0x29c2c5d500057802 */ /* 0x000fe40000000f00 */
[----:B------:R1:W-:Y:S01]  /*197a0*/  STL.64 [R1+0x280], R14 ;  /* 0x0002800e01007387 */ /* 0x0003e20000100a00 */
[----:B--2---:R-:W-:Y:S01]  /*197b0*/  HFMA2.MMA R23, -RZ, RZ, 0.359130859375, 1.5318393707275390625e-05 ;  /* 0x35bf0101ff177435 */ /* 0x004fe200000001ff */
        /* <DEDUP_REMOVED lines=8> */
[----:B--2---:R-:W-:-:S03]  /*19840*/  HFMA2.MMA R21, -RZ, RZ, -0.1380615234375, -0.58349609375 ;  /* 0xb06bb8abff157435 */ /* 0x004fc600000001ff */
[----:B------:R2:W-:Y:S01]  /*19850*/  STL.64 [R1+0x290], R4 ;  /* 0x0002900401007387 */ /* 0x0005e20000100a00 */
[----:B------:R-:W-:Y:S02]  /*19860*/  IMAD.MOV.U32 R20, RZ, RZ, 0x30e787cd ;  /* 0x30e787cdff147424 */ /* 0x000fe400078e00ff */
[----:B0-----:R-:W-:Y:S01]  /*19870*/  IMAD.MOV.U32 R8, RZ, RZ, 0x2f6d7999 ;  /* 0x2f6d7999ff087424 */ /* 0x001fe200078e00ff */
[----:B------:R-:W-:Y:S01]  /*19880*/  MOV R9, 0xa65b6fba ;  /* 0xa65b6fba00097802 */ /* 0x000fe20000000f00 */
[----:B------:R0:W-:Y:S01]  /*19890*/  STL.64 [R1+0x2a8], R10 ;  /* 0x0002a80a01007387 */ /* 0x0001e20000100a00 */
[----:B-1----:R-:W-:Y:S01]  /*198a0*/  HFMA2.MMA R13, -RZ, RZ, 0.712890625, -0.0002586841583251953125 ;  /* 0x39b48c3dff0d7435 */ /* 0x002fe200000001ff */
[----:B------:R-:W-:Y:S02]  /*198b0*/  IMAD.MOV.U32 R12, RZ, RZ, 0x2acfbe8a ;  /* 0x2acfbe8aff0c7424 */ /* 0x000fe400078e00ff */
[----:B------:R1:W-:Y:S01]  /*198c0*/  STL.64 [R1+0x120], R24 ;  /* 0x0001201801007387 */ /* 0x0003e20000100a00 */
[----:B--2---:R-:W-:Y:S01]  /*198d0*/  HFMA2.MMA R5, -RZ, RZ, -0.6123046875, 0.18994140625 ;  /* 0xb8e63214ff057435 */ /* 0x004fe200000001ff */
[----:B------:R-:W-:-:S02]  /*198e0*/  IMAD.MOV.U32 R4, RZ, RZ, 0x3993775b ;  /* 0x3993775bff047424 */ /* 0x000fc400078e00ff */
[----:B------:R2:W-:Y:S01]  /*198f0*/  STL.64 [R1+0x148], R22 ;  /* 0x0001481601007387 */ /* 0x0005e20000100a00 */
[----:B0-----:R-:W-:-:S03]  /*19900*/  HFMA2.MMA R11, -RZ, RZ, -0.2646484375, -0.001155853271484375 ;  /* 0xb43c94bcff0b7435 */ /* 0x001fc600000001ff */
[----:B------:R0:W-:Y:S01]  /*19910*/  STL.64 [R1+0x2c0], R14 ;  /* 0x0002c00e01007387 */ /* 0x0001e20000100a00 */
[----:B------:R-:W-:Y:S02]  /*19920*/  IMAD.MOV.U32 R10, RZ, RZ, 0x35258957 ;  /* 0x35258957ff0a7424 */ /* 0x000fe400078e00ff */
[----:B-1----:R-:W-:Y:S01]  /*19930*/  IMAD.MOV.U32 R24, RZ, RZ, -0x5785cfd4 ;  /* 0xa87a302cff187424 */ /* 0x002fe200078e00ff */
[----:B------:R-:W-:Y:S01]  /*19940*/  MOV R25, 0xadc0969f ;  /* 0xadc0969f00197802 */ /* 0x000fe20000000f00 */
[----:B------:R1:W-:Y:S01]  /*19950*/  STL.64 [R1+0x2a0], R8 ;  /* 0x0002a00801007387 */ /* 0x0003e20000100a00 */
[----:B--2---:R-:W-:Y:S01]  /*19960*/  HFMA2.MMA R23, -RZ, RZ, -0.3603515625, 43744 ;  /* 0xb5c47957ff177435 */ /* 0x004fe200000001ff */
[----:B------:R-:W-:Y:S02]  /*19970*/  IMAD.MOV.U32 R22, RZ, RZ, -0x4663332c ;  /* 0xb99cccd4ff167424 */ /* 0x000fe400078e00ff */
        /* <DEDUP_REMOVED lines=729> */
.L_x_426:
[----:B------:R-:W-:Y:S05]  /*1c710*/  BSYNC B2 ;  /* 0x0000000000027941 */ /* 0x000fea0003800000 */
.L_x_425:
[----:B------:R-:W-:-:S04]  /*1c720*/  FADD.FTZ R0, -R0, R5 ;  /* 0x0000000500007221 */ /* 0x000fc80000010100 */
[----:B------:R-:W-:-:S06]  /*1c730*/  FMUL.FTZ R0, R0, -2 ;  /* 0xc000000000007820 */ /* 0x000fcc0000410000 */
[----:B------:R-:W0:Y:S02]  /*1c740*/  MUFU.SQRT R0, R0 ;  /* 0x0000000000007308 */ /* 0x000e240000002000 */
[----:B0-----:R-:W-:Y:S01]  /*1c750*/  FADD.FTZ R5, -R0, -RZ ;  /* 0x800000ff00057221 */ /* 0x001fe20000010100 */
[----:B------:R-:W-:Y:S06]  /*1c760*/  BRA `(.L_x_424) ;  /* 0x0000000000887947 */ /* 0x000fec0003800000 */
.L_x_423:
        /* <DEDUP_REMOVED lines=30> */
.L_x_428:
[----:B------:R-:W-:Y:S05]  /*1c950*/  BSYNC B2 ;  /* 0x0000000000027941 */ /* 0x000fea0003800000 */
.L_x_427:
[----:B------:R-:W-:-:S04]  /*1c960*/  FADD.FTZ R0, -R0, R5 ;  /* 0x0000000500007221 */ /* 0x000fc80000010100 */
[----:B------:R-:W-:-:S04]  /*1c970*/  FMUL.FTZ R0, R0, -2 ;  /* 0xc000000000007820 */ /* 0x000fc80000410000 */
[----:B------:R0:W1:Y:S03]  /*1c980*/  MUFU.SQRT R5, R0 ;  /* 0x0000000000057308 */ /* 0x0000660000002000 */
.L_x_424:
[----:B------:R-:W-:Y:S05]  /*1c990*/  BSYNC B1 ;  /* 0x0000000000017941 */ /* 0x000fea0003800000 */
.L_x_422:
[----:B--2---:R-:W-:Y:S01]  /*1c9a0*/  FMUL.FTZ R12, R3, 0.5 ;  /* 0x3f000000030c7820 */ /* 0x004fe20000410000 */
[----:B------:R-:W-:Y:S01]  /*1c9b0*/  IMAD.MOV.U32 R13, RZ, RZ, 0x40000000 ;  /* 0x40000000ff0d7424 */ /* 0x000fe200078e00ff */
[----:B------:R-:W-:Y:S01]  /*1c9c0*/  HFMA2.MMA R26, -RZ, RZ, 0, 0 ;  /* 0x00000000ff1a7435 */ /* 0x000fe200000001ff */
[----:B------:R-:W-:Y:S01]  /*1c9d0*/  BSSY B1, `(.L_x_429) ;  /* 0x0000162000017945 */ /* 0x000fe20003800000 */
[----:B0-----:R0:W1:Y:S01]  /*1c9e0*/  MUFU.SQRT R0, R12 ;  /* 0x0000000c00007308 */ /* 0x0010620000002000 */
[----:B------:R-:W-:Y:S01]  /*1c9f0*/  HFMA2.MMA R34, -RZ, RZ, 0, 0 ;  /* 0x00000000ff227435 */ /* 0x000fe200000001ff */
[----:B------:R-:W-:Y:S01]  /*1ca00*/  CS2R R20, SRZ ;  /* 0x0000000000147805 */ /* 0x000fe2000001ff00 */
[----:B------:R-:W-:Y:S01]  /*1ca10*/  HFMA2.MMA R42, -RZ, RZ, 0, 0 ;  /* 0x00000000ff2a7435 */ /* 0x000fe200000001ff */
[----:B------:R-:W-:Y:S01]  /*1ca20*/  IMAD.MOV.U32 R22, RZ, RZ, RZ ;  /* 0x000000ffff167224 */ /* 0x000fe200078e00ff */
[----:B------:R-:W-:Y:S01]  /*1ca30*/  HFMA2.MMA R50, -RZ, RZ, 0, 0 ;  /* 0x00000000ff327435 */ /* 0x000fe200000001ff */
[----:B------:R-:W-:Y:S01]  /*1ca40*/  CS2R R24, SRZ ;  /* 0x0000000000187805 */ /* 0x000fe2000001ff00 */
[----:B------:R-:W-:Y:S01]  /*1ca50*/  IMAD.MOV.U32 R28, RZ, RZ, RZ ;  /* 0x000000ffff1c7224 */ /* 0x000fe200078e00ff */
[----:B------:R-:W-:Y:S01]  /*1ca60*/  MOV R30, RZ ;  /* 0x000000ff001e7202 */ /* 0x000fe20000000f00 */
[----:B0-----:R-:W-:Y:S01]  /*1ca70*/  IMAD.MOV.U32 R12, RZ, RZ, 0x3a69a091 ;  /* 0x3a69a091ff0c7424 */ /* 0x001fe200078e00ff */
[----:B------:R-:W-:Y:S01]  /*1ca80*/  MOV R38, RZ ;  /* 0x000000ff00267202 */ /* 0x000fe20000000f00 */
[----:B------:R-:W-:Y:S01]  /*1ca90*/  IMAD.MOV.U32 R32, RZ, RZ, RZ ;  /* 0x000000ffff207224 */ /* 0x000fe200078e00ff */
[----:B------:R-:W-:Y:S01]  /*1caa0*/  MOV R46, RZ ;  /* 0x000000ff002e7202 */ /* 0x000fe20000000f00 */
[----:B------:R-:W-:-:S02]  /*1cab0*/  IMAD.MOV.U32 R36, RZ, RZ, RZ ;  /* 0x000000ffff247224 */ /* 0x000fc400078e00ff */
[----:B------:R-:W-:Y:S02]  /*1cac0*/  IMAD.MOV.U32 R40, RZ, RZ, RZ ;  /* 0x000000ffff287224 */ /* 0x000fe400078e00ff */
[----:B-1----:R-:W-:Y:S01]  /*1cad0*/  FMUL.FTZ R0, R0, R5 ;  /* 0x0000000500007220 */ /* 0x002fe20000410000 */
[----:B------:R-:W-:Y:S02]  /*1cae0*/  IMAD.MOV.U32 R44, RZ, RZ, RZ ;  /* 0x000000ffff2c7224 */ /* 0x000fe400078e00ff */
[----:B------:R-:W-:Y:S02]  /*1caf0*/  IMAD.MOV.U32 R48, RZ, RZ, RZ ;  /* 0x000000ffff307224 */ /* 0x000fe400078e00ff */
[C---:B------:R-:W-:Y:S01]  /*1cb00*/  FADD.FTZ R4, -R0.reuse, -RZ ;  /* 0x800000ff00047221 */ /* 0x040fe20000010100 */
[----:B------:R-:W-:Y:S01]  /*1cb10*/  FSETP.GT.FTZ.AND P1, PT, R0, RZ, PT ;  /* 0x000000ff0000720b */ /* 0x000fe20003f34000 */
[----:B------:R-:W-:Y:S02]  /*1cb20*/  IMAD.MOV.U32 R52, RZ, RZ, RZ ;  /* 0x000000ffff347224 */ /* 0x000fe400078e00ff */
[C---:B------:R-:W-:Y:S01]  /*1cb30*/  FADD.FTZ R8, |R4|.reuse, 4 ;  /* 0x4080000004087421 */ /* 0x040fe20000010200 */
[----:B------:R-:W-:-:S05]  /*1cb40*/  FADD.FTZ R7, |R4|, -4 ;  /* 0xc080000004077421 */ /* 0x000fca0000010200 */
[----:B------:R-:W0:Y:S02]  /*1cb50*/  MUFU.RCP R8, R8 ;  /* 0x0000000800087308 */ /* 0x000e240000001000 */
[----:B0-----:R-:W-:Y:S01]  /*1cb60*/  FMUL.FTZ R9, R7, R8 ;  /* 0x0000000807097220 */ /* 0x001fe20000410000 */
[----:B------:R-:W-:-:S03]  /*1cb70*/  FMUL.FTZ R7, R4, R4 ;  /* 0x0000000404077220 */ /* 0x000fc60000410000 */
[----:B------:R-:W-:Y:S01]  /*1cb80*/  FADD.FTZ R11, R9, 1 ;  /* 0x3f800000090b7421 */ /* 0x000fe20000010000 */
[----:B------:R-:W-:-:S03]  /*1cb90*/  FMUL.FTZ R10, R7, -1.4426950216293334961 ;  /* 0xbfb8aa3b070a7820 */ /* 0x000fc60000410000 */
[----:B------:R-:W-:-:S03]  /*1cba0*/  FFMA.FTZ R11, R11, -4, |R4| ;  /* 0xc08000000b0b7823 */ /* 0x000fc60000010404 */
[----:B------:R-:W0:Y:S01]  /*1cbb0*/  FRND.TRUNC R10, R10 ;  /* 0x0000000a000a7307 */ /* 0x000e22000020d000 */
[----:B------:R-:W-:-:S04]  /*1cbc0*/  FFMA.FTZ R11, |R4|, -R9, R11 ;  /* 0x80000009040b7223 */ /* 0x000fc8000001020b */
[----:B------:R-:W-:Y:S01]  /*1cbd0*/  FFMA.FTZ R11, R8, R11, R9 ;  /* 0x0000000b080b7223 */ /* 0x000fe20000010009 */
[----:B------:R-:W-:-:S03]  /*1cbe0*/  HFMA2.MMA R9, -RZ, RZ, 3.4921875, 0 ;  /* 0x42fc0000ff097435 */ /* 0x000fc600000001ff */
        /* <DEDUP_REMOVED lines=41> */
.L_x_433:
        /* <DEDUP_REMOVED lines=266> */
.L_x_431:
[----:B------:R-:W-:Y:S05]  /*1df20*/  BSYNC B2 ;  /* 0x0000000000027941 */ /* 0x000fea0003800000 */
.L_x_430:
        /* <DEDUP_REMOVED lines=12> */
.L_x_432:
[----:B------:R-:W-:Y:S05]  /*1dff0*/  BSYNC B1 ;  /* 0x0000000000017941 */ /* 0x000fea0003800000 */
.L_x_429:
        /* <DEDUP_REMOVED lines=66> */
.L_x_435:
[----:B------:R-:W-:Y:S05]  /*1e420*/  BSYNC B1 ;  /* 0x0000000000017941 */ /* 0x000fea0003800000 */
.L_x_434:
        /* <DEDUP_REMOVED lines=29> */
.L_x_437:
[----:B------:R-:W-:Y:S05]  /*1e600*/  BSYNC B1 ;  /* 0x0000000000017941 */ /* 0x000fea0003800000 */
.L_x_436:
        /* <DEDUP_REMOVED lines=19> */
.L_x_439:
[----:B------:R-:W-:Y:S05]  /*1e740*/  BSYNC B1 ;  /* 0x0000000000017941 */ /* 0x000fea0003800000 */
.L_x_438:
        /* <DEDUP_REMOVED lines=9> */
.L_x_379:
[----:B------:R-:W-:Y:S01]  /*1e7e0*/  IMAD.MOV.U32 R4, RZ, RZ, 0x3f800000 ;  /* 0x3f800000ff047424 */ /* 0x000fe200078e00ff */
[----:B------:R-:W-:-:S04]  /*1e7f0*/  FSETP.GT.FTZ.AND P0, PT, R0, RZ, PT ;  /* 0x000000ff0000720b */ /* 0x000fc80003f14000 */
[----:B------:R-:W-:-:S09]  /*1e800*/  FSEL R4, R4, +QNAN , P0 ;  /* 0x7fc0000004047808 */ /* 0x000fd20000000000 */
.L_x_378:
[----:B------:R-:W-:Y:S05]  /*1e810*/  BSYNC B0 ;  /* 0x0000000000007941 */ /* 0x000fea0003800000 */
.L_x_377:
[----:B------:R-:W-:-:S04]  /*1e820*/  MOV R7, 0x0 ;  /* 0x0000000000077802 */ /* 0x000fc80000000f00 */
[----:B------:R-:W-:Y:S05]  /*1e830*/  RET.REL.NODEC R6 `(_ZN2at6native18elementwise_kernelILi128ELi4EZNS0_15gpu_kernel_implIN48_GLOBAL__N__08322988_15_IGammaKernel_cu_cb51a28d10CalcIgammaIfEEEEvRNS_18TensorIteratorBaseERKT_EUliE_EEviT1_) ;  /* 0xfffffe1406f07950 */ /* 0x000fea0003c3ffff */
        .type           $_ZN2at6native18elementwise_kernelILi128ELi4EZNS0_15gpu_kernel_implIN48_GLOBAL__N__08322988_15_IGammaKernel_cu_cb51a28d10CalcIgammaIfEEEEvRNS_18TensorIteratorBaseERKT_EUliE_EEviT1_$_ZN46_INTERNAL_08322988_15_IGammaKernel_cu_cb51a28d48_GLOBAL__N__08322988_15_IGammaKernel_cu_cb51a28d12calc_igammacIfEET_S2_S2_,@function
        .size           $_ZN2at6native18elementwise_kernelILi128ELi4EZNS0_15gpu_kernel_implIN48_GLOBAL__N__08322988_15_IGammaKernel_cu_cb51a28d10CalcIgammaIfEEEEvRNS_18TensorIteratorBaseERKT_EUliE_EEviT1_$_ZN46_INTERNAL_08322988_15_IGammaKernel_cu_cb51a28d48_GLOBAL__N__08322988_15_IGammaKernel_cu_cb51a28d12calc_igammacIfEET_S2_S2_,($__internal_0_$__cuda_sm20_div_rn_f64_full - $_ZN2at6native18elementwise_kernelILi128ELi4EZNS0_15gpu_kernel_implIN48_GLOBAL__N__08322988_15_IGammaKernel_cu_cb51a28d10CalcIgammaIfEEEEvRNS_18TensorIteratorBaseERKT_EUliE_EEviT1_$_ZN46_INTERNAL_08322988_15_IGammaKernel_cu_cb51a28d48_GLOBAL__N__08322988_15_IGammaKernel_cu_cb51a28d12calc_igammacIfEET_S2_S2_)
$_ZN2at6native18elementwise_kernelILi128ELi4EZNS0_15gpu_kernel_implIN48_GLOBAL__N__08322988_15_IGammaKernel_cu_cb51a28d10CalcIgammaIfEEEEvRNS_18TensorIteratorBaseERKT_EUliE_EEviT1_$_ZN46_INTERNAL_08322988_15_IGammaKernel_cu_cb51a28d48_GLOBAL__N__08322988_15_IGammaKernel_cu_cb51a28d12calc_igammacIfEET_S2_S2_:
[----:B------:R-:W-:Y:S01]  /*1e840*/  FSETP.GEU.FTZ.AND P0, PT, R4, RZ, PT ;  /* 0x000000ff0400720b */ /* 0x000fe20003f1e000 */
[----:B------:R-:W-:Y:S01]  /*1e850*/  BSSY B1, `(.L_x_440) ;  /* 0x0001866000017945 */ /* 0x000fe20003800000 */
[----:B------:R-:W-:Y:S01]  /*1e860*/  FSETP.GEU.FTZ.AND P1, PT, R0, RZ, PT ;  /* 0x000000ff0000720b */ /* 0x000fe20003f3e000 */
[----:B------:R-:W-:-:S03]  /*1e870*/  IMAD.MOV.U32 R5, RZ, RZ, 0x7fc00000 ;  /* 0x7fc00000ff057424 */ /* 0x000fc600078e00ff */
[----:B------:R-:W-:-:S13]  /*1e880*/  PLOP3.LUT P0, PT, P0, P1, PT, 0x2a, 0x0 ;  /* 0x000000000000781c */ /* 0x000fda0000702572 */
[----:B------:R-:W-:Y:S05]  /*1e890*/  @P0 BRA `(.L_x_441) ;  /* 0x0000018400840947 */ /* 0x000fea0003800000 */
[----:B------:R-:W-:Y:S02]  /*1e8a0*/  FSETP.NEU.FTZ.AND P0, PT, R4, RZ, PT ;  /* 0x000000ff0400720b */ /* 0x000fe40003f1d000 */
[----:B------:R-:W-:-:S11]  /*1e8b0*/  MOV R3, R0 ;  /* 0x0000000000037202 */ /* 0x000fd60000000f00 */
[----:B------:R-:W-:Y:S05]  /*1e8c0*/  @!P0 BRA `(.L_x_442) ;  /* 0x0000018400708947 */ /* 0x000fea0003800000 */
[----:B------:R-:W-:Y:S01]  /*1e8d0*/  FSETP.NEU.FTZ.AND P0, PT, R3, RZ, PT ;  /* 0x000000ff0300720b */ /* 0x000fe20003f1d000 */
[----:B------:R-:W-:-:S12]  /*1e8e0*/  IMAD.MOV.U32 R5, RZ, RZ, 0x3f800000 ;  /* 0x3f800000ff057424 */ /* 0x000fd800078e00ff */
[----:B------:R-:W-:Y:S05]  /*1e8f0*/  @!P0 BRA `(.L_x_441) ;  /* 0x00000184006c8947 */ /* 0x000fea0003800000 */
[----:B------:R-:W-:Y:S01]  /*1e900*/  FSETP.NEU.FTZ.AND P0, PT, |R4|, +INF , PT ;  /* 0x7f8000000400780b */ /* 0x000fe20003f1d200 */
[----:B------:R-:W-:Y:S01]  /*1e910*/  HFMA2.MMA R10, -RZ, RZ, 1.875, 0 ;  /* 0x3f800000ff0a7435 */ /* 0x000fe200000001ff */
[----:B------:R-:W-:-:S11]  /*1e920*/  FADD.FTZ R0, |R3|, -RZ ;  /* 0x800000ff03007221 */ /* 0x000fd60000010200 */
[----:B------:R-:W-:-:S04]  /*1e930*/  @!P0 FSETP.NEU.FTZ.AND P1, PT, R0, +INF , PT ;  /* 0x7f8000000000880b */ /* 0x000fc80003f3d000 */
[----:B------:R-:W-:Y:S01]  /*1e940*/  @!P0 FSEL R5, R10, +QNAN , P1 ;  /* 0x7fc000000a058808 */ /* 0x000fe20000800000 */
[----:B------:R-:W-:Y:S08]  /*1e950*/  @!P0 BRA `(.L_x_441) ;  /* 0x0000018400548947 */ /* 0x000ff00003800000 */
[----:B------:R-:W-:Y:S01]  /*1e960*/  FSETP.NEU.FTZ.AND P0, PT, R0, +INF , PT ;  /* 0x7f8000000000780b */ /* 0x000fe20003f1d000 */
[----:B------:R-:W-:-:S12]  /*1e970*/  IMAD.MOV.U32 R5, RZ, RZ, RZ ;  /* 0x000000ffff057224 */ /* 0x000fd800078e00ff */
[----:B------:R-:W-:Y:S05]  /*1e980*/  @!P0 BRA `(.L_x_441) ;  /* 0x0000018400488947 */ /* 0x000fea0003800000 */
[----:B------:R-:W0:Y:S01]  /*1e990*/  MUFU.RCP R20, R4 ;  /* 0x0000000400147308 */ /* 0x000e220000001000 */
[C---:B------:R-:W-:Y:S01]  /*1e9a0*/  FADD.FTZ R9, -R4.reuse, R3 ;  /* 0x0000000304097221 */ /* 0x040fe20000010100 */
[C---:B------:R-:W-:Y:S02]  /*1e9b0*/  FSETP.GEU.FTZ.AND P1, PT, R4.reuse, 200, PT ;  /* 0x434800000400780b */ /* 0x040fe40003f3e000 */
[----:B------:R-:W-:Y:S02]  /*1e9c0*/  FSETP.GT.FTZ.AND P0, PT, R4, 20, PT ;  /* 0x41a000000400780b */ /* 0x000fe40003f14000 */
[----:B------:R-:W-:Y:S01]  /*1e9d0*/  IADD3 R35, R1, 0x9f8, RZ ;  /* 0x000009f801237810 */ /* 0x000fe20007ffe0ff */
[----:B0-----:R-:W-:-:S05]  /*1e9e0*/  FMUL.FTZ R0, |R9|, R20 ;  /* 0x0000001409007220 */ /* 0x001fca0000410200 */
[----:B------:R-:W-:-:S04]  /*1e9f0*/  FSETP.GEU.FTZ.AND P2, PT, R0, 0.30000001192092895508, PT ;  /* 0x3e99999a0000780b */ /* 0x000fc80003f5e000 */
[----:B------:R-:W-:-:S13]  /*1ea00*/  PLOP3.LUT P0, PT, P2, P0, P1, 0x4, 0x0 ;  /* 0x000000000000781c */ /* 0x000fda0001700014 */
[----:B------:R-:W-:Y:S05]  /*1ea10*/  @P0 BRA `(.L_x_443) ;  /* 0x0000012400a80947 */ /* 0x000fea0003800000 */
[C---:B------:R-:W-:Y:S01]  /*1ea20*/  FSETP.GT.FTZ.AND P0, PT, R4.reuse, 200, PT ;  /* 0x434800000400780b */ /* 0x040fe20003f14000 */
[----:B------:R-:W-:Y:S01]  /*1ea30*/  BSSY B3, `(.L_x_444) ;  /* 0x000000b000037945 */ /* 0x000fe20003800000 */
[----:B------:R-:W-:Y:S02]  /*1ea40*/  VIADD R0, R35, 0x9c4 ;  /* 0x000009c423007836 */ /* 0x000fe40000000000 */
[----:B------:R-:W-:-:S09]  /*1ea50*/  FADD.FTZ R34, |R4|, -RZ ;  /* 0x800000ff04227221 */ /* 0x000fd20000010200 */
[----:B------:R-:W-:Y:S05]  /*1ea60*/  @!P0 BRA `(.L_x_445) ;  /* 0x00000000001c8947 */ /* 0x000fea0003800000 */
[----:B------:R-:W0:Y:S01]  /*1ea70*/  MUFU.SQRT R7, R4 ;  /* 0x0000000400077308 */ /* 0x000e220000002000 */
[----:B------:R-:W-:-:S07]  /*1ea80*/  FMUL.FTZ R5, R20, |R9| ;  /* 0x4000000914057220 */ /* 0x000fce0000410000 */
[----:B0-----:R-:W0:Y:S02]  /*1ea90*/  MUFU.RCP R7, R7 ;  /* 0x0000000700077308 */ /* 0x001e240000001000 */
[----:B0-----:R-:W-:-:S05]  /*1eaa0*/  FMUL.FTZ R12, R7, 4.5 ;  /* 0x40900000070c7820 */ /* 0x001fca0000410000 */
[----:B------:R-:W-:-:S13]  /*1eab0*/  FSETP.GEU.FTZ.AND P0, PT, R5, R12, PT ;  /* 0x0000000c0500720b */ /* 0x000fda0003f1e000 */
[----:B------:R-:W-:Y:S05]  /*1eac0*/  @!P0 BREAK B3 ;  /* 0x0000000000038942 */ /* 0x000fea0003800000 */
[----:B------:R-:W-:Y:S05]  /*1ead0*/  @!P0 BRA `(.L_x_446) ;  /* 0x000000c800048947 */ /* 0x000fea0003800000 */
.L_x_445:
[----:B------:R-:W-:Y:S05]  /*1eae0*/  BSYNC B3 ;  /* 0x0000000000037941 */ /* 0x000fea0003800000 */
.L_x_444:
[----:B------:R-:W-:Y:S01]  /*1eaf0*/  FMUL.FTZ R14, R3, 1 ;  /* 0x3f800000030e7820 */ /* 0x000fe20000410000 */
[----:B------:R-:W-:Y:S01]  /*1eb00*/  MOV R12, 0x9999999a ;  /* 0x9999999a000c7802 */ /* 0x000fe20000000f00 */
[----:B------:R-:W-:-:S04]  /*1eb10*/  IMAD.MOV.U32 R13, RZ, RZ, 0x3ff19999 ;  /* 0x3ff19999ff0d7424 */ /* 0x000fc800078e00ff */
[----:B------:R-:W0:Y:S02]  /*1eb20*/  F2F.F64.F32 R14, R14 ;  /* 0x0000000e000e7310 */ /* 0x000e240000201800 */
[----:B0-----:R-:W-:-:S14]  /*1eb30*/  DSETP.GT.AND P0, PT, R14, R12, PT ;  /* 0x0000000c0e00722a */ /* 0x001fdc0003f04000 */
[----:B------:R-:W-:Y:S05]  /*1eb40*/  @P0 BRA `(.L_x_447) ;  /* 0x0000008000b40947 */ /* 0x000fea0003800000 */
[----:B------:R-:W-:-:S13]  /*1eb50*/  FSETP.GTU.FTZ.AND P0, PT, R3, 0.5, PT ;  /* 0x3f0000000300780b */ /* 0x000fda0003f1c000 */
[----:B------:R-:W-:Y:S05]  /*1eb60*/  @P0 BRA `(.L_x_448) ;  /* 0x0000004000840947 */ /* 0x000fea0003800000 */
[----:B------:R-:W0:Y:S01]  /*1eb70*/  MUFU.LG2 R11, R3 ;  /* 0x00000003000b7308 */ /* 0x000e220000000c00 */
[----:B------:R-:W-:Y:S01]  /*1eb80*/  MOV R12, 0x1 ;  /* 0x00000001000c7802 */ /* 0x000fe20000000f00 */
[----:B------:R-:W-:Y:S01]  /*1eb90*/  UMOV UR4, 0x9999999a ;  /* 0x9999999a00047882 */ /* 0x000fe20000000000 */
[----:B------:R-:W-:Y:S01]  /*1eba0*/  UMOV UR5, 0x3fd99999 ;  /* 0x3fd9999900057882 */ /* 0x000fe20000000000 */
[----:B------:R-:W-:Y:S01]  /*1ebb0*/  BSSY B3, `(.L_x_449) ;  /* 0x0000016000037945 */ /* 0x000fe20003800000 */
[----:B0-----:R-:W-:-:S04]  /*1ebc0*/  FMUL.FTZ R11, R11, 0.69314718246459960938 ;  /* 0x3f3172180b0b7820 */ /* 0x001fc80000410000 */
[----:B------:R-:W-:-:S06]  /*1ebd0*/  FMUL.FTZ R22, R11, 1 ;  /* 0x3f8000000b167820 */ /* 0x000fcc0000410000 */
[----:B------:R-:W0:Y:S08]  /*1ebe0*/  F2F.F64.F32 R22, R22 ;  /* 0x0000001600167310 */ /* 0x000e300000201800 */
[----:B0-----:R-:W0:Y:S02]  /*1ebf0*/  MUFU.RCP64H R13, R23 ;  /* 0x00000017000d7308 */ /* 0x001e240000001800 */
[----:B0-----:R-:W-:-:S08]  /*1ec00*/  DFMA R20, -R22, R12, 1 ;  /* 0x3ff000001614742b */ /* 0x001fd0000000010c */
[----:B------:R-:W-:-:S08]  /*1ec10*/  DFMA R20, R20, R20, R20 ;  /* 0x000000141414722b */ /* 0x000fd00000000014 */
[----:B------:R-:W-:-:S08]  /*1ec20*/  DFMA R20, R12, R20, R12 ;  /* 0x000000140c14722b */ /* 0x000fd0000000000c */
[----:B------:R-:W-:-:S08]  /*1ec30*/  DFMA R12, -R22, R20, 1 ;  /* 0x3ff00000160c742b */ /* 0x000fd00000000114 */
[----:B------:R-:W-:-:S08]  /*1ec40*/  DFMA R12, R20, R12, R20 ;  /* 0x0000000c140c722b */ /* 0x000fd00000000014 */
[----:B------:R-:W-:-:S08]  /*1ec50*/  DMUL R20, R12, -UR4 ;  /* 0x800000040c147c28 */ /* 0x000fd00008000000 */
[----:B------:R-:W-:-:S08]  /*1ec60*/  DFMA R24, -R22, R20, -UR4 ;  /* 0x8000000416187e2b */ /* 0x000fd00008000114 */
[----:B------:R-:W-:-:S10]  /*1ec70*/  DFMA R12, R12, R24, R20 ;  /* 0x000000180c0c722b */ /* 0x000fd40000000014 */
[----:B------:R-:W-:-:S05]  /*1ec80*/  FFMA R5, RZ, R23, R13 ;  /* 0x00000017ff057223 */ /* 0x000fca000000000d */
[----:B------:R-:W-:-:S13]  /*1ec90*/  FSETP.GT.AND P0, PT, |R5|, 1.469367938527859385e-39, PT ;  /* 0x001000000500780b */ /* 0x000fda0003f04200 */
[----:B------:R-:W-:Y:S05]  /*1eca0*/  @P0 BRA `(.L_x_450) ;  /* 0x0000000000180947 */ /* 0x000fea0003800000 */
[----:B------:R-:W-:Y:S01]  /*1ecb0*/  IMAD.MOV.U32 R24, RZ, RZ, -0x66666666 ;  /* 0x9999999aff187424 */ /* 0x000fe200078e00ff */
[----:B------:R-:W-:Y:S02]  /*1ecc0*/  MOV R25, 0xbfd99999 ;  /* 0xbfd9999900197802 */ /* 0x000fe40000000f00 */
[----:B------:R-:W-:-:S07]  /*1ecd0*/  MOV R10, 0x1ecf0 ;  /* 0x0001ecf0000a7802 */ /* 0x000fce0000000f00 */
[----:B------:R-:W-:Y:S05]  /*1ece0*/  CALL.REL.NOINC `($__internal_0_$__cuda_sm20_div_rn_f64_full) ;  /* 0x0000018000807944 */ /* 0x000fea0003c00000 */
[----:B------:R-:W-:Y:S01]  /*1ecf0*/  IMAD.MOV.U32 R12, RZ, RZ, R28 ;  /* 0x000000ffff0c7224 */ /* 0x000fe200078e001c */
[----:B------:R-:W-:-:S07]  /*1ed00*/  MOV R13, R29 ;  /* 0x0000001d000d7202 */ /* 0x000fce0000000f00 */
.L_x_450:
[----:B------:R-:W-:Y:S05]  /*1ed10*/  BSYNC B3 ;  /* 0x0000000000037941 */ /* 0x000fea0003800000 */
.L_x_449:
[----:B------:R-:W-:-:S06]  /*1ed20*/  FMUL.FTZ R20, R4, 1 ;  /* 0x3f80000004147820 */ /* 0x000fcc0000410000 */
[----:B------:R-:W0:Y:S02]  /*1ed30*/  F2F.F64.F32 R20, R20 ;  /* 0x0000001400147310 */ /* 0x000e240000201800 */
[----:B0-----:R-:W-:-:S14]  /*1ed40*/  DSETP.GEU.AND P0, PT, R12, R20, PT ;  /* 0x000000140c00722a */ /* 0x001fdc0003f0e000 */
[----:B------:R-:W-:Y:S05]  /*1ed50*/  @!P0 BRA `(.L_x_451) ;  /* 0x0000001c008c8947 */ /* 0x000fea0003800000 */
[----:B------:R-:W-:Y:S01]  /*1ed60*/  BSSY B2, `(.L_x_452) ;  /* 0x0000012000027945 */ /* 0x000fe20003800000 */
[----:B------:R-:W-:Y:S01]  /*1ed70*/  FADD.FTZ R15, -R3, -RZ ;  /* 0x800000ff030f7221 */ /* 0x000fe20000010100 */
[----:B------:R-:W-:Y:S01]  /*1ed80*/  IMAD.MOV.U32 R0, RZ, RZ, 0x1 ;  /* 0x00000001ff007424 */ /* 0x000fe200078e00ff */
[----:B------:R-:W-:Y:S01]  /*1ed90*/  MOV R3, 0x3f800000 ;  /* 0x3f80000000037802 */ /* 0x000fe20000000f00 */
[----:B------:R-:W-:-:S07]  /*1eda0*/  IMAD.MOV.U32 R5, RZ, RZ, RZ ;  /* 0x000000ffff057224 */ /* 0x000fce00078e00ff */
.L_x_453:
[----:B------:R-:W-:Y:S02]  /*1edb0*/  I2FP.F32.S32 R7, R0 ;  /* 0x0000000000077245 */ /* 0x000fe40000201400 */
[----:B------:R-:W-:Y:S02]  /*1edc0*/  IADD3 R0, R0, 0x1, RZ ;  /* 0x0000000100007810 */ /* 0x000fe40007ffe0ff */
[----:B------:R-:W0:Y:S01]  /*1edd0*/  MUFU.RCP R10, R7 ;  /* 0x00000007000a7308 */ /* 0x000e220000001000 */
[----:B------:R-:W-:Y:S01]  /*1ede0*/  FADD.FTZ R9, R4, R7 ;  /* 0x0000000704097221 */ /* 0x000fe20000010000 */
[----:B------:R-:W-:-:S06]  /*1edf0*/  ISETP.LT.U32.AND P1, PT, R0, 0x7d0, PT ;  /* 0x000007d00000780c */ /* 0x000fcc0003f21070 */
[----:B------:R-:W1:Y:S01]  /*1ee00*/  MUFU.RCP R12, R9 ;  /* 0x00000009000c7308 */ /* 0x000e620000001000 */
[----:B0-----:R-:W-:-:S04]  /*1ee10*/  FMUL.FTZ R10, R15, R10 ;  /* 0x0000000a0f0a7220 */ /* 0x001fc80000410000 */
[----:B------:R-:W-:-:S04]  /*1ee20*/  FMUL.FTZ R3, R10, R3 ;  /* 0x000000030a037220 */ /* 0x000fc80000410000 */
[----:B-1----:R-:W-:-:S04]  /*1ee30*/  FMUL.FTZ R10, R3, R12 ;  /* 0x0000000c030a7220 */ /* 0x002fc80000410000 */
[----:B------:R-:W-:-:S04]  /*1ee40*/  FADD.FTZ R5, R10, R5 ;  /* 0x000000050a057221 */ /* 0x000fc80000010000 */
[----:B------:R-:W-:-:S05]  /*1ee50*/  FMUL.FTZ R13, |R5|, 5.9604644775390625e-08 ;  /* 0x33800000050d7820 */ /* 0x000fca0000410200 */
[----:B------:R-:W-:-:S13]  /*1ee60*/  FSETP.GTU.FTZ.AND P0, PT, |R10|, R13, PT ;  /* 0x0000000d0a00720b */ /* 0x000fda0003f1c200 */
[----:B------:R-:W-:Y:S05]  /*1ee70*/  @P0 BRA P1, `(.L_x_453) ;  /* 0xfffffffc00cc0947 */ /* 0x000fea000083ffff */
[----:B------:R-:W-:Y:S05]  /*1ee80*/  BSYNC B2 ;  /* 0x0000000000027941 */ /* 0x000fea0003800000 */
.L_x_452:
[----:B------:R-:W-:Y:S01]  /*1ee90*/  FADD.FTZ R3, R4, 1 ;  /* 0x3f80000004037421 */ /* 0x000fe20000010000 */
[----:B------:R-:W-:Y:S03]  /*1eea0*/  BSSY B2, `(.L_x_454) ;  /* 0x0000080000027945 */ /* 0x000fe60003800000 */
[C---:B------:R-:W-:Y:S01]  /*1eeb0*/  FADD.FTZ R0, |R3|.reuse, -RZ ;  /* 0x800000ff03007221 */ /* 0x040fe20000010200 */
[----:B------:R-:W-:-:S13]  /*1eec0*/  FSETP.GE.FTZ.AND P0, PT, |R3|, 3, PT ;  /* 0x404000000300780b */ /* 0x000fda0003f16200 */
        /* <DEDUP_REMOVED lines=11> */
[-C--:B------:R-:W-:Y:S02]  /*1ef80*/  IADD3 R7, R15, -R9.reuse, RZ ;  /* 0x800000090f077210 */ /* 0x080fe40007ffe0ff */
[----:B------:R-:W-:Y:S01]  /*1ef90*/  I2FP.F32.S32 R10, R9 ;  /* 0x00000009000a7245 */ /* 0x000fe20000201400 */
[----:B0-----:R-:W-:Y:S02]  /*1efa0*/  FMUL.FTZ R9, R14, R14 ;  /* 0x0000000e0e097220 */ /* 0x001fe40000410000 */
[----:B------:R-:W-:-:S04]  /*1efb0*/  FADD.FTZ R12, R7, -1 ;  /* 0xbf800000070c7421 */ /* 0x000fc80000010000 */
        /* <DEDUP_REMOVED lines=8> */
[----:B------:R-:W-:Y:S02]  /*1f040*/  FSEL R7, RZ, -23, P0 ;  /* 0xc1b80000ff077808 */ /* 0x000fe40000000000 */
[----:B------:R-:W-:Y:S01]  /*1f050*/  FSETP.NEU.FTZ.AND P0, PT, R15, RZ, PT ;  /* 0x000000ff0f00720b */ /* 0x000fe20003f1d000 */
[----:B------:R-:W-:Y:S02]  /*1f060*/  FMUL.FTZ R13, R12, R13 ;  /* 0x0000000d0c0d7220 */ /* 0x000fe40000410000 */
[----:B------:R-:W-:Y:S01]  /*1f070*/  FFMA.FTZ R7, R10, 1.1920928955078125e-07, R7 ;  /* 0x340000000a077823 */ /* 0x000fe20000010007 */
[----:B------:R-:W-:Y:S01]  /*1f080*/  @P1 MOV R10, 0x7f800000 ;  /* 0x7f800000000a1802 */ /* 0x000fe20000000f00 */
[----:B------:R-:W-:-:S04]  /*1f090*/  FFMA.FTZ R12, R12, R13, R12 ;  /* 0x0000000d0c0c7223 */ /* 0x000fc8000001000c */
[----:B------:R-:W-:Y:S01]  /*1f0a0*/  FFMA.FTZ R7, R7, 0.69314718246459960938, R12 ;  /* 0x3f31721807077823 */ /* 0x000fe2000001000c */
[----:B------:R-:W-:Y:S01]  /*1f0b0*/  @P1 FFMA.FTZ R7, R15, R10, +INF ;  /* 0x7f8000000f071423 */ /* 0x000fe2000001000a */
[----:B------:R-:W-:-:S03]  /*1f0c0*/  IMAD.MOV.U32 R12, RZ, RZ, 0x3a4be755 ;  /* 0x3a4be755ff0c7424 */ /* 0x000fc600078e00ff */
[----:B------:R-:W-:Y:S01]  /*1f0d0*/  FMUL.FTZ R7, R7, 0.5 ;  /* 0x3f00000007077820 */ /* 0x000fe20000410000 */
[----:B------:R-:W-:-:S04]  /*1f0e0*/  FFMA.FTZ R10, R9, R12, -0.0027776553761214017868 ;  /* 0xbb360953090a7423 */ /* 0x000fc8000001000c */
[----:B------:R-:W-:Y:S01]  /*1f0f0*/  FFMA.FTZ R9, R9, R10, 0.083333276212215423584 ;  /* 0x3daaaaa309097423 */ /* 0x000fe2000001000a */
[----:B------:R-:W-:Y:S01]  /*1f100*/  FSEL R7, R7, -INF , P0 ;  /* 0xff80000007077808 */ /* 0x000fe20000000000 */
[C---:B------:R-:W-:Y:S01]  /*1f110*/  FADD.FTZ R10, |R3|.reuse, -0.5 ;  /* 0xbf000000030a7421 */ /* 0x040fe20000010200 */
[----:B------:R-:W-:Y:S01]  /*1f120*/  FSETP.NEU.FTZ.AND P0, PT, |R3|, +INF , PT ;  /* 0x7f8000000300780b */ /* 0x000fe20003f1d200 */
[----:B------:R-:W-:Y:S02]  /*1f130*/  FFMA.FTZ R14, R14, R9, 0.91893851757049560547 ;  /* 0x3f6b3f8e0e0e7423 */ /* 0x000fe40000010009 */
[----:B------:R-:W-:-:S04]  /*1f140*/  FMUL.FTZ R7, R7, R10 ;  /* 0x0000000a07077220 */ /* 0x000fc80000410000 */
[----:B------:R-:W-:Y:S01]  /*1f150*/  FADD.FTZ R14, R7, R14 ;  /* 0x0000000e070e7221 */ /* 0x000fe20000010000 */
[----:B------:R-:W-:-:S04]  /*1f160*/  FADD.FTZ R7, -R0, R7 ;  /* 0x0000000700077221 */ /* 0x000fc80000010100 */
[----:B------:R-:W-:-:S05]  /*1f170*/  FADD.FTZ R7, R7, R14 ;  /* 0x0000000e07077221 */ /* 0x000fca0000010000 */
[----:B------:R-:W-:Y:S01]  /*1f180*/  FSEL R9, R0, R7, !P0 ;  /* 0x0000000700097208 */ /* 0x000fe20004000000 */
[----:B------:R-:W-:Y:S06]  /*1f190*/  BRA `(.L_x_457) ;  /* 0x0000000400407947 */ /* 0x000fec0003800000 */
.L_x_456:
        /* <DEDUP_REMOVED lines=13> */
.L_x_455:
        /* <DEDUP_REMOVED lines=15> */
.L_x_458:
        /* <DEDUP_REMOVED lines=16> */
.L_x_459:
        /* <DEDUP_REMOVED lines=36> */
.L_x_457:
[----:B------:R-:W-:Y:S05]  /*1f6a0*/  BSYNC B2 ;  /* 0x0000000000027941 */ /* 0x000fea0003800000 */
.L_x_454:
        /* <DEDUP_REMOVED lines=19> */
[----:B------:R-:W-:Y:S02]  /*1f7e0*/  FSEL R13, R13, 0.041666727513074874878, !P1 ;  /* 0x3d2aaabb0d0d7808 */ /* 0x000fe40004800000 */
[----:B------:R-:W-:Y:S01]  /*1f7f0*/  FSEL R15, -R15, -0.4999999701976776123, !P1 ;  /* 0xbeffffff0f0f7808 */ /* 0x000fe20004800100 */
[----:B-1----:R-:W-:-:S04]  /*1f800*/  FFMA.FTZ R10, -R10, 0.5, |R3| ;  /* 0x3f0000000a0a7823 */ /* 0x002fc80000010503 */
[----:B------:R-:W-:Y:S02]  /*1f810*/  FMUL.FTZ R10, R10, 3.1415927410125732422 ;  /* 0x40490fdb0a0a7820 */ /* 0x000fe40000410000 */
[----:B------:R-:W-:Y:S02]  /*1f820*/  @P1 IMAD.MOV.U32 R14, RZ, RZ, 0x37cbac00 ;  /* 0x37cbac00ff0e1424 */ /* 0x000fe400078e00ff */
[C---:B------:R-:W-:Y:S01]  /*1f830*/  FMUL.FTZ R20, R10.reuse, R10 ;  /* 0x0000000a0a147220 */ /* 0x040fe20000410000 */
[----:B------:R-:W-:-:S03]  /*1f840*/  FSEL R0, R10, 1, !P1 ;  /* 0x3f8000000a007808 */ /* 0x000fc60004800000 */
[C---:B------:R-:W-:Y:S02]  /*1f850*/  @P1 FFMA.FTZ R12, R20.reuse, R14, -0.0013887860113754868507 ;  /* 0xbab607ed140c1423 */ /* 0x040fe4000001000e */
[C---:B------:R-:W-:Y:S02]  /*1f860*/  FFMA.FTZ R10, R20.reuse, R0, RZ ;  /* 0x00000000140a7223 */ /* 0x040fe400000100ff */
[----:B------:R-:W-:-:S04]  /*1f870*/  FFMA.FTZ R12, R20, R12, R13 ;  /* 0x0000000c140c7223 */ /* 0x000fc8000001000d */
[----:B------:R-:W-:-:S04]  /*1f880*/  FFMA.FTZ R15, R20, R12, R15 ;  /* 0x0000000c140f7223 */ /* 0x000fc8000001000f */
[----:B------:R-:W-:Y:S01]  /*1f890*/  FFMA.FTZ R0, R15, R10, R0 ;  /* 0x0000000a0f007223 */ /* 0x000fe20000010000 */
[----:B------:R-:W-:-:S03]  /*1f8a0*/  IMAD.MOV.U32 R15, RZ, RZ, 0x3e055027 ;  /* 0x3e055027ff0f7424 */ /* 0x000fc600078e00ff */
        /* <DEDUP_REMOVED lines=17> */
[----:B------:R-:W-:Y:S02]  /*1f9c0*/  FSEL R3, RZ, -23, P0 ;  /* 0xc1b80000ff037808 */ /* 0x000fe40000000000 */
[----:B------:R-:W-:Y:S01]  /*1f9d0*/  ISETP.GE.U32.AND P0, PT, R0, 0x7f800000, PT ;  /* 0x7f8000000000780c */ /* 0x000fe20003f06070 */
[----:B------:R-:W-:Y:S02]  /*1f9e0*/  FMUL.FTZ R15, R12, R15 ;  /* 0x0000000f0c0f7220 */ /* 0x000fe40000410000 */
[----:B------:R-:W-:Y:S02]  /*1f9f0*/  FFMA.FTZ R3, R10, 1.1920928955078125e-07, R3 ;  /* 0x340000000a037823 */ /* 0x000fe40000010003 */
[----:B------:R-:W-:-:S04]  /*1fa00*/  FFMA.FTZ R12, R12, R15, R12 ;  /* 0x0000000f0c0c7223 */ /* 0x000fc8000001000c */
[----:B------:R-:W-:-:S04]  /*1fa10*/  FFMA.FTZ R3, R3, 0.69314718246459960938, R12 ;  /* 0x3f31721803037823 */ /* 0x000fc8000001000c */
[C---:B------:R-:W-:Y:S01]  /*1fa20*/  @P0 FFMA.FTZ R3, R0.reuse, R7, +INF ;  /* 0x7f80000000030423 */ /* 0x040fe20000010007 */
[----:B------:R-:W-:-:S03]  /*1fa30*/  FSETP.NEU.FTZ.AND P0, PT, R0, RZ, PT ;  /* 0x000000ff0000720b */ /* 0x000fc60003f1d000 */
[----:B------:R-:W-:-:S05]  /*1fa40*/  FADD.FTZ R3, -R3, 1.1447298526763916016 ;  /* 0x3f92868203037421 */ /* 0x000fca0000010100 */
[----:B------:R-:W-:-:S05]  /*1fa50*/  FSEL R0, R3, +INF , P0 ;  /* 0x7f80000003007808 */ /* 0x000fca0000000000 */
[----:B------:R-:W-:Y:S01]  /*1fa60*/  FFMA.FTZ R7, R0, 1, -R9 ;  /* 0x3f80000000077823 */ /* 0x000fe20000010809 */
[----:B------:R-:W-:Y:S06]  /*1fa70*/  BRA `(.L_x_461) ;  /* 0x0000000000687947 */ /* 0x000fec0003800000 */
.L_x_462:
        /* <DEDUP_REMOVED lines=26> */
.L_x_461:
[----:B------:R-:W-:Y:S05]  /*1fc20*/  BSYNC B2 ;  /* 0x0000000000027941 */ /* 0x000fea0003800000 */
.L_x_460:
        /* <DEDUP_REMOVED lines=14> */
[----:B------:R-:W-:Y:S02]  /*1fd10*/  I2FP.F32.S32 R3, R3 ;  /* 0x0000000300037245 */ /* 0x000fe40000201400 */
[----:B------:R-:W-:Y:S01]  /*1fd20*/  @P1 MOV R13, 0x7f800000 ;  /* 0x7f800000000d1802 */ /* 0x000fe20000000f00 */
        /* <DEDUP_REMOVED lines=13> */
[----:B0-----:R-:W-:Y:S01]  /*1fe00*/  FMUL.FTZ R3, R12, R12 ;  /* 0x0000000c0c037220 */ /* 0x001fe20000410000 */
[----:B------:R-:W-:Y:S01]  /*1fe10*/  FFMA.FTZ R9, R9, R10, R9 ;  /* 0x0000000a09097223 */ /* 0x000fe20000010009 */
[----:B------:R-:W-:-:S03]  /*1fe20*/  IMAD.MOV.U32 R10, RZ, RZ, 0x3a4be755 ;  /* 0x3a4be755ff0a7424 */ /* 0x000fc600078e00ff */
[----:B------:R-:W-:Y:S01]  /*1fe30*/  FFMA.FTZ R0, R0, 0.69314718246459960938, R9 ;  /* 0x3f31721800007823 */ /* 0x000fe20000010009 */
[----:B------:R-:W-:Y:S01]  /*1fe40*/  @P1 FFMA.FTZ R0, R14, R13, +INF ;  /* 0x7f8000000e001423 */ /* 0x000fe2000001000d */
[----:B------:R-:W-:-:S03]  /*1fe50*/  FFMA.FTZ R10, R3, R10, -0.0027776553761214017868 ;  /* 0xbb360953030a7423 */ /* 0x000fc6000001000a */
[----:B------:R-:W-:Y:S01]  /*1fe60*/  FMUL.FTZ R0, R0, 0.5 ;  /* 0x3f00000000007820 */ /* 0x000fe20000410000 */
[----:B------:R-:W-:Y:S01]  /*1fe70*/  FFMA.FTZ R9, R3, R10, 0.083333276212215423584 ;  /* 0x3daaaaa303097423 */ /* 0x000fe2000001000a */
[----:B------:R-:W-:-:S03]  /*1fe80*/  FADD.FTZ R3, |R4|, -0.5 ;  /* 0xbf00000004037421 */ /* 0x000fc60000010200 */
[----:B------:R-:W-:Y:S01]  /*1fe90*/  FSEL R0, R0, -INF , P0 ;  /* 0xff80000000007808 */ /* 0x000fe20000000000 */
[----:B------:R-:W-:-:S04]  /*1fea0*/  FFMA.FTZ R12, R12, R9, 0.91893851757049560547 ;  /* 0x3f6b3f8e0c0c7423 */ /* 0x000fc80000010009 */
[----:B------:R-:W-:-:S04]  /*1feb0*/  FMUL.FTZ R3, R0, R3 ;  /* 0x0000000300037220 */ /* 0x000fc80000410000 */
[----:B------:R-:W-:Y:S01]  /*1fec0*/  FADD.FTZ R12, R3, R12 ;  /* 0x0000000c030c7221 */ /* 0x000fe20000010000 */
[----:B------:R-:W-:-:S04]  /*1fed0*/  FADD.FTZ R3, -R34, R3 ;  /* 0x0000000322037221 */ /* 0x000fc80000010100 */
[----:B------:R-:W-:Y:S01]  /*1fee0*/  FADD.FTZ R9, R3, R12 ;  /* 0x0000000c03097221 */ /* 0x000fe20000010000 */
[----:B------:R-:W-:Y:S06]  /*1fef0*/  BRA `(.L_x_466) ;  /* 0x0000000400407947 */ /* 0x000fec0003800000 */
.L_x_465:
        /* <DEDUP_REMOVED lines=13> */
.L_x_464:
        /* <DEDUP_REMOVED lines=15> */
.L_x_467:
        /* <DEDUP_REMOVED lines=16> */
.L_x_468:
        /* <DEDUP_REMOVED lines=36> */
.L_x_466:
[----:B------:R-:W-:Y:S05]  /*20400*/  BSYNC B2 ;  /* 0x0000000000027941 */ /* 0x000fea0003800000 */
.L_x_463:
[----:B------:R-:W-:Y:S01]  /*20410*/  FSETP.GE.FTZ.AND P0, PT, R4, RZ, PT ;  /* 0x000000ff0400720b */ /* 0x000fe20003f16000 */
[----:B------:R-:W-:Y:S01]  /*20420*/  BSSY B2, `(.L_x_469) ;  /* 0x0000057000027945 */ /* 0x000fe20003800000 */
[----:B------:R-:W-:-:S11]  /*20430*/  MOV R3, R9 ;  /* 0x0000000900037202 */ /* 0x000fd60000000f00 */
[----:B------:R-:W-:Y:S05]  /*20440*/  @P0 BRA `(.L_x_470) ;  /* 0x0000000400500947 */ /* 0x000fea0003800000 */
[----:B------:R-:W0:Y:S02]  /*20450*/  FRND.FTZ.FLOOR R3, R34 ;  /* 0x0000002200037307 */ /* 0x000e240000215000 */
[----:B0-----:R-:W-:Y:S01]  /*20460*/  FSETP.NEU.FTZ.AND P0, PT, |R4|, R3, PT ;  /* 0x000000030400720b */ /* 0x001fe20003f1d200 */
[----:B------:R-:W-:-:S12]  /*20470*/  IMAD.MOV.U32 R3, RZ, RZ, 0x7f800000 ;  /* 0x7f800000ff037424 */ /* 0x000fd800078e00ff */
        /* <DEDUP_REMOVED lines=19> */
[C---:B------:R-:W-:Y:S02]  /*205b0*/  @P1 FFMA.FTZ R10, R14.reuse, R21, -0.0013887860113754868507 ;  /* 0xbab607ed0e0a1423 */ /* 0x040fe40000010015 */
[C---:B------:R-:W-:Y:S02]  /*205c0*/  FFMA.FTZ R12, R14.reuse, R3, RZ ;  /* 0x000000030e0c7223 */ /* 0x040fe400000100ff */
[----:B------:R-:W-:-:S04]  /*205d0*/  FFMA.FTZ R10, R14, R10, R15 ;  /* 0x0000000a0e0a7223 */ /* 0x000fc8000001000f */
[----:B------:R-:W-:Y:S01]  /*205e0*/  FFMA.FTZ R10, R14, R10, R13 ;  /* 0x0000000a0e0a7223 */ /* 0x000fe2000001000d */
[----:B------:R-:W-:-:S03]  /*205f0*/  IMAD.MOV.U32 R13, RZ, RZ, 0x3e055027 ;  /* 0x3e055027ff0d7424 */ /* 0x000fc600078e00ff */
[----:B------:R-:W-:-:S04]  /*20600*/  FFMA.FTZ R3, R10, R12, R3 ;  /* 0x0000000c0a037223 */ /* 0x000fc80000010003 */
[----:B------:R-:W-:-:S04]  /*20610*/  @P0 FFMA.FTZ R3, R3, -1, RZ ;  /* 0xbf80000003030823 */ /* 0x000fc800000100ff */
[----:B------:R-:W-:-:S05]  /*20620*/  FMUL.FTZ R3, |R4|, |R3| ;  /* 0x4000000304037220 */ /* 0x000fca0000410200 */
[----:B------:R-:W-:-:S13]  /*20630*/  FSETP.GEU.FTZ.AND P0, PT, R3, 1.175494350822287508e-38, PT ;  /* 0x008000000300780b */ /* 0x000fda0003f1e000 */
[----:B------:R-:W-:-:S04]  /*20640*/  @!P0 FMUL.FTZ R3, R3, 8388608 ;  /* 0x4b00000003038820 */ /* 0x000fc80000410000 */
[----:B------:R-:W-:-:S05]  /*20650*/  VIADD R10, R3, 0xc0d55555 ;  /* 0xc0d55555030a7836 */ /* 0x000fca0000000000 */
[----:B------:R-:W-:-:S04]  /*20660*/  LOP3.LUT R12, R10, 0xff800000, RZ, 0xc0, !PT ;  /* 0xff8000000a0c7812 */ /* 0x000fc800078ec0ff */
[----:B------:R-:W-:-:S05]  /*20670*/  IADD3 R10, R3, -R12, RZ ;  /* 0x8000000c030a7210 */ /* 0x000fca0007ffe0ff */
[----:B------:R-:W-:Y:S01]  /*20680*/  FADD.FTZ R14, R10, -1 ;  /* 0xbf8000000a0e7421 */ /* 0x000fe20000010000 */
[----:B------:R-:W-:Y:S02]  /*20690*/  FSEL R10, RZ, -23, P0 ;  /* 0xc1b80000ff0a7808 */ /* 0x000fe40000000000 */
[----:B------:R-:W-:Y:S01]  /*206a0*/  ISETP.GE.U32.AND P0, PT, R3, 0x7f800000, PT ;  /* 0x7f8000000300780c */ /* 0x000fe20003f06070 */
        /* <DEDUP_REMOVED lines=8> */
[----:B------:R-:W-:-:S03]  /*20730*/  I2FP.F32.S32 R13, R12 ;  /* 0x0000000c000d7245 */ /* 0x000fc60000201400 */
[C---:B------:R-:W-:Y:S02]  /*20740*/  FMUL.FTZ R15, R14.reuse, R15 ;  /* 0x0000000f0e0f7220 */ /* 0x040fe40000410000 */
[----:B------:R-:W-:Y:S02]  /*20750*/  FFMA.FTZ R10, R13, 1.1920928955078125e-07, R10 ;  /* 0x340000000d0a7823 */ /* 0x000fe4000001000a */
        /* <DEDUP_REMOVED lines=8> */
.L_x_471:
[C---:B------:R-:W-:Y:S01]  /*207e0*/  FMUL.FTZ R3, |R4|.reuse, 8388608 ;  /* 0x4b00000004037820 */ /* 0x040fe20000410200 */
[----:B------:R-:W-:Y:S01]  /*207f0*/  FSETP.GEU.FTZ.AND P0, PT, |R4|, 1.175494350822287508e-38, PT ;  /* 0x008000000400780b */ /* 0x000fe20003f1e200 */
[----:B------:R-:W-:-:S03]  /*20800*/  HFMA2.MMA R10, -RZ, RZ, 1.5048828125, 33.21875 ;  /* 0x3e055027ff0a7435 */ /* 0x000fc600000001ff */
[----:B------:R-:W-:Y:S02]  /*20810*/  FSEL R34, R3, R34, !P0 ;  /* 0x0000002203227208 */ /* 0x000fe40004000000 */
[----:B------:R-:W-:Y:S02]  /*20820*/  FSEL R12, RZ, -23, P0 ;  /* 0xc1b80000ff0c7808 */ /* 0x000fe40000000000 */
        /* <DEDUP_REMOVED lines=22> */
.L_x_470:
[----:B------:R-:W-:Y:S05]  /*20990*/  BSYNC B2 ;  /* 0x0000000000027941 */ /* 0x000fea0003800000 */
.L_x_469:
[CC--:B------:R-:W-:Y:S01]  /*209a0*/  FFMA.FTZ R7, R4.reuse, R11.reuse, -R7 ;  /* 0x0000000b04077223 */ /* 0x0c0fe20000010807 */
[----:B------:R-:W-:Y:S02]  /*209b0*/  IMAD.MOV.U32 R14, RZ, RZ, 0x3ab5ebe6 ;  /* 0x3ab5ebe6ff0e7424 */ /* 0x000fe400078e00ff */
[----:B------:R-:W-:Y:S01]  /*209c0*/  FFMA.FTZ R4, R4, R11, -R3 ;  /* 0x0000000b04047223 */ /* 0x000fe20000010803 */
[C---:B------:R-:W-:Y:S01]  /*209d0*/  FMUL.FTZ R0, R7.reuse, 1.4426950216293334961 ;  /* 0x3fb8aa3b07007820 */ /* 0x040fe20000410000 */
[C---:B------:R-:W-:Y:S02]  /*209e0*/  FSETP.GEU.FTZ.AND P0, PT, |R7|.reuse, 0.40999999642372131348, PT ;  /* 0x3ed1eb850700780b */ /* 0x040fe40003f1e200 */
[----:B------:R-:W-:Y:S01]  /*209f0*/  FMUL.FTZ R4, R4, 1.4426950216293334961 ;  /* 0x3fb8aa3b04047820 */ /* 0x000fe20000410000 */
[----:B------:R-:W-:Y:S02]  /*20a00*/  FSETP.NEU.FTZ.AND P2, PT, R7, RZ, PT ;  /* 0x000000ff0700720b */ /* 0x000fe40003f5d000 */
[----:B------:R-:W0:Y:S08]  /*20a10*/  FRND R0, R0 ;  /* 0x0000000000007307 */ /* 0x000e300000201000 */
[----:B------:R-:W-:Y:S01]  /*20a20*/  MUFU.EX2 R4, R4 ;  /* 0x0000000400047308 */ /* 0x000fe20000000800 */
[----:B0-----:R-:W-:-:S04]  /*20a30*/  FSEL R10, R0, RZ, P0 ;  /* 0x000000ff000a7208 */ /* 0x001fc80000000000 */
[C---:B------:R-:W-:Y:S01]  /*20a40*/  FSETP.NEU.FTZ.AND P0, PT, R10.reuse, 128, PT ;  /* 0x430000000a00780b */ /* 0x040fe20003f1d000 */
[----:B------:R-:W-:-:S04]  /*20a50*/  FFMA.FTZ R9, -R10, 0.693145751953125, R7 ;  /* 0x3f3172000a097823 */ /* 0x000fc80000010107 */
[----:B------:R-:W-:-:S04]  /*20a60*/  FFMA.FTZ R9, -R10, 1.428606765330187045e-06, R9 ;  /* 0x35bfbe8e0a097823 */ /* 0x000fc80000010109 */
[----:B------:R-:W-:-:S04]  /*20a70*/  FFMA.FTZ R14, R9, R14, 0.0083824126049876213074 ;  /* 0x3c095663090e7423 */ /* 0x000fc8000001000e */
[----:B------:R-:W-:Y:S01]  /*20a80*/  @!P0 FADD.FTZ R10, R10, -1 ;  /* 0xbf8000000a0a8421 */ /* 0x000fe20000010000 */
[----:B------:R-:W-:-:S03]  /*20a90*/  FFMA.FTZ R14, R9, R14, 0.041667830199003219604 ;  /* 0x3d2aabe3090e7423 */ /* 0x000fc6000001000e */
[----:B------:R-:W0:Y:S01]  /*20aa0*/  MUFU.EX2 R12, R10 ;  /* 0x0000000a000c7308 */ /* 0x000e220000000800 */
[----:B------:R-:W-:Y:S01]  /*20ab0*/  FFMA.FTZ R14, R9, R14, 0.16666397452354431152 ;  /* 0x3e2aa9f6090e7423 */ /* 0x000fe2000001000e */
[----:B------:R-:W-:-:S03]  /*20ac0*/  FSETP.GEU.FTZ.AND P1, PT, R10, -25, PT ;  /* 0xc1c800000a00780b */ /* 0x000fc60003f3e000 */
[----:B------:R-:W-:-:S04]  /*20ad0*/  FFMA.FTZ R14, R9, R14, 0.49999994039535522461 ;  /* 0x3efffffe090e7423 */ /* 0x000fc8000001000e */
[----:B------:R-:W-:-:S04]  /*20ae0*/  FMUL.FTZ R14, R9, R14 ;  /* 0x0000000e090e7220 */ /* 0x000fc80000410000 */
[----:B------:R-:W-:Y:S01]  /*20af0*/  FFMA.FTZ R9, R9, R14, R9 ;  /* 0x0000000e09097223 */ /* 0x000fe20000010009 */
[----:B0-----:R-:W-:-:S04]  /*20b00*/  FADD.FTZ R3, R12, -1 ;  /* 0xbf8000000c037421 */ /* 0x001fc80000010000 */
[----:B------:R-:W-:-:S04]  /*20b10*/  FFMA.FTZ R3, R12, R9, R3 ;  /* 0x000000090c037223 */ /* 0x000fc80000010003 */
[----:B------:R-:W-:Y:S01]  /*20b20*/  @!P0 FADD.FTZ R3, R3, R3 ;  /* 0x0000000303038221 */ /* 0x000fe20000010000 */
[----:B------:R-:W-:-:S04]  /*20b30*/  FSETP.GT.FTZ.AND P0, PT, R10, 128, PT ;  /* 0x430000000a00780b */ /* 0x000fc80003f14000 */
[----:B------:R-:W-:-:S04]  /*20b40*/  FSEL R3, R3, +INF , !P0 ;  /* 0x7f80000003037808 */ /* 0x000fc80004000000 */
[----:B------:R-:W-:Y:S01]  /*20b50*/  FSEL R0, R3, -1, P1 ;  /* 0xbf80000003007808 */ /* 0x000fe20000800000 */
[----:B------:R-:W-:-:S04]  /*20b60*/  @!P2 FADD.FTZ R0, R7, R7 ;  /* 0x000000070700a221 */ /* 0x000fc80000010000 */
[----:B------:R-:W-:Y:S01]  /*20b70*/  FFMA.FTZ R5, -R5, R4, -R0 ;  /* 0x0000000405057223 */ /* 0x000fe20000010900 */
[----:B------:R-:W-:Y:S06]  /*20b80*/  BRA `(.L_x_441) ;  /* 0x0000016000c87947 */ /* 0x000fec0003800000 */
.L_x_451:
        /* <DEDUP_REMOVED lines=15> */
[----:B------:R-:W-:Y:S01]  /*20c80*/  IADD3 R5, R35, 0x9f4, RZ ;  /* 0x000009f423057810 */ /* 0x000fe20007ffe0ff */
[----:B------:R-:W-:Y:S01]  /*20c90*/  IMAD.MOV.U32 R21, RZ, RZ, 0x47946fa6 ;  /* 0x47946fa6ff157424 */ /* 0x000fe200078e00ff */
[----:B------:R-:W-:Y:S01]  /*20ca0*/  MOV R10, 0x3bc6a26b ;  /* 0x3bc6a26b000a7802 */ /* 0x000fe20000000f00 */
[----:B------:R0:W-:Y:S01]  /*20cb0*/  STL.64 [R1+0xa00], R12 ;  /* 0x000a000c01007387 */ /* 0x0001e20000100a00 */
[----:B------:R-:W-:Y:S01]  /*20cc0*/  SEL R5, R5, R0, P0 ;  /* 0x0000000005057207 */ /* 0x000fe20000000000 */
[----:B------:R-:W-:Y:S01]  /*20cd0*/  IMAD.MOV.U32 R23, RZ, RZ, 0x4a5481c1 ;  /* 0x4a5481c1ff177424 */ /* 0x000fe200078e00ff */
[----:B------:R-:W-:Y:S01]  /*20ce0*/  MOV R20, 0x45d95fff ;  /* 0x45d95fff00147802 */ /* 0x000fe20000000f00 */
[----:B------:R1:W-:Y:S01]  /*20cf0*/  STL.64 [R1+0x9f8], R10 ;  /* 0x0009f80a01007387 */ /* 0x0003e20000100a00 */
[----:B------:R-:W-:Y:S01]  /*20d00*/  MOV R22, 0x4912f03a ;  /* 0x4912f03a00167802 */ /* 0x000fe20000000f00 */
[----:B------:R-:W-:Y:S01]  /*20d10*/  IMAD.MOV.U32 R25, RZ, RZ, 0x4c255322 ;  /* 0x4c255322ff197424 */ /* 0x000fe200078e00ff */
[----:B------:R-:W-:Y:S01]  /*20d20*/  MOV R24, 0x4b5edd0a ;  /* 0x4b5edd0a00187802 */ /* 0x000fe20000000f00 */
[----:B------:R-:W-:Y:S01]  /*20d30*/  IMAD.MOV.U32 R27, RZ, RZ, 0x4cc5f8af ;  /* 0x4cc5f8afff1b7424 */ /* 0x000fe200078e00ff */
[----:B------:R-:W-:Y:S01]  /*20d40*/  MOV R26, 0x4ca4b97f ;  /* 0x4ca4b97f001a7802 */ /* 0x000fe20000000f00 */
[----:B------:R-:W-:Y:S01]  /*20d50*/  STL.64 [R1+0xa08], R20 ;  /* 0x000a081401007387 */ /* 0x000fe20000100a00 */
[----:B------:R-:W-:Y:S01]  /*20d60*/  MOV R30, 0x46ff3c00 ;  /* 0x46ff3c00001e7802 */ /* 0x000fe20000000f00 */
[----:B0-----:R-:W-:Y:S01]  /*20d70*/  IMAD.MOV.U32 R12, RZ, RZ, 0x1 ;  /* 0x00000001ff0c7424 */ /* 0x001fe200078e00ff */
[----:B------:R-:W-:Y:S01]  /*20d80*/  @P0 MOV R12, 0xffffffff ;  /* 0xffffffff000c0802 */ /* 0x000fe20000000f00 */
[----:B------:R0:W-:Y:S01]  /*20d90*/  STL.64 [R1+0xa10], R22 ;  /* 0x000a101601007387 */ /* 0x0001e20000100a00 */
[----:B------:R-:W-:Y:S01]  /*20da0*/  IMAD.MOV.U32 R31, RZ, RZ, 0x48ae85e0 ;  /* 0x48ae85e0ff1f7424 */ /* 0x000fe200078e00ff */
[----:B-1----:R-:W-:Y:S01]  /*20db0*/  MOV R10, 0x42840000 ;  /* 0x42840000000a7802 */ /* 0x002fe20000000f00 */
[----:B------:R-:W-:Y:S01]  /*20dc0*/  IMAD.MOV.U32 R11, RZ, RZ, 0x44f0a000 ;  /* 0x44f0a000ff0b7424 */ /* 0x000fe200078e00ff */
[----:B------:R-:W-:Y:S01]  /*20dd0*/  SHF.L.U32 R0, R12, 0x2, RZ ;  /* 0x000000020c007819 */ /* 0x000fe200000006ff */
[----:B------:R1:W-:Y:S01]  /*20de0*/  STL.64 [R1+0xa18], R24 ;  /* 0x000a181801007387 */ /* 0x0003e20000100a00 */
[----:B------:R-:W-:Y:S01]  /*20df0*/  MOV R32, 0x4a20fbd8 ;  /* 0x4a20fbd800207802 */ /* 0x000fe20000000f00 */
[----:B------:R-:W-:Y:S01]  /*20e00*/  IMAD.MOV.U32 R33, RZ, RZ, 0x4b4b8b8f ;  /* 0x4b4b8b8fff217424 */ /* 0x000fe200078e00ff */
[-C--:B------:R-:W-:Y:S01]  /*20e10*/  IADD3 R5, R5, R0.reuse, RZ ;  /* 0x0000000005057210 */ /* 0x080fe20007ffe0ff */
[----:B------:R2:W-:Y:S01]  /*20e20*/  STL.64 [R1+0x13c0], R10 ;  /* 0x0013c00a01007387 */ /* 0x0005e20000100a00 */
[----:B------:R-:W-:Y:S01]  /*20e30*/  MOV R36, 0x4c2f75b4 ;  /* 0x4c2f75b400247802 */ /* 0x000fe20000000f00 */
[----:B------:R-:W-:Y:S01]  /*20e40*/  IMAD.MOV.U32 R37, RZ, RZ, 0x4cc8c38c ;  /* 0x4cc8c38cff257424 */ /* 0x000fe200078e00ff */
[----:B------:R-:W-:Y:S01]  /*20e50*/  IADD3 R7, R5, R0, RZ ;  /* 0x0000000005077210 */ /* 0x000fe20007ffe0ff */
[----:B------:R3:W-:Y:S01]  /*20e60*/  STL.64 [R1+0xa20], R26 ;  /* 0x000a201a01007387 */ /* 0x0007e20000100a00 */
[----:B0-----:R-:W-:Y:S01]  /*20e70*/  MOV R22, 0x4d0fed36 ;  /* 0x4d0fed3600167802 */ /* 0x001fe20000000f00 */
[----:B------:R-:W-:-:S02]  /*20e80*/  IMAD.MOV.U32 R23, RZ, RZ, 0x4ce5eb4c ;  /* 0x4ce5eb4cff177424 */ /* 0x000fc400078e00ff */
[----:B-1----:R-:W-:Y:S01]  /*20e90*/  IMAD.MOV.U32 R24, RZ, RZ, 0x4c184540 ;  /* 0x4c184540ff187424 */ /* 0x002fe200078e00ff */
[----:B------:R-:W-:Y:S01]  /*20ea0*/  MOV R25, RZ ;  /* 0x000000ff00197202 */ /* 0x000fe20000000f00 */
[----:B------:R-:W-:Y:S01]  /*20eb0*/  IMAD.MOV.U32 R20, RZ, RZ, 0x4c5914c6 ;  /* 0x4c5914c6ff147424 */ /* 0x000fe200078e00ff */
[----:B------:R-:W-:Y:S01]  /*20ec0*/  STL.64 [R1+0x13c8], R30 ;  /* 0x0013c81e01007387 */ /* 0x000fe20000100a00 */
[----:B--2---:R-:W-:Y:S02]  /*20ed0*/  IMAD.MOV.U32 R11, RZ, RZ, RZ ;  /* 0x000000ffff0b7224 */ /* 0x004fe400078e00ff */
[----:B------:R-:W-:Y:S01]  /*20ee0*/  @P0 IMAD.MOV.U32 R11, RZ, RZ, 0xc ;  /* 0x0000000cff0b0424 */ /* 0x000fe200078e00ff */
[-C--:B------:R-:W-:Y:S01]  /*20ef0*/  IADD3 R21, R7, R0.reuse, RZ ;  /* 0x0000000007157210 */ /* 0x080fe20007ffe0ff */
[----:B---3--:R-:W-:Y:S01]  /*20f00*/  IMAD.MOV.U32 R26, RZ, RZ, 0x3f800000 ;  /* 0x3f800000ff1a7424 */ /* 0x008fe200078e00ff */
[----:B------:R-:W-:Y:S01]  /*20f10*/  STL.64 [R1+0x13d0], R32 ;  /* 0x0013d02001007387 */ /* 0x000fe20000100a00 */
[----:B------:R-:W-:Y:S01]  /*20f20*/  IMAD.IADD R12, R11, 0x1, R12 ;  /* 0x000000010b0c7824 */ /* 0x000fe200078e020c */
[----:B------:R-:W-:-:S02]  /*20f30*/  IADD3 R13, R21, R0, RZ ;  /* 0x00000000150d7210 */ /* 0x000fc40007ffe0ff */
[----:B------:R0:W-:Y:S04]  /*20f40*/  STL.64 [R1+0x13d8], R36 ;  /* 0x0013d82401007387 */ /* 0x0001e80000100a00 */
[----:B------:R-:W-:Y:S04]  /*20f50*/  STL.64 [R1+0x13e0], R22 ;  /* 0x0013e01601007387 */ /* 0x000fe80000100a00 */
[----:B------:R1:W-:Y:S04]  /*20f60*/  STL.64 [R1+0x13e8], R24 ;  /* 0x0013e81801007387 */ /* 0x0003e80000100a00 */
[----:B------:R-:W-:Y:S04]  /*20f70*/  STL [R1+0xa28], R20 ;  /* 0x000a281401007387 */ /* 0x000fe80000100800 */
[----:B------:R2:W-:Y:S01]  /*20f80*/  STL [R1+0x13bc], R26 ;  /* 0x0013bc1a01007387 */ /* 0x0005e20000100800 */
[----:B------:R-:W-:-:S03]  /*20f90*/  LEA R35, R12, R35, 0x2 ;  /* 0x000000230c237211 */ /* 0x000fc600078e10ff */
[----:B------:R-:W3:Y:S01]  /*20fa0*/  LDL R5, [R5] ;  /* 0x0000000005057983 */ /* 0x000ee20000100800 */
[----:B------:R-:W-:-:S03]  /*20fb0*/  IMAD.IADD R11, R13, 0x1, R0 ;  /* 0x000000010d0b7824 */ /* 0x000fc600078e0200 */
[----:B------:R-:W4:Y:S01]  /*20fc0*/  LDL R7, [R7] ;  /* 0x0000000007077983 */ /* 0x000f220000100800 */
[----:B------:R-:W-:-:S03]  /*20fd0*/  IADD3 R47, R0, R35, RZ ;  /* 0x00000023002f7210 */ /* 0x000fc60007ffe0ff */
[----:B------:R-:W5:Y:S01]  /*20fe0*/  LDL R10, [R21] ;  /* 0x00000000150a7983 */ /* 0x000f620000100800 */
[-C--:B------:R-:W-:Y:S01]  /*20ff0*/  IADD3 R45, R11, R0.reuse, RZ ;  /* 0x000000000b2d7210 */ /* 0x080fe20007ffe0ff */
[--C-:B------:R-:W-:Y:S02]  /*21000*/  IMAD.IADD R43, R47, 0x1, R0.reuse ;  /* 0x000000012f2b7824 */ /* 0x100fe400078e0200 */
[----:B------:R-:W5:Y:S01]  /*21010*/  LDL R49, [R13] ;  /* 0x000000000d317983 */ /* 0x000f620000100800 */
[-C--:B------:R-:W-:Y:S02]  /*21020*/  IADD3 R41, R45, R0.reuse, RZ ;  /* 0x000000002d297210 */ /* 0x080fe40007ffe0ff */
[----:B------:R-:W-:Y:S01]  /*21030*/  IADD3 R39, R43, R0, RZ ;  /* 0x000000002b277210 */ /* 0x000fe20007ffe0ff */
[----:B------:R1:W5:Y:S04]  /*21040*/  LDL R53, [R35] ;  /* 0x0000000023357983 */ /* 0x0003680000100800 */
[----:B------:R2:W5:Y:S01]  /*21050*/  LDL R51, [R11] ;  /* 0x000000000b337983 */ /* 0x0005620000100800 */
[----:B0-----:R-:W-:-:S03]  /*21060*/  IMAD.IADD R37, R41, 0x1, R0 ;  /* 0x0000000129257824 */ /* 0x001fc600078e0200 */
[----:B------:R-:W5:Y:S01]  /*21070*/  LDL R47, [R47] ;  /* 0x000000002f2f7983 */ /* 0x000f620000100800 */
[----:B-1----:R-:W-:-:S03]  /*21080*/  IADD3 R35, R39, R0, RZ ;  /* 0x0000000027237210 */ /* 0x002fc60007ffe0ff */
[----:B------:R-:W5:Y:S01]  /*21090*/  LDL R45, [R45] ;  /* 0x000000002d2d7983 */ /* 0x000f620000100800 */
[-C--:B------:R-:W-:Y:S01]  /*210a0*/  IADD3 R33, R37, R0.reuse, RZ ;  /* 0x0000000025217210 */ /* 0x080fe20007ffe0ff */
[----:B------:R-:W-:Y:S02]  /*210b0*/  IMAD.IADD R31, R35, 0x1, R0 ;  /* 0x00000001231f7824 */ /* 0x000fe400078e0200 */
[----:B------:R-:W5:Y:S04]  /*210c0*/  LDL R43, [R43] ;  /* 0x000000002b2b7983 */ /* 0x000f680000100800 */
[----:B------:R-:W5:Y:S01]  /*210d0*/  LDL R41, [R41] ;  /* 0x0000000029297983 */ /* 0x000f620000100800 */
[----:B------:R-:W-:-:S03]  /*210e0*/  IADD3 R29, R33, R0, RZ ;  /* 0x00000000211d7210 */ /* 0x000fc60007ffe0ff */
[----:B------:R-:W5:Y:S01]  /*210f0*/  LDL R39, [R39] ;  /* 0x0000000027277983 */ /* 0x000f620000100800 */
[----:B------:R-:W-:-:S03]  /*21100*/  IADD3 R27, R31, R0, RZ ;  /* 0x000000001f1b7210 */ /* 0x000fc60007ffe0ff */
[----:B------:R-:W5:Y:S01]  /*21110*/  LDL R37, [R37] ;  /* 0x0000000025257983 */ /* 0x000f620000100800 */
[----:B------:R-:W-:-:S03]  /*21120*/  IMAD.IADD R25, R29, 0x1, R0 ;  /* 0x000000011d197824 */ /* 0x000fc600078e0200 */
[----:B------:R-:W5:Y:S01]  /*21130*/  LDL R35, [R35] ;  /* 0x0000000023237983 */ /* 0x000f620000100800 */
[----:B------:R-:W-:-:S03]  /*21140*/  IADD3 R23, R27, R0, RZ ;  /* 0x000000001b177210 */ /* 0x000fc60007ffe0ff */
[----:B------:R-:W5:Y:S01]  /*21150*/  LDL R33, [R33] ;  /* 0x0000000021217983 */ /* 0x000f620000100800 */
[----:B------:R-:W-:-:S03]  /*21160*/  IADD3 R21, R25, R0, RZ ;  /* 0x0000000019157210 */ /* 0x000fc60007ffe0ff */
[----:B------:R-:W5:Y:S04]  /*21170*/  LDL R31, [R31] ;  /* 0x000000001f1f7983 */ /* 0x000f680000100800 */
[----:B------:R-:W5:Y:S01]  /*21180*/  LDL R29, [R29] ;  /* 0x000000001d1d7983 */ /* 0x000f620000100800 */
[----:B--2---:R-:W-:-:S03]  /*21190*/  IMAD.IADD R26, R23, 0x1, R0 ;  /* 0x00000001171a7824 */ /* 0x004fc600078e0200 */
[----:B------:R-:W2:Y:S04]  /*211a0*/  LDL R27, [R27] ;  /* 0x000000001b1b7983 */ /* 0x000ea80000100800 */
[----:B------:R-:W2:Y:S01]  /*211b0*/  LDL R25, [R25] ;  /* 0x0000000019197983 */ /* 0x000ea20000100800 */
[----:B------:R-:W-:-:S03]  /*211c0*/  IADD3 R11, R26, R0, RZ ;  /* 0x000000001a0b7210 */ /* 0x000fc60007ffe0ff */
[----:B------:R-:W2:Y:S04]  /*211d0*/  LDL R23, [R23] ;  /* 0x0000000017177983 */ /* 0x000ea80000100800 */
[----:B------:R-:W2:Y:S01]  /*211e0*/  LDL R21, [R21] ;  /* 0x0000000015157983 */ /* 0x000ea20000100800 */
[----:B------:R-:W-:-:S03]  /*211f0*/  IADD3 R24, R11, R0, RZ ;  /* 0x000000000b187210 */ /* 0x000fc60007ffe0ff */
[----:B------:R-:W2:Y:S02]  /*21200*/  LDL R12, [R26] ;  /* 0x000000001a0c7983 */ /* 0x000ea40000100800 */
[----:B------:R-:W-:Y:S02]  /*21210*/  IMAD.IADD R13, R24, 0x1, R0 ;  /* 0x00000001180d7824 */ /* 0x000fe400078e0200 */
[----:B------:R-:W2:Y:S04]  /*21220*/  LDL R11, [R11] ;  /* 0x000000000b0b7983 */ /* 0x000ea80000100800 */
[----:B------:R-:W2:Y:S04]  /*21230*/  LDL R0, [R24] ;  /* 0x0000000018007983 */ /* 0x000ea80000100800 */
[----:B------:R-:W2:Y:S01]  /*21240*/  LDL R13, [R13] ;  /* 0x000000000d0d7983 */ /* 0x000ea20000100800 */
[----:B------:R-:W-:-:S02]  /*21250*/  MOV R20, R4 ;  /* 0x0000000400147202 */ /* 0x000fc40000000f00 */
[----:B------:R-:W-:-:S04]  /*21260*/  FSET.BF.LEU.FTZ.AND R22, |R4|, 1, PT ;  /* 0x3f8000000416780a */ /* 0x000fc8000381b200 */
[----:B------:R-:W3:Y:S02]  /*21270*/  @P0 MUFU.RCP R20, R4 ;  /* 0x0000000400140308 */ /* 0x000ee40000001000 */
[-C--:B---3--:R-:W-:Y:S01]  /*21280*/  FFMA.FTZ R22, R22, R20.reuse, R5 ;  /* 0x0000001416167223 */ /* 0x088fe20000010005 */
[----:B------:R-:W-:Y:S01]  /*21290*/  MOV R5, 0x3bc6a26b ;  /* 0x3bc6a26b00057802 */ /* 0x000fe20000000f00 */
[----:B------:R-:W-:Y:S02]  /*212a0*/  @P0 IMAD.MOV.U32 R5, RZ, RZ, 0x4c5914c6 ;  /* 0x4c5914c6ff050424 */ /* 0x000fe400078e00ff */
[----:B----4-:R-:W-:-:S04]  /*212b0*/  FFMA.FTZ R7, R22, R20, R7 ;  /* 0x0000001416077223 */ /* 0x010fc80000010007 */
[----:B-----5:R-:W-:-:S04]  /*212c0*/  FFMA.FTZ R10, R7, R20, R10 ;  /* 0x00000014070a7223 */ /* 0x020fc8000001000a */
[-C--:B------:R-:W-:Y:S01]  /*212d0*/  FFMA.FTZ R22, R10, R20.reuse, R49 ;  /* 0x000000140a167223 */ /* 0x080fe20000010031 */
        /* <DEDUP_REMOVED lines=8> */
[----:B------:R-:W-:Y:S01]  /*21360*/  FADD.FTZ R5, R4, 6.0246801376342773438 ;  /* 0x40c0ca2e04057421 */ /* 0x000fe20000010000 */
[-C--:B------:R-:W-:Y:S02]  /*21370*/  FFMA.FTZ R10, R10, R20.reuse, R39 ;  /* 0x000000140a0a7223 */ /* 0x080fe40000010027 */
[----:B------:R-:W0:Y:S01]  /*21380*/  @P0 MUFU.EX2 R7, R7 ;  /* 0x0000000700070308 */ /* 0x000e220000000800 */
[-C--:B------:R-:W-:Y:S01]  /*21390*/  FFMA.FTZ R22, R22, R20.reuse, R37 ;  /* 0x0000001416167223 */ /* 0x080fe20000010025 */
[----:B------:R-:W-:-:S03]  /*213a0*/  FFMA.FTZ R10, R10, R20, R35 ;  /* 0x000000140a0a7223 */ /* 0x000fc60000010023 */
[-C--:B------:R-:W-:Y:S01]  /*213b0*/  FFMA.FTZ R22, R22, R20.reuse, R33 ;  /* 0x0000001416167223 */ /* 0x080fe20000010021 */
[----:B------:R-:W-:-:S03]  /*213c0*/  FFMA.FTZ R10, R10, R20, R31 ;  /* 0x000000140a0a7223 */ /* 0x000fc6000001001f */
[-C--:B------:R-:W-:Y:S01]  /*213d0*/  FFMA.FTZ R22, R22, R20.reuse, R29 ;  /* 0x0000001416167223 */ /* 0x080fe2000001001d */
[----:B--2---:R-:W-:-:S03]  /*213e0*/  FFMA.FTZ R10, R10, R20, R27 ;  /* 0x000000140a0a7223 */ /* 0x004fc6000001001b */
        /* <DEDUP_REMOVED lines=9> */
[----:B------:R-:W-:Y:S02]  /*21480*/  FFMA.FTZ R13, R0, R20, R13 ;  /* 0x00000014000d7223 */ /* 0x000fe4000001000d */
[----:B------:R-:W-:Y:S02]  /*21490*/  MUFU.SQRT R0, R10 ;  /* 0x0000000a00007308 */ /* 0x000fe40000002000 */
[C---:B0-----:R-:W-:Y:S01]  /*214a0*/  @P0 FMUL.FTZ R7, R13.reuse, R7 ;  /* 0x000000070d070220 */ /* 0x041fe20000410000 */
[----:B-1----:R-:W-:-:S03]  /*214b0*/  @!P0 FMUL.FTZ R5, R13, R22 ;  /* 0x000000160d058220 */ /* 0x002fc60000410000 */
[----:B------:R-:W-:Y:S01]  /*214c0*/  @P0 FMUL.FTZ R5, R7, R22 ;  /* 0x0000001607050220 */ /* 0x000fe20000410000 */
[----:B------:R-:W-:-:S05]  /*214d0*/  FSETP.GEU.FTZ.AND P0, PT, R3, 200, PT ;  /* 0x434800000300780b */ /* 0x000fca0003f1e000 */
[----:B------:R-:W0:Y:S02]  /*214e0*/  MUFU.RCP R5, R5 ;  /* 0x0000000500057308 */ /* 0x000e240000001000 */
[----:B0-----:R-:W-:-:S06]  /*214f0*/  FMUL.FTZ R0, R0, R5 ;  /* 0x0000000500007220 */ /* 0x001fcc0000410000 */
[----:B------:R-:W-:Y:S05]  /*21500*/  @!P1 BRA !P0, `(.L_x_474) ;  /* 0x0000000800149947 */ /* 0x000fea0004000000 */
[----:B------:R-:W0:Y:S01]  /*21510*/  MUFU.RCP R10, R12 ;  /* 0x0000000c000a7308 */ /* 0x000e220000001000 */
[----:B------:R-:W-:Y:S01]  /*21520*/  FADD.FTZ R9, R9, -6.0246801376342773438 ;  /* 0xc0c0ca2e09097421 */ /* 0x000fe20000010000 */
[----:B------:R-:W-:Y:S01]  /*21530*/  FMUL.FTZ R22, R12, 1 ;  /* 0x3f8000000c167820 */ /* 0x000fe20000410000 */
[----:B------:R-:W-:Y:S01]  /*21540*/  HFMA2.MMA R24, -RZ, RZ, 1.3056640625, -1.8671875 ;  /* 0x3d39bf78ff187435 */ /* 0x000fe200000001ff */
[----:B------:R-:W-:Y:S01]  /*21550*/  BSSY B2, `(.L_x_475) ;  /* 0x0000027000027945 */ /* 0x000fe20003800000 */
[----:B------:R-:W-:-:S03]  /*21560*/  FADD.FTZ R5, R9, 0.5 ;  /* 0x3f00000009057421 */ /* 0x000fc60000010000 */
[----:B------:R-:W1:Y:S01]  /*21570*/  F2F.F64.F32 R22, R22 ;  /* 0x0000001600167310 */ /* 0x000e620000201800 */
[----:B0-----:R-:W-:Y:S01]  /*21580*/  FMUL.FTZ R5, R5, R10 ;  /* 0x0000000a05057220 */ /* 0x001fe20000410000 */
[----:B------:R-:W-:-:S03]  /*21590*/  MOV R10, 0x3e800000 ;  /* 0x3e800000000a7802 */ /* 0x000fc60000000f00 */
[C---:B------:R-:W-:Y:S01]  /*215a0*/  FADD.FTZ.RZ R7, R5.reuse, 1 ;  /* 0x3f80000005077421 */ /* 0x040fe2000001c000 */
[----:B------:R-:W-:Y:S02]  /*215b0*/  ISETP.GE.U32.AND P0, PT, R5, 0x7f800000, PT ;  /* 0x7f8000000500780c */ /* 0x000fe40003f06070 */
[----:B-1----:R-:W0:Y:S02]  /*215c0*/  MUFU.RCP64H R11, R23 ;  /* 0x00000017000b7308 */ /* 0x002e240000001800 */
[----:B------:R-:W-:-:S04]  /*215d0*/  IADD3 R7, R7, -0x3f400000, RZ ;  /* 0xc0c0000007077810 */ /* 0x000fc80007ffe0ff */
[----:B------:R-:W-:-:S04]  /*215e0*/  LOP3.LUT R20, R7, 0xff800000, RZ, 0xc0, !PT ;  /* 0xff80000007147812 */ /* 0x000fc800078ec0ff */
[----:B------:R-:W-:Y:S01]  /*215f0*/  IADD3 R9, -R20, 0x40800000, RZ ;  /* 0x4080000014097810 */ /* 0x000fe20007ffe1ff */
[----:B------:R-:W-:Y:S01]  /*21600*/  IMAD.IADD R7, R5, 0x1, -R20 ;  /* 0x0000000105077824 */ /* 0x000fe200078e0a14 */
[----:B------:R-:W-:-:S03]  /*21610*/  I2FP.F32.S32 R20, R20 ;  /* 0x0000001400147245 */ /* 0x000fc60000201400 */
[----:B------:R-:W-:Y:S02]  /*21620*/  FFMA.FTZ R10, R9, R10, -1 ;  /* 0xbf800000090a7423 */ /* 0x000fe4000001000a */
[----:B------:R-:W-:Y:S02]  /*21630*/  FMUL.FTZ R20, R20, 1.1920928955078125e-07 ;  /* 0x3400000014147820 */ /* 0x000fe40000410000 */
[----:B------:R-:W-:Y:S01]  /*21640*/  FADD.FTZ R7, R7, R10 ;  /* 0x0000000a07077221 */ /* 0x000fe20000010000 */
[----:B------:R-:W-:-:S03]  /*21650*/  MOV R10, 0x1 ;  /* 0x00000001000a7802 */ /* 0x000fc60000000f00 */
        /* <DEDUP_REMOVED lines=8> */
[----:B------:R-:W-:-:S04]  /*216e0*/  FFMA.FTZ R24, R7, R24, -0.25000196695327758789 ;  /* 0xbe80004207187423 */ /* 0x000fc80000010018 */
[----:B------:R-:W-:-:S03]  /*216f0*/  FFMA.FTZ R24, R7, R24, 0.33333510160446166992 ;  /* 0x3eaaaae607187423 */ /* 0x000fc60000010018 */
[----:B------:R-:W-:Y:S01]  /*21700*/  DFMA R10, -R22, R12, 1 ;  /* 0x3ff00000160a742b */ /* 0x000fe2000000010c */
[----:B------:R-:W-:-:S04]  /*21710*/  FFMA.FTZ R24, R7, R24, -0.5 ;  /* 0xbf00000007187423 */ /* 0x000fc80000010018 */
[----:B------:R-:W-:-:S03]  /*21720*/  FMUL.FTZ R24, R7, R24 ;  /* 0x0000001807187220 */ /* 0x000fc60000410000 */
[----:B------:R-:W-:Y:S01]  /*21730*/  DFMA R10, R12, R10, R12 ;  /* 0x0000000a0c0a722b */ /* 0x000fe2000000000c */
        /* <DEDUP_REMOVED lines=8> */
.L_x_476:
[----:B------:R-:W-:Y:S05]  /*217c0*/  BSYNC B2 ;  /* 0x0000000000027941 */ /* 0x000fea0003800000 */
.L_x_475:
[----:B------:R-:W-:Y:S01]  /*217d0*/  UMOV UR4, 0xc0000000 ;  /* 0xc000000000047882 */ /* 0x000fe20000000000 */
[----:B------:R-:W-:Y:S01]  /*217e0*/  UMOV UR5, 0x40161945 ;  /* 0x4016194500057882 */ /* 0x000fe20000000000 */
[----:B------:R-:W-:Y:S01]  /*217f0*/  FADD.FTZ R5, -R5, R20 ;  /* 0x0000001405057221 */ /* 0x000fe20000010100 */
[----:B------:R-:W-:Y:S01]  /*21800*/  DMUL R24, R14, -UR4 ;  /* 0x800000040e187c28 */ /* 0x000fe20008000000 */
[----:B------:R-:W-:Y:S02]  /*21810*/  BSSY B4, `(.L_x_477) ;  /* 0x000000e000047945 */ /* 0x000fe40003800000 */
[----:B------:R-:W-:-:S05]  /*21820*/  FMUL.FTZ R5, R4, R5 ;  /* 0x0000000504057220 */ /* 0x000fca0000410000 */
[----:B------:R-:W-:Y:S02]  /*21830*/  DMUL R12, R24, R10 ;  /* 0x0000000a180c7228 */ /* 0x000fe40000000000 */
[----:B------:R-:W-:-:S06]  /*21840*/  FSETP.GEU.AND P1, PT, |R25|, 6.5827683646048100446e-37, PT ;  /* 0x036000001900780b */ /* 0x000fcc0003f2e200 */
[----:B------:R-:W-:-:S08]  /*21850*/  DFMA R14, -R22, R12, R24 ;  /* 0x0000000c160e722b */ /* 0x000fd00000000118 */
[----:B------:R-:W-:Y:S02]  /*21860*/  DFMA R10, R10, R14, R12 ;  /* 0x0000000e0a0a722b */ /* 0x000fe4000000000c */
[----:B------:R0:W1:Y:S08]  /*21870*/  F2F.F64.F32 R14, R5 ;  /* 0x00000005000e7310 */ /* 0x0000700000201800 */
[----:B------:R-:W-:-:S05]  /*21880*/  FFMA R7, RZ, R23, R11 ;  /* 0x00000017ff077223 */ /* 0x000fca000000000b */
[----:B------:R-:W-:-:S13]  /*21890*/  FSETP.GT.AND P0, PT, |R7|, 1.469367938527859385e-39, PT ;  /* 0x001000000700780b */ /* 0x000fda0003f04200 */
[----:B01----:R-:W-:Y:S05]  /*218a0*/  @P0 BRA P1, `(.L_x_478) ;  /* 0x0000000000100947 */ /* 0x003fea0000800000 */
[----:B------:R-:W-:-:S07]  /*218b0*/  MOV R10, 0x218d0 ;  /* 0x000218d0000a7802 */ /* 0x000fce0000000f00 */
[----:B------:R-:W-:Y:S05]  /*218c0*/  CALL.REL.NOINC `($__internal_0_$__cuda_sm20_div_rn_f64_full) ;  /* 0x0000015400887944 */ /* 0x000fea0003c00000 */
[----:B------:R-:W-:Y:S02]  /*218d0*/  MOV R10, R28 ;  /* 0x0000001c000a7202 */ /* 0x000fe40000000f00 */
[----:B------:R-:W-:-:S07]  /*218e0*/  MOV R11, R29 ;  /* 0x0000001d000b7202 */ /* 0x000fce0000000f00 */
.L_x_478:
[----:B------:R-:W-:Y:S05]  /*218f0*/  BSYNC B4 ;  /* 0x0000000000047941 */ /* 0x000fea0003800000 */
.L_x_477:
        /* <DEDUP_REMOVED lines=14> */
[----:B------:R-:W-:Y:S01]  /*219e0*/  MOV R12, 0xfca213ea ;  /* 0xfca213ea000c7802 */ /* 0x000fe20000000f00 */
[----:B------:R-:W-:Y:S01]  /*219f0*/  IMAD.MOV.U32 R13, RZ, RZ, 0x3e928af3 ;  /* 0x3e928af3ff0d7424 */ /* 0x000fe200078e00ff */
        /* <DEDUP_REMOVED lines=30> */
[----:B------:R-:W-:Y:S02]  /*21be0*/  LEA R13, R10, R23, 0x14 ;  /* 0x000000170a0d7211 */ /* 0x000fe400078ea0ff */
[----:B------:R-:W-:Y:S01]  /*21bf0*/  MOV R12, R22 ;  /* 0x00000016000c7202 */ /* 0x000fe20000000f00 */
[----:B------:R-:W-:Y:S06]  /*21c00*/  @!P0 BRA `(.L_x_480) ;  /* 0x0000000000348947 */ /* 0x000fec0003800000 */
[----:B------:R-:W-:Y:S01]  /*21c10*/  FSETP.GEU.FTZ.AND P0, PT, |R15|, 4.2275390625, PT ;  /* 0x408748000f00780b */ /* 0x000fe20003f1e200 */
[C---:B------:R-:W-:Y:S02]  /*21c20*/  DADD R12, R14.reuse, +INF ;  /* 0x7ff000000e0c7429 */ /* 0x040fe40000000000 */
[----:B------:R-:W-:-:S08]  /*21c30*/  DSETP.GEU.AND P1, PT, R14, RZ, PT ;  /* 0x000000ff0e00722a */ /* 0x000fd00003f2e000 */
[----:B------:R-:W-:Y:S02]  /*21c40*/  FSEL R12, R12, RZ, P1 ;  /* 0x000000ff0c0c7208 */ /* 0x000fe40000800000 */
[----:B------:R-:W-:Y:S01]  /*21c50*/  @!P0 LEA.HI R0, R10, R10, RZ, 0x1 ;  /* 0x0000000a0a008211 */ /* 0x000fe200078f08ff */
[----:B------:R-:W-:Y:S01]  /*21c60*/  @!P0 IMAD.MOV.U32 R14, RZ, RZ, RZ ;  /* 0x000000ffff0e8224 */ /* 0x000fe200078e00ff */
[----:B------:R-:W-:Y:S02]  /*21c70*/  FSEL R13, R13, RZ, P1 ;  /* 0x000000ff0d0d7208 */ /* 0x000fe40000800000 */
[----:B------:R-:W-:-:S05]  /*21c80*/  @!P0 SHF.R.S32.HI R11, RZ, 0x1, R0 ;  /* 0x00000001ff0b8819 */ /* 0x000fca0000011400 */
[----:B------:R-:W-:Y:S01]  /*21c90*/  @!P0 IMAD.IADD R10, R10, 0x1, -R11 ;  /* 0x000000010a0a8824 */ /* 0x000fe200078e0a0b */
[----:B------:R-:W-:-:S04]  /*21ca0*/  @!P0 LEA R11, R11, R23, 0x14 ;  /* 0x000000170b0b8211 */ /* 0x000fc800078ea0ff */
[----:B------:R-:W-:Y:S02]  /*21cb0*/  @!P0 LEA R15, R10, 0x3ff00000, 0x14 ;  /* 0x3ff000000a0f8811 */ /* 0x000fe400078ea0ff */
[----:B------:R-:W-:-:S06]  /*21cc0*/  @!P0 MOV R10, R22 ;  /* 0x00000016000a8202 */ /* 0x000fcc0000000f00 */
[----:B------:R-:W-:-:S11]  /*21cd0*/  @!P0 DMUL R12, R10, R14 ;  /* 0x0000000e0a0c8228 */ /* 0x000fd60000000000 */
.L_x_480:
[----:B------:R-:W-:Y:S05]  /*21ce0*/  BSYNC B2 ;  /* 0x0000000000027941 */ /* 0x000fea0003800000 */
.L_x_479:
[----:B0-----:R-:W-:Y:S01]  /*21cf0*/  DMUL R20, R20, R12 ;  /* 0x0000000c14147228 */ /* 0x001fe20000000000 */
[----:B------:R-:W-:Y:S01]  /*21d00*/  UMOV UR4, 0xf0000000 ;  /* 0xf000000000047882 */ /* 0x000fe20000000000 */
[----:B------:R-:W-:-:S04]  /*21d10*/  UMOV UR5, 0x380fffff ;  /* 0x380fffff00057882 */ /* 0x000fc80000000000 */
[----:B------:R-:W0:Y:S02]  /*21d20*/  F2F.F32.F64 R0, R20 ;  /* 0x0000001400007310 */ /* 0x000e240000301000 */
[----:B------:R-:W-:-:S14]  /*21d30*/  DSETP.GEU.AND P0, PT, |R20|, UR4, PT ;  /* 0x0000000414007e2a */ /* 0x000fdc000bf0e200 */
[----:B0-----:R-:W-:Y:S01]  /*21d40*/  @!P0 FMUL R0, R0, 1.175494350822287508e-38 ;  /* 0x0080000000008820 */ /* 0x001fe20000400000 */
[----:B------:R-:W-:Y:S06]  /*21d50*/  BRA `(.L_x_481) ;  /* 0x0000000c009c7947 */ /* 0x000fec0003800000 */
.L_x_474:
        /* <DEDUP_REMOVED lines=10> */
.L_x_473:
        /* <DEDUP_REMOVED lines=8> */
[----:B------:R-:W0:Y:S01]  /*21e80*/  MUFU.RCP R12, R34 ;  /* 0x00000022000c7308 */ /* 0x000e220000001000 */
[----:B------:R-:W-:Y:S01]  /*21e90*/  HFMA2.MMA R14, -RZ, RZ, 0.78662109375, -1877 ;  /* 0x3a4be755ff0e7435 */ /* 0x000fe200000001ff */
[----:B------:R-:W-:Y:S02]  /*21ea0*/  FSEL R7, R5, R34, !P1 ;  /* 0x0000002205077208 */ /* 0x000fe40004800000 */
[----:B------:R-:W-:Y:S02]  /*21eb0*/  FSEL R9, RZ, -23, P1 ;  /* 0xc1b80000ff097808 */ /* 0x000fe40000800000 */
[C---:B------:R-:W-:Y:S02]  /*21ec0*/  IADD3 R0, R7.reuse, -0x3f2aaaab, RZ ;  /* 0xc0d5555507007810 */ /* 0x040fe40007ffe0ff */
[----:B------:R-:W-:-:S02]  /*21ed0*/  ISETP.GE.U32.AND P0, PT, R7, 0x7f800000, PT ;  /* 0x7f8000000700780c */ /* 0x000fc40003f06070 */
[----:B------:R-:W-:-:S04]  /*21ee0*/  LOP3.LUT R0, R0, 0xff800000, RZ, 0xc0, !PT ;  /* 0xff80000000007812 */ /* 0x000fc800078ec0ff */
[-C--:B------:R-:W-:Y:S02]  /*21ef0*/  IADD3 R5, R7, -R0.reuse, RZ ;  /* 0x8000000007057210 */ /* 0x080fe40007ffe0ff */
        /* <DEDUP_REMOVED lines=12> */
[----:B------:R-:W-:Y:S01]  /*21fc0*/  FFMA.FTZ R5, R5, R10, R5 ;  /* 0x0000000a05057223 */ /* 0x000fe20000010005 */
[----:B------:R-:W-:-:S03]  /*21fd0*/  @P0 MOV R10, 0x7f800000 ;  /* 0x7f800000000a0802 */ /* 0x000fc60000000f00 */
[----:B------:R-:W-:Y:S01]  /*21fe0*/  FFMA.FTZ R0, R0, 0.69314718246459960938, R5 ;  /* 0x3f31721800007823 */ /* 0x000fe20000010005 */
[----:B0-----:R-:W-:Y:S01]  /*21ff0*/  FMUL.FTZ R5, R12, R12 ;  /* 0x0000000c0c057220 */ /* 0x001fe20000410000 */
[C---:B------:R-:W-:Y:S01]  /*22000*/  @P0 FFMA.FTZ R0, R7.reuse, R10, +INF ;  /* 0x7f80000007000423 */ /* 0x040fe2000001000a */
[----:B------:R-:W-:Y:S02]  /*22010*/  FSETP.NEU.FTZ.AND P0, PT, R7, RZ, PT ;  /* 0x000000ff0700720b */ /* 0x000fe40003f1d000 */
[----:B------:R-:W-:Y:S01]  /*22020*/  FFMA.FTZ R14, R5, R14, -0.0027776553761214017868 ;  /* 0xbb360953050e7423 */ /* 0x000fe2000001000e */
[----:B------:R-:W-:-:S03]  /*22030*/  FMUL.FTZ R0, R0, 0.5 ;  /* 0x3f00000000007820 */ /* 0x000fc60000410000 */
[----:B------:R-:W-:Y:S01]  /*22040*/  FFMA.FTZ R7, R5, R14, 0.083333276212215423584 ;  /* 0x3daaaaa305077423 */ /* 0x000fe2000001000e */
[----:B------:R-:W-:Y:S01]  /*22050*/  FADD.FTZ R5, |R4|, -0.5 ;  /* 0xbf00000004057421 */ /* 0x000fe20000010200 */
[----:B------:R-:W-:Y:S02]  /*22060*/  FSEL R0, R0, -INF , P0 ;  /* 0xff80000000007808 */ /* 0x000fe40000000000 */
[----:B------:R-:W-:-:S03]  /*22070*/  FFMA.FTZ R12, R12, R7, 0.91893851757049560547 ;  /* 0x3f6b3f8e0c0c7423 */ /* 0x000fc60000010007 */
[----:B------:R-:W-:-:S04]  /*22080*/  FMUL.FTZ R5, R0, R5 ;  /* 0x0000000500057220 */ /* 0x000fc80000410000 */
[----:B------:R-:W-:Y:S01]  /*22090*/  FADD.FTZ R0, R5, R12 ;  /* 0x0000000c05007221 */ /* 0x000fe20000010000 */
[----:B------:R-:W-:-:S04]  /*220a0*/  FADD.FTZ R5, -R34, R5 ;  /* 0x0000000522057221 */ /* 0x000fc80000010100 */
[----:B------:R-:W-:Y:S01]  /*220b0*/  FADD.FTZ R7, R5, R0 ;  /* 0x0000000005077221 */ /* 0x000fe20000010000 */
[----:B------:R-:W-:Y:S06]  /*220c0*/  BRA `(.L_x_485) ;  /* 0x0000000400407947 */ /* 0x000fec0003800000 */
.L_x_484:
[----:B------:R-:W-:-:S04]  /*220d0*/  FADD.FTZ R7, |R4|, -3 ;  /* 0xc040000004077421 */ /* 0x000fc80000010200 */
[----:B------:R-:W-:-:S04]  /*220e0*/  FADD.FTZ R0, R7, -259.2509765625 ;  /* 0xc381a02007007421 */ /* 0x000fc80000010000 */
[----:B------:R-:W-:-:S04]  /*220f0*/  FFMA.FTZ R0, R7, R0, -10777.1796875 ;  /* 0xc62864b807007423 */ /* 0x000fc80000010000 */
[----:B------:R-:W-:Y:S01]  /*22100*/  FFMA.FTZ R10, R7, R0, -92685.046875 ;  /* 0xc7b50686070a7423 */ /* 0x000fe20000010000 */
[----:B------:R-:W-:-:S03]  /*22110*/  IMAD.MOV.U32 R0, RZ, RZ, 0x443b38fb ;  /* 0x443b38fbff007424 */ /* 0x000fc600078e00ff */
        /* <DEDUP_REMOVED lines=8> */
.L_x_483:
[----:B------:R-:W-:-:S13]  /*221a0*/  FSETP.GE.FTZ.AND P0, PT, |R4|, 1.5, PT ;  /* 0x3fc000000400780b */ /* 0x000fda0003f16200 */
[----:B------:R-:W-:Y:S05]  /*221b0*/  @!P0 BRA `(.L_x_486) ;  /* 0x0000000000348947 */ /* 0x000fea0003800000 */
[----:B------:R-:W-:Y:S01]  /*221c0*/  MOV R0, 0x385007fa ;  /* 0x385007fa00007802 */ /* 0x000fe20000000f00 */
        /* <DEDUP_REMOVED lines=12> */
.L_x_486:
[----:B------:R-:W-:-:S13]  /*22290*/  FSETP.GE.FTZ.AND P0, PT, |R4|, 0.69999998807907104492, PT ;  /* 0x3f3333330400780b */ /* 0x000fda0003f16200 */
[----:B------:R-:W-:Y:S05]  /*222a0*/  @!P0 BRA `(.L_x_487) ;  /* 0x0000000000388947 */ /* 0x000fea0003800000 */
[----:B------:R-:W-:Y:S01]  /*222b0*/  HFMA2.MMA R0, -RZ, RZ, 1.3076171875, -7640 ;  /* 0x3d3bef76ff007435 */ /* 0x000fe200000001ff */
[----:B------:R-:W-:-:S09]  /*222c0*/  FADD.FTZ R7, -R34, 1 ;  /* 0x3f80000022077421 */ /* 0x000fd20000010100 */
        /* <DEDUP_REMOVED lines=12> */
.L_x_487:
[----:B------:R-:W-:Y:S02]  /*22390*/  IMAD.MOV.U32 R5, RZ, RZ, 0x3b6b1c86 ;  /* 0x3b6b1c86ff057424 */ /* 0x000fe400078e00ff */
[----:B------:R-:W-:Y:S02]  /*223a0*/  IMAD.MOV.U32 R10, RZ, RZ, 0x3e055027 ;  /* 0x3e055027ff0a7424 */ /* 0x000fe400078e00ff */
        /* <DEDUP_REMOVED lines=8> */
[----:B------:R-:W-:-:S04]  /*22430*/  FSETP.GEU.FTZ.AND P1, PT, R7, 1.175494350822287508e-38, PT ;  /* 0x008000000700780b */ /* 0x000fc80003f3e000 */
[----:B------:R-:W-:-:S09]  /*22440*/  FSEL R9, RZ, -23, P1 ;  /* 0xc1b80000ff097808 */ /* 0x000fd20000800000 */
[----:B------:R-:W-:-:S05]  /*22450*/  @!P1 FMUL.FTZ R7, R7, 8388608 ;  /* 0x4b00000007079820 */ /* 0x000fca0000410000 */
[C---:B------:R-:W-:Y:S02]  /*22460*/  IADD3 R0, R7.reuse, -0x3f2aaaab, RZ ;  /* 0xc0d5555507007810 */ /* 0x040fe40007ffe0ff */
[----:B------:R-:W-:Y:S02]  /*22470*/  ISETP.GE.U32.AND P0, PT, R7, 0x7f800000, PT ;  /* 0x7f8000000700780c */ /* 0x000fe40003f06070 */
        /* <DEDUP_REMOVED lines=16> */
[----:B------:R-:W-:Y:S02]  /*22580*/  FFMA.FTZ R0, R0, 0.69314718246459960938, R5 ;  /* 0x3f31721800007823 */ /* 0x000fe40000010005 */
[C---:B------:R-:W-:Y:S01]  /*22590*/  @P0 FFMA.FTZ R0, R7.reuse, R10, +INF ;  /* 0x7f80000007000423 */ /* 0x040fe2000001000a */
[----:B------:R-:W-:-:S03]  /*225a0*/  FSETP.NEU.FTZ.AND P0, PT, R7, RZ, PT ;  /* 0x000000ff0700720b */ /* 0x000fc60003f1d000 */
[----:B------:R-:W-:-:S05]  /*225b0*/  FADD.FTZ R0, -R0, -RZ ;  /* 0x800000ff00007221 */ /* 0x000fca0000010100 */
[----:B------:R-:W-:-:S07]  /*225c0*/  FSEL R7, R0, +INF , P0 ;  /* 0x7f80000000077808 */ /* 0x000fce0000000000 */
.L_x_485:
[----:B------:R-:W-:Y:S05]  /*225d0*/  BSYNC B2 ;  /* 0x0000000000027941 */ /* 0x000fea0003800000 */
.L_x_482:
        /* <DEDUP_REMOVED lines=12> */
[----:B------:R-:W-:Y:S01]  /*226a0*/  HFMA2.MMA R15, -RZ, RZ, 1.541015625, -0.052001953125 ;  /* 0x3e2aaaa8ff0f7435 */ /* 0x000fe200000001ff */
[----:B------:R-:W-:Y:S02]  /*226b0*/  IMAD.MOV.U32 R10, RZ, RZ, 0x3c0885e4 ;  /* 0x3c0885e4ff0a7424 */ /* 0x000fe400078e00ff */
[----:B------:R-:W0:Y:S08]  /*226c0*/  F2I.NTZ R20, R5 ;  /* 0x0000000500147305 */ /* 0x000e300000203100 */
[----:B------:R-:W1:Y:S01]  /*226d0*/  FRND R9, R5 ;  /* 0x0000000500097307 */ /* 0x000e620000201000 */
[----:B0-----:R-:W-:-:S02]  /*226e0*/  LOP3.LUT P1, RZ, R20, 0x1, RZ, 0xc0, !PT ;  /* 0x0000000114ff7812 */ /* 0x001fc4000782c0ff */
[----:B------:R-:W-:Y:S02]  /*226f0*/  LOP3.LUT P0, RZ, R20, 0x2, RZ, 0xc0, !PT ;  /* 0x0000000214ff7812 */ /* 0x000fe4000780c0ff */
[----:B------:R-:W-:Y:S01]  /*22700*/  FSEL R10, R10, 0.041666727513074874878, !P1 ;  /* 0x3d2aaabb0a0a7808 */ /* 0x000fe20004800000 */
[----:B-1----:R-:W-:-:S04]  /*22710*/  FFMA.FTZ R9, -R9, 0.5, |R4| ;  /* 0x3f00000009097823 */ /* 0x002fc80000010504 */
[----:B------:R-:W-:Y:S01]  /*22720*/  FMUL.FTZ R12, R9, 3.1415927410125732422 ;  /* 0x40490fdb090c7820 */ /* 0x000fe20000410000 */
[----:B------:R-:W-:-:S03]  /*22730*/  HFMA2.MMA R9, -RZ, RZ, -0.66259765625, 2.662109375 ;  /* 0xb94d4153ff097435 */ /* 0x000fc600000001ff */
[----:B------:R-:W-:Y:S01]  /*22740*/  @P1 MOV R14, 0x37cbac00 ;  /* 0x37cbac00000e1802 */ /* 0x000fe20000000f00 */
[C---:B------:R-:W-:Y:S01]  /*22750*/  FMUL.FTZ R13, R12.reuse, R12 ;  /* 0x0000000c0c0d7220 */ /* 0x040fe20000410000 */
[----:B------:R-:W-:Y:S02]  /*22760*/  FSEL R5, R12, 1, !P1 ;  /* 0x3f8000000c057808 */ /* 0x000fe40004800000 */
[----:B------:R-:W-:Y:S01]  /*22770*/  FSEL R12, -R15, -0.4999999701976776123, !P1 ;  /* 0xbeffffff0f0c7808 */ /* 0x000fe20004800100 */
[----:B------:R-:W-:-:S04]  /*22780*/  @P1 FFMA.FTZ R9, R13, R14, -0.0013887860113754868507 ;  /* 0xbab607ed0d091423 */ /* 0x000fc8000001000e */
[C---:B------:R-:W-:Y:S01]  /*22790*/  FFMA.FTZ R9, R13.reuse, R9, R10 ;  /* 0x000000090d097223 */ /* 0x040fe2000001000a */
[----:B------:R-:W-:-:S03]  /*227a0*/  FFMA.FTZ R10, R13, R5, RZ ;  /* 0x000000050d0a7223 */ /* 0x000fc600000100ff */
[----:B------:R-:W-:Y:S01]  /*227b0*/  FFMA.FTZ R12, R13, R9, R12 ;  /* 0x000000090d0c7223 */ /* 0x000fe2000001000c */
[----:B------:R-:W-:-:S03]  /*227c0*/  MOV R13, 0x3e055027 ;  /* 0x3e055027000d7802 */ /* 0x000fc60000000f00 */
        /* <DEDUP_REMOVED lines=30> */
.L_x_490:
[C---:B------:R-:W-:Y:S01]  /*229b0*/  FMUL.FTZ R5, |R4|.reuse, 8388608 ;  /* 0x4b00000004057820 */ /* 0x040fe20000410200 */
[----:B------:R-:W-:Y:S01]  /*229c0*/  FSETP.GEU.FTZ.AND P0, PT, |R4|, 1.175494350822287508e-38, PT ;  /* 0x008000000400780b */ /* 0x000fe20003f1e200 */
[----:B------:R-:W-:-:S03]  /*229d0*/  HFMA2.MMA R10, -RZ, RZ, 1.5048828125, 33.21875 ;  /* 0x3e055027ff0a7435 */ /* 0x000fc600000001ff */
[----:B------:R-:W-:Y:S02]  /*229e0*/  FSEL R34, R5, R34, !P0 ;  /* 0x0000002205227208 */ /* 0x000fe40004000000 */
[----:B------:R-:W-:Y:S02]  /*229f0*/  FSEL R12, RZ, -23, P0 ;  /* 0xc1b80000ff0c7808 */ /* 0x000fe40000000000 */
[C---:B------:R-:W-:Y:S01]  /*22a00*/  ISETP.GE.U32.AND P0, PT, R34.reuse, 0x7f800000, PT ;  /* 0x7f8000002200780c */ /* 0x040fe20003f06070 */
[----:B------:R-:W-:-:S05]  /*22a10*/  VIADD R5, R34, 0xc0d55555 ;  /* 0xc0d5555522057836 */ /* 0x000fca0000000000 */
        /* <DEDUP_REMOVED lines=20> */
.L_x_489:
[----:B------:R-:W-:Y:S05]  /*22b60*/  BSYNC B2 ;  /* 0x0000000000027941 */ /* 0x000fea0003800000 */
.L_x_488:
[----:B------:R-:W-:-:S04]  /*22b70*/  FFMA.FTZ R11, R4, R11, -R3 ;  /* 0x0000000b040b7223 */ /* 0x000fc80000010803 */
[----:B------:R-:W-:Y:S01]  /*22b80*/  FADD.FTZ R11, R11, -R0 ;  /* 0x800000000b0b7221 */ /* 0x000fe20000010000 */
[----:B------:R-:W-:-:S04]  /*22b90*/  IMAD.MOV.U32 R0, RZ, RZ, RZ ;  /* 0x000000ffff007224 */ /* 0x000fc800078e00ff */
[----:B------:R-:W-:-:S13]  /*22ba0*/  FSETP.GEU.FTZ.AND P0, PT, R11, -88.72283935546875, PT ;  /* 0xc2b172180b00780b */ /* 0x000fda0003f1e000 */
[----:B------:R-:W-:-:S04]  /*22bb0*/  @P0 FMUL.FTZ R5, R11, 1.4426950216293334961 ;  /* 0x3fb8aa3b0b050820 */ /* 0x000fc80000410000 */
[----:B------:R0:W1:Y:S03]  /*22bc0*/  @P0 MUFU.EX2 R0, R5 ;  /* 0x0000000500000308 */ /* 0x0000660000000800 */
.L_x_481:
[----:B------:R-:W-:Y:S05]  /*22bd0*/  BSYNC B3 ;  /* 0x0000000000037941 */ /* 0x000fea0003800000 */
.L_x_472:
[----:B-1----:R-:W-:Y:S01]  /*22be0*/  FSETP.NEU.FTZ.AND P0, PT, R0, RZ, PT ;  /* 0x000000ff0000720b */ /* 0x002fe20003f1d000 */
[----:B------:R-:W-:Y:S01]  /*22bf0*/  BSSY B2, `(.L_x_491) ;  /* 0x0000016000027945 */ /* 0x000fe20003800000 */
[----:B0-----:R-:W-:-:S11]  /*22c00*/  MOV R5, RZ ;  /* 0x000000ff00057202 */ /* 0x001fd60000000f00 */
[----:B------:R-:W-:Y:S05]  /*22c10*/  @!P0 BRA `(.L_x_492) ;  /* 0x00000000004c8947 */ /* 0x000fea0003800000 */
[----:B------:R-:W-:Y:S01]  /*22c20*/  HFMA2.MMA R5, -RZ, RZ, 0, 0 ;  /* 0x00000000ff057435 */ /* 0x000fe200000001ff */
[----:B------:R-:W-:Y:S01]  /*22c30*/  BSSY B3, `(.L_x_493) ;  /* 0x000000e000037945 */ /* 0x000fe20003800000 */
[----:B------:R-:W-:Y:S01]  /*22c40*/  HFMA2.MMA R10, -RZ, RZ, 1.875, 0 ;  /* 0x3f800000ff0a7435 */ /* 0x000fe200000001ff */
[----:B------:R-:W-:Y:S01]  /*22c50*/  IMAD.MOV.U32 R7, RZ, RZ, 0x3f800000 ;  /* 0x3f800000ff077424 */ /* 0x000fe200078e00ff */
[----:B------:R-:W-:-:S09]  /*22c60*/  MOV R9, R4 ;  /* 0x0000000400097202 */ /* 0x000fd20000000f00 */
.L_x_494:
        /* <DEDUP_REMOVED lines=11> */
.L_x_493:
[----:B------:R-:W0:Y:S01]  /*22d20*/  MUFU.RCP R5, R4 ;  /* 0x0000000400057308 */ /* 0x000e220000001000 */
[----:B------:R-:W-:-:S04]  /*22d30*/  FMUL.FTZ R0, R10, R0 ;  /* 0x000000000a007220 */ /* 0x000fc80000410000 */
[----:B0-----:R-:W-:-:S07]  /*22d40*/  FMUL.FTZ R5, R0, R5 ;  /* 0x0000000500057220 */ /* 0x001fce0000410000 */
.L_x_492:
[----:B------:R-:W-:Y:S05]  /*22d50*/  BSYNC B2 ;  /* 0x0000000000027941 */ /* 0x000fea0003800000 */
.L_x_491:
[----:B------:R-:W-:Y:S01]  /*22d60*/  FADD.FTZ R5, -R5, 1 ;  /* 0x3f80000005057421 */ /* 0x000fe20000010100 */
[----:B------:R-:W-:Y:S06]  /*22d70*/  BRA `(.L_x_441) ;  /* 0x00000140004c7947 */ /* 0x000fec0003800000 */
.L_x_448:
[----:B------:R-:W-:Y:S01]  /*22d80*/  FMUL.FTZ R22, R4, 1 ;  /* 0x3f80000004167820 */ /* 0x000fe20000410000 */
[----:B------:R-:W-:-:S05]  /*22d90*/  DMUL R12, R14, R12 ;  /* 0x0000000c0e0c7228 */ /* 0x000fca0000000000 */
[----:B------:R-:W0:Y:S03]  /*22da0*/  F2F.F64.F32 R22, R22 ;  /* 0x0000001600167310 */ /* 0x000e260000201800 */
[----:B0-----:R-:W-:-:S14]  /*22db0*/  DSETP.GEU.AND P0, PT, R12, R22, PT ;  /* 0x000000160c00722a */ /* 0x001fdc0003f0e000 */
[----:B------:R-:W-:Y:S05]  /*22dc0*/  @!P0 BRA `(.L_x_495) ;  /* 0x0000001c00948947 */ /* 0x000fea0003800000 */
[----:B------:R-:W-:Y:S01]  /*22dd0*/  BSSY B2, `(.L_x_496) ;  /* 0x0000012000027945 */ /* 0x000fe20003800000 */
[----:B------:R-:W-:Y:S01]  /*22de0*/  FADD.FTZ R15, -R3, -RZ ;  /* 0x800000ff030f7221 */ /* 0x000fe20000010100 */
[----:B------:R-:W-:Y:S01]  /*22df0*/  MOV R0, 0x1 ;  /* 0x0000000100007802 */ /* 0x000fe20000000f00 */
[----:B------:R-:W-:Y:S01]  /*22e00*/  IMAD.MOV.U32 R7, RZ, RZ, RZ ;  /* 0x000000ffff077224 */ /* 0x000fe200078e00ff */
[----:B------:R-:W-:-:S07]  /*22e10*/  MOV R5, 0x3f800000 ;  /* 0x3f80000000057802 */ /* 0x000fce0000000f00 */
.L_x_497:
        /* <DEDUP_REMOVED lines=14> */
.L_x_496:
        /* <DEDUP_REMOVED lines=9> */
[----:B------:R-:W0:Y:S01]  /*22f90*/  MUFU.RCP R13, R0 ;  /* 0x00000000000d7308 */ /* 0x000e220000001000 */
[----:B------:R-:W-:Y:S02]  /*22fa0*/  MOV R12, 0x3e055027 ;  /* 0x3e055027000c7802 */ /* 0x000fe40000000f00 */
[----:B------:R-:W-:-:S04]  /*22fb0*/  FSEL R15, R9, R0, !P0 ;  /* 0x00000000090f7208 */ /* 0x000fc80004000000 */
[C---:B------:R-:W-:Y:S02]  /*22fc0*/  IADD3 R9, R15.reuse, -0x3f2aaaab, RZ ;  /* 0xc0d555550f097810 */ /* 0x040fe40007ffe0ff */
[----:B------:R-:W-:Y:S02]  /*22fd0*/  ISETP.GE.U32.AND P1, PT, R15, 0x7f800000, PT ;  /* 0x7f8000000f00780c */ /* 0x000fe40003f26070 */
[----:B------:R-:W-:-:S05]  /*22fe0*/  LOP3.LUT R10, R9, 0xff800000, RZ, 0xc0, !PT ;  /* 0xff800000090a7812 */ /* 0x000fca00078ec0ff */
[----:B------:R-:W-:Y:S01]  /*22ff0*/  IMAD.IADD R9, R15, 0x1, -R10 ;  /* 0x000000010f097824 */ /* 0x000fe200078e0a0a */
[----:B------:R-:W-:-:S03]  /*23000*/  I2FP.F32.S32 R10, R10 ;  /* 0x0000000a000a7245 */ /* 0x000fc60000201400 */
[----:B------:R-:W-:Y:S01]  /*23010*/  FADD.FTZ R11, R9, -1 ;  /* 0xbf800000090b7421 */ /* 0x000fe20000010000 */
[----:B------:R-:W-:Y:S02]  /*23020*/  FSEL R9, RZ, -23, P0 ;  /* 0xc1b80000ff097808 */ /* 0x000fe40000000000 */
[----:B------:R-:W-:Y:S01]  /*23030*/  @P1 MOV R14, 0x7f800000 ;  /* 0x7f800000000e1802 */ /* 0x000fe20000000f00 */
[----:B------:R-:W-:Y:S01]  /*23040*/  FFMA.FTZ R12, R11, -R12, 0.14084610342979431152 ;  /* 0x3e1039f60b0c7423 */ /* 0x000fe2000001080c */
[----:B------:R-:W-:Y:S01]  /*23050*/  FSETP.NEU.FTZ.AND P0, PT, R15, RZ, PT ;  /* 0x000000ff0f00720b */ /* 0x000fe20003f1d000 */
[----:B------:R-:W-:Y:S01]  /*23060*/  FFMA.FTZ R9, R10, 1.1920928955078125e-07, R9 ;  /* 0x340000000a097823 */ /* 0x000fe20000010009 */
[----:B0-----:R-:W-:Y:S01]  /*23070*/  FMUL.FTZ R10, R13, R13 ;  /* 0x0000000d0d0a7220 */ /* 0x001fe20000410000 */
        /* <DEDUP_REMOVED lines=17> */
[----:B------:R-:W-:Y:S01]  /*23190*/  FFMA.FTZ R12, R13, R12, 0.91893851757049560547 ;  /* 0x3f6b3f8e0d0c7423 */ /* 0x000fe2000001000c */
[----:B------:R-:W-:-:S03]  /*231a0*/  FSETP.NEU.FTZ.AND P0, PT, |R5|, +INF , PT ;  /* 0x7f8000000500780b */ /* 0x000fc60003f1d200 */
[----:B------:R-:W-:-:S04]  /*231b0*/  FMUL.FTZ R9, R9, R10 ;  /* 0x0000000a09097220 */ /* 0x000fc80000410000 */
[----:B------:R-:W-:Y:S01]  /*231c0*/  FADD.FTZ R12, R9, R12 ;  /* 0x0000000c090c7221 */ /* 0x000fe20000010000 */
[----:B------:R-:W-:-:S04]  /*231d0*/  FADD.FTZ R9, -R0, R9 ;  /* 0x0000000900097221 */ /* 0x000fc80000010100 */
[----:B------:R-:W-:-:S05]  /*231e0*/  FADD.FTZ R9, R9, R12 ;  /* 0x0000000c09097221 */ /* 0x000fca0000010000 */
[----:B------:R-:W-:Y:S01]  /*231f0*/  FSEL R10, R0, R9, !P0 ;  /* 0x00000009000a7208 */ /* 0x000fe20004000000 */
[----:B------:R-:W-:Y:S06]  /*23200*/  BRA `(.L_x_501) ;  /* 0x0000000400407947 */ /* 0x000fec0003800000 */
.L_x_500:
        /* <DEDUP_REMOVED lines=13> */
.L_x_499:
        /* <DEDUP_REMOVED lines=15> */
.L_x_502:
[----:B------:R-:W-:-:S13]  /*233d0*/  FSETP.GE.FTZ.AND P0, PT, |R5|, 0.69999998807907104492, PT ;  /* 0x3f3333330500780b */ /* 0x000fda0003f16200 */
[----:B------:R-:W-:Y:S05]  /*233e0*/  @!P0 BRA `(.L_x_503) ;  /* 0x0000000000388947 */ /* 0x000fea0003800000 */
[----:B------:R-:W-:Y:S02]  /*233f0*/  IMAD.MOV.U32 R9, RZ, RZ, 0x3d3bef76 ;  /* 0x3d3bef76ff097424 */ /* 0x000fe400078e00ff */
        /* <DEDUP_REMOVED lines=13> */
.L_x_503:
[----:B------:R-:W-:Y:S01]  /*234d0*/  HFMA2.MMA R10, -RZ, RZ, 0.92724609375, 0.00441741943359375 ;  /* 0x3b6b1c86ff0a7435 */ /* 0x000fe200000001ff */
[----:B------:R-:W-:-:S09]  /*234e0*/  MOV R12, 0x3e055027 ;  /* 0x3e055027000c7802 */ /* 0x000fd20000000f00 */
        /* <DEDUP_REMOVED lines=25> */
[----:B------:R-:W-:Y:S02]  /*23680*/  I2FP.F32.S32 R12, R11 ;  /* 0x0000000b000c7245 */ /* 0x000fe40000201400 */
[----:B------:R-:W-:Y:S01]  /*23690*/  @P1 MOV R11, 0x7f800000 ;  /* 0x7f800000000b1802 */ /* 0x000fe20000000f00 */
[C---:B------:R-:W-:Y:S02]  /*236a0*/  FMUL.FTZ R14, R13.reuse, R14 ;  /* 0x0000000e0d0e7220 */ /* 0x040fe40000410000 */
[----:B------:R-:W-:Y:S02]  /*236b0*/  FFMA.FTZ R9, R12, 1.1920928955078125e-07, R9 ;  /* 0x340000000c097823 */ /* 0x000fe40000010009 */
[----:B------:R-:W-:-:S04]  /*236c0*/  FFMA.FTZ R14, R13, R14, R13 ;  /* 0x0000000e0d0e7223 */ /* 0x000fc8000001000d */
[----:B------:R-:W-:Y:S01]  /*236d0*/  FFMA.FTZ R9, R9, 0.69314718246459960938, R14 ;  /* 0x3f31721809097823 */ /* 0x000fe2000001000e */
[----:B------:R-:W-:-:S04]  /*236e0*/  @P1 FFMA.FTZ R9, R10, R11, +INF ;  /* 0x7f8000000a091423 */ /* 0x000fc8000001000b */
[----:B------:R-:W-:-:S05]  /*236f0*/  FADD.FTZ R9, -R9, -RZ ;  /* 0x800000ff09097221 */ /* 0x000fca0000010100 */
[----:B------:R-:W-:-:S07]  /*23700*/  FSEL R10, R9, +INF , P0 ;  /* 0x7f800000090a7808 */ /* 0x000fce0000000000 */
.L_x_501:
[----:B------:R-:W-:Y:S05]  /*23710*/  BSYNC B2 ;  /* 0x0000000000027941 */ /* 0x000fea0003800000 */
.L_x_498:
[----:B------:R-:W-:Y:S01]  /*23720*/  FSETP.GE.FTZ.AND P0, PT, R5, RZ, PT ;  /* 0x000000ff0500720b */ /* 0x000fe20003f16000 */
[----:B------:R-:W-:Y:S01]  /*23730*/  BSSY B2, `(.L_x_504) ;  /* 0x0000056000027945 */ /* 0x000fe20003800000 */
[----:B------:R-:W-:-:S11]  /*23740*/  IMAD.MOV.U32 R9, RZ, RZ, R10 ;  /* 0x000000ffff097224 */ /* 0x000fd600078e000a */
[----:B------:R-:W-:Y:S05]  /*23750*/  @P0 BRA `(.L_x_505) ;  /* 0x00000004004c0947 */ /* 0x000fea0003800000 */
[----:B------:R-:W0:Y:S01]  /*23760*/  FRND.FTZ.FLOOR R12, R0 ;  /* 0x00000000000c7307 */ /* 0x000e220000215000 */
[----:B------:R-:W-:Y:S02]  /*23770*/  MOV R9, 0x7f800000 ;  /* 0x7f80000000097802 */ /* 0x000fe40000000f00 */
[----:B0-----:R-:W-:-:S13]  /*23780*/  FSETP.NEU.FTZ.AND P0, PT, |R5|, R12, PT ;  /* 0x0000000c0500720b */ /* 0x001fda0003f1d200 */
[----:B------:R-:W-:Y:S05]  /*23790*/  @!P0 BRA `(.L_x_505) ;  /* 0x00000004003c8947 */ /* 0x000fea0003800000 */
[----:B------:R-:W-:Y:S02]  /*237a0*/  FSETP.GEU.FTZ.AND P0, PT, |R5|, 9.999999682655225389e-20, PT ;  /* 0x1fec1e4a0500780b */ /* 0x000fe40003f1e200 */
[----:B------:R-:W-:-:S11]  /*237b0*/  MOV R9, 0x7f800000 ;  /* 0x7f80000000097802 */ /* 0x000fd60000000f00 */
[----:B------:R-:W-:Y:S05]  /*237c0*/  @!P0 BRA `(.L_x_506) ;  /* 0x0000000000c88947 */ /* 0x000fea0003800000 */
[----:B------:R-:W-:Y:S01]  /*237d0*/  FADD.FTZ R0, |R5|, |R5| ;  /* 0x4000000505007221 */ /* 0x000fe20000010200 */
[----:B------:R-:W-:Y:S01]  /*237e0*/  HFMA2.MMA R14, -RZ, RZ, 1.0078125, -8.98838043212890625e-05 ;  /* 0x3c0885e4ff0e7435 */ /* 0x000fe200000001ff */
[----:B------:R-:W-:Y:S02]  /*237f0*/  IMAD.MOV.U32 R13, RZ, RZ, 0x3e2aaaa8 ;  /* 0x3e2aaaa8ff0d7424 */ /* 0x000fe400078e00ff */
[----:B------:R-:W0:Y:S01]  /*23800*/  F2I.NTZ R21, R0 ;  /* 0x0000000000157305 */ /* 0x000e220000203100 */
[----:B------:R-:W-:-:S07]  /*23810*/  IMAD.MOV.U32 R11, RZ, RZ, -0x46b2bead ;  /* 0xb94d4153ff0b7424 */ /* 0x000fce00078e00ff */
[----:B------:R-:W1:Y:S01]  /*23820*/  FRND R12, R0 ;  /* 0x00000000000c7307 */ /* 0x000e620000201000 */
[C---:B0-----:R-:W-:Y:S02]  /*23830*/  LOP3.LUT P1, RZ, R21.reuse, 0x1, RZ, 0xc0, !PT ;  /* 0x0000000115ff7812 */ /* 0x041fe4000782c0ff */
[----:B------:R-:W-:Y:S02]  /*23840*/  LOP3.LUT P0, RZ, R21, 0x2, RZ, 0xc0, !PT ;  /* 0x0000000215ff7812 */ /* 0x000fe4000780c0ff */
[----:B------:R-:W-:Y:S01]  /*23850*/  FSEL R14, R14, 0.041666727513074874878, !P1 ;  /* 0x3d2aaabb0e0e7808 */ /* 0x000fe20004800000 */
[----:B-1----:R-:W-:-:S04]  /*23860*/  FFMA.FTZ R12, -R12, 0.5, |R5| ;  /* 0x3f0000000c0c7823 */ /* 0x002fc80000010505 */
[----:B------:R-:W-:-:S04]  /*23870*/  FMUL.FTZ R12, R12, 3.1415927410125732422 ;  /* 0x40490fdb0c0c7820 */ /* 0x000fc80000410000 */
[----:B------:R-:W-:Y:S01]  /*23880*/  @P1 MOV R20, 0x37cbac00 ;  /* 0x37cbac0000141802 */ /* 0x000fe20000000f00 */
        /* <DEDUP_REMOVED lines=12> */
[----:B------:R-:W-:-:S05]  /*23950*/  @!P0 FMUL.FTZ R0, R0, 8388608 ;  /* 0x4b00000000008820 */ /* 0x000fca0000410000 */
[----:B------:R-:W-:-:S04]  /*23960*/  IADD3 R5, R0, -0x3f2aaaab, RZ ;  /* 0xc0d5555500057810 */ /* 0x000fc80007ffe0ff */
        /* <DEDUP_REMOVED lines=24> */
.L_x_506:
[----:B------:R-:W-:Y:S01]  /*23af0*/  FSETP.GEU.FTZ.AND P0, PT, |R5|, 1.175494350822287508e-38, PT ;  /* 0x008000000500780b */ /* 0x000fe20003f1e200 */
[----:B------:R-:W-:-:S03]  /*23b00*/  IMAD.MOV.U32 R11, RZ, RZ, 0x3e055027 ;  /* 0x3e055027ff0b7424 */ /* 0x000fc600078e00ff */
[----:B------:R-:W-:-:S09]  /*23b10*/  FSEL R12, RZ, -23, P0 ;  /* 0xc1b80000ff0c7808 */ /* 0x000fd20000000000 */
[----:B------:R-:W-:-:S05]  /*23b20*/  @!P0 FMUL.FTZ R0, |R5|, 8388608 ;  /* 0x4b00000005008820 */ /* 0x000fca0000410200 */
        /* <DEDUP_REMOVED lines=22> */
.L_x_505:
[----:B------:R-:W-:Y:S05]  /*23c90*/  BSYNC B2 ;  /* 0x0000000000027941 */ /* 0x000fea0003800000 */
.L_x_504:
        /* <DEDUP_REMOVED lines=45> */
.L_x_509:
        /* <DEDUP_REMOVED lines=13> */
.L_x_508:
        /* <DEDUP_REMOVED lines=15> */
.L_x_511:
        /* <DEDUP_REMOVED lines=16> */
.L_x_512:
        /* <DEDUP_REMOVED lines=36> */
.L_x_510:
[----:B------:R-:W-:Y:S05]  /*24470*/  BSYNC B2 ;  /* 0x0000000000027941 */ /* 0x000fea0003800000 */
.L_x_507:
        /* <DEDUP_REMOVED lines=24> */
[----:B------:R-:W-:-:S03]  /*24600*/  FSEL R5, R13, 1, !P1 ;  /* 0x3f8000000d057808 */ /* 0x000fc60004800000 */
[----:B------:R-:W-:Y:S01]  /*24610*/  @P1 FFMA.FTZ R11, R15, R14, -0.0013887860113754868507 ;  /* 0xbab607ed0f0b1423 */ /* 0x000fe2000001000e */
[----:B------:R-:W-:-:S03]  /*24620*/  FSEL R14, -R20, -0.4999999701976776123, !P1 ;  /* 0xbeffffff140e7808 */ /* 0x000fc60004800100 */
[C---:B------:R-:W-:Y:S01]  /*24630*/  FFMA.FTZ R11, R15.reuse, R11, R12 ;  /* 0x0000000b0f0b7223 */ /* 0x040fe2000001000c */
[----:B------:R-:W-:-:S03]  /*24640*/  FFMA.FTZ R12, R15, R5, RZ ;  /* 0x000000050f0c7223 */ /* 0x000fc600000100ff */
[----:B------:R-:W-:-:S04]  /*24650*/  FFMA.FTZ R14, R15, R11, R14 ;  /* 0x0000000b0f0e7223 */ /* 0x000fc8000001000e */
[----:B------:R-:W-:Y:S01]  /*24660*/  FFMA.FTZ R5, R14, R12, R5 ;  /* 0x0000000c0e057223 */ /* 0x000fe20000010005 */
[----:B------:R-:W-:-:S03]  /*24670*/  MOV R14, 0x3e055027 ;  /* 0x3e055027000e7802 */ /* 0x000fc60000000f00 */
        /* <DEDUP_REMOVED lines=29> */
.L_x_515:
        /* <DEDUP_REMOVED lines=27> */
.L_x_514:
[----:B------:R-:W-:Y:S05]  /*24a00*/  BSYNC B2 ;  /* 0x0000000000027941 */ /* 0x000fea0003800000 */
.L_x_513:
[----:B------:R-:W0:Y:S01]  /*24a10*/  MUFU.LG2 R3, R3 ;  /* 0x0000000300037308 */ /* 0x000e220000000c00 */
[----:B------:R-:W-:Y:S02]  /*24a20*/  IMAD.MOV.U32 R12, RZ, RZ, 0x3ab5ebe6 ;  /* 0x3ab5ebe6ff0c7424 */ /* 0x000fe400078e00ff */
[----:B0-----:R-:W-:-:S04]  /*24a30*/  FMUL.FTZ R13, R3, 0.69314718246459960938 ;  /* 0x3f317218030d7820 */ /* 0x001fc80000410000 */
[CC--:B------:R-:W-:Y:S01]  /*24a40*/  FFMA.FTZ R9, R4.reuse, R13.reuse, -R9 ;  /* 0x0000000d04097223 */ /* 0x0c0fe20000010809 */
[----:B------:R-:W-:-:S03]  /*24a50*/  FFMA.FTZ R5, R4, R13, -R5 ;  /* 0x0000000d04057223 */ /* 0x000fc60000010805 */
[C---:B------:R-:W-:Y:S01]  /*24a60*/  FMUL.FTZ R0, R9.reuse, 1.4426950216293334961 ;  /* 0x3fb8aa3b09007820 */ /* 0x040fe20000410000 */
[----:B------:R-:W-:Y:S01]  /*24a70*/  FSETP.GEU.FTZ.AND P0, PT, |R9|, 0.40999999642372131348, PT ;  /* 0x3ed1eb850900780b */ /* 0x000fe20003f1e200 */
[----:B------:R-:W-:Y:S01]  /*24a80*/  FMUL.FTZ R4, R5, 1.4426950216293334961 ;  /* 0x3fb8aa3b05047820 */ /* 0x000fe20000410000 */
[----:B------:R-:W-:-:S03]  /*24a90*/  FSETP.NEU.FTZ.AND P2, PT, R9, RZ, PT ;  /* 0x000000ff0900720b */ /* 0x000fc60003f5d000 */
        /* <DEDUP_REMOVED lines=24> */
.L_x_495:
        /* <DEDUP_REMOVED lines=14> */
[----:B------:R0:W-:Y:S01]  /*24d00*/  STL [R1+0x13bc], R10 ;  /* 0x0013bc0a01007387 */ /* 0x0001e20000100800 */
        /* <DEDUP_REMOVED lines=10> */
[----:B0-----:R-:W-:Y:S01]  /*24db0*/  MOV R10, 0x4ca4b97f ;  /* 0x4ca4b97f000a7802 */ /* 0x001fe20000000f00 */
[----:B------:R-:W-:Y:S01]  /*24dc0*/  IMAD.MOV.U32 R36, RZ, RZ, 0x46ff3c00 ;  /* 0x46ff3c00ff247424 */ /* 0x000fe200078e00ff */
[----:B------:R-:W-:Y:S01]  /*24dd0*/  MOV R26, 0x4912f03a ;  /* 0x4912f03a001a7802 */ /* 0x000fe20000000f00 */
[----:B------:R0:W-:Y:S01]  /*24de0*/  STL.64 [R1+0xa08], R24 ;  /* 0x000a081801007387 */ /* 0x0001e20000100a00 */
[----:B------:R-:W-:-:S02]  /*24df0*/  MOV R27, 0x4a5481c1 ;  /* 0x4a5481c1001b7802 */ /* 0x000fc40000000f00 */
[----:B------:R-:W-:Y:S01]  /*24e00*/  MOV R29, 0x4c255322 ;  /* 0x4c255322001d7802 */ /* 0x000fe20000000f00 */
[----:B------:R3:W-:Y:S01]  /*24e10*/  STL.64 [R1+0xa20], R10 ;  /* 0x000a200a01007387 */ /* 0x0007e20000100a00 */
[----:B-1----:R-:W-:Y:S01]  /*24e20*/  MOV R12, 0x1 ;  /* 0x00000001000c7802 */ /* 0x002fe20000000f00 */
[----:B------:R-:W-:Y:S01]  /*24e30*/  @P0 IMAD.MOV.U32 R12, RZ, RZ, -0x1 ;  /* 0xffffffffff0c0424 */ /* 0x000fe200078e00ff */
[----:B------:R-:W-:Y:S01]  /*24e40*/  MOV R30, 0x42840000 ;  /* 0x42840000001e7802 */ /* 0x000fe20000000f00 */
[----:B--2---:R-:W-:Y:S01]  /*24e50*/  IMAD.MOV.U32 R23, RZ, RZ, 0x4b4b8b8f ;  /* 0x4b4b8b8fff177424 */ /* 0x004fe200078e00ff */
[----:B------:R-:W-:Y:S01]  /*24e60*/  MOV R22, 0x4a20fbd8 ;  /* 0x4a20fbd800167802 */ /* 0x000fe20000000f00 */
[----:B------:R1:W-:Y:S01]  /*24e70*/  STL.64 [R1+0xa10], R26 ;  /* 0x000a101a01007387 */ /* 0x0003e20000100a00 */
[----:B------:R-:W-:Y:S01]  /*24e80*/  SHF.L.U32 R0, R12, 0x2, RZ ;  /* 0x000000020c007819 */ /* 0x000fe200000006ff */
[----:B0-----:R-:W-:Y:S01]  /*24e90*/  IMAD.MOV.U32 R24, RZ, RZ, 0x4c2f75b4 ;  /* 0x4c2f75b4ff187424 */ /* 0x001fe200078e00ff */
[----:B------:R-:W-:Y:S01]  /*24ea0*/  MOV R31, 0x44f0a000 ;  /* 0x44f0a000001f7802 */ /* 0x000fe20000000f00 */
[----:B------:R0:W-:Y:S01]  /*24eb0*/  STL.64 [R1+0xa18], R28 ;  /* 0x000a181c01007387 */ /* 0x0001e20000100a00 */
[----:B------:R-:W-:Y:S01]  /*24ec0*/  MOV R37, 0x48ae85e0 ;  /* 0x48ae85e000257802 */ /* 0x000fe20000000f00 */
[----:B------:R-:W-:Y:S01]  /*24ed0*/  IMAD.IADD R5, R5, 0x1, R0 ;  /* 0x0000000105057824 */ /* 0x000fe200078e0200 */
[----:B---3--:R-:W-:Y:S01]  /*24ee0*/  MOV R11, RZ ;  /* 0x000000ff000b7202 */ /* 0x008fe20000000f00 */
[----:B------:R-:W-:Y:S01]  /*24ef0*/  @P0 IMAD.MOV.U32 R11, RZ, RZ, 0xc ;  /* 0x0000000cff0b0424 */ /* 0x000fe200078e00ff */
[----:B------:R2:W-:Y:S01]  /*24f00*/  STL.64 [R1+0x13d0], R22 ;  /* 0x0013d01601007387 */ /* 0x0005e20000100a00 */
[----:B------:R-:W-:-:S02]  /*24f10*/  MOV R25, 0x4cc8c38c ;  /* 0x4cc8c38c00197802 */ /* 0x000fc40000000f00 */
[-C--:B------:R-:W-:Y:S01]  /*24f20*/  IADD3 R7, R5, R0.reuse, RZ ;  /* 0x0000000005077210 */ /* 0x080fe20007ffe0ff */
[----:B------:R-:W-:Y:S01]  /*24f30*/  STL.64 [R1+0x13c0], R30 ;  /* 0x0013c01e01007387 */ /* 0x000fe20000100a00 */
[----:B-1----:R-:W-:Y:S02]  /*24f40*/  MOV R26, 0x4d0fed36 ;  /* 0x4d0fed36001a7802 */ /* 0x002fe40000000f00 */
[----:B------:R-:W-:Y:S01]  /*24f50*/  MOV R27, 0x4ce5eb4c ;  /* 0x4ce5eb4c001b7802 */ /* 0x000fe20000000f00 */
[----:B0-----:R-:W-:Y:S01]  /*24f60*/  IMAD.MOV.U32 R29, RZ, RZ, RZ ;  /* 0x000000ffff1d7224 */ /* 0x001fe200078e00ff */
[----:B------:R-:W-:Y:S01]  /*24f70*/  MOV R28, 0x4c184540 ;  /* 0x4c184540001c7802 */ /* 0x000fe20000000f00 */
[----:B------:R0:W-:Y:S01]  /*24f80*/  STL.64 [R1+0x13c8], R36 ;  /* 0x0013c82401007387 */ /* 0x0001e20000100a00 */
[----:B--2---:R-:W-:Y:S02]  /*24f90*/  MOV R22, 0x4c5914c6 ;  /* 0x4c5914c600167802 */ /* 0x004fe40000000f00 */
[----:B------:R-:W-:Y:S01]  /*24fa0*/  IADD3 R21, R7, R0, RZ ;  /* 0x0000000007157210 */ /* 0x000fe20007ffe0ff */
[----:B------:R-:W-:Y:S01]  /*24fb0*/  STL.64 [R1+0x13d8], R24 ;  /* 0x0013d81801007387 */ /* 0x000fe20000100a00 */
[----:B------:R-:W-:-:S03]  /*24fc0*/  IADD3 R12, R11, R12, RZ ;  /* 0x0000000c0b0c7210 */ /* 0x000fc60007ffe0ff */
[----:B------:R-:W-:Y:S01]  /*24fd0*/  STL.64 [R1+0x13e0], R26 ;  /* 0x0013e01a01007387 */ /* 0x000fe20000100a00 */
[----:B------:R-:W-:Y:S01]  /*24fe0*/  LEA R35, R12, R35, 0x2 ;  /* 0x000000230c237211 */ /* 0x000fe200078e10ff */
[----:B------:R-:W-:Y:S02]  /*24ff0*/  IMAD.IADD R13, R21, 0x1, R0 ;  /* 0x00000001150d7824 */ /* 0x000fe400078e0200 */
[----:B------:R1:W-:Y:S04]  /*25000*/  STL.64 [R1+0x13e8], R28 ;  /* 0x0013e81c01007387 */ /* 0x0003e80000100a00 */
[----:B------:R2:W-:Y:S04]  /*25010*/  STL [R1+0xa28], R22 ;  /* 0x000a281601007387 */ /* 0x0005e80000100800 */
[----:B------:R-:W3:Y:S01]  /*25020*/  LDL R5, [R5] ;  /* 0x0000000005057983 */ /* 0x000ee20000100800 */
[----:B------:R-:W-:Y:S01]  /*25030*/  IMAD.IADD R45, R0, 0x1, R35 ;  /* 0x00000001002d7824 */ /* 0x000fe200078e0223 */
[----:B------:R-:W-:-:S02]  /*25040*/  IADD3 R11, R13, R0, RZ ;  /* 0x000000000d0b7210 */ /* 0x000fc40007ffe0ff */
[----:B------:R-:W4:Y:S02]  /*25050*/  LDL R7, [R7] ;  /* 0x0000000007077983 */ /* 0x000f240000100800 */
[-C--:B------:R-:W-:Y:S02]  /*25060*/  IADD3 R43, R11, R0.reuse, RZ ;  /* 0x000000000b2b7210 */ /* 0x080fe40007ffe0ff */
[----:B------:R-:W5:Y:S01]  /*25070*/  LDL R10, [R21] ;  /* 0x00000000150a7983 */ /* 0x000f620000100800 */
[----:B------:R-:W-:-:S03]  /*25080*/  IADD3 R41, R45, R0, RZ ;  /* 0x000000002d297210 */ /* 0x000fc60007ffe0ff */
[----:B------:R1:W5:Y:S01]  /*25090*/  LDL R47, [R13] ;  /* 0x000000000d2f7983 */ /* 0x0003620000100800 */
[-C--:B0-----:R-:W-:Y:S01]  /*250a0*/  IADD3 R37, R41, R0.reuse, RZ ;  /* 0x0000000029257210 */ /* 0x081fe20007ffe0ff */
[--C-:B------:R-:W-:Y:S02]  /*250b0*/  IMAD.IADD R39, R43, 0x1, R0.reuse ;  /* 0x000000012b277824 */ /* 0x100fe400078e0200 */
[----:B------:R-:W5:Y:S04]  /*250c0*/  LDL R49, [R35] ;  /* 0x0000000023317983 */ /* 0x000f680000100800 */
[----:B------:R0:W5:Y:S01]  /*250d0*/  LDL R51, [R11] ;  /* 0x000000000b337983 */ /* 0x0001620000100800 */
[----:B------:R-:W-:Y:S01]  /*250e0*/  IMAD.IADD R33, R37, 0x1, R0 ;  /* 0x0000000125217824 */ /* 0x000fe200078e0200 */
[----:B-1----:R-:W-:-:S02]  /*250f0*/  IADD3 R13, R39, R0, RZ ;  /* 0x00000000270d7210 */ /* 0x002fc40007ffe0ff */
[----:B------:R-:W5:Y:S04]  /*25100*/  LDL R45, [R45] ;  /* 0x000000002d2d7983 */ /* 0x000f680000100800 */
[----:B------:R-:W5:Y:S01]  /*25110*/  LDL R43, [R43] ;  /* 0x000000002b2b7983 */ /* 0x000f620000100800 */
[----:B------:R-:W-:-:S03]  /*25120*/  IADD3 R31, R13, R0, RZ ;  /* 0x000000000d1f7210 */ /* 0x000fc60007ffe0ff */
[----:B------:R-:W5:Y:S01]  /*25130*/  LDL R41, [R41] ;  /* 0x0000000029297983 */ /* 0x000f620000100800 */
[----:B------:R-:W-:-:S03]  /*25140*/  IADD3 R29, R33, R0, RZ ;  /* 0x00000000211d7210 */ /* 0x000fc60007ffe0ff */
[----:B------:R-:W5:Y:S01]  /*25150*/  LDL R39, [R39] ;  /* 0x0000000027277983 */ /* 0x000f620000100800 */
[----:B------:R-:W-:-:S03]  /*25160*/  IADD3 R25, R29, R0, RZ ;  /* 0x000000001d197210 */ /* 0x000fc60007ffe0ff */
[----:B------:R-:W5:Y:S01]  /*25170*/  LDL R37, [R37] ;  /* 0x0000000025257983 */ /* 0x000f620000100800 */
[----:B------:R-:W-:-:S03]  /*25180*/  IMAD.IADD R27, R31, 0x1, R0 ;  /* 0x000000011f1b7824 */ /* 0x000fc600078e0200 */
[----:B------:R1:W5:Y:S01]  /*25190*/  LDL R35, [R13] ;  /* 0x000000000d237983 */ /* 0x0003620000100800 */
[----:B0-----:R-:W-:-:S03]  /*251a0*/  IMAD.IADD R11, R25, 0x1, R0 ;  /* 0x00000001190b7824 */ /* 0x001fc600078e0200 */
[----:B------:R-:W5:Y:S01]  /*251b0*/  LDL R33, [R33] ;  /* 0x0000000021217983 */ /* 0x000f620000100800 */
[----:B------:R-:W-:-:S03]  /*251c0*/  IADD3 R53, R27, R0, RZ ;  /* 0x000000001b357210 */ /* 0x000fc60007ffe0ff */
[----:B------:R-:W5:Y:S04]  /*251d0*/  LDL R31, [R31] ;  /* 0x000000001f1f7983 */ /* 0x000f680000100800 */
[----:B------:R-:W5:Y:S01]  /*251e0*/  LDL R29, [R29] ;  /* 0x000000001d1d7983 */ /* 0x000f620000100800 */
[----:B------:R-:W-:-:S03]  /*251f0*/  IADD3 R21, R53, R0, RZ ;  /* 0x0000000035157210 */ /* 0x000fc60007ffe0ff */
[----:B------:R-:W5:Y:S01]  /*25200*/  LDL R27, [R27] ;  /* 0x000000001b1b7983 */ /* 0x000f620000100800 */
[----:B------:R-:W-:-:S03]  /*25210*/  IADD3 R28, R11, R0, RZ ;  /* 0x000000000b1c7210 */ /* 0x000fc60007ffe0ff */
[----:B------:R-:W5:Y:S04]  /*25220*/  LDL R25, [R25] ;  /* 0x0000000019197983 */ /* 0x000f680000100800 */
[----:B--2---:R-:W2:Y:S01]  /*25230*/  LDL R22, [R53] ;  /* 0x0000000035167983 */ /* 0x004ea20000100800 */
[----:B-1----:R-:W-:-:S03]  /*25240*/  IMAD.IADD R13, R28, 0x1, R0 ;  /* 0x000000011c0d7824 */ /* 0x002fc600078e0200 */
[----:B------:R-:W2:Y:S04]  /*25250*/  LDL R11, [R11] ;  /* 0x000000000b0b7983 */ /* 0x000ea80000100800 */
[----:B------:R-:W2:Y:S01]  /*25260*/  LDL R21, [R21] ;  /* 0x0000000015157983 */ /* 0x000ea20000100800 */
[----:B------:R-:W-:-:S03]  /*25270*/  IADD3 R26, R13, R0, RZ ;  /* 0x000000000d1a7210 */ /* 0x000fc60007ffe0ff */
[----:B------:R-:W2:Y:S01]  /*25280*/  LDL R12, [R28] ;  /* 0x000000001c0c7983 */ /* 0x000ea20000100800 */
[----:B------:R-:W-:-:S03]  /*25290*/  IADD3 R23, R26, R0, RZ ;  /* 0x000000001a177210 */ /* 0x000fc60007ffe0ff */
[----:B------:R-:W2:Y:S04]  /*252a0*/  LDL R13, [R13] ;  /* 0x000000000d0d7983 */ /* 0x000ea80000100800 */
[----:B------:R-:W2:Y:S04]  /*252b0*/  LDL R0, [R26] ;  /* 0x000000001a007983 */ /* 0x000ea80000100800 */
[----:B------:R-:W2:Y:S01]  /*252c0*/  LDL R23, [R23] ;  /* 0x0000000017177983 */ /* 0x000ea20000100800 */
[----:B------:R-:W-:Y:S01]  /*252d0*/  IMAD.MOV.U32 R24, RZ, RZ, R4 ;  /* 0x000000ffff187224 */ /* 0x000fe200078e0004 */
[----:B------:R-:W-:-:S02]  /*252e0*/  @P0 MOV R24, R20 ;  /* 0x0000001400180202 */ /* 0x000fc40000000f00 */
[----:B------:R-:W-:-:S05]  /*252f0*/  FSET.BF.LEU.FTZ.AND R20, |R4|, 1, PT ;  /* 0x3f8000000414780a */ /* 0x000fca000381b200 */
        /* <DEDUP_REMOVED lines=19> */
[----:B0-----:R-:W-:Y:S01]  /*25430*/  @P0 FMUL.FTZ R20, RZ, R5 ;  /* 0x00000005ff140220 */ /* 0x001fe20000410000 */
[----:B------:R-:W-:Y:S01]  /*25440*/  FADD.FTZ R5, R4, 6.0246801376342773438 ;  /* 0x40c0ca2e04057421 */ /* 0x000fe20000010000 */
[-C--:B------:R-:W-:Y:S02]  /*25450*/  FFMA.FTZ R10, R10, R24.reuse, R25 ;  /* 0x000000180a0a7223 */ /* 0x080fe40000010019 */
[----:B------:R-:W0:Y:S01]  /*25460*/  @P0 MUFU.EX2 R25, R20 ;  /* 0x0000001400190308 */ /* 0x000e220000000800 */
[-C--:B--2---:R-:W-:Y:S01]  /*25470*/  FFMA.FTZ R22, R27, R24.reuse, R22 ;  /* 0x000000181b167223 */ /* 0x084fe20000010016 */
[----:B------:R-:W-:-:S03]  /*25480*/  FFMA.FTZ R11, R10, R24, R11 ;  /* 0x000000180a0b7223 */ /* 0x000fc6000001000b */
[-C--:B------:R-:W-:Y:S01]  /*25490*/  FFMA.FTZ R21, R22, R24.reuse, R21 ;  /* 0x0000001816157223 */ /* 0x080fe20000010015 */
[----:B------:R-:W-:-:S03]  /*254a0*/  FFMA.FTZ R12, R11, R24, R12 ;  /* 0x000000180b0c7223 */ /* 0x000fc6000001000c */
        /* <DEDUP_REMOVED lines=57> */
.L_x_520:
[----:B------:R-:W-:Y:S05]  /*25840*/  BSYNC B2 ;  /* 0x0000000000027941 */ /* 0x000fea0003800000 */
.L_x_519:
        /* <DEDUP_REMOVED lines=18> */
.L_x_522:
[----:B------:R-:W-:Y:S05]  /*25970*/  BSYNC B4 ;  /* 0x0000000000047941 */ /* 0x000fea0003800000 */
.L_x_521:
        /* <DEDUP_REMOVED lines=62> */
.L_x_524:
[----:B------:R-:W-:Y:S05]  /*25d60*/  BSYNC B2 ;  /* 0x0000000000027941 */ /* 0x000fea0003800000 */
.L_x_523:
[----:B0-----:R-:W-:Y:S01]  /*25d70*/  DMUL R20, R20, R12 ;  /* 0x0000000c14147228 */ /* 0x001fe20000000000 */
[----:B------:R-:W-:Y:S01]  /*25d80*/  UMOV UR4, 0xf0000000 ;  /* 0xf000000000047882 */ /* 0x000fe20000000000 */
[----:B------:R-:W-:-:S04]  /*25d90*/  UMOV UR5, 0x380fffff ;  /* 0x380fffff00057882 */ /* 0x000fc80000000000 */
[----:B------:R-:W0:Y:S02]  /*25da0*/  F2F.F32.F64 R0, R20 ;  /* 0x0000001400007310 */ /* 0x000e240000301000 */
[----:B------:R-:W-:-:S14]  /*25db0*/  DSETP.GEU.AND P0, PT, |R20|, UR4, PT ;  /* 0x0000000414007e2a */ /* 0x000fdc000bf0e200 */
[----:B0-----:R-:W-:Y:S01]  /*25dc0*/  @!P0 FMUL R0, R0, 1.175494350822287508e-38 ;  /* 0x0080000000008820 */ /* 0x001fe20000400000 */
[----:B------:R-:W-:Y:S06]  /*25dd0*/  BRA `(.L_x_525) ;  /* 0x0000000c00a47947 */ /* 0x000fec0003800000 */
.L_x_518:
        /* <DEDUP_REMOVED lines=10> */
.L_x_517:
        /* <DEDUP_REMOVED lines=45> */
.L_x_528:
        /* <DEDUP_REMOVED lines=13> */
.L_x_527:
        /* <DEDUP_REMOVED lines=15> */
.L_x_530:
        /* <DEDUP_REMOVED lines=16> */
.L_x_531:
        /* <DEDUP_REMOVED lines=36> */
.L_x_529:
[----:B------:R-:W-:Y:S05]  /*26650*/  BSYNC B2 ;  /* 0x0000000000027941 */ /* 0x000fea0003800000 */
.L_x_526:
        /* <DEDUP_REMOVED lines=61> */
.L_x_534:
        /* <DEDUP_REMOVED lines=27> */
.L_x_533:
[----:B------:R-:W-:Y:S05]  /*26be0*/  BSYNC B2 ;  /* 0x0000000000027941 */ /* 0x000fea0003800000 */
.L_x_532:
[----:B------:R-:W0:Y:S02]  /*26bf0*/  MUFU.LG2 R5, R3 ;  /* 0x0000000300057308 */ /* 0x000e240000000c00 */
[----:B0-----:R-:W-:-:S04]  /*26c00*/  FMUL.FTZ R5, R5, 0.69314718246459960938 ;  /* 0x3f31721805057820 */ /* 0x001fc80000410000 */
[----:B------:R-:W-:-:S04]  /*26c10*/  FFMA.FTZ R5, R4, R5, -R3 ;  /* 0x0000000504057223 */ /* 0x000fc80000010803 */
[----:B------:R-:W-:Y:S01]  /*26c20*/  FADD.FTZ R5, R5, -R0 ;  /* 0x8000000005057221 */ /* 0x000fe20000010000 */
[----:B------:R-:W-:-:S04]  /*26c30*/  IMAD.MOV.U32 R0, RZ, RZ, RZ ;  /* 0x000000ffff007224 */ /* 0x000fc800078e00ff */
[----:B------:R-:W-:-:S13]  /*26c40*/  FSETP.GEU.FTZ.AND P0, PT, R5, -88.72283935546875, PT ;  /* 0xc2b172180500780b */ /* 0x000fda0003f1e000 */
[----:B------:R-:W-:-:S04]  /*26c50*/  @P0 FMUL.FTZ R5, R5, 1.4426950216293334961 ;  /* 0x3fb8aa3b05050820 */ /* 0x000fc80000410000 */
[----:B------:R0:W1:Y:S03]  /*26c60*/  @P0 MUFU.EX2 R0, R5 ;  /* 0x0000000500000308 */ /* 0x0000660000000800 */
.L_x_525:
[----:B------:R-:W-:Y:S05]  /*26c70*/  BSYNC B3 ;  /* 0x0000000000037941 */ /* 0x000fea0003800000 */
.L_x_516:
        /* <DEDUP_REMOVED lines=9> */
.L_x_538:
        /* <DEDUP_REMOVED lines=11> */
.L_x_537:
[----:B------:R-:W0:Y:S01]  /*26dc0*/  MUFU.RCP R5, R4 ;  /* 0x0000000400057308 */ /* 0x000e220000001000 */
[----:B------:R-:W-:-:S04]  /*26dd0*/  FMUL.FTZ R0, R10, R0 ;  /* 0x000000000a007220 */ /* 0x000fc80000410000 */
[----:B0-----:R-:W-:-:S07]  /*26de0*/  FMUL.FTZ R5, R0, R5 ;  /* 0x0000000500057220 */ /* 0x001fce0000410000 */
.L_x_536:
[----:B------:R-:W-:Y:S05]  /*26df0*/  BSYNC B2 ;  /* 0x0000000000027941 */ /* 0x000fea0003800000 */
.L_x_535:
[----:B------:R-:W-:Y:S01]  /*26e00*/  FADD.FTZ R5, -R5, 1 ;  /* 0x3f80000005057421 */ /* 0x000fe20000010100 */
[----:B------:R-:W-:Y:S06]  /*26e10*/  BRA `(.L_x_441) ;  /* 0x0000010000247947 */ /* 0x000fec0003800000 */
.L_x_447:
[C---:B------:R-:W-:Y:S01]  /*26e20*/  FMUL.FTZ R5, |R4|.reuse, 1 ;  /* 0x3f80000004057820 */ /* 0x040fe20000410200 */
[----:B------:R-:W-:Y:S01]  /*26e30*/  FADD.FTZ R23, R4, -R3 ;  /* 0x8000000304177221 */ /* 0x000fe20000010000 */
[----:B------:R-:W-:Y:S01]  /*26e40*/  FSETP.GEU.FTZ.AND P0, PT, R3, R4, PT ;  /* 0x000000040300720b */ /* 0x000fe20003f1e000 */
[----:B------:R-:W-:Y:S01]  /*26e50*/  UMOV UR4, 0x9999999a ;  /* 0x9999999a00047882 */ /* 0x000fe20000000000 */
[----:B------:R-:W0:Y:S01]  /*26e60*/  F2F.F64.F32 R24, R5 ;  /* 0x0000000500187310 */ /* 0x000e220000201800 */
[----:B------:R-:W-:Y:S01]  /*26e70*/  FMUL.FTZ R12, |R23|, 1 ;  /* 0x3f800000170c7820 */ /* 0x000fe20000410200 */
[----:B------:R-:W-:-:S06]  /*26e80*/  UMOV UR5, 0x3fd99999 ;  /* 0x3fd9999900057882 */ /* 0x000fcc0000000000 */
[----:B------:R-:W1:Y:S01]  /*26e90*/  F2F.F64.F32 R12, R12 ;  /* 0x0000000c000c7310 */ /* 0x000e620000201800 */
[----:B0-----:R-:W-:Y:S02]  /*26ea0*/  DMUL R24, R24, UR4 ;  /* 0x0000000418187c28 */ /* 0x001fe40008000000 */
[----:B------:R-:W-:Y:S09]  /*26eb0*/  @!P0 BRA `(.L_x_539) ;  /* 0x0000002000b48947 */ /* 0x000ff20003800000 */
[----:B-1----:R-:W-:Y:S01]  /*26ec0*/  DSETP.GEU.AND P0, PT, R24, R12, PT ;  /* 0x0000000c1800722a */ /* 0x002fe20003f0e000 */
[----:B------:R-:W-:-:S13]  /*26ed0*/  BSSY B3, `(.L_x_540) ;  /* 0x00001fc000037945 */ /* 0x000fda0003800000 */
[----:B------:R-:W-:Y:S05]  /*26ee0*/  @!P0 BRA `(.L_x_541) ;  /* 0x00000010006c8947 */ /* 0x000fea0003800000 */
[----:B------:R-:W-:Y:S01]  /*26ef0*/  FSETP.GT.FTZ.AND P0, PT, |R4|, 1, PT ;  /* 0x3f8000000400780b */ /* 0x000fe20003f14200 */
[----:B------:R0:W-:Y:S01]  /*26f00*/  STL [R1+0x13bc], R10 ;  /* 0x0013bc0a01007387 */ /* 0x0001e20000100800 */
[----:B------:R-:W-:Y:S01]  /*26f10*/  MOV R12, 0x3bc6a26b ;  /* 0x3bc6a26b000c7802 */ /* 0x000fe20000000f00 */
        /* <DEDUP_REMOVED lines=9> */
[----:B0-----:R-:W-:Y:S01]  /*26fb0*/  MOV R10, 0x4ca4b97f ;  /* 0x4ca4b97f000a7802 */ /* 0x001fe20000000f00 */
[----:B------:R0:W-:Y:S01]  /*26fc0*/  STL.64 [R1+0xa00], R24 ;  /* 0x000a001801007387 */ /* 0x0001e20000100a00 */
[----:B------:R-:W-:Y:S01]  /*26fd0*/  MOV R26, 0x45d95fff ;  /* 0x45d95fff001a7802 */ /* 0x000fe20000000f00 */
        /* <DEDUP_REMOVED lines=9> */
[----:B------:R1:W-:Y:S01]  /*27070*/  STL.64 [R1+0xa10], R28 ;  /* 0x000a101c01007387 */ /* 0x0003e20000100a00 */
[----:B------:R-:W-:Y:S01]  /*27080*/  MOV R33, 0x44f0a000 ;  /* 0x44f0a00000217802 */ /* 0x000fe20000000f00 */
[----:B0-----:R-:W-:Y:S01]  /*27090*/  IMAD.MOV.U32 R25, RZ, RZ, 0x4b4b8b8f ;  /* 0x4b4b8b8fff197424 */ /* 0x001fe200078e00ff */
[----:B------:R-:W-:Y:S01]  /*270a0*/  SHF.L.U32 R0, R12, 0x2, RZ ;  /* 0x000000020c007819 */ /* 0x000fe200000006ff */
[----:B------:R0:W-:Y:S01]  /*270b0*/  STL.64 [R1+0xa18], R30 ;  /* 0x000a181e01007387 */ /* 0x0001e20000100a00 */
[----:B--2---:R-:W-:-:S02]  /*270c0*/  MOV R11, RZ ;  /* 0x000000ff000b7202 */ /* 0x004fc40000000f00 */
[----:B------:R-:W-:Y:S01]  /*270d0*/  MOV R37, 0x48ae85e0 ;  /* 0x48ae85e000257802 */ /* 0x000fe20000000f00 */
[----:B------:R-:W-:Y:S01]  /*270e0*/  IMAD.IADD R5, R5, 0x1, R0 ;  /* 0x0000000105057824 */ /* 0x000fe200078e0200 */
[----:B------:R-:W-:Y:S01]  /*270f0*/  MOV R24, 0x4a20fbd8 ;  /* 0x4a20fbd800187802 */ /* 0x000fe20000000f00 */
[----:B------:R-:W-:Y:S01]  /*27100*/  @P0 IMAD.MOV.U32 R11, RZ, RZ, 0xc ;  /* 0x0000000cff0b0424 */ /* 0x000fe200078e00ff */
[----:B---3--:R-:W-:Y:S01]  /*27110*/  MOV R27, 0x4cc8c38c ;  /* 0x4cc8c38c001b7802 */ /* 0x008fe20000000f00 */
[----:B------:R-:W-:Y:S01]  /*27120*/  IMAD.MOV.U32 R26, RZ, RZ, 0x4c2f75b4 ;  /* 0x4c2f75b4ff1a7424 */ /* 0x000fe200078e00ff */
[----:B------:R-:W-:Y:S01]  /*27130*/  IADD3 R7, R5, R0, RZ ;  /* 0x0000000005077210 */ /* 0x000fe20007ffe0ff */
[----:B------:R-:W-:Y:S01]  /*27140*/  STL.64 [R1+0x13c0], R32 ;  /* 0x0013c02001007387 */ /* 0x000fe20000100a00 */
[----:B-1----:R-:W-:Y:S01]  /*27150*/  MOV R28, 0x4d0fed36 ;  /* 0x4d0fed36001c7802 */ /* 0x002fe20000000f00 */
[----:B0-----:R-:W-:Y:S01]  /*27160*/  IMAD.MOV.U32 R31, RZ, RZ, RZ ;  /* 0x000000ffff1f7224 */ /* 0x001fe200078e00ff */
[----:B------:R-:W-:Y:S01]  /*27170*/  MOV R29, 0x4ce5eb4c ;  /* 0x4ce5eb4c001d7802 */ /* 0x000fe20000000f00 */
[----:B------:R-:W-:Y:S01]  /*27180*/  STL.64 [R1+0x13c8], R36 ;  /* 0x0013c82401007387 */ /* 0x000fe20000100a00 */
[----:B------:R-:W-:-:S02]  /*27190*/  MOV R30, 0x4c184540 ;  /* 0x4c184540001e7802 */ /* 0x000fc40000000f00 */
[----:B------:R-:W-:Y:S01]  /*271a0*/  MOV R22, 0x4c5914c6 ;  /* 0x4c5914c600167802 */ /* 0x000fe20000000f00 */
[----:B------:R-:W-:Y:S01]  /*271b0*/  STL.64 [R1+0x13d0], R24 ;  /* 0x0013d01801007387 */ /* 0x000fe20000100a00 */
[----:B------:R-:W-:Y:S02]  /*271c0*/  IADD3 R21, R7, R0, RZ ;  /* 0x0000000007157210 */ /* 0x000fe40007ffe0ff */
[----:B------:R-:W-:Y:S01]  /*271d0*/  IADD3 R12, R11, R12, RZ ;  /* 0x0000000c0b0c7210 */ /* 0x000fe20007ffe0ff */
[----:B------:R-:W-:Y:S02]  /*271e0*/  STL.64 [R1+0x13d8], R26 ;  /* 0x0013d81a01007387 */ /* 0x000fe40000100a00 */
[----:B------:R-:W-:Y:S01]  /*271f0*/  IMAD.IADD R13, R21, 0x1, R0 ;  /* 0x00000001150d7824 */ /* 0x000fe200078e0200 */
[----:B------:R-:W-:Y:S01]  /*27200*/  LEA R35, R12, R35, 0x2 ;  /* 0x000000230c237211 */ /* 0x000fe200078e10ff */
[----:B------:R0:W-:Y:S04]  /*27210*/  STL.64 [R1+0x13e0], R28 ;  /* 0x0013e01c01007387 */ /* 0x0001e80000100a00 */
[----:B------:R1:W-:Y:S04]  /*27220*/  STL.64 [R1+0x13e8], R30 ;  /* 0x0013e81e01007387 */ /* 0x0003e80000100a00 */
[----:B------:R2:W-:Y:S04]  /*27230*/  STL [R1+0xa28], R22 ;  /* 0x000a281601007387 */ /* 0x0005e80000100800 */
[----:B------:R-:W3:Y:S01]  /*27240*/  LDL R5, [R5] ;  /* 0x0000000005057983 */ /* 0x000ee20000100800 */
[----:B------:R-:W-:Y:S01]  /*27250*/  IMAD.IADD R39, R0, 0x1, R35 ;  /* 0x0000000100277824 */ /* 0x000fe200078e0223 */
[----:B------:R-:W-:-:S02]  /*27260*/  IADD3 R11, R13, R0, RZ ;  /* 0x000000000d0b7210 */ /* 0x000fc40007ffe0ff */
[----:B------:R-:W4:Y:S02]  /*27270*/  LDL R7, [R7] ;  /* 0x0000000007077983 */ /* 0x000f240000100800 */
[-C--:B0-----:R-:W-:Y:S02]  /*27280*/  IADD3 R29, R11, R0.reuse, RZ ;  /* 0x000000000b1d7210 */ /* 0x081fe40007ffe0ff */
[----:B------:R0:W5:Y:S01]  /*27290*/  LDL R10, [R21] ;  /* 0x00000000150a7983 */ /* 0x0001620000100800 */
[----:B------:R-:W-:-:S03]  /*272a0*/  IADD3 R33, R39, R0, RZ ;  /* 0x0000000027217210 */ /* 0x000fc60007ffe0ff */
[----:B------:R-:W5:Y:S01]  /*272b0*/  LDL R48, [R13] ;  /* 0x000000000d307983 */ /* 0x000f620000100800 */
[-C--:B------:R-:W-:Y:S01]  /*272c0*/  IADD3 R37, R33, R0.reuse, RZ ;  /* 0x0000000021257210 */ /* 0x080fe20007ffe0ff */
[--C-:B------:R-:W-:Y:S02]  /*272d0*/  IMAD.IADD R25, R29, 0x1, R0.reuse ;  /* 0x000000011d197824 */ /* 0x100fe400078e0200 */
[----:B------:R2:W5:Y:S04]  /*272e0*/  LDL R50, [R35] ;  /* 0x0000000023327983 */ /* 0x0005680000100800 */
[----:B------:R-:W5:Y:S01]  /*272f0*/  LDL R52, [R11] ;  /* 0x000000000b347983 */ /* 0x000f620000100800 */
[----:B-1----:R-:W-:Y:S01]  /*27300*/  IMAD.IADD R31, R37, 0x1, R0 ;  /* 0x00000001251f7824 */ /* 0x002fe200078e0200 */
[----:B0-----:R-:W-:-:S02]  /*27310*/  IADD3 R21, R25, R0, RZ ;  /* 0x0000000019157210 */ /* 0x001fc40007ffe0ff */
[----:B------:R-:W5:Y:S04]  /*27320*/  LDL R46, [R39] ;  /* 0x00000000272e7983 */ /* 0x000f680000100800 */
[----:B------:R-:W5:Y:S01]  /*27330*/  LDL R44, [R29] ;  /* 0x000000001d2c7983 */ /* 0x000f620000100800 */
[----:B------:R-:W-:-:S03]  /*27340*/  IADD3 R27, R21, R0, RZ ;  /* 0x00000000151b7210 */ /* 0x000fc60007ffe0ff */
[----:B------:R0:W5:Y:S01]  /*27350*/  LDL R42, [R33] ;  /* 0x00000000212a7983 */ /* 0x0001620000100800 */
[----:B--2---:R-:W-:-:S03]  /*27360*/  IADD3 R35, R31, R0, RZ ;  /* 0x000000001f237210 */ /* 0x004fc60007ffe0ff */
[----:B------:R1:W2:Y:S01]  /*27370*/  LDL R40, [R25] ;  /* 0x0000000019287983 */ /* 0x0002a20000100800 */
[----:B------:R-:W-:-:S03]  /*27380*/  IMAD.IADD R13, R27, 0x1, R0 ;  /* 0x000000011b0d7824 */ /* 0x000fc600078e0200 */
[----:B------:R-:W2:Y:S01]  /*27390*/  LDL R38, [R37] ;  /* 0x0000000025267983 */ /* 0x000ea20000100800 */
[----:B0-----:R-:W-:-:S03]  /*273a0*/  IADD3 R33, R35, R0, RZ ;  /* 0x0000000023217210 */ /* 0x001fc60007ffe0ff */
[----:B------:R0:W2:Y:S04]  /*273b0*/  LDL R36, [R21] ;  /* 0x0000000015247983 */ /* 0x0000a80000100800 */
[----:B------:R0:W2:Y:S01]  /*273c0*/  LDL R34, [R31] ;  /* 0x000000001f227983 */ /* 0x0000a20000100800 */
[----:B------:R-:W-:Y:S01]  /*273d0*/  IMAD.IADD R11, R33, 0x1, R0 ;  /* 0x00000001210b7824 */ /* 0x000fe200078e0200 */
[-C--:B-1----:R-:W-:Y:S02]  /*273e0*/  IADD3 R25, R13, R0.reuse, RZ ;  /* 0x000000000d197210 */ /* 0x082fe40007ffe0ff */
[----:B------:R1:W2:Y:S04]  /*273f0*/  LDL R32, [R27] ;  /* 0x000000001b207983 */ /* 0x0002a80000100800 */
[----:B------:R-:W2:Y:S01]  /*27400*/  LDL R30, [R35] ;  /* 0x00000000231e7983 */ /* 0x000ea20000100800 */
[----:B0-----:R-:W-:-:S03]  /*27410*/  IADD3 R21, R25, R0, RZ ;  /* 0x0000000019157210 */ /* 0x001fc60007ffe0ff */
[----:B------:R-:W2:Y:S01]  /*27420*/  LDL R28, [R13] ;  /* 0x000000000d1c7983 */ /* 0x000ea20000100800 */
[----:B------:R-:W-:-:S03]  /*27430*/  IADD3 R31, R11, R0, RZ ;  /* 0x000000000b1f7210 */ /* 0x000fc60007ffe0ff */
[----:B------:R-:W2:Y:S04]  /*27440*/  LDL R26, [R33] ;  /* 0x00000000211a7983 */ /* 0x000ea80000100800 */
[----:B------:R0:W2:Y:S01]  /*27450*/  LDL R22, [R25] ;  /* 0x0000000019167983 */ /* 0x0000a20000100800 */
[----:B------:R-:W-:-:S03]  /*27460*/  IMAD.IADD R29, R31, 0x1, R0 ;  /* 0x000000011f1d7824 */ /* 0x000fc600078e0200 */
[----:B------:R-:W2:Y:S04]  /*27470*/  LDL R11, [R11] ;  /* 0x000000000b0b7983 */ /* 0x000ea80000100800 */
[----:B------:R-:W2:Y:S01]  /*27480*/  LDL R21, [R21] ;  /* 0x0000000015157983 */ /* 0x000ea20000100800 */
[----:B-1----:R-:W-:-:S03]  /*27490*/  IADD3 R27, R29, R0, RZ ;  /* 0x000000001d1b7210 */ /* 0x002fc60007ffe0ff */
[----:B------:R-:W2:Y:S01]  /*274a0*/  LDL R12, [R31] ;  /* 0x000000001f0c7983 */ /* 0x000ea20000100800 */
[----:B------:R-:W-:-:S03]  /*274b0*/  IADD3 R24, R27, R0, RZ ;  /* 0x000000001b187210 */ /* 0x000fc60007ffe0ff */
[----:B------:R-:W2:Y:S04]  /*274c0*/  LDL R13, [R29] ;  /* 0x000000001d0d7983 */ /* 0x000ea80000100800 */
[----:B------:R1:W2:Y:S04]  /*274d0*/  LDL R0, [R27] ;  /* 0x000000001b007983 */ /* 0x0002a80000100800 */
[----:B------:R-:W2:Y:S01]  /*274e0*/  LDL R24, [R24] ;  /* 0x0000000018187983 */ /* 0x000ea20000100800 */
[----:B0-----:R-:W-:Y:S01]  /*274f0*/  IMAD.MOV.U32 R25, RZ, RZ, R4 ;  /* 0x000000ffff197224 */ /* 0x001fe200078e0004 */
[----:B------:R-:W-:-:S02]  /*27500*/  @P0 MOV R25, R20 ;  /* 0x0000001400190202 */ /* 0x000fc40000000f00 */
[----:B------:R-:W-:-:S05]  /*27510*/  FSET.BF.LEU.FTZ.AND R20, |R4|, 1, PT ;  /* 0x3f8000000414780a */ /* 0x000fca000381b200 */
[-C--:B---3--:R-:W-:Y:S01]  /*27520*/  FFMA.FTZ R20, R20, R25.reuse, R5 ;  /* 0x0000001914147223 */ /* 0x088fe20000010005 */
[----:B------:R-:W-:Y:S01]  /*27530*/  MOV R5, 0x3bc6a26b ;  /* 0x3bc6a26b00057802 */ /* 0x000fe20000000f00 */
[----:B------:R-:W-:Y:S02]  /*27540*/  @P0 IMAD.MOV.U32 R5, RZ, RZ, 0x4c5914c6 ;  /* 0x4c5914c6ff050424 */ /* 0x000fe400078e00ff */
[----:B----4-:R-:W-:-:S04]  /*27550*/  FFMA.FTZ R7, R20, R25, R7 ;  /* 0x0000001914077223 */ /* 0x010fc80000010007 */
[-C--:B-----5:R-:W-:Y:S02]  /*27560*/  FFMA.FTZ R7, R7, R25.reuse, R10 ;  /* 0x0000001907077223 */ /* 0x0a0fe4000001000a */
[----:B------:R-:W0:Y:S02]  /*27570*/  @P0 MUFU.LG2 R10, R4 ;  /* 0x00000004000a0308 */ /* 0x000e240000000c00 */
[----:B------:R-:W-:Y:S01]  /*27580*/  FFMA.FTZ R7, R7, R25, R48 ;  /* 0x0000001907077223 */ /* 0x000fe20000010030 */
[----:B------:R-:W-:-:S03]  /*27590*/  FFMA.FTZ R5, R25, R5, R50 ;  /* 0x0000000519057223 */ /* 0x000fc60000010032 */
[-C--:B------:R-:W-:Y:S01]  /*275a0*/  FFMA.FTZ R7, R7, R25.reuse, R52 ;  /* 0x0000001907077223 */ /* 0x080fe20000010034 */
[-C--:B------:R-:W-:Y:S01]  /*275b0*/  FFMA.FTZ R5, R5, R25.reuse, R46 ;  /* 0x0000001905057223 */ /* 0x080fe2000001002e */
[----:B0-----:R-:W-:Y:S02]  /*275c0*/  @P0 FMUL.FTZ R10, RZ, R10 ;  /* 0x0000000aff0a0220 */ /* 0x001fe40000410000 */
[-C--:B------:R-:W-:Y:S02]  /*275d0*/  FFMA.FTZ R7, R7, R25.reuse, R44 ;  /* 0x0000001907077223 */ /* 0x080fe4000001002c */
[----:B-1----:R-:W0:Y:S01]  /*275e0*/  @P0 MUFU.EX2 R27, R10 ;  /* 0x0000000a001b0308 */ /* 0x002e220000000800 */
[-C--:B------:R-:W-:Y:S01]  /*275f0*/  FFMA.FTZ R5, R5, R25.reuse, R42 ;  /* 0x0000001905057223 */ /* 0x080fe2000001002a */
[----:B--2---:R-:W-:-:S03]  /*27600*/  FFMA.FTZ R7, R7, R25, R40 ;  /* 0x0000001907077223 */ /* 0x004fc60000010028 */
[-C--:B------:R-:W-:Y:S01]  /*27610*/  FFMA.FTZ R5, R5, R25.reuse, R38 ;  /* 0x0000001905057223 */ /* 0x080fe20000010026 */
[----:B------:R-:W-:-:S03]  /*27620*/  FFMA.FTZ R7, R7, R25, R36 ;  /* 0x0000001907077223 */ /* 0x000fc60000010024 */
[-C--:B------:R-:W-:Y:S01]  /*27630*/  FFMA.FTZ R5, R5, R25.reuse, R34 ;  /* 0x0000001905057223 */ /* 0x080fe20000010022 */
[----:B------:R-:W-:-:S03]  /*27640*/  FFMA.FTZ R7, R7, R25, R32 ;  /* 0x0000001907077223 */ /* 0x000fc60000010020 */
[-C--:B------:R-:W-:Y:S01]  /*27650*/  FFMA.FTZ R5, R5, R25.reuse, R30 ;  /* 0x0000001905057223 */ /* 0x080fe2000001001e */
[----:B------:R-:W-:-:S03]  /*27660*/  FFMA.FTZ R7, R7, R25, R28 ;  /* 0x0000001907077223 */ /* 0x000fc6000001001c */
[-C--:B------:R-:W-:Y:S01]  /*27670*/  FFMA.FTZ R26, R5, R25.reuse, R26 ;  /* 0x00000019051a7223 */ /* 0x080fe2000001001a */
[----:B------:R-:W-:Y:S01]  /*27680*/  FADD.FTZ R5, R4, 6.0246801376342773438 ;  /* 0x40c0ca2e04057421 */ /* 0x000fe20000010000 */
[-C--:B------:R-:W-:Y:S02]  /*27690*/  FFMA.FTZ R22, R7, R25.reuse, R22 ;  /* 0x0000001907167223 */ /* 0x080fe40000010016 */
[-C--:B------:R-:W-:Y:S02]  /*276a0*/  FFMA.FTZ R11, R26, R25.reuse, R11 ;  /* 0x000000191a0b7223 */ /* 0x080fe4000001000b */
[-C--:B------:R-:W-:Y:S02]  /*276b0*/  FFMA.FTZ R21, R22, R25.reuse, R21 ;  /* 0x0000001916157223 */ /* 0x080fe40000010015 */
[-C--:B------:R-:W-:Y:S02]  /*276c0*/  FFMA.FTZ R12, R11, R25.reuse, R12 ;  /* 0x000000190b0c7223 */ /* 0x080fe4000001000c */
[----:B------:R-:W1:Y:S02]  /*276d0*/  MUFU.RCP R11, R21 ;  /* 0x00000015000b7308 */ /* 0x000e640000001000 */
        /* <DEDUP_REMOVED lines=56> */
.L_x_544:
[----:B------:R-:W-:Y:S05]  /*27a60*/  BSYNC B2 ;  /* 0x0000000000027941 */ /* 0x000fea0003800000 */
.L_x_543:
        /* <DEDUP_REMOVED lines=18> */
.L_x_546:
[----:B------:R-:W-:Y:S05]  /*27b90*/  BSYNC B4 ;  /* 0x0000000000047941 */ /* 0x000fea0003800000 */
.L_x_545:
        /* <DEDUP_REMOVED lines=62> */
.L_x_548:
[----:B------:R-:W-:Y:S05]  /*27f80*/  BSYNC B2 ;  /* 0x0000000000027941 */ /* 0x000fea0003800000 */
.L_x_547:
[----:B0-----:R-:W-:Y:S01]  /*27f90*/  DMUL R20, R20, R12 ;  /* 0x0000000c14147228 */ /* 0x001fe20000000000 */
[----:B------:R-:W-:Y:S01]  /*27fa0*/  UMOV UR4, 0xf0000000 ;  /* 0xf000000000047882 */ /* 0x000fe20000000000 */
[----:B------:R-:W-:-:S04]  /*27fb0*/  UMOV UR5, 0x380fffff ;  /* 0x380fffff00057882 */ /* 0x000fc80000000000 */
[----:B------:R-:W0:Y:S02]  /*27fc0*/  F2F.F32.F64 R0, R20 ;  /* 0x0000001400007310 */ /* 0x000e240000301000 */
[----:B------:R-:W-:-:S14]  /*27fd0*/  DSETP.GEU.AND P0, PT, |R20|, UR4, PT ;  /* 0x0000000414007e2a */ /* 0x000fdc000bf0e200 */
[----:B0-----:R-:W-:Y:S01]  /*27fe0*/  @!P0 FMUL R0, R0, 1.175494350822287508e-38 ;  /* 0x0080000000008820 */ /* 0x001fe20000400000 */
[----:B------:R-:W-:Y:S06]  /*27ff0*/  BRA `(.L_x_549) ;  /* 0x0000000c00a47947 */ /* 0x000fec0003800000 */
.L_x_542:
        /* <DEDUP_REMOVED lines=10> */
.L_x_541:
        /* <DEDUP_REMOVED lines=45> */
.L_x_552:
        /* <DEDUP_REMOVED lines=13> */
.L_x_551:
        /* <DEDUP_REMOVED lines=15> */
.L_x_554:
        /* <DEDUP_REMOVED lines=16> */
.L_x_555:
        /* <DEDUP_REMOVED lines=36> */
.L_x_553:
[----:B------:R-:W-:Y:S05]  /*28870*/  BSYNC B2 ;  /* 0x0000000000027941 */ /* 0x000fea0003800000 */
.L_x_550:
        /* <DEDUP_REMOVED lines=61> */
.L_x_558:
        /* <DEDUP_REMOVED lines=27> */
.L_x_557:
[----:B------:R-:W-:Y:S05]  /*28e00*/  BSYNC B2 ;  /* 0x0000000000027941 */ /* 0x000fea0003800000 */
.L_x_556:
        /* <DEDUP_REMOVED lines=8> */
.L_x_549:
[----:B------:R-:W-:Y:S05]  /*28e90*/  BSYNC B3 ;  /* 0x0000000000037941 */ /* 0x000fea0003800000 */
.L_x_540:
[----:B-1----:R-:W-:Y:S02]  /*28ea0*/  FSETP.NEU.FTZ.AND P0, PT, R0, RZ, PT ;  /* 0x000000ff0000720b */ /* 0x002fe40003f1d000 */
[----:B0-----:R-:W-:-:S11]  /*28eb0*/  MOV R5, RZ ;  /* 0x000000ff00057202 */ /* 0x001fd60000000f00 */
[----:B------:R-:W-:Y:S05]  /*28ec0*/  @!P0 BRA `(.L_x_441) ;  /* 0x000000dc00f88947 */ /* 0x000fea0003800000 */
[----:B------:R-:W-:Y:S01]  /*28ed0*/  FADD.FTZ R10, -R4, 1 ;  /* 0x3f800000040a7421 */ /* 0x000fe20000010100 */
[C---:B------:R-:W-:Y:S01]  /*28ee0*/  FADD.FTZ R7, R3.reuse, 1 ;  /* 0x3f80000003077421 */ /* 0x040fe20000010000 */
[----:B------:R-:W-:Y:S01]  /*28ef0*/  HFMA2.MMA R11, -RZ, RZ, 0, 0 ;  /* 0x00000000ff0b7435 */ /* 0x000fe200000001ff */
[----:B------:R-:W-:Y:S01]  /*28f00*/  BSSY B2, `(.L_x_559) ;  /* 0x0000026000027945 */ /* 0x000fe20003800000 */
[----:B------:R-:W-:Y:S01]  /*28f10*/  FADD.FTZ R4, R3, R10 ;  /* 0x0000000a03047221 */ /* 0x000fe20000010000 */
[----:B------:R-:W-:Y:S01]  /*28f20*/  IMAD.MOV.U32 R12, RZ, RZ, RZ ;  /* 0x000000ffff0c7224 */ /* 0x000fe200078e00ff */
[----:B------:R-:W-:Y:S02]  /*28f30*/  MOV R13, 0x3f800000 ;  /* 0x3f800000000d7802 */ /* 0x000fe40000000f00 */
[----:B------:R-:W-:-:S04]  /*28f40*/  FADD.FTZ R4, R4, 1 ;  /* 0x3f80000004047421 */ /* 0x000fc80000010000 */
[----:B------:R-:W-:-:S04]  /*28f50*/  FMUL.FTZ R5, R3, R4 ;  /* 0x0000000403057220 */ /* 0x000fc80000410000 */
[----:B------:R-:W0:Y:S02]  /*28f60*/  MUFU.RCP R14, R5 ;  /* 0x00000005000e7308 */ /* 0x000e240000001000 */
[----:B0-----:R-:W-:-:S07]  /*28f70*/  FMUL.FTZ R9, R7, R14 ;  /* 0x0000000e07097220 */ /* 0x001fce0000410000 */
.L_x_560:
[----:B------:R-:W-:Y:S01]  /*28f80*/  FADD.FTZ R10, R10, 1 ;  /* 0x3f8000000a0a7421 */ /* 0x000fe20000010000 */
[----:B------:R-:W-:Y:S01]  /*28f90*/  FADD.FTZ R11, R11, 1 ;  /* 0x3f8000000b0b7421 */ /* 0x000fe20000010000 */
[----:B------:R-:W-:Y:S01]  /*28fa0*/  FADD.FTZ R4, R4, 2 ;  /* 0x4000000004047421 */ /* 0x000fe20000010000 */
[----:B------:R-:W-:Y:S02]  /*28fb0*/  VIADD R12, R12, 0x1 ;  /* 0x000000010c0c7836 */ /* 0x000fe40000000000 */
[----:B------:R-:W-:-:S03]  /*28fc0*/  FMUL.FTZ R14, R10, R11 ;  /* 0x0000000b0a0e7220 */ /* 0x000fc60000410000 */
[----:B------:R-:W-:Y:S01]  /*28fd0*/  ISETP.LT.U32.AND P3, PT, R12, 0x7d0, PT ;  /* 0x000007d00c00780c */ /* 0x000fe20003f61070 */
[C---:B------:R-:W-:Y:S01]  /*28fe0*/  FMUL.FTZ R20, R14.reuse, R3 ;  /* 0x000000030e147220 */ /* 0x040fe20000410000 */
[----:B------:R-:W-:-:S03]  /*28ff0*/  FMUL.FTZ R14, R14, R13 ;  /* 0x0000000d0e0e7220 */ /* 0x000fc60000410000 */
[-C--:B------:R-:W-:Y:S01]  /*29000*/  FFMA.FTZ R20, R5, R4.reuse, -R20 ;  /* 0x0000000405147223 */ /* 0x080fe20000010814 */
[----:B------:R-:W-:-:S04]  /*29010*/  FFMA.FTZ R14, R7, R4, -R14 ;  /* 0x00000004070e7223 */ /* 0x000fc8000001080e */
[----:B------:R-:W-:Y:S02]  /*29020*/  FSETP.NEU.FTZ.AND P1, PT, R20, RZ, PT ;  /* 0x000000ff1400720b */ /* 0x000fe40003f3d000 */
[----:B------:R-:W-:-:S11]  /*29030*/  FSETP.GT.FTZ.AND P2, PT, |R14|, 16777216, PT ;  /* 0x4b8000000e00780b */ /* 0x000fd60003f54200 */
[----:B------:R0:W1:Y:S02]  /*29040*/  @P1 MUFU.RCP R3, R20 ;  /* 0x0000001400031308 */ /* 0x0000640000001000 */
[----:B------:R-:W-:Y:S01]  /*29050*/  @P2 FMUL.FTZ R5, R5, 5.9604644775390625e-08 ;  /* 0x3380000005052820 */ /* 0x000fe20000410000 */
[----:B------:R-:W-:Y:S01]  /*29060*/  @P2 FMUL.FTZ R7, R7, 5.9604644775390625e-08 ;  /* 0x3380000007072820 */ /* 0x000fe20000410000 */
[----:B0-----:R-:W-:Y:S01]  /*29070*/  @P2 FMUL.FTZ R20, R20, 5.9604644775390625e-08 ;  /* 0x3380000014142820 */ /* 0x001fe20000410000 */
[C---:B-1----:R-:W-:Y:S01]  /*29080*/  @P1 FMUL.FTZ R22, R14.reuse, R3 ;  /* 0x000000030e161220 */ /* 0x042fe20000410000 */
[----:B------:R-:W-:Y:S01]  /*29090*/  MOV R3, 0x3f800000 ;  /* 0x3f80000000037802 */ /* 0x000fe20000000f00 */
[----:B------:R-:W-:Y:S02]  /*290a0*/  @P2 FMUL.FTZ R14, R14, 5.9604644775390625e-08 ;  /* 0x338000000e0e2820 */ /* 0x000fe40000410000 */
[----:B------:R-:W0:Y:S01]  /*290b0*/  @P1 MUFU.RCP R24, R22 ;  /* 0x0000001600181308 */ /* 0x000e220000001000 */
[----:B------:R-:W-:Y:S01]  /*290c0*/  @P1 FADD.FTZ R13, R9, -R22 ;  /* 0x80000016090d1221 */ /* 0x000fe20000010000 */
[----:B------:R-:W-:-:S03]  /*290d0*/  @P1 MOV R9, R22 ;  /* 0x0000001600091202 */ /* 0x000fc60000000f00 */
[----:B0-----:R-:W-:-:S04]  /*290e0*/  @P1 FMUL.FTZ R13, R13, R24 ;  /* 0x000000180d0d1220 */ /* 0x001fc80000410000 */
[----:B------:R-:W-:Y:S01]  /*290f0*/  @P1 FADD.FTZ R3, |R13|, -RZ ;  /* 0x800000ff0d031221 */ /* 0x000fe20000010200 */
[----:B------:R-:W-:Y:S01]  /*29100*/  IMAD.MOV.U32 R13, RZ, RZ, R7 ;  /* 0x000000ffff0d7224 */ /* 0x000fe200078e0007 */
[----:B------:R-:W-:-:S03]  /*29110*/  MOV R7, R14 ;  /* 0x0000000e00077202 */ /* 0x000fc60000000f00 */
[----:B------:R-:W-:Y:S02]  /*29120*/  FSETP.GTU.FTZ.AND P0, PT, R3, 5.9604644775390625e-08, PT ;  /* 0x338000000300780b */ /* 0x000fe40003f1c000 */
[----:B------:R-:W-:Y:S02]  /*29130*/  MOV R3, R5 ;  /* 0x0000000500037202 */ /* 0x000fe40000000f00 */
[----:B------:R-:W-:-:S09]  /*29140*/  MOV R5, R20 ;  /* 0x0000001400057202 */ /* 0x000fd20000000f00 */
[----:B------:R-:W-:Y:S05]  /*29150*/  @P0 BRA P3, `(.L_x_560) ;  /* 0xfffffffc00880947 */ /* 0x000fea000183ffff */
[----:B------:R-:W-:Y:S05]  /*29160*/  BSYNC B2 ;  /* 0x0000000000027941 */ /* 0x000fea0003800000 */
.L_x_559:
[----:B------:R-:W-:Y:S01]  /*29170*/  FMUL.FTZ R5, R9, R0 ;  /* 0x0000000009057220 */ /* 0x000fe20000410000 */
[----:B------:R-:W-:Y:S06]  /*29180*/  BRA `(.L_x_441) ;  /* 0x000000dc00487947 */ /* 0x000fec0003800000 */
.L_x_539:
        /* <DEDUP_REMOVED lines=9> */
[----:B------:R-:W-:Y:S01]  /*29220*/  MOV R24, 0x419c28d0 ;  /* 0x419c28d000187802 */ /* 0x000fe20000000f00 */
[----:B------:R-:W-:Y:S01]  /*29230*/  IMAD.MOV.U32 R12, RZ, RZ, 0x3bc6a26b ;  /* 0x3bc6a26bff0c7424 */ /* 0x000fe200078e00ff */
[----:B------:R-:W-:Y:S01]  /*29240*/  MOV R13, 0x3f0284fc ;  /* 0x3f0284fc000d7802 */ /* 0x000fe20000000f00 */
[----:B------:R1:W-:Y:S01]  /*29250*/  STL.64 [R1+0xa08], R26 ;  /* 0x000a081a01007387 */ /* 0x0003e20000100a00 */
[----:B------:R-:W-:Y:S01]  /*29260*/  IMAD.MOV.U32 R28, RZ, RZ, 0x4912f03a ;  /* 0x4912f03aff1c7424 */ /* 0x000fe200078e00ff */
[----:B0-----:R-:W-:Y:S01]  /*29270*/  MOV R10, 0x46ff3c00 ;  /* 0x46ff3c00000a7802 */ /* 0x001fe20000000f00 */
[----:B------:R-:W-:Y:S01]  /*29280*/  IMAD.MOV.U32 R31, RZ, RZ, 0x4c255322 ;  /* 0x4c255322ff1f7424 */ /* 0x000fe200078e00ff */
[----:B------:R-:W-:Y:S01]  /*29290*/  @P0 IADD3 R0, R35, 0x9f4, RZ ;  /* 0x000009f423000810 */ /* 0x000fe20007ffe0ff */
[----:B------:R-:W-:Y:S01]  /*292a0*/  STL.64 [R1+0xa00], R24 ;  /* 0x000a001801007387 */ /* 0x000fe20000100a00 */
[----:B------:R-:W-:Y:S01]  /*292b0*/  MOV R29, 0x4a5481c1 ;  /* 0x4a5481c1001d7802 */ /* 0x000fe20000000f00 */
[----:B------:R-:W-:Y:S01]  /*292c0*/  IMAD.MOV.U32 R36, RZ, RZ, 0x42840000 ;  /* 0x42840000ff247424 */ /* 0x000fe200078e00ff */
[----:B------:R-:W-:Y:S01]  /*292d0*/  MOV R30, 0x4b5edd0a ;  /* 0x4b5edd0a001e7802 */ /* 0x000fe20000000f00 */
[----:B------:R0:W-:Y:S01]  /*292e0*/  STL.64 [R1+0x13c8], R10 ;  /* 0x0013c80a01007387 */ /* 0x0001e20000100a00 */
[----:B------:R-:W-:Y:S01]  /*292f0*/  MOV R32, 0x4ca4b97f ;  /* 0x4ca4b97f00207802 */ /* 0x000fe20000000f00 */
[----:B------:R-:W-:Y:S01]  /*29300*/  IMAD.MOV.U32 R40, RZ, RZ, 0x4d0fed36 ;  /* 0x4d0fed36ff287424 */ /* 0x000fe200078e00ff */
[----:B------:R-:W-:Y:S01]  /*29310*/  MOV R33, 0x4cc5f8af ;  /* 0x4cc5f8af00217802 */ /* 0x000fe20000000f00 */
[----:B-1----:R-:W-:Y:S01]  /*29320*/  IMAD.MOV.U32 R26, RZ, RZ, 0x1 ;  /* 0x00000001ff1a7424 */ /* 0x002fe200078e00ff */
[----:B------:R-:W-:Y:S01]  /*29330*/  @P0 MOV R26, 0xffffffff ;  /* 0xffffffff001a0802 */ /* 0x000fe20000000f00 */
[----:B------:R1:W-:Y:S01]  /*29340*/  STL.64 [R1+0x9f8], R12 ;  /* 0x0009f80c01007387 */ /* 0x0003e20000100a00 */
[----:B------:R-:W-:-:S02]  /*29350*/  MOV R37, 0x44f0a000 ;  /* 0x44f0a00000257802 */ /* 0x000fc40000000f00 */
[----:B------:R-:W-:Y:S01]  /*29360*/  MOV R38, 0x4c2f75b4 ;  /* 0x4c2f75b400267802 */ /* 0x000fe20000000f00 */
[----:B------:R-:W-:Y:S01]  /*29370*/  IMAD.SHL.U32 R5, R26, 0x4, RZ ;  /* 0x000000041a057824 */ /* 0x000fe200078e00ff */
[----:B------:R2:W-:Y:S01]  /*29380*/  STL.64 [R1+0xa10], R28 ;  /* 0x000a101c01007387 */ /* 0x0005e20000100a00 */
[----:B0-----:R-:W-:Y:S01]  /*29390*/  IMAD.MOV.U32 R11, RZ, RZ, RZ ;  /* 0x000000ffff0b7224 */ /* 0x001fe200078e00ff */
[----:B------:R-:W-:Y:S02]  /*293a0*/  MOV R39, 0x4cc8c38c ;  /* 0x4cc8c38c00277802 */ /* 0x000fe40000000f00 */
[-C--:B------:R-:W-:Y:S01]  /*293b0*/  IADD3 R0, R0, R5.reuse, RZ ;  /* 0x0000000500007210 */ /* 0x080fe20007ffe0ff */
[----:B------:R0:W-:Y:S01]  /*293c0*/  STL.64 [R1+0xa18], R30 ;  /* 0x000a181e01007387 */ /* 0x0001e20000100a00 */
[----:B------:R-:W-:Y:S02]  /*293d0*/  @P0 MOV R11, 0xc ;  /* 0x0000000c000b0802 */ /* 0x000fe40000000f00 */
[----:B------:R-:W-:Y:S01]  /*293e0*/  IADD3 R24, R0, R5, RZ ;  /* 0x0000000500187210 */ /* 0x000fe20007ffe0ff */
[----:B------:R-:W-:Y:S01]  /*293f0*/  STL.64 [R1+0xa20], R32 ;  /* 0x000a202001007387 */ /* 0x000fe20000100a00 */
[----:B-1----:R-:W-:-:S02]  /*29400*/  MOV R12, 0x4a20fbd8 ;  /* 0x4a20fbd8000c7802 */ /* 0x002fc40000000f00 */
[----:B------:R-:W-:Y:S01]  /*29410*/  MOV R13, 0x4b4b8b8f ;  /* 0x4b4b8b8f000d7802 */ /* 0x000fe20000000f00 */
[----:B------:R-:W-:Y:S01]  /*29420*/  STL.64 [R1+0x13c0], R36 ;  /* 0x0013c02401007387 */ /* 0x000fe20000100a00 */
[----:B------:R-:W-:Y:S02]  /*29430*/  MOV R41, 0x4ce5eb4c ;  /* 0x4ce5eb4c00297802 */ /* 0x000fe40000000f00 */
[----:B--2---:R-:W-:Y:S01]  /*29440*/  MOV R28, 0x4c5914c6 ;  /* 0x4c5914c6001c7802 */ /* 0x004fe20000000f00 */
[----:B0-----:R-:W-:Y:S01]  /*29450*/  IMAD.MOV.U32 R30, RZ, RZ, 0x4c184540 ;  /* 0x4c184540ff1e7424 */ /* 0x001fe200078e00ff */
[----:B------:R-:W-:Y:S01]  /*29460*/  MOV R31, RZ ;  /* 0x000000ff001f7202 */ /* 0x000fe20000000f00 */
[----:B------:R-:W-:Y:S01]  /*29470*/  IMAD.IADD R10, R24, 0x1, R5 ;  /* 0x00000001180a7824 */ /* 0x000fe200078e0205 */
[----:B------:R-:W-:Y:S01]  /*29480*/  IADD3 R26, R11, R26, RZ ;  /* 0x0000001a0b1a7210 */ /* 0x000fe20007ffe0ff */
[----:B------:R0:W-:Y:S04]  /*29490*/  STL.64 [R1+0x13d0], R12 ;  /* 0x0013d00c01007387 */ /* 0x0001e80000100a00 */
[----:B------:R-:W-:Y:S01]  /*294a0*/  STL.64 [R1+0x13d8], R38 ;  /* 0x0013d82601007387 */ /* 0x000fe20000100a00 */
[----:B------:R-:W-:Y:S01]  /*294b0*/  IADD3 R22, R10, R5, RZ ;  /* 0x000000050a167210 */ /* 0x000fe20007ffe0ff */
[----:B------:R-:W-:-:S02]  /*294c0*/  IMAD.U32 R26, R26, 0x4, R35 ;  /* 0x000000041a1a7824 */ /* 0x000fc400078e0023 */
[----:B------:R1:W-:Y:S04]  /*294d0*/  STL.64 [R1+0x13e0], R40 ;  /* 0x0013e02801007387 */ /* 0x0003e80000100a00 */
[----:B------:R2:W-:Y:S04]  /*294e0*/  STL.64 [R1+0x13e8], R30 ;  /* 0x0013e81e01007387 */ /* 0x0005e80000100a00 */
[----:B------:R3:W-:Y:S04]  /*294f0*/  STL [R1+0xa28], R28 ;  /* 0x000a281c01007387 */ /* 0x0007e80000100800 */
[----:B------:R-:W4:Y:S01]  /*29500*/  LDL R0, [R0] ;  /* 0x0000000000007983 */ /* 0x000f220000100800 */
[----:B0-----:R-:W-:-:S03]  /*29510*/  IADD3 R12, R22, R5, RZ ;  /* 0x00000005160c7210 */ /* 0x001fc60007ffe0ff */
[----:B------:R-:W5:Y:S01]  /*29520*/  LDL R7, [R24] ;  /* 0x0000000018077983 */ /* 0x000f620000100800 */
[----:B------:R-:W-:Y:S01]  /*29530*/  IADD3 R46, R5, R26, RZ ;  /* 0x0000001a052e7210 */ /* 0x000fe20007ffe0ff */
[----:B------:R-:W-:Y:S02]  /*29540*/  IMAD.IADD R44, R12, 0x1, R5 ;  /* 0x000000010c2c7824 */ /* 0x000fe400078e0205 */
[----:B------:R-:W5:Y:S01]  /*29550*/  LDL R10, [R10] ;  /* 0x000000000a0a7983 */ /* 0x000f620000100800 */
[----:B------:R-:W-:-:S03]  /*29560*/  IADD3 R42, R46, R5, RZ ;  /* 0x000000052e2a7210 */ /* 0x000fc60007ffe0ff */
[----:B------:R-:W5:Y:S01]  /*29570*/  LDL R48, [R22] ;  /* 0x0000000016307983 */ /* 0x000f620000100800 */
[-C--:B-1----:R-:W-:Y:S01]  /*29580*/  IADD3 R40, R44, R5.reuse, RZ ;  /* 0x000000052c287210 */ /* 0x082fe20007ffe0ff */
[----:B------:R-:W-:Y:S02]  /*29590*/  IMAD.IADD R38, R42, 0x1, R5 ;  /* 0x000000012a267824 */ /* 0x000fe400078e0205 */
[----:B------:R0:W5:Y:S01]  /*295a0*/  LDL R50, [R26] ;  /* 0x000000001a327983 */ /* 0x0001620000100800 */
[----:B------:R-:W-:-:S03]  /*295b0*/  IADD3 R36, R40, R5, RZ ;  /* 0x0000000528247210 */ /* 0x000fc60007ffe0ff */
[----:B------:R-:W5:Y:S01]  /*295c0*/  LDL R52, [R12] ;  /* 0x000000000c347983 */ /* 0x000f620000100800 */
[----:B------:R-:W-:-:S03]  /*295d0*/  IADD3 R34, R38, R5, RZ ;  /* 0x0000000526227210 */ /* 0x000fc60007ffe0ff */
[----:B------:R-:W5:Y:S04]  /*295e0*/  LDL R46, [R46] ;  /* 0x000000002e2e7983 */ /* 0x000f680000100800 */
[----:B------:R-:W5:Y:S01]  /*295f0*/  LDL R44, [R44] ;  /* 0x000000002c2c7983 */ /* 0x000f620000100800 */
[----:B------:R-:W-:Y:S01]  /*29600*/  IMAD.IADD R32, R36, 0x1, R5 ;  /* 0x0000000124207824 */ /* 0x000fe200078e0205 */
[-C--:B--2---:R-:W-:Y:S02]  /*29610*/  IADD3 R30, R34, R5.reuse, RZ ;  /* 0x00000005221e7210 */ /* 0x084fe40007ffe0ff */
[----:B------:R-:W2:Y:S04]  /*29620*/  LDL R42, [R42] ;  /* 0x000000002a2a7983 */ /* 0x000ea80000100800 */
[----:B------:R-:W2:Y:S01]  /*29630*/  LDL R40, [R40] ;  /* 0x0000000028287983 */ /* 0x000ea20000100800 */
[----:B---3--:R-:W-:-:S03]  /*29640*/  IADD3 R28, R32, R5, RZ ;  /* 0x00000005201c7210 */ /* 0x008fc60007ffe0ff */
[----:B------:R-:W3:Y:S01]  /*29650*/  LDL R38, [R38] ;  /* 0x0000000026267983 */ /* 0x000ee20000100800 */
[----:B0-----:R-:W-:-:S03]  /*29660*/  IMAD.IADD R26, R30, 0x1, R5 ;  /* 0x000000011e1a7824 */ /* 0x001fc600078e0205 */
[----:B------:R-:W3:Y:S01]  /*29670*/  LDL R36, [R36] ;  /* 0x0000000024247983 */ /* 0x000ee20000100800 */
[----:B------:R-:W-:-:S03]  /*29680*/  IADD3 R22, R28, R5, RZ ;  /* 0x000000051c167210 */ /* 0x000fc60007ffe0ff */
[----:B------:R-:W3:Y:S01]  /*29690*/  LDL R34, [R34] ;  /* 0x0000000022227983 */ /* 0x000ee20000100800 */
[----:B------:R-:W-:-:S03]  /*296a0*/  IADD3 R11, R26, R5, RZ ;  /* 0x000000051a0b7210 */ /* 0x000fc60007ffe0ff */
[----:B------:R-:W3:Y:S04]  /*296b0*/  LDL R32, [R32] ;  /* 0x0000000020207983 */ /* 0x000ee80000100800 */
[----:B------:R-:W3:Y:S01]  /*296c0*/  LDL R30, [R30] ;  /* 0x000000001e1e7983 */ /* 0x000ee20000100800 */
[----:B------:R-:W-:Y:S01]  /*296d0*/  IMAD.IADD R21, R22, 0x1, R5 ;  /* 0x0000000116157824 */ /* 0x000fe200078e0205 */
[-C--:B------:R-:W-:Y:S02]  /*296e0*/  IADD3 R27, R11, R5.reuse, RZ ;  /* 0x000000050b1b7210 */ /* 0x080fe40007ffe0ff */
[----:B------:R-:W3:Y:S04]  /*296f0*/  LDL R28, [R28] ;  /* 0x000000001c1c7983 */ /* 0x000ee80000100800 */
[----:B------:R-:W3:Y:S01]  /*29700*/  LDL R26, [R26] ;  /* 0x000000001a1a7983 */ /* 0x000ee20000100800 */
[----:B------:R-:W-:-:S03]  /*29710*/  IADD3 R13, R27, R5, RZ ;  /* 0x000000051b0d7210 */ /* 0x000fc60007ffe0ff */
[----:B------:R-:W3:Y:S04]  /*29720*/  LDL R22, [R22] ;  /* 0x0000000016167983 */ /* 0x000ee80000100800 */
[----:B------:R-:W3:Y:S01]  /*29730*/  LDL R11, [R11] ;  /* 0x000000000b0b7983 */ /* 0x000ee20000100800 */
[----:B------:R-:W-:-:S03]  /*29740*/  IMAD.IADD R29, R13, 0x1, R5 ;  /* 0x000000010d1d7824 */ /* 0x000fc600078e0205 */
[----:B------:R-:W3:Y:S04]  /*29750*/  LDL R21, [R21] ;  /* 0x0000000015157983 */ /* 0x000ee80000100800 */
[----:B------:R0:W3:Y:S01]  /*29760*/  LDL R12, [R27] ;  /* 0x000000001b0c7983 */ /* 0x0000e20000100800 */
[----:B------:R-:W-:-:S03]  /*29770*/  IADD3 R24, R29, R5, RZ ;  /* 0x000000051d187210 */ /* 0x000fc60007ffe0ff */
[----:B------:R-:W3:Y:S04]  /*29780*/  LDL R13, [R13] ;  /* 0x000000000d0d7983 */ /* 0x000ee80000100800 */
[----:B------:R-:W3:Y:S04]  /*29790*/  LDL R5, [R29] ;  /* 0x000000001d057983 */ /* 0x000ee80000100800 */
[----:B------:R-:W3:Y:S01]  /*297a0*/  LDL R24, [R24] ;  /* 0x0000000018187983 */ /* 0x000ee20000100800 */
[----:B------:R-:W-:Y:S01]  /*297b0*/  MOV R25, R4 ;  /* 0x0000000400197202 */ /* 0x000fe20000000f00 */
[----:B------:R-:W-:Y:S01]  /*297c0*/  @P0 IMAD.MOV.U32 R25, RZ, RZ, R20 ;  /* 0x000000ffff190224 */ /* 0x000fe200078e0014 */
[----:B------:R-:W-:-:S05]  /*297d0*/  FSET.BF.LEU.FTZ.AND R31, |R4|, 1, PT ;  /* 0x3f800000041f780a */ /* 0x000fca000381b200 */
[----:B----4-:R-:W-:-:S04]  /*297e0*/  FFMA.FTZ R0, R31, R25, R0 ;  /* 0x000000191f007223 */ /* 0x010fc80000010000 */
[-C--:B-----5:R-:W-:Y:S01]  /*297f0*/  FFMA.FTZ R7, R0, R25.reuse, R7 ;  /* 0x0000001900077223 */ /* 0x0a0fe20000010007 */
[----:B------:R-:W-:Y:S02]  /*29800*/  MOV R0, 0x3bc6a26b ;  /* 0x3bc6a26b00007802 */ /* 0x000fe40000000f00 */
[----:B------:R-:W-:Y:S01]  /*29810*/  @P0 MOV R0, 0x4c5914c6 ;  /* 0x4c5914c600000802 */ /* 0x000fe20000000f00 */
[----:B------:R-:W-:-:S04]  /*29820*/  FFMA.FTZ R7, R7, R25, R10 ;  /* 0x0000001907077223 */ /* 0x000fc8000001000a */
[-C--:B0-----:R-:W-:Y:S01]  /*29830*/  FFMA.FTZ R27, R7, R25.reuse, R48 ;  /* 0x00000019071b7223 */ /* 0x081fe20000010030 */
[----:B------:R-:W-:Y:S02]  /*29840*/  FFMA.FTZ R7, R25, R0, R50 ;  /* 0x0000000019077223 */ /* 0x000fe40000010032 */
[----:B------:R-:W0:Y:S01]  /*29850*/  @P0 MUFU.LG2 R0, R4 ;  /* 0x0000000400000308 */ /* 0x000e220000000c00 */
[-C--:B------:R-:W-:Y:S01]  /*29860*/  FFMA.FTZ R27, R27, R25.reuse, R52 ;  /* 0x000000191b1b7223 */ /* 0x080fe20000010034 */
[----:B------:R-:W-:-:S03]  /*29870*/  FFMA.FTZ R7, R7, R25, R46 ;  /* 0x0000001907077223 */ /* 0x000fc6000001002e */
[-C--:B------:R-:W-:Y:S01]  /*29880*/  FFMA.FTZ R27, R27, R25.reuse, R44 ;  /* 0x000000191b1b7223 */ /* 0x080fe2000001002c */
[-C--:B--2---:R-:W-:Y:S01]  /*29890*/  FFMA.FTZ R7, R7, R25.reuse, R42 ;  /* 0x0000001907077223 */ /* 0x084fe2000001002a */
[----:B0-----:R-:W-:Y:S02]  /*298a0*/  @P0 FMUL.FTZ R10, RZ, R0 ;  /* 0x00000000ff0a0220 */ /* 0x001fe40000410000 */
[-C--:B------:R-:W-:Y:S01]  /*298b0*/  FFMA.FTZ R27, R27, R25.reuse, R40 ;  /* 0x000000191b1b7223 */ /* 0x080fe20000010028 */
[----:B------:R-:W-:Y:S01]  /*298c0*/  FADD.FTZ R0, R4, 6.0246801376342773438 ;  /* 0x40c0ca2e04007421 */ /* 0x000fe20000010000 */
[-C--:B---3--:R-:W-:Y:S02]  /*298d0*/  FFMA.FTZ R7, R7, R25.reuse, R38 ;  /* 0x0000001907077223 */ /* 0x088fe40000010026 */
[-C--:B------:R-:W-:Y:S02]  /*298e0*/  FFMA.FTZ R27, R27, R25.reuse, R36 ;  /* 0x000000191b1b7223 */ /* 0x080fe40000010024 */
[----:B------:R-:W-:-:S02]  /*298f0*/  FFMA.FTZ R7, R7, R25, R34 ;  /* 0x0000001907077223 */ /* 0x000fc40000010022 */
[-C--:B------:R-:W-:Y:S02]  /*29900*/  FFMA.FTZ R27, R27, R25.reuse, R32 ;  /* 0x000000191b1b7223 */ /* 0x080fe40000010020 */
[-C--:B------:R-:W-:Y:S02]  /*29910*/  FFMA.FTZ R7, R7, R25.reuse, R30 ;  /* 0x0000001907077223 */ /* 0x080fe4000001001e */
[-C--:B------:R-:W-:Y:S02]  /*29920*/  FFMA.FTZ R27, R27, R25.reuse, R28 ;  /* 0x000000191b1b7223 */ /* 0x080fe4000001001c */
[-C--:B------:R-:W-:Y:S02]  /*29930*/  FFMA.FTZ R26, R7, R25.reuse, R26 ;  /* 0x00000019071a7223 */ /* 0x080fe4000001001a */
[-C--:B------:R-:W-:Y:S02]  /*29940*/  FFMA.FTZ R22, R27, R25.reuse, R22 ;  /* 0x000000191b167223 */ /* 0x080fe40000010016 */
[----:B------:R-:W0:Y:S01]  /*29950*/  @P0 MUFU.EX2 R27, R10 ;  /* 0x0000000a001b0308 */ /* 0x000e220000000800 */
[-C--:B------:R-:W-:Y:S01]  /*29960*/  FFMA.FTZ R11, R26, R25.reuse, R11 ;  /* 0x000000191a0b7223 */ /* 0x080fe2000001000b */
[----:B------:R-:W-:-:S03]  /*29970*/  FFMA.FTZ R21, R22, R25, R21 ;  /* 0x0000001916157223 */ /* 0x000fc60000010015 */
        /* <DEDUP_REMOVED lines=18> */
[----:B------:R-:W-:Y:S01]  /*29aa0*/  IMAD.MOV.U32 R24, RZ, RZ, 0x3d39bf78 ;  /* 0x3d39bf78ff187424 */ /* 0x000fe200078e00ff */
[----:B------:R-:W-:Y:S01]  /*29ab0*/  BSSY B2, `(.L_x_564) ;  /* 0x0000027000027945 */ /* 0x000fe20003800000 */
[----:B------:R-:W-:-:S03]  /*29ac0*/  FADD.FTZ R10, R9, 0.5 ;  /* 0x3f000000090a7421 */ /* 0x000fc60000010000 */
[----:B------:R-:W1:Y:S01]  /*29ad0*/  F2F.F64.F32 R22, R22 ;  /* 0x0000001600167310 */ /* 0x000e620000201800 */
[----:B0-----:R-:W-:Y:S01]  /*29ae0*/  FMUL.FTZ R5, R10, R5 ;  /* 0x000000050a057220 */ /* 0x001fe20000410000 */
[----:B------:R-:W-:-:S03]  /*29af0*/  MOV R10, 0x3e800000 ;  /* 0x3e800000000a7802 */ /* 0x000fc60000000f00 */
[C---:B------:R-:W-:Y:S01]  /*29b00*/  FADD.FTZ.RZ R7, R5.reuse, 1 ;  /* 0x3f80000005077421 */ /* 0x040fe2000001c000 */
[----:B------:R-:W-:Y:S02]  /*29b10*/  ISETP.GE.U32.AND P0, PT, R5, 0x7f800000, PT ;  /* 0x7f8000000500780c */ /* 0x000fe40003f06070 */
[----:B-1----:R-:W0:Y:S01]  /*29b20*/  MUFU.RCP64H R11, R23 ;  /* 0x00000017000b7308 */ /* 0x002e220000001800 */
[----:B------:R-:W-:-:S05]  /*29b30*/  VIADD R7, R7, 0xc0c00000 ;  /* 0xc0c0000007077836 */ /* 0x000fca0000000000 */
[----:B------:R-:W-:-:S04]  /*29b40*/  LOP3.LUT R20, R7, 0xff800000, RZ, 0xc0, !PT ;  /* 0xff80000007147812 */ /* 0x000fc800078ec0ff */
[----:B------:R-:W-:Y:S02]  /*29b50*/  IADD3 R9, -R20, 0x40800000, RZ ;  /* 0x4080000014097810 */ /* 0x000fe40007ffe1ff */
[-C--:B------:R-:W-:Y:S02]  /*29b60*/  IADD3 R7, R5, -R20.reuse, RZ ;  /* 0x8000001405077210 */ /* 0x080fe40007ffe0ff */
[----:B------:R-:W-:Y:S01]  /*29b70*/  I2FP.F32.S32 R20, R20 ;  /* 0x0000001400147245 */ /* 0x000fe20000201400 */
[----:B------:R-:W-:-:S04]  /*29b80*/  FFMA.FTZ R10, R9, R10, -1 ;  /* 0xbf800000090a7423 */ /* 0x000fc8000001000a */
[----:B------:R-:W-:Y:S01]  /*29b90*/  FADD.FTZ R7, R7, R10 ;  /* 0x0000000a07077221 */ /* 0x000fe20000010000 */
[----:B------:R-:W-:Y:S01]  /*29ba0*/  HFMA2.MMA R10, -RZ, RZ, 0, 5.9604644775390625e-08 ;  /* 0x00000001ff0a7435 */ /* 0x000fe200000001ff */
[----:B------:R-:W-:Y:S02]  /*29bb0*/  FMUL.FTZ R20, R20, 1.1920928955078125e-07 ;  /* 0x3400000014147820 */ /* 0x000fe40000410000 */
[----:B------:R-:W-:-:S04]  /*29bc0*/  FFMA.FTZ R24, R7, -R24, 0.10546888411045074463 ;  /* 0x3dd8001207187423 */ /* 0x000fc80000010818 */
[----:B------:R-:W-:Y:S01]  /*29bd0*/  FFMA.FTZ R24, R7, R24, -0.13229703903198242188 ;  /* 0xbe0778e007187423 */ /* 0x000fe20000010018 */
[----:B0-----:R-:W-:-:S03]  /*29be0*/  DFMA R12, -R22, R10, 1 ;  /* 0x3ff00000160c742b */ /* 0x001fc6000000010a */
[----:B------:R-:W-:-:S04]  /*29bf0*/  FFMA.FTZ R24, R7, R24, 0.14491446316242218018 ;  /* 0x3e14647507187423 */ /* 0x000fc80000010018 */
[----:B------:R-:W-:Y:S01]  /*29c00*/  FFMA.FTZ R24, R7, R24, -0.16641564667224884033 ;  /* 0xbe2a68dd07187423 */ /* 0x000fe20000010018 */
[----:B------:R-:W-:-:S03]  /*29c10*/  DFMA R12, R12, R12, R12 ;  /* 0x0000000c0c0c722b */ /* 0x000fc6000000000c */
[----:B------:R-:W-:-:S04]  /*29c20*/  FFMA.FTZ R24, R7, R24, 0.19988867640495300293 ;  /* 0x3e4caf9e07187423 */ /* 0x000fc80000010018 */
[----:B------:R-:W-:Y:S01]  /*29c30*/  FFMA.FTZ R24, R7, R24, -0.25000196695327758789 ;  /* 0xbe80004207187423 */ /* 0x000fe20000010018 */
[----:B------:R-:W-:-:S03]  /*29c40*/  DFMA R12, R10, R12, R10 ;  /* 0x0000000c0a0c722b */ /* 0x000fc6000000000a */
[----:B------:R-:W-:-:S04]  /*29c50*/  FFMA.FTZ R24, R7, R24, 0.33333510160446166992 ;  /* 0x3eaaaae607187423 */ /* 0x000fc80000010018 */
[----:B------:R-:W-:Y:S01]  /*29c60*/  FFMA.FTZ R24, R7, R24, -0.5 ;  /* 0xbf00000007187423 */ /* 0x000fe20000010018 */
[----:B------:R-:W-:-:S03]  /*29c70*/  DFMA R10, -R22, R12, 1 ;  /* 0x3ff00000160a742b */ /* 0x000fc6000000010c */
[----:B------:R-:W-:-:S04]  /*29c80*/  FMUL.FTZ R24, R7, R24 ;  /* 0x0000001807187220 */ /* 0x000fc80000410000 */
[----:B------:R-:W-:Y:S01]  /*29c90*/  FFMA.FTZ R7, R7, R24, R7 ;  /* 0x0000001807077223 */ /* 0x000fe20000010007 */
[----:B------:R-:W-:-:S03]  /*29ca0*/  DFMA R10, R12, R10, R12 ;  /* 0x0000000a0c0a722b */ /* 0x000fc6000000000c */
[----:B------:R-:W-:Y:S01]  /*29cb0*/  FFMA.FTZ R20, R20, 0.69314718246459960938, R7 ;  /* 0x3f31721814147823 */ /* 0x000fe20000010007 */
[----:B------:R-:W-:Y:S07]  /*29cc0*/  @!P0 BRA `(.L_x_565) ;  /* 0x0000000000148947 */ /* 0x000fee0003800000 */
[C---:B------:R-:W-:Y:S02]  /*29cd0*/  ISETP.GE.AND P0, PT, R5.reuse, -0x407fffff, PT ;  /* 0xbf8000010500780c */ /* 0x040fe40003f06270 */
[----:B------:R-:W-:-:S11]  /*29ce0*/  FSETP.NEU.FTZ.AND P1, PT, R5, RZ, PT ;  /* 0x000000ff0500720b */ /* 0x000fd60003f3d000 */
[----:B------:R-:W-:-:S05]  /*29cf0*/  @P0 MOV R12, 0x7f800000 ;  /* 0x7f800000000c0802 */ /* 0x000fca0000000f00 */
[----:B------:R-:W-:-:S05]  /*29d00*/  @P0 FFMA.FTZ R20, R5, R12, +INF ;  /* 0x7f80000005140423 */ /* 0x000fca000001000c */
[----:B------:R-:W-:-:S07]  /*29d10*/  FSEL R20, R20, -RZ, P1 ;  /* 0x800000ff14147208 */ /* 0x000fce0000800000 */
.L_x_565:
[----:B------:R-:W-:Y:S05]  /*29d20*/  BSYNC B2 ;  /* 0x0000000000027941 */ /* 0x000fea0003800000 */
.L_x_564:
        /* <DEDUP_REMOVED lines=16> */
[----:B------:R-:W-:Y:S01]  /*29e30*/  IMAD.MOV.U32 R10, RZ, RZ, R28 ;  /* 0x000000ffff0a7224 */ /* 0x000fe200078e001c */
[----:B------:R-:W-:-:S07]  /*29e40*/  MOV R11, R29 ;  /* 0x0000001d000b7202 */ /* 0x000fce0000000f00 */
.L_x_567:
[----:B------:R-:W-:Y:S05]  /*29e50*/  BSYNC B4 ;  /* 0x0000000000047941 */ /* 0x000fea0003800000 */
.L_x_566:
[----:B------:R-:W-:Y:S01]  /*29e60*/  DADD R14, R14, R10 ;  /* 0x000000000e0e7229 */ /* 0x000fe2000000000a */
[----:B------:R-:W-:Y:S01]  /*29e70*/  UMOV UR4, 0xfefa39ef ;  /* 0xfefa39ef00047882 */ /* 0x000fe20000000000 */
[----:B------:R-:W-:Y:S01]  /*29e80*/  MOV R10, 0x652b82fe ;  /* 0x652b82fe000a7802 */ /* 0x000fe20000000f00 */
[----:B------:R-:W-:Y:S01]  /*29e90*/  IMAD.MOV.U32 R11, RZ, RZ, 0x3ff71547 ;  /* 0x3ff71547ff0b7424 */ /* 0x000fe200078e00ff */
        /* <DEDUP_REMOVED lines=10> */
[----:B------:R-:W-:Y:S01]  /*29f40*/  HFMA2.MMA R13, -RZ, RZ, 1.642578125, -0.00021207332611083984375 ;  /* 0x3e928af3ff0d7435 */ /* 0x000fe200000001ff */
[----:B------:R-:W-:Y:S01]  /*29f50*/  MOV R12, 0xfca213ea ;  /* 0xfca213ea000c7802 */ /* 0x000fe20000000f00 */
[----:B------:R-:W-:-:S06]  /*29f60*/  UMOV UR5, 0x3e5ade15 ;  /* 0x3e5ade1500057882 */ /* 0x000fcc0000000000 */
        /* <DEDUP_REMOVED lines=36> */
[C---:B------:R-:W-:Y:S02]  /*2a1b0*/  @!P0 LEA.HI R0, R10.reuse, R10, RZ, 0x1 ;  /* 0x0000000a0a008211 */ /* 0x040fe400078f08ff */
[----:B------:R-:W-:Y:S02]  /*2a1c0*/  @!P0 MOV R14, RZ ;  /* 0x000000ff000e8202 */ /* 0x000fe40000000f00 */
[----:B------:R-:W-:Y:S02]  /*2a1d0*/  @!P0 SHF.R.S32.HI R11, RZ, 0x1, R0 ;  /* 0x00000001ff0b8819 */ /* 0x000fe40000011400 */
[----:B------:R-:W-:Y:S02]  /*2a1e0*/  FSEL R13, R13, RZ, P1 ;  /* 0x000000ff0d0d7208 */ /* 0x000fe40000800000 */
[----:B------:R-:W-:Y:S01]  /*2a1f0*/  @!P0 IADD3 R10, R10, -R11, RZ ;  /* 0x8000000b0a0a8210 */ /* 0x000fe20007ffe0ff */
[----:B------:R-:W-:-:S03]  /*2a200*/  @!P0 IMAD R11, R11, 0x100000, R23 ;  /* 0x001000000b0b8824 */ /* 0x000fc600078e0217 */
[----:B------:R-:W-:Y:S02]  /*2a210*/  @!P0 LEA R15, R10, 0x3ff00000, 0x14 ;  /* 0x3ff000000a0f8811 */ /* 0x000fe400078ea0ff */
[----:B------:R-:W-:-:S06]  /*2a220*/  @!P0 MOV R10, R22 ;  /* 0x00000016000a8202 */ /* 0x000fcc0000000f00 */
[----:B------:R-:W-:-:S11]  /*2a230*/  @!P0 DMUL R12, R10, R14 ;  /* 0x0000000e0a0c8228 */ /* 0x000fd60000000000 */
.L_x_569:
[----:B------:R-:W-:Y:S05]  /*2a240*/  BSYNC B2 ;  /* 0x0000000000027941 */ /* 0x000fea0003800000 */
.L_x_568:
[----:B0-----:R-:W-:Y:S01]  /*2a250*/  DMUL R20, R20, R12 ;  /* 0x0000000c14147228 */ /* 0x001fe20000000000 */
[----:B------:R-:W-:Y:S01]  /*2a260*/  UMOV UR4, 0xf0000000 ;  /* 0xf000000000047882 */ /* 0x000fe20000000000 */
[----:B------:R-:W-:-:S04]  /*2a270*/  UMOV UR5, 0x380fffff ;  /* 0x380fffff00057882 */ /* 0x000fc80000000000 */
[----:B------:R-:W0:Y:S02]  /*2a280*/  F2F.F32.F64 R0, R20 ;  /* 0x0000001400007310 */ /* 0x000e240000301000 */
[----:B------:R-:W-:-:S14]  /*2a290*/  DSETP.GEU.AND P0, PT, |R20|, UR4, PT ;  /* 0x0000000414007e2a */ /* 0x000fdc000bf0e200 */
[----:B0-----:R-:W-:Y:S01]  /*2a2a0*/  @!P0 FMUL R0, R0, 1.175494350822287508e-38 ;  /* 0x0080000000008820 */ /* 0x001fe20000400000 */
[----:B------:R-:W-:Y:S06]  /*2a2b0*/  BRA `(.L_x_570) ;  /* 0x0000000c00a07947 */ /* 0x000fec0003800000 */
.L_x_563:
[----:B------:R-:W0:Y:S01]  /*2a2c0*/  MUFU.RCP R10, R13 ;  /* 0x0000000d000a7308 */ /* 0x000e220000001000 */
[----:B------:R-:W-:Y:S01]  /*2a2d0*/  FMUL.FTZ R23, R23, 1.4426950216293334961 ;  /* 0x3fb8aa3b17177820 */ /* 0x000fe20000410000 */
[----:B0-----:R-:W-:-:S06]  /*2a2e0*/  FMUL.FTZ R5, R3, R10 ;  /* 0x0000000a03057220 */ /* 0x001fcc0000410000 */
[----:B------:R-:W-:Y:S08]  /*2a2f0*/  MUFU.EX2 R10, R23 ;  /* 0x00000017000a7308 */ /* 0x000ff00000000800 */
[----:B------:R-:W0:Y:S02]  /*2a300*/  MUFU.LG2 R5, R5 ;  /* 0x0000000500057308 */ /* 0x000e240000000c00 */
[----:B0-----:R-:W-:-:S06]  /*2a310*/  FMUL.FTZ R7, R4, R5 ;  /* 0x0000000504077220 */ /* 0x001fcc0000410000 */
[----:B------:R-:W0:Y:S02]  /*2a320*/  MUFU.EX2 R7, R7 ;  /* 0x0000000700077308 */ /* 0x000e240000000800 */
[----:B0-----:R-:W-:-:S04]  /*2a330*/  FMUL.FTZ R9, R7, R10 ;  /* 0x0000000a07097220 */ /* 0x001fc80000410000 */
[----:B------:R-:W-:Y:S01]  /*2a340*/  FMUL.FTZ R0, R0, R9 ;  /* 0x0000000900007220 */ /* 0x000fe20000410000 */
[----:B------:R-:W-:Y:S06]  /*2a350*/  BRA `(.L_x_570) ;  /* 0x0000000c00787947 */ /* 0x000fec0003800000 */
.L_x_562:
[----:B------:R-:W-:Y:S01]  /*2a360*/  FSETP.GE.FTZ.AND P0, PT, |R4|, 3, PT ;  /* 0x404000000400780b */ /* 0x000fe20003f16200 */
[----:B------:R-:W-:-:S12]  /*2a370*/  BSSY B2, `(.L_x_571) ;  /* 0x000007c000027945 */ /* 0x000fd80003800000 */
[----:B------:R-:W-:Y:S05]  /*2a380*/  @!P0 BRA `(.L_x_572) ;  /* 0x0000000000dc8947 */ /* 0x000fea0003800000 */
[----:B------:R-:W-:-:S13]  /*2a390*/  FSETP.GE.FTZ.AND P0, PT, |R4|, 7.8000001907348632812, PT ;  /* 0x40f9999a0400780b */ /* 0x000fda0003f16200 */
[----:B------:R-:W-:Y:S05]  /*2a3a0*/  @!P0 BRA `(.L_x_573) ;  /* 0x0000000000a08947 */ /* 0x000fea0003800000 */
[C---:B------:R-:W-:Y:S01]  /*2a3b0*/  FMUL.FTZ R5, |R4|.reuse, 8388608 ;  /* 0x4b00000004057820 */ /* 0x040fe20000410200 */
[----:B------:R-:W-:Y:S01]  /*2a3c0*/  FSETP.GEU.FTZ.AND P1, PT, |R4|, 1.175494350822287508e-38, PT ;  /* 0x008000000400780b */ /* 0x000fe20003f3e200 */
[----:B------:R-:W0:Y:S01]  /*2a3d0*/  MUFU.RCP R11, R34 ;  /* 0x00000022000b7308 */ /* 0x000e220000001000 */
[----:B------:R-:W-:Y:S01]  /*2a3e0*/  MOV R10, 0x3e055027 ;  /* 0x3e055027000a7802 */ /* 0x000fe20000000f00 */
[----:B------:R-:W-:Y:S01]  /*2a3f0*/  HFMA2.MMA R12, -RZ, RZ, 0.78662109375, -1877 ;  /* 0x3a4be755ff0c7435 */ /* 0x000fe200000001ff */
        /* <DEDUP_REMOVED lines=19> */
[----:B------:R-:W-:-:S03]  /*2a530*/  @P0 IMAD.MOV.U32 R10, RZ, RZ, 0x7f800000 ;  /* 0x7f800000ff0a0424 */ /* 0x000fc600078e00ff */
[----:B------:R-:W-:Y:S01]  /*2a540*/  FFMA.FTZ R0, R0, 0.69314718246459960938, R5 ;  /* 0x3f31721800007823 */ /* 0x000fe20000010005 */
[----:B------:R-:W-:Y:S01]  /*2a550*/  @P0 FFMA.FTZ R0, R7, R10, +INF ;  /* 0x7f80000007000423 */ /* 0x000fe2000001000a */
[----:B0-----:R-:W-:Y:S01]  /*2a560*/  FMUL.FTZ R5, R11, R11 ;  /* 0x0000000b0b057220 */ /* 0x001fe20000410000 */
[----:B------:R-:W-:Y:S02]  /*2a570*/  FSETP.NEU.FTZ.AND P0, PT, R7, RZ, PT ;  /* 0x000000ff0700720b */ /* 0x000fe40003f1d000 */
[----:B------:R-:W-:Y:S01]  /*2a580*/  FMUL.FTZ R0, R0, 0.5 ;  /* 0x3f00000000007820 */ /* 0x000fe20000410000 */
[----:B------:R-:W-:-:S04]  /*2a590*/  FFMA.FTZ R12, R5, R12, -0.0027776553761214017868 ;  /* 0xbb360953050c7423 */ /* 0x000fc8000001000c */
[----:B------:R-:W-:Y:S01]  /*2a5a0*/  FFMA.FTZ R12, R5, R12, 0.083333276212215423584 ;  /* 0x3daaaaa3050c7423 */ /* 0x000fe2000001000c */
[----:B------:R-:W-:Y:S01]  /*2a5b0*/  FSEL R0, R0, -INF , P0 ;  /* 0xff80000000007808 */ /* 0x000fe20000000000 */
[----:B------:R-:W-:Y:S02]  /*2a5c0*/  FADD.FTZ R5, |R4|, -0.5 ;  /* 0xbf00000004057421 */ /* 0x000fe40000010200 */
[----:B------:R-:W-:Y:S02]  /*2a5d0*/  FFMA.FTZ R12, R11, R12, 0.91893851757049560547 ;  /* 0x3f6b3f8e0b0c7423 */ /* 0x000fe4000001000c */
[----:B------:R-:W-:-:S04]  /*2a5e0*/  FMUL.FTZ R5, R0, R5 ;  /* 0x0000000500057220 */ /* 0x000fc80000410000 */
[----:B------:R-:W-:Y:S01]  /*2a5f0*/  FADD.FTZ R7, R5, R12 ;  /* 0x0000000c05077221 */ /* 0x000fe20000010000 */
[----:B------:R-:W-:-:S04]  /*2a600*/  FADD.FTZ R0, -R34, R5 ;  /* 0x0000000522007221 */ /* 0x000fc80000010100 */
[----:B------:R-:W-:Y:S01]  /*2a610*/  FADD.FTZ R0, R0, R7 ;  /* 0x0000000700007221 */ /* 0x000fe20000010000 */
[----:B------:R-:W-:Y:S06]  /*2a620*/  BRA `(.L_x_574) ;  /* 0x0000000400407947 */ /* 0x000fec0003800000 */
.L_x_573:
[----:B------:R-:W-:-:S04]  /*2a630*/  FADD.FTZ R0, |R4|, -3 ;  /* 0xc040000004007421 */ /* 0x000fc80000010200 */
[----:B------:R-:W-:-:S04]  /*2a640*/  FADD.FTZ R5, R0, -259.2509765625 ;  /* 0xc381a02000057421 */ /* 0x000fc80000010000 */
[----:B------:R-:W-:-:S04]  /*2a650*/  FFMA.FTZ R5, R0, R5, -10777.1796875 ;  /* 0xc62864b800057423 */ /* 0x000fc80000010005 */
[----:B------:R-:W-:Y:S01]  /*2a660*/  FFMA.FTZ R7, R0, R5, -92685.046875 ;  /* 0xc7b5068600077423 */ /* 0x000fe20000010005 */
[----:B------:R-:W-:-:S03]  /*2a670*/  MOV R5, 0x443b38fb ;  /* 0x443b38fb00057802 */ /* 0x000fc60000000f00 */
[C---:B------:R-:W-:Y:S02]  /*2a680*/  FFMA.FTZ R7, R0.reuse, R7, -206353.578125 ;  /* 0xc849846500077423 */ /* 0x040fe40000010007 */
[----:B------:R-:W-:-:S04]  /*2a690*/  FFMA.FTZ R5, R0, -R5, -12349.7421875 ;  /* 0xc640f6f800057423 */ /* 0x000fc80000010805 */
[----:B------:R-:W0:Y:S01]  /*2a6a0*/  MUFU.RCP R7, R7 ;  /* 0x0000000700077308 */ /* 0x000e220000001000 */
[----:B------:R-:W-:-:S04]  /*2a6b0*/  FFMA.FTZ R5, R0, R5, -41061.375 ;  /* 0xc720656000057423 */ /* 0x000fc80000010005 */
[----:B------:R-:W-:-:S04]  /*2a6c0*/  FFMA.FTZ R5, R0, R5, -48310.6640625 ;  /* 0xc73cb6aa00057423 */ /* 0x000fc80000010005 */
[----:B------:R-:W-:-:S04]  /*2a6d0*/  FFMA.FTZ R5, R0, R5, -143033.40625 ;  /* 0xc80bae5a00057423 */ /* 0x000fc80000010005 */
[----:B0-----:R-:W-:Y:S01]  /*2a6e0*/  FFMA.FTZ R0, R5, R7, R0 ;  /* 0x0000000705007223 */ /* 0x001fe20000010000 */
[----:B------:R-:W-:Y:S06]  /*2a6f0*/  BRA `(.L_x_574) ;  /* 0x00000004000c7947 */ /* 0x000fec0003800000 */
.L_x_572:
        /* <DEDUP_REMOVED lines=15> */
.L_x_575:
        /* <DEDUP_REMOVED lines=16> */
.L_x_576:
[----:B------:R-:W-:Y:S01]  /*2a8f0*/  MOV R5, 0x3b6b1c86 ;  /* 0x3b6b1c8600057802 */ /* 0x000fe20000000f00 */
[----:B------:R-:W-:-:S04]  /*2a900*/  HFMA2.MMA R10, -RZ, RZ, 1.5048828125, 33.21875 ;  /* 0x3e055027ff0a7435 */ /* 0x000fc800000001ff */
        /* <DEDUP_REMOVED lines=10> */
[----:B------:R-:W-:-:S04]  /*2a9b0*/  @!P1 FMUL.FTZ R7, R7, 8388608 ;  /* 0x4b00000007079820 */ /* 0x000fc80000410000 */
[C---:B------:R-:W-:Y:S01]  /*2a9c0*/  VIADD R0, R7.reuse, 0xc0d55555 ;  /* 0xc0d5555507007836 */ /* 0x040fe20000000000 */
[----:B------:R-:W-:-:S04]  /*2a9d0*/  ISETP.GE.U32.AND P0, PT, R7, 0x7f800000, PT ;  /* 0x7f8000000700780c */ /* 0x000fc80003f06070 */
        /* <DEDUP_REMOVED lines=17> */
[C---:B------:R-:W-:Y:S01]  /*2aaf0*/  @P0 FFMA.FTZ R0, R7.reuse, R10, +INF ;  /* 0x7f80000007000423 */ /* 0x040fe2000001000a */
[----:B------:R-:W-:-:S03]  /*2ab00*/  FSETP.NEU.FTZ.AND P0, PT, R7, RZ, PT ;  /* 0x000000ff0700720b */ /* 0x000fc60003f1d000 */
[----:B------:R-:W-:-:S05]  /*2ab10*/  FADD.FTZ R0, -R0, -RZ ;  /* 0x800000ff00007221 */ /* 0x000fca0000010100 */
[----:B------:R-:W-:-:S07]  /*2ab20*/  FSEL R0, R0, +INF , P0 ;  /* 0x7f80000000007808 */ /* 0x000fce0000000000 */
.L_x_574:
[----:B------:R-:W-:Y:S05]  /*2ab30*/  BSYNC B2 ;  /* 0x0000000000027941 */ /* 0x000fea0003800000 */
.L_x_571:
[----:B------:R-:W-:Y:S01]  /*2ab40*/  FSETP.GE.FTZ.AND P0, PT, R4, RZ, PT ;  /* 0x000000ff0400720b */ /* 0x000fe20003f16000 */
[----:B------:R-:W-:Y:S01]  /*2ab50*/  BSSY B2, `(.L_x_577) ;  /* 0x0000056000027945 */ /* 0x000fe20003800000 */
[----:B------:R-:W-:-:S11]  /*2ab60*/  MOV R5, R0 ;  /* 0x0000000000057202 */ /* 0x000fd60000000f00 */
[----:B------:R-:W-:Y:S05]  /*2ab70*/  @P0 BRA `(.L_x_578) ;  /* 0x00000004004c0947 */ /* 0x000fea0003800000 */
[----:B------:R-:W0:Y:S02]  /*2ab80*/  FRND.FTZ.FLOOR R5, R34 ;  /* 0x0000002200057307 */ /* 0x000e240000215000 */
[----:B0-----:R-:W-:Y:S02]  /*2ab90*/  FSETP.NEU.FTZ.AND P0, PT, |R4|, R5, PT ;  /* 0x000000050400720b */ /* 0x001fe40003f1d200 */
[----:B------:R-:W-:-:S11]  /*2aba0*/  MOV R5, 0x7f800000 ;  /* 0x7f80000000057802 */ /* 0x000fd60000000f00 */
[----:B------:R-:W-:Y:S05]  /*2abb0*/  @!P0 BRA `(.L_x_578) ;  /* 0x00000004003c8947 */ /* 0x000fea0003800000 */
[----:B------:R-:W-:Y:S01]  /*2abc0*/  FSETP.GEU.FTZ.AND P0, PT, |R4|, 9.999999682655225389e-20, PT ;  /* 0x1fec1e4a0400780b */ /* 0x000fe20003f1e200 */
[----:B------:R-:W-:-:S12]  /*2abd0*/  IMAD.MOV.U32 R7, RZ, RZ, 0x7f800000 ;  /* 0x7f800000ff077424 */ /* 0x000fd800078e00ff */
[----:B------:R-:W-:Y:S05]  /*2abe0*/  @!P0 BRA `(.L_x_579) ;  /* 0x0000000000c88947 */ /* 0x000fea0003800000 */
[----:B------:R-:W-:Y:S01]  /*2abf0*/  FADD.FTZ R5, |R4|, |R4| ;  /* 0x4000000404057221 */ /* 0x000fe20000010200 */
[----:B------:R-:W-:Y:S01]  /*2ac00*/  HFMA2.MMA R14, -RZ, RZ, 1.541015625, -0.052001953125 ;  /* 0x3e2aaaa8ff0e7435 */ /* 0x000fe200000001ff */
[----:B------:R-:W-:Y:S02]  /*2ac10*/  MOV R10, 0x3c0885e4 ;  /* 0x3c0885e4000a7802 */ /* 0x000fe40000000f00 */
        /* <DEDUP_REMOVED lines=8> */
[----:B------:R-:W-:Y:S02]  /*2aca0*/  @P1 IMAD.MOV.U32 R12, RZ, RZ, 0x37cbac00 ;  /* 0x37cbac00ff0c1424 */ /* 0x000fe400078e00ff */
        /* <DEDUP_REMOVED lines=12> */
[----:B------:R-:W-:-:S05]  /*2ad70*/  @!P0 FMUL.FTZ R10, R10, 8388608 ;  /* 0x4b0000000a0a8820 */ /* 0x000fca0000410000 */
[----:B------:R-:W-:-:S04]  /*2ad80*/  IADD3 R5, R10, -0x3f2aaaab, RZ ;  /* 0xc0d555550a057810 */ /* 0x000fc80007ffe0ff */
[----:B------:R-:W-:-:S05]  /*2ad90*/  LOP3.LUT R9, R5, 0xff800000, RZ, 0xc0, !PT ;  /* 0xff80000005097812 */ /* 0x000fca00078ec0ff */
[----:B------:R-:W-:-:S04]  /*2ada0*/  IMAD.IADD R5, R10, 0x1, -R9 ;  /* 0x000000010a057824 */ /* 0x000fc800078e0a09 */
        /* <DEDUP_REMOVED lines=22> */
.L_x_579:
        /* <DEDUP_REMOVED lines=26> */
.L_x_578:
[----:B------:R-:W-:Y:S05]  /*2b0b0*/  BSYNC B2 ;  /* 0x0000000000027941 */ /* 0x000fea0003800000 */
.L_x_577:
[----:B------:R-:W0:Y:S02]  /*2b0c0*/  MUFU.LG2 R0, R3 ;  /* 0x0000000300007308 */ /* 0x000e240000000c00 */
[----:B0-----:R-:W-:-:S04]  /*2b0d0*/  FMUL.FTZ R0, R0, 0.69314718246459960938 ;  /* 0x3f31721800007820 */ /* 0x001fc80000410000 */
[----:B------:R-:W-:-:S04]  /*2b0e0*/  FFMA.FTZ R0, R4, R0, -R3 ;  /* 0x0000000004007223 */ /* 0x000fc80000010803 */
[----:B------:R-:W-:Y:S01]  /*2b0f0*/  FADD.FTZ R5, R0, -R5 ;  /* 0x8000000500057221 */ /* 0x000fe20000010000 */
[----:B------:R-:W-:-:S04]  /*2b100*/  MOV R0, RZ ;  /* 0x000000ff00007202 */ /* 0x000fc80000000f00 */
[----:B------:R-:W-:-:S13]  /*2b110*/  FSETP.GEU.FTZ.AND P0, PT, R5, -88.72283935546875, PT ;  /* 0xc2b172180500780b */ /* 0x000fda0003f1e000 */
[----:B------:R-:W-:-:S04]  /*2b120*/  @P0 FMUL.FTZ R5, R5, 1.4426950216293334961 ;  /* 0x3fb8aa3b05050820 */ /* 0x000fc80000410000 */
[----:B------:R0:W1:Y:S03]  /*2b130*/  @P0 MUFU.EX2 R0, R5 ;  /* 0x0000000500000308 */ /* 0x0000660000000800 */
.L_x_570:
[----:B------:R-:W-:Y:S05]  /*2b140*/  BSYNC B3 ;  /* 0x0000000000037941 */ /* 0x000fea0003800000 */
.L_x_561:
[----:B-1----:R-:W-:Y:S01]  /*2b150*/  FSETP.NEU.FTZ.AND P0, PT, R0, RZ, PT ;  /* 0x000000ff0000720b */ /* 0x002fe20003f1d000 */
[----:B------:R-:W-:Y:S01]  /*2b160*/  BSSY B2, `(.L_x_580) ;  /* 0x0000016000027945 */ /* 0x000fe20003800000 */
[----:B0-----:R-:W-:-:S11]  /*2b170*/  IMAD.MOV.U32 R5, RZ, RZ, RZ ;  /* 0x000000ffff057224 */ /* 0x001fd600078e00ff */
[----:B------:R-:W-:Y:S05]  /*2b180*/  @!P0 BRA `(.L_x_581) ;  /* 0x00000000004c8947 */ /* 0x000fea0003800000 */
[----:B------:R-:W-:Y:S01]  /*2b190*/  HFMA2.MMA R5, -RZ, RZ, 0, 0 ;  /* 0x00000000ff057435 */ /* 0x000fe200000001ff */
[----:B------:R-:W-:Y:S01]  /*2b1a0*/  BSSY B3, `(.L_x_582) ;  /* 0x000000e000037945 */ /* 0x000fe20003800000 */
[----:B------:R-:W-:Y:S01]  /*2b1b0*/  HFMA2.MMA R10, -RZ, RZ, 1.875, 0 ;  /* 0x3f800000ff0a7435 */ /* 0x000fe200000001ff */
[----:B------:R-:W-:Y:S01]  /*2b1c0*/  MOV R7, 0x3f800000 ;  /* 0x3f80000000077802 */ /* 0x000fe20000000f00 */
[----:B------:R-:W-:-:S09]  /*2b1d0*/  IMAD.MOV.U32 R9, RZ, RZ, R4 ;  /* 0x000000ffff097224 */ /* 0x000fd200078e0004 */
.L_x_583:
[----:B------:R-:W-:Y:S01]  /*2b1e0*/  FADD.FTZ R9, R9, 1 ;  /* 0x3f80000009097421 */ /* 0x000fe20000010000 */
[----:B------:R-:W-:-:S03]  /*2b1f0*/  IADD3 R5, R5, 0x1, RZ ;  /* 0x0000000105057810 */ /* 0x000fc60007ffe0ff */
[----:B------:R-:W0:Y:S01]  /*2b200*/  MUFU.RCP R12, R9 ;  /* 0x00000009000c7308 */ /* 0x000e220000001000 */
        /* <DEDUP_REMOVED lines=8> */
.L_x_582:
[----:B------:R-:W0:Y:S01]  /*2b290*/  MUFU.RCP R5, R4 ;  /* 0x0000000400057308 */ /* 0x000e220000001000 */
[----:B------:R-:W-:-:S04]  /*2b2a0*/  FMUL.FTZ R0, R10, R0 ;  /* 0x000000000a007220 */ /* 0x000fc80000410000 */
[----:B0-----:R-:W-:-:S07]  /*2b2b0*/  FMUL.FTZ R5, R0, R5 ;  /* 0x0000000500057220 */ /* 0x001fce0000410000 */
.L_x_581:
[----:B------:R-:W-:Y:S05]  /*2b2c0*/  BSYNC B2 ;  /* 0x0000000000027941 */ /* 0x000fea0003800000 */
.L_x_580:
[----:B------:R-:W-:Y:S01]  /*2b2d0*/  FADD.FTZ R5, -R5, 1 ;  /* 0x3f80000005057421 */ /* 0x000fe20000010100 */
[----:B------:R-:W-:Y:S06]  /*2b2e0*/  BRA `(.L_x_441) ;  /* 0x000000b800f07947 */ /* 0x000fec0003800000 */
.L_x_446:
[----:B------:R-:W-:Y:S01]  /*2b2f0*/  IMAD.MOV.U32 R10, RZ, RZ, -0x41555555 ;  /* 0xbeaaaaabff0a7424 */ /* 0x000fe200078e00ff */
[----:B------:R-:W-:Y:S01]  /*2b300*/  MOV R11, 0x3daaaaab ;  /* 0x3daaaaab000b7802 */ /* 0x000fe20000000f00 */
[----:B------:R-:W-:Y:S01]  /*2b310*/  HFMA2.MMA R24, -RZ, RZ, -0.373046875, -163 ;  /* 0xb5f8d918ff187435 */ /* 0x000fe200000001ff */
[----:B------:R-:W-:Y:S01]  /*2b320*/  IMAD.MOV.U32 R25, RZ, RZ, 0x355eb691 ;  /* 0x355eb691ff197424 */ /* 0x000fe200078e00ff */
[----:B------:R-:W-:Y:S01]  /*2b330*/  HFMA2.MMA R12, -RZ, RZ, -1.111328125, -0.7294921875 ;  /* 0xbc72b9d6ff0c7435 */ /* 0x000fe200000001ff */
[----:B------:R-:W-:Y:S01]  /*2b340*/  IMAD.MOV.U32 R13, RZ, RZ, 0x3a97b426 ;  /* 0x3a97b426ff0d7424 */ /* 0x000fe200078e00ff */
[----:B------:R0:W-:Y:S01]  /*2b350*/  STL.64 [R1+0x9f8], R10 ;  /* 0x0009f80a01007387 */ /* 0x0001e20000100a00 */
[----:B------:R-:W-:Y:S01]  /*2b360*/  HFMA2.MMA R15, -RZ, RZ, -0.65380859375, 8640 ;  /* 0xb93b7038ff0f7435 */ /* 0x000fe200000001ff */
[----:B------:R-:W-:Y:S01]  /*2b370*/  MOV R14, 0x39b8ef1d ;  /* 0x39b8ef1d000e7802 */ /* 0x000fe20000000f00 */
[----:B------:R-:W-:Y:S01]  /*2b380*/  IMAD.MOV.U32 R22, RZ, RZ, 0x382462c5 ;  /* 0x382462c5ff167424 */ /* 0x000fe200078e00ff */
[----:B------:R-:W-:Y:S01]  /*2b390*/  MOV R23, 0xb612a9b8 ;  /* 0xb612a9b800177802 */ /* 0x000fe20000000f00 */
[----:B------:R1:W-:Y:S01]  /*2b3a0*/  STL.64 [R1+0xa18], R24 ;  /* 0x000a181801007387 */ /* 0x0003e20000100a00 */
[----:B------:R-:W-:Y:S01]  /*2b3b0*/  HFMA2.MMA R27, -RZ, RZ, 0.184326171875, 56544 ;  /* 0x31e67ae7ff1b7435 */ /* 0x000fe200000001ff */
[----:B------:R-:W-:Y:S01]  /*2b3c0*/  MOV R26, 0xb43dafcd ;  /* 0xb43dafcd001a7802 */ /* 0x000fe20000000f00 */
[----:B------:R-:W-:Y:S01]  /*2b3d0*/  IMAD.MOV.U32 R28, RZ, RZ, 0x32304beb ;  /* 0x32304bebff1c7424 */ /* 0x000fe200078e00ff */
[----:B------:R2:W-:Y:S01]  /*2b3e0*/  STL.64 [R1+0xa00], R12 ;  /* 0x000a000c01007387 */ /* 0x0005e20000100a00 */
[----:B------:R-:W-:Y:S01]  /*2b3f0*/  MOV R29, 0xb19690cc ;  /* 0xb19690cc001d7802 */ /* 0x000fe20000000f00 */
[----:B------:R-:W-:Y:S01]  /*2b400*/  HFMA2.MMA R30, -RZ, RZ, 0.1400146484375, 14776 ;  /* 0x307b7337ff1e7435 */ /* 0x000fe200000001ff */
[----:B0-----:R-:W-:Y:S01]  /*2b410*/  MOV R10, 0xae803854 ;  /* 0xae803854000a7802 */ /* 0x001fe20000000f00 */
[----:B------:R-:W-:Y:S01]  /*2b420*/  HFMA2.MMA R11, -RZ, RZ, 0.0911865234375, 12.4609375 ;  /* 0x2dd64a3bff0b7435 */ /* 0x000fe200000001ff */
[----:B------:R0:W-:Y:S01]  /*2b430*/  STL.64 [R1+0xa08], R14 ;  /* 0x000a080e01007387 */ /* 0x0001e20000100a00 */
[----:B------:R-:W-:-:S02]  /*2b440*/  IMAD.MOV.U32 R31, RZ, RZ, -0x521f9325 ;  /* 0xade06cdbff1f7424 */ /* 0x000fc400078e00ff */
[-C--:B------:R-:W-:Y:S01]  /*2b450*/  FMUL.FTZ R3, R3, R20.reuse ;  /* 0x0000001403037220 */ /* 0x080fe20000410000 */
[----:B-1----:R-:W-:Y:S01]  /*2b460*/  IMAD.MOV.U32 R24, RZ, RZ, -0x58f1ab76 ;  /* 0xa70e548aff187424 */ /* 0x002fe200078e00ff */
[----:B------:R-:W-:Y:S01]  /*2b470*/  MOV R25, 0xbaf2b9d6 ;  /* 0xbaf2b9d600197802 */ /* 0x000fe20000000f00 */
[----:B------:R1:W-:Y:S01]  /*2b480*/  STL.64 [R1+0xa10], R22 ;  /* 0x000a101601007387 */ /* 0x0003e20000100a00 */
[----:B------:R-:W-:Y:S01]  /*2b490*/  IMAD.MOV.U32 R0, RZ, RZ, 0x3ef9425d ;  /* 0x3ef9425dff007424 */ /* 0x000fe200078e00ff */
[----:B--2---:R-:W-:Y:S01]  /*2b4a0*/  MOV R13, 0x29f7cc00 ;  /* 0x29f7cc00000d7802 */ /* 0x004fe20000000f00 */
[----:B------:R-:W-:Y:S01]  /*2b4b0*/  IMAD.MOV.U32 R12, RZ, RZ, -0x534f1ac8 ;  /* 0xacb0e538ff0c7424 */ /* 0x000fe200078e00ff */
[----:B------:R2:W-:Y:S01]  /*2b4c0*/  STL.64 [R1+0xa38], R10 ;  /* 0x000a380a01007387 */ /* 0x0005e20000100a00 */
[----:B------:R-:W-:Y:S01]  /*2b4d0*/  FSETP.GT.FTZ.AND P0, PT, R3, 1, PT ;  /* 0x3f8000000300780b */ /* 0x000fe20003f14000 */
[----:B------:R-:W-:Y:S01]  /*2b4e0*/  BSSY B2, `(.L_x_584) ;  /* 0x00003d9000027945 */ /* 0x000fe20003800000 */
[----:B0-----:R-:W-:Y:S01]  /*2b4f0*/  HFMA2.MMA R14, -RZ, RZ, 0.052642822265625, -33.84375 ;  /* 0x2abdd03bff0e7435 */ /* 0x001fe200000001ff */
[----:B------:R-:W-:Y:S01]  /*2b500*/  IMAD.MOV.U32 R15, RZ, RZ, -0x55e33b21 ;  /* 0xaa1cc4dfff0f7424 */ /* 0x000fe200078e00ff */
[----:B------:R0:W-:Y:S01]  /*2b510*/  STL.64 [R1+0xa58], R24 ;  /* 0x000a581801007387 */ /* 0x0001e20000100a00 */
[----:B------:R-:W-:Y:S01]  /*2b520*/  FMUL.FTZ R9, R9, R20 ;  /* 0x0000001409097220 */ /* 0x000fe20000410000 */
[----:B-1----:R-:W-:-:S02]  /*2b530*/  HFMA2.MMA R23, -RZ, RZ, -0.02374267578125, 0.0077667236328125 ;  /* 0xa6141ff4ff177435 */ /* 0x002fc400000001ff */
[----:B------:R1:W-:Y:S01]  /*2b540*/  STL.64 [R1+0xa40], R12 ;  /* 0x000a400c01007387 */ /* 0x0003e20000100a00 */
[----:B------:R-:W-:Y:S01]  /*2b550*/  MOV R22, 0x2900827e ;  /* 0x2900827e00167802 */ /* 0x000fe20000000f00 */
[----:B--2---:R-:W-:Y:S01]  /*2b560*/  HFMA2.MMA R11, -RZ, RZ, 0.66748046875, -2.81640625 ;  /* 0x3957c1a2ff0b7435 */ /* 0x004fe200000001ff */
[----:B------:R-:W-:Y:S01]  /*2b570*/  MOV R10, 0xba81ca7b ;  /* 0xba81ca7b000a7802 */ /* 0x000fe20000000f00 */
[----:B------:R2:W-:Y:S01]  /*2b580*/  STL.64 [R1+0xa20], R26 ;  /* 0x000a201a01007387 */ /* 0x0005e20000100a00 */
[----:B0-----:R-:W-:Y:S01]  /*2b590*/  HFMA2.MMA R25, -RZ, RZ, -0.105224609375, 52.09375 ;  /* 0xaebc5283ff197435 */ /* 0x001fe200000001ff */
[----:B------:R-:W-:Y:S02]  /*2b5a0*/  MOV R24, 0x2fe4da1a ;  /* 0x2fe4da1a00187802 */ /* 0x000fe40000000f00 */
[----:B------:R0:W-:Y:S01]  /*2b5b0*/  STL.64 [R1+0xa48], R14 ;  /* 0x000a480e01007387 */ /* 0x0001e20000100a00 */
[----:B-1----:R-:W-:Y:S01]  /*2b5c0*/  HFMA2.MMA R13, -RZ, RZ, 0.2548828125, 0.00011575222015380859375 ;  /* 0x34140796ff0d7435 */ /* 0x002fe200000001ff */
[----:B------:R-:W-:-:S02]  /*2b5d0*/  MOV R12, 0x319fac92 ;  /* 0x319fac92000c7802 */ /* 0x000fc40000000f00 */
[----:B------:R1:W-:Y:S01]  /*2b5e0*/  STL.64 [R1+0xa68], R10 ;  /* 0x000a680a01007387 */ /* 0x0003e20000100a00 */
[----:B--2---:R-:W-:Y:S01]  /*2b5f0*/  HFMA2.MMA R26, -RZ, RZ, -0.92333984375, -0.0003798007965087890625 ;  /* 0xbb638e39ff1a7435 */ /* 0x004fe200000001ff */
[----:B------:R-:W-:Y:S02]  /*2b600*/  IMAD.MOV.U32 R27, RZ, RZ, 0x3b2d602b ;  /* 0x3b2d602bff1b7424 */ /* 0x000fe400078e00ff */
[----:B------:R2:W-:Y:S01]  /*2b610*/  STL.64 [R1+0xa50], R22 ;  /* 0x000a501601007387 */ /* 0x0005e20000100a00 */
[----:B0-----:R-:W-:Y:S01]  /*2b620*/  IMAD.MOV.U32 R14, RZ, RZ, -0x4c88ee18 ;  /* 0xb37711e8ff0e7424 */ /* 0x001fe200078e00ff */
[----:B------:R-:W-:Y:S02]  /*2b630*/  MOV R15, 0x324d53d2 ;  /* 0x324d53d2000f7802 */ /* 0x000fe40000000f00 */
[----:B------:R0:W-:Y:S01]  /*2b640*/  STL.64 [R1+0xa98], R24 ;  /* 0x000a981801007387 */ /* 0x0001e20000100a00 */
[----:B-1----:R-:W-:Y:S01]  /*2b650*/  HFMA2.MMA R10, -RZ, RZ, -0.0672607421875, 1944 ;  /* 0xac4e6798ff0a7435 */ /* 0x002fe200000001ff */
[----:B------:R-:W-:-:S02]  /*2b660*/  IMAD.MOV.U32 R11, RZ, RZ, 0x2b28cac0 ;  /* 0x2b28cac0ff0b7424 */ /* 0x000fc400078e00ff */
[----:B------:R1:W-:Y:S01]  /*2b670*/  STL.64 [R1+0xa80], R12 ;  /* 0x000a800c01007387 */ /* 0x0003e20000100a00 */
[----:B--2---:R-:W-:Y:S01]  /*2b680*/  HFMA2.MMA R22, -RZ, RZ, -0.0875244140625, 31.46875 ;  /* 0xad9a4fdeff167435 */ /* 0x004fe200000001ff */
[----:B------:R-:W-:Y:S02]  /*2b690*/  IMAD.MOV.U32 R23, RZ, RZ, -0x4f754d8a ;  /* 0xb08ab276ff177424 */ /* 0x000fe400078e00ff */
[----:B------:R2:W-:Y:S01]  /*2b6a0*/  STL.64 [R1+0xa60], R26 ;  /* 0x000a601a01007387 */ /* 0x0005e20000100a00 */
[----:B0-----:R-:W-:-:S03]  /*2b6b0*/  HFMA2.MMA R24, -RZ, RZ, -0.45849609375, 0.00158977508544921875 ;  /* 0xb7561683ff187435 */ /* 0x001fc600000001ff */
[----:B------:R0:W-:Y:S01]  /*2b6c0*/  STL.64 [R1+0xa88], R14 ;  /* 0x000a880e01007387 */ /* 0x0001e20000100a00 */
[----:B------:R-:W-:Y:S02]  /*2b6d0*/  IMAD.MOV.U32 R25, RZ, RZ, 0x33130aa5 ;  /* 0x33130aa5ff197424 */ /* 0x000fe400078e00ff */
[----:B-1----:R-:W-:Y:S01]  /*2b6e0*/  IMAD.MOV.U32 R12, RZ, RZ, 0x28b6c54f ;  /* 0x28b6c54fff0c7424 */ /* 0x002fe200078e00ff */
[----:B------:R-:W-:Y:S01]  /*2b6f0*/  MOV R13, 0xa794d81c ;  /* 0xa794d81c000d7802 */ /* 0x000fe20000000f00 */
[----:B------:R1:W-:Y:S01]  /*2b700*/  STL.64 [R1+0xaa8], R10 ;  /* 0x000aa80a01007387 */ /* 0x0003e20000100a00 */
[----:B--2---:R-:W-:Y:S01]  /*2b710*/  IMAD.MOV.U32 R26, RZ, RZ, 0x29889f1d ;  /* 0x29889f1dff1a7424 */ /* 0x004fe200078e00ff */
[----:B------:R-:W-:Y:S02]  /*2b720*/  MOV R27, 0x2cfc020e ;  /* 0x2cfc020e001b7802 */ /* 0x000fe40000000f00 */
[----:B------:R2:W-:Y:S01]  /*2b730*/  STL.64 [R1+0xa90], R22 ;  /* 0x000a901601007387 */ /* 0x0005e20000100a00 */
[----:B0-----:R-:W-:Y:S01]  /*2b740*/  HFMA2.MMA R14, -RZ, RZ, 0.94091796875, 14608 ;  /* 0x3b877322ff0e7435 */ /* 0x001fe200000001ff */
[----:B------:R-:W-:-:S02]  /*2b750*/  IMAD.MOV.U32 R15, RZ, RZ, -0x44d046cc ;  /* 0xbb2fb934ff0f7424 */ /* 0x000fc400078e00ff */
[----:B------:R0:W-:Y:S01]  /*2b760*/  STL.64 [R1+0xab8], R12 ;  /* 0x000ab80c01007387 */ /* 0x0001e20000100a00 */
[----:B-1----:R-:W-:-:S03]  /*2b770*/  HFMA2.MMA R11, -RZ, RZ, -0.322509765625, 0.00154876708984375 ;  /* 0xb5291658ff0b7435 */ /* 0x002fc600000001ff */
[----:B------:R1:W-:Y:S01]  /*2b780*/  STL.64 [R1+0xad8], R24 ;  /* 0x000ad81801007387 */ /* 0x0003e20000100a00 */
[----:B------:R-:W-:Y:S01]  /*2b790*/  MOV R10, 0x35b82c49 ;  /* 0x35b82c49000a7802 */ /* 0x000fe20000000f00 */
[----:B--2---:R-:W-:Y:S01]  /*2b7a0*/  IMAD.MOV.U32 R22, RZ, RZ, -0x471ed608 ;  /* 0xb8e129f8ff167424 */ /* 0x004fe200078e00ff */
[----:B------:R-:W-:Y:S01]  /*2b7b0*/  MOV R23, 0x385dfa1f ;  /* 0x385dfa1f00177802 */ /* 0x000fe20000000f00 */
[----:B------:R2:W-:Y:S01]  /*2b7c0*/  STL.64 [R1+0xaa0], R26 ;  /* 0x000aa01a01007387 */ /* 0x0005e20000100a00 */
[----:B0-----:R-:W-:Y:S01]  /*2b7d0*/  HFMA2.MMA R13, -RZ, RZ, 0.0587158203125, -0.16357421875 ;  /* 0x2b84b13cff0d7435 */ /* 0x001fe200000001ff */
[----:B------:R-:W-:Y:S02]  /*2b7e0*/  MOV R12, 0xb0bbe2c1 ;  /* 0xb0bbe2c1000c7802 */ /* 0x000fe40000000f00 */
[----:B------:R0:W-:Y:S01]  /*2b7f0*/  STL.64 [R1+0xac0], R14 ;  /* 0x000ac00e01007387 */ /* 0x0001e20000100a00 */
[----:B-1----:R-:W-:Y:S01]  /*2b800*/  HFMA2.MMA R25, -RZ, RZ, 0.054779052734375, 0.87255859375 ;  /* 0x2b033afbff197435 */ /* 0x002fe200000001ff */
        /* <DEDUP_REMOVED lines=8> */
[----:B-1----:R-:W-:Y:S01]  /*2b890*/  HFMA2.MMA R22, -RZ, RZ, 0.0831298828125, -0.1065673828125 ;  /* 0x2d52aed2ff167435 */ /* 0x002fe200000001ff */
[----:B------:R-:W-:-:S02]  /*2b8a0*/  IMAD.MOV.U32 R23, RZ, RZ, -0x5869cbf6 ;  /* 0xa796340aff177424 */ /* 0x000fc400078e00ff */
[----:B------:R1:W-:Y:S01]  /*2b8b0*/  STL.64 [R1+0xaf8], R12 ;  /* 0x000af80c01007387 */ /* 0x0003e20000100a00 */
[----:B--2---:R-:W-:Y:S01]  /*2b8c0*/  HFMA2.MMA R10, -RZ, RZ, 0.032196044921875, -0.00194072723388671875 ;  /* 0x281f97f3ff0a7435 */ /* 0x004fe200000001ff */
[----:B------:R-:W-:Y:S02]  /*2b8d0*/  IMAD.MOV.U32 R11, RZ, RZ, 0x3a2a3eca ;  /* 0x3a2a3ecaff0b7424 */ /* 0x000fe400078e00ff */
[----:B------:R2:W-:Y:S01]  /*2b8e0*/  STL.64 [R1+0xb10], R24 ;  /* 0x000b101801007387 */ /* 0x0005e20000100a00 */
[----:B0-----:R-:W-:Y:S02]  /*2b8f0*/  MOV R26, 0x39709e72 ;  /* 0x39709e72001a7802 */ /* 0x001fe40000000f00 */
[----:B------:R-:W-:Y:S01]  /*2b900*/  MOV R27, 0xb9f5fd8c ;  /* 0xb9f5fd8c001b7802 */ /* 0x000fe20000000f00 */
[----:B------:R0:W-:Y:S01]  /*2b910*/  STL.64 [R1+0xb00], R14 ;  /* 0x000b000e01007387 */ /* 0x0001e20000100a00 */
[----:B-1----:R-:W-:Y:S01]  /*2b920*/  HFMA2.MMA R13, -RZ, RZ, -0.5771484375, -0.00124835968017578125 ;  /* 0xb89e951dff0d7435 */ /* 0x002fe200000001ff */
[----:B------:R-:W-:-:S02]  /*2b930*/  IMAD.MOV.U32 R12, RZ, RZ, 0x398c5cdb ;  /* 0x398c5cdbff0c7424 */ /* 0x000fc400078e00ff */
[----:B------:R1:W-:Y:S01]  /*2b940*/  STL.64 [R1+0xb08], R22 ;  /* 0x000b081601007387 */ /* 0x0003e20000100a00 */
[----:B--2---:R-:W-:Y:S01]  /*2b950*/  MOV R24, 0x33adef47 ;  /* 0x33adef4700187802 */ /* 0x004fe20000000f00 */
[----:B------:R-:W-:Y:S02]  /*2b960*/  IMAD.MOV.U32 R25, RZ, RZ, -0x4d5bd619 ;  /* 0xb2a429e7ff197424 */ /* 0x000fe400078e00ff */
[----:B------:R2:W-:Y:S01]  /*2b970*/  STL.64 [R1+0xb20], R10 ;  /* 0x000b200a01007387 */ /* 0x0005e20000100a00 */
[----:B0-----:R-:W-:Y:S01]  /*2b980*/  MOV R14, 0xb480a951 ;  /* 0xb480a951000e7802 */ /* 0x001fe20000000f00 */
[----:B------:R-:W-:Y:S02]  /*2b990*/  IMAD.MOV.U32 R15, RZ, RZ, 0x3739efa3 ;  /* 0x3739efa3ff0f7424 */ /* 0x000fe400078e00ff */
[----:B------:R0:W-:Y:S01]  /*2b9a0*/  STL.64 [R1+0xb28], R26 ;  /* 0x000b281a01007387 */ /* 0x0001e20000100a00 */
[----:B-1----:R-:W-:Y:S01]  /*2b9b0*/  HFMA2.MMA R23, -RZ, RZ, -0.26318359375, 0.00168609619140625 ;  /* 0xb43616e8ff177435 */ /* 0x002fe200000001ff */
[----:B------:R-:W-:-:S02]  /*2b9c0*/  IMAD.MOV.U32 R22, RZ, RZ, -0x520aee6d ;  /* 0xadf51193ff167424 */ /* 0x000fc400078e00ff */
[----:B------:R1:W-:Y:S01]  /*2b9d0*/  STL.64 [R1+0xb50], R24 ;  /* 0x000b501801007387 */ /* 0x0003e20000100a00 */
[----:B--2---:R-:W-:-:S03]  /*2b9e0*/  HFMA2.MMA R10, -RZ, RZ, 0.06494140625, 764 ;  /* 0x2c2861f8ff0a7435 */ /* 0x004fc600000001ff */
[----:B------:R2:W-:Y:S01]  /*2b9f0*/  STL.64 [R1+0xb30], R12 ;  /* 0x000b300c01007387 */ /* 0x0005e20000100a00 */
[----:B------:R-:W-:Y:S01]  /*2ba00*/  MOV R11, 0x310db352 ;  /* 0x310db352000b7802 */ /* 0x000fe20000000f00 */
[----:B0-----:R-:W-:Y:S02]  /*2ba10*/  HFMA2.MMA R27, -RZ, RZ, 0.115966796875, -149.25 ;  /* 0x2f6cd8aaff1b7435 */ /* 0x001fe400000001ff */
[----:B------:R0:W-:Y:S01]  /*2ba20*/  STL.64 [R1+0xb38], R14 ;  /* 0x000b380e01007387 */ /* 0x0001e20000100a00 */
[----:B------:R-:W-:Y:S01]  /*2ba30*/  IMAD.MOV.U32 R26, RZ, RZ, -0x4f7df9d6 ;  /* 0xb082062aff1a7424 */ /* 0x000fe200078e00ff */
[----:B-1----:R-:W-:Y:S01]  /*2ba40*/  HFMA2.MMA R24, -RZ, RZ, -0.79736328125, -8896 ;  /* 0xba61f058ff187435 */ /* 0x002fe200000001ff */
[----:B------:R-:W-:Y:S01]  /*2ba50*/  MOV R25, 0x3a4d87fb ;  /* 0x3a4d87fb00197802 */ /* 0x000fe20000000f00 */
[----:B------:R1:W-:Y:S01]  /*2ba60*/  STL.64 [R1+0xb48], R22 ;  /* 0x000b481601007387 */ /* 0x0003e20000100a00 */
[----:B--2---:R-:W-:Y:S01]  /*2ba70*/  HFMA2.MMA R12, -RZ, RZ, 0.080810546875, 1.6845703125 ;  /* 0x2d2c3ebdff0c7435 */ /* 0x004fe200000001ff */
[----:B------:R-:W-:-:S02]  /*2ba80*/  MOV R13, 0xac19474f ;  /* 0xac19474f000d7802 */ /* 0x000fc40000000f00 */
[----:B------:R2:W-:Y:S01]  /*2ba90*/  STL.64 [R1+0xb58], R10 ;  /* 0x000b580a01007387 */ /* 0x0005e20000100a00 */
[----:B0-----:R-:W-:Y:S01]  /*2baa0*/  HFMA2.MMA R15, -RZ, RZ, 0.050262451171875, 48960 ;  /* 0x2a6f79faff0f7435 */ /* 0x001fe200000001ff */
[----:B------:R-:W-:Y:S02]  /*2bab0*/  IMAD.MOV.U32 R14, RZ, RZ, 0x248f2a67 ;  /* 0x248f2a67ff0e7424 */ /* 0x000fe400078e00ff */
[----:B------:R0:W-:Y:S01]  /*2bac0*/  STL.64 [R1+0xb60], R26 ;  /* 0x000b601a01007387 */ /* 0x0001e20000100a00 */
[----:B-1----:R-:W-:Y:S01]  /*2bad0*/  MOV R22, 0xa9d26c77 ;  /* 0xa9d26c7700167802 */ /* 0x002fe20000000f00 */
[----:B------:R-:W-:Y:S02]  /*2bae0*/  IMAD.MOV.U32 R23, RZ, RZ, 0x28b83af4 ;  /* 0x28b83af4ff177424 */ /* 0x000fe400078e00ff */
[----:B------:R1:W-:Y:S01]  /*2baf0*/  STL.64 [R1+0xb88], R24 ;  /* 0x000b881801007387 */ /* 0x0003e20000100a00 */
[----:B--2---:R-:W-:Y:S01]  /*2bb00*/  MOV R10, 0x388b4846 ;  /* 0x388b4846000a7802 */ /* 0x004fe20000000f00 */
[----:B------:R-:W-:-:S02]  /*2bb10*/  IMAD.MOV.U32 R11, RZ, RZ, -0x47d98e01 ;  /* 0xb82671ffff0b7424 */ /* 0x000fc400078e00ff */
[----:B------:R2:W-:Y:S01]  /*2bb20*/  STL.64 [R1+0xb70], R12 ;  /* 0x000b700c01007387 */ /* 0x0005e20000100a00 */
[----:B0-----:R-:W-:-:S03]  /*2bb30*/  HFMA2.MMA R26, -RZ, RZ, 0.45263671875, -204 ;  /* 0x373eda60ff1a7435 */ /* 0x001fc600000001ff */
[----:B------:R0:W-:Y:S01]  /*2bb40*/  STL.64 [R1+0xb78], R14 ;  /* 0x000b780e01007387 */ /* 0x0001e20000100a00 */
[----:B------:R-:W-:Y:S02]  /*2bb50*/  MOV R27, 0x2f89d9e3 ;  /* 0x2f89d9e3001b7802 */ /* 0x000fe40000000f00 */
[----:B-1----:R-:W-:Y:S01]  /*2bb60*/  MOV R24, 0xafd8a791 ;  /* 0xafd8a79100187802 */ /* 0x002fe20000000f00 */
[----:B------:R-:W-:Y:S01]  /*2bb70*/  IMAD.MOV.U32 R25, RZ, RZ, 0x2f4c88ee ;  /* 0x2f4c88eeff197424 */ /* 0x000fe200078e00ff */
[----:B------:R1:W-:Y:S01]  /*2bb80*/  STL.64 [R1+0xb80], R22 ;  /* 0x000b801601007387 */ /* 0x0003e20000100a00 */
[----:B--2---:R-:W-:Y:S01]  /*2bb90*/  HFMA2.MMA R13, -RZ, RZ, 0.339599609375, 0.0038700103759765625 ;  /* 0x356f1bedff0d7435 */ /* 0x004fe200000001ff */
[----:B------:R-:W-:Y:S02]  /*2bba0*/  IMAD.MOV.U32 R12, RZ, RZ, -0x4a1c71fc ;  /* 0xb5e38e04ff0c7424 */ /* 0x000fe400078e00ff */
[----:B------:R2:W-:Y:S01]  /*2bbb0*/  STL.64 [R1+0xb98], R10 ;  /* 0x000b980a01007387 */ /* 0x0005e20000100a00 */
[----:B0-----:R-:W-:Y:S01]  /*2bbc0*/  MOV R14, 0xb47633b6 ;  /* 0xb47633b6000e7802 */ /* 0x001fe20000000f00 */
[----:B------:R-:W-:-:S02]  /*2bbd0*/  IMAD.MOV.U32 R15, RZ, RZ, 0x2e020a8b ;  /* 0x2e020a8bff0f7424 */ /* 0x000fc400078e00ff */
[----:B------:R0:W-:Y:S01]  /*2bbe0*/  STL.64 [R1+0xbc8], R24 ;  /* 0x000bc81801007387 */ /* 0x0001e20000100a00 */
[----:B-1----:R-:W-:-:S03]  /*2bbf0*/  HFMA2.MMA R23, -RZ, RZ, -0.050811767578125, -0.0056915283203125 ;  /* 0xaa819dd4ff177435 */ /* 0x002fc600000001ff */
[----:B------:R1:W-:Y:S01]  /*2bc00*/  STL.64 [R1+0xa28], R28 ;  /* 0x000a281c01007387 */ /* 0x0003e20000100a00 */
[----:B------:R-:W-:Y:S01]  /*2bc10*/  IMAD.MOV.U32 R22, RZ, RZ, 0x316cd4f9 ;  /* 0x316cd4f9ff167424 */ /* 0x000fe200078e00ff */
[----:B--2---:R-:W-:Y:S02]  /*2bc20*/  HFMA2.MMA R10, -RZ, RZ, -0.09759521484375, -0.0019130706787109375 ;  /* 0xae3f97d6ff0a7435 */ /* 0x004fe400000001ff */
[----:B------:R2:W-:Y:S01]  /*2bc30*/  STL.64 [R1+0xba0], R26 ;  /* 0x000ba01a01007387 */ /* 0x0005e20000100a00 */
[----:B------:R-:W-:Y:S01]  /*2bc40*/  MOV R11, 0x26b84405 ;  /* 0x26b84405000b7802 */ /* 0x000fe20000000f00 */
[----:B0-----:R-:W-:Y:S02]  /*2bc50*/  HFMA2.MMA R24, -RZ, RZ, 0.255859375, 442 ;  /* 0x34185ee8ff187435 */ /* 0x001fe400000001ff */
[----:B------:R0:W-:Y:S01]  /*2bc60*/  STL.64 [R1+0xbb0], R14 ;  /* 0x000bb00e01007387 */ /* 0x0001e20000100a00 */
[----:B------:R-:W-:Y:S01]  /*2bc70*/  MOV R25, 0xb76411fe ;  /* 0xb76411fe00197802 */ /* 0x000fe20000000f00 */
[----:B-1----:R-:W-:Y:S01]  /*2bc80*/  IMAD.MOV.U32 R28, RZ, RZ, -0x4b283e5e ;  /* 0xb4d7c1a2ff1c7424 */ /* 0x002fe200078e00ff */
[----:B------:R-:W-:Y:S01]  /*2bc90*/  MOV R29, 0xb797d257 ;  /* 0xb797d257001d7802 */ /* 0x000fe20000000f00 */
[----:B------:R1:W-:Y:S01]  /*2bca0*/  STL.64 [R1+0xba8], R12 ;  /* 0x000ba80c01007387 */ /* 0x0003e20000100a00 */
[----:B--2---:R-:W-:Y:S01]  /*2bcb0*/  HFMA2.MMA R27, -RZ, RZ, -0.06390380859375, 1.345703125 ;  /* 0xac173d62ff1b7435 */ /* 0x004fe200000001ff */
[----:B------:R-:W-:-:S02]  /*2bcc0*/  IMAD.MOV.U32 R26, RZ, RZ, 0x2ca4a32a ;  /* 0x2ca4a32aff1a7424 */ /* 0x000fc400078e00ff */
[----:B------:R2:W-:Y:S01]  /*2bcd0*/  STL.64 [R1+0xa30], R30 ;  /* 0x000a301e01007387 */ /* 0x0005e20000100a00 */
[----:B0-----:R-:W-:Y:S01]  /*2bce0*/  HFMA2.MMA R15, -RZ, RZ, 0.69580078125, 465 ;  /* 0x39915f44ff0f7435 */ /* 0x001fe200000001ff */
[----:B------:R-:W-:Y:S02]  /*2bcf0*/  IMAD.MOV.U32 R14, RZ, RZ, -0x476dc4fe ;  /* 0xb8923b02ff0e7424 */ /* 0x000fe400078e00ff */
[----:B------:R0:W-:Y:S01]  /*2bd00*/  STL.64 [R1+0xa70], R28 ;  /* 0x000a701c01007387 */ /* 0x0001e20000100a00 */
[----:B-1----:R-:W-:Y:S01]  /*2bd10*/  HFMA2.MMA R12, -RZ, RZ, -0.042083740234375, 0.58984375 ;  /* 0xa96338b8ff0c7435 */ /* 0x002fe200000001ff */
[----:B------:R-:W-:Y:S02]  /*2bd20*/  MOV R13, 0xb9b09456 ;  /* 0xb9b09456000d7802 */ /* 0x000fe40000000f00 */
[----:B------:R1:W-:Y:S01]  /*2bd30*/  STL.64 [R1+0xbc0], R22 ;  /* 0x000bc01601007387 */ /* 0x0003e20000100a00 */
[----:B--2---:R-:W-:Y:S01]  /*2bd40*/  HFMA2.MMA R30, -RZ, RZ, 0.4375, 78.3125 ;  /* 0x370054e5ff1e7435 */ /* 0x004fe200000001ff */
[----:B------:R-:W-:-:S02]  /*2bd50*/  IMAD.MOV.U32 R31, RZ, RZ, -0x4a27a102 ;  /* 0xb5d85efeff1f7424 */ /* 0x000fc400078e00ff */
[----:B------:R2:W-:Y:S01]  /*2bd60*/  STL.64 [R1+0xbd0], R10 ;  /* 0x000bd00a01007387 */ /* 0x0005e20000100a00 */
[----:B0-----:R-:W-:Y:S01]  /*2bd70*/  HFMA2.MMA R29, -RZ, RZ, -0.0419921875, 0.27197265625 ;  /* 0xa960345aff1d7435 */ /* 0x001fe200000001ff */
[----:B------:R-:W-:Y:S02]  /*2bd80*/  MOV R28, 0xa579dbd3 ;  /* 0xa579dbd3001c7802 */ /* 0x000fe40000000f00 */
[----:B------:R0:W-:Y:S01]  /*2bd90*/  STL.64 [R1+0xc00], R24 ;  /* 0x000c001801007387 */ /* 0x0001e20000100a00 */
[----:B-1----:R-:W-:Y:S01]  /*2bda0*/  MOV R22, 0xb9510216 ;  /* 0xb951021600167802 */ /* 0x002fe20000000f00 */
[----:B------:R-:W-:Y:S02]  /*2bdb0*/  IMAD.MOV.U32 R23, RZ, RZ, 0x388e8f4e ;  /* 0x388e8f4eff177424 */ /* 0x000fe400078e00ff */
[----:B------:R1:W-:Y:S01]  /*2bdc0*/  STL.64 [R1+0xbd8], R26 ;  /* 0x000bd81a01007387 */ /* 0x0003e20000100a00 */
[----:B--2---:R-:W-:Y:S01]  /*2bdd0*/  MOV R10, 0xafb2ce7f ;  /* 0xafb2ce7f000a7802 */ /* 0x004fe20000000f00 */
[----:B------:R-:W-:-:S02]  /*2bde0*/  IMAD.MOV.U32 R11, RZ, RZ, 0x34ba0a82 ;  /* 0x34ba0a82ff0b7424 */ /* 0x000fc400078e00ff */
[----:B------:R2:W-:Y:S01]  /*2bdf0*/  STL.64 [R1+0xbf0], R14 ;  /* 0x000bf00e01007387 */ /* 0x0005e20000100a00 */
[----:B0-----:R-:W-:Y:S01]  /*2be00*/  MOV R24, 0xa428dfed ;  /* 0xa428dfed00187802 */ /* 0x001fe20000000f00 */
[----:B------:R-:W-:Y:S02]  /*2be10*/  IMAD.MOV.U32 R25, RZ, RZ, -0x545594a8 ;  /* 0xabaa6b58ff197424 */ /* 0x000fe400078e00ff */
[----:B------:R0:W-:Y:S01]  /*2be20*/  STL.64 [R1+0xbe8], R12 ;  /* 0x000be80c01007387 */ /* 0x0001e20000100a00 */
[----:B-1----:R-:W-:Y:S01]  /*2be30*/  HFMA2.MMA R26, -RZ, RZ, -0.26708984375, 0.00088405609130859375 ;  /* 0xb446133eff1a7435 */ /* 0x002fe200000001ff */
[----:B------:R-:W-:Y:S02]  /*2be40*/  MOV R27, 0x334f3181 ;  /* 0x334f3181001b7802 */ /* 0x000fe40000000f00 */
[----:B------:R1:W-:Y:S01]  /*2be50*/  STL.64 [R1+0xbf8], R22 ;  /* 0x000bf81601007387 */ /* 0x0003e20000100a00 */
[----:B--2---:R-:W-:Y:S01]  /*2be60*/  MOV R14, 0x315951d7 ;  /* 0x315951d7000e7802 */ /* 0x004fe20000000f00 */
[----:B------:R-:W-:-:S02]  /*2be70*/  IMAD.MOV.U32 R15, RZ, RZ, -0x4fa87867 ;  /* 0xb0578799ff0f7424 */ /* 0x000fc400078e00ff */
[----:B------:R2:W-:Y:S01]  /*2be80*/  STL.64 [R1+0xc10], R10 ;  /* 0x000c100a01007387 */ /* 0x0005e20000100a00 */
[----:B0-----:R-:W-:Y:S01]  /*2be90*/  HFMA2.MMA R13, -RZ, RZ, -0.1826171875, -0.091796875 ;  /* 0xb1d8ade0ff0d7435 */ /* 0x001fe200000001ff */
[----:B------:R-:W-:Y:S02]  /*2bea0*/  IMAD.MOV.U32 R12, RZ, RZ, -0x575df71d ;  /* 0xa8a208e3ff0c7424 */ /* 0x000fe400078e00ff */
[----:B------:R0:W-:Y:S01]  /*2beb0*/  STL.64 [R1+0xc40], R24 ;  /* 0x000c401801007387 */ /* 0x0001e20000100a00 */
[----:B-1----:R-:W-:-:S03]  /*2bec0*/  HFMA2.MMA R23, -RZ, RZ, 0.08184814453125, -56992 ;  /* 0x2d3dfaf5ff177435 */ /* 0x002fc600000001ff */
[----:B------:R1:W-:Y:S01]  /*2bed0*/  STL.64 [R1+0xa78], R30 ;  /* 0x000a781e01007387 */ /* 0x0003e20000100a00 */
[----:B------:R-:W-:Y:S01]  /*2bee0*/  IMAD.MOV.U32 R22, RZ, RZ, -0x51b97f57 ;  /* 0xae4680a9ff167424 */ /* 0x000fe200078e00ff */
[----:B--2---:R-:W-:Y:S02]  /*2bef0*/  HFMA2.MMA R10, -RZ, RZ, 0.055633544921875, -1554 ;  /* 0x2b1fe612ff0a7435 */ /* 0x004fe400000001ff */
[----:B------:R2:W-:Y:S01]  /*2bf00*/  STL.64 [R1+0xab0], R28 ;  /* 0x000ab01c01007387 */ /* 0x0005e20000100a00 */
[----:B------:R-:W-:Y:S01]  /*2bf10*/  MOV R11, 0xaa152d8b ;  /* 0xaa152d8b000b7802 */ /* 0x000fe20000000f00 */
[----:B0-----:R-:W-:Y:S02]  /*2bf20*/  HFMA2.MMA R24, -RZ, RZ, 0.319091796875, 1096 ;  /* 0x351b6448ff187435 */ /* 0x001fe400000001ff */
[----:B------:R0:W-:Y:S01]  /*2bf30*/  STL.64 [R1+0xc28], R14 ;  /* 0x000c280e01007387 */ /* 0x0001e20000100a00 */
[----:B------:R-:W-:Y:S01]  /*2bf40*/  MOV R25, 0x2a83a738 ;  /* 0x2a83a73800197802 */ /* 0x000fe20000000f00 */
[----:B-1----:R-:W-:-:S02]  /*2bf50*/  HFMA2.MMA R31, -RZ, RZ, 0.37646484375, -160.625 ;  /* 0x3606d905ff1f7435 */ /* 0x002fc400000001ff */
[----:B------:R1:W-:Y:S01]  /*2bf60*/  STL.64 [R1+0xc18], R26 ;  /* 0x000c181a01007387 */ /* 0x0003e20000100a00 */
[----:B------:R-:W-:Y:S01]  /*2bf70*/  MOV R30, 0x3a4a4588 ;  /* 0x3a4a4588001e7802 */ /* 0x000fe20000000f00 */
[----:B--2---:R-:W-:Y:S01]  /*2bf80*/  HFMA2.MMA R28, -RZ, RZ, -0.201416015625, 0.003711700439453125 ;  /* 0xb2721b9aff1c7435 */ /* 0x004fe200000001ff */
[----:B------:R-:W-:Y:S01]  /*2bf90*/  IMAD.MOV.U32 R29, RZ, RZ, 0x31d606a3 ;  /* 0x31d606a3ff1d7424 */ /* 0x000fe200078e00ff */
[----:B------:R2:W-:Y:S01]  /*2bfa0*/  STL.64 [R1+0xc20], R12 ;  /* 0x000c200c01007387 */ /* 0x0005e20000100a00 */
[----:B0-----:R-:W-:Y:S01]  /*2bfb0*/  HFMA2.MMA R15, -RZ, RZ, -0.1663818359375, -0.0100250244140625 ;  /* 0xb153a122ff0f7435 */ /* 0x001fe200000001ff */
[----:B------:R-:W-:Y:S02]  /*2bfc0*/  IMAD.MOV.U32 R14, RZ, RZ, -0x48663e86 ;  /* 0xb799c17aff0e7424 */ /* 0x000fe400078e00ff */
[----:B------:R0:W-:Y:S01]  /*2bfd0*/  STL.64 [R1+0xc38], R22 ;  /* 0x000c381601007387 */ /* 0x0001e20000100a00 */
[----:B-1----:R-:W-:Y:S01]  /*2bfe0*/  HFMA2.MMA R27, -RZ, RZ, -0.76318359375, 0.9521484375 ;  /* 0xba1b3b9eff1b7435 */ /* 0x002fe200000001ff */
[----:B------:R-:W-:-:S02]  /*2bff0*/  IMAD.MOV.U32 R26, RZ, RZ, 0x3a0b4779 ;  /* 0x3a0b4779ff1a7424 */ /* 0x000fc400078e00ff */
[----:B------:R1:W-:Y:S01]  /*2c000*/  STL.64 [R1+0xc48], R10 ;  /* 0x000c480a01007387 */ /* 0x0003e20000100a00 */
[----:B--2---:R-:W-:Y:S01]  /*2c010*/  HFMA2.MMA R12, -RZ, RZ, -0.58349609375, 4.41074371337890625e-06 ;  /* 0xb8ab004aff0c7435 */ /* 0x004fe200000001ff */
[----:B------:R-:W-:Y:S02]  /*2c020*/  MOV R13, 0x386b5efc ;  /* 0x386b5efc000d7802 */ /* 0x000fe40000000f00 */
[----:B------:R2:W-:Y:S01]  /*2c030*/  STL.64 [R1+0xc78], R24 ;  /* 0x000c781801007387 */ /* 0x0005e20000100a00 */
[----:B0-----:R-:W-:Y:S01]  /*2c040*/  MOV R22, 0x36688aea ;  /* 0x36688aea00167802 */ /* 0x001fe20000000f00 */
[----:B------:R-:W-:Y:S02]  /*2c050*/  IMAD.MOV.U32 R23, RZ, RZ, -0x49f7d3c4 ;  /* 0xb6082c3cff177424 */ /* 0x000fe400078e00ff */
[----:B------:R0:W-:Y:S01]  /*2c060*/  STL.64 [R1+0xac8], R30 ;  /* 0x000ac81e01007387 */ /* 0x0001e20000100a00 */
[----:B-1----:R-:W-:Y:S01]  /*2c070*/  MOV R10, 0xb2578752 ;  /* 0xb2578752000a7802 */ /* 0x002fe20000000f00 */
[----:B------:R-:W-:-:S02]  /*2c080*/  IMAD.MOV.U32 R11, RZ, RZ, 0x29c2c5d5 ;  /* 0x29c2c5d5ff0b7424 */ /* 0x000fc400078e00ff */
[----:B------:R1:W-:Y:S01]  /*2c090*/  STL.64 [R1+0xaf0], R28 ;  /* 0x000af01c01007387 */ /* 0x0003e20000100a00 */
[----:B--2---:R-:W-:-:S03]  /*2c0a0*/  MOV R24, 0x3858ebaf ;  /* 0x3858ebaf00187802 */ /* 0x004fc60000000f00 */
[----:B------:R2:W-:Y:S01]  /*2c0b0*/  STL.64 [R1+0xc68], R14 ;  /* 0x000c680e01007387 */ /* 0x0005e20000100a00 */
[----:B------:R-:W-:Y:S02]  /*2c0c0*/  IMAD.MOV.U32 R25, RZ, RZ, -0x4650663d ;  /* 0xb9af99c3ff197424 */ /* 0x000fe400078e00ff */
[----:B0-----:R-:W-:Y:S01]  /*2c0d0*/  IMAD.MOV.U32 R30, RZ, RZ, -0x5620f4f4 ;  /* 0xa9df0b0cff1e7424 */ /* 0x001fe200078e00ff */
[----:B------:R-:W-:Y:S01]  /*2c0e0*/  MOV R31, 0x23ae9da1 ;  /* 0x23ae9da1001f7802 */ /* 0x000fe20000000f00 */
[----:B------:R0:W-:Y:S01]  /*2c0f0*/  STL.64 [R1+0xc50], R26 ;  /* 0x000c501a01007387 */ /* 0x0001e20000100a00 */
[----:B-1----:R-:W-:Y:S01]  /*2c100*/  HFMA2.MMA R28, -RZ, RZ, -0.42138671875, 3826 ;  /* 0xb6be6b79ff1c7435 */ /* 0x002fe200000001ff */
[----:B------:R-:W-:Y:S02]  /*2c110*/  MOV R29, 0x35bf0101 ;  /* 0x35bf0101001d7802 */ /* 0x000fe40000000f00 */
[----:B------:R1:W-:Y:S01]  /*2c120*/  STL.64 [R1+0xc60], R12 ;  /* 0x000c600c01007387 */ /* 0x0003e20000100a00 */
[----:B--2---:R-:W-:Y:S01]  /*2c130*/  MOV R14, 0xadea538c ;  /* 0xadea538c000e7802 */ /* 0x004fe20000000f00 */
[----:B------:R-:W-:-:S02]  /*2c140*/  IMAD.MOV.U32 R15, RZ, RZ, 0x2d65daaf ;  /* 0x2d65daafff0f7424 */ /* 0x000fc400078e00ff */
[----:B------:R2:W-:Y:S01]  /*2c150*/  STL.64 [R1+0xc70], R22 ;  /* 0x000c701601007387 */ /* 0x0005e20000100a00 */
[----:B0-----:R-:W-:-:S03]  /*2c160*/  HFMA2.MMA R26, -RZ, RZ, 0.1531982421875, -0.00011903047561645507812 ;  /* 0x30e787cdff1a7435 */ /* 0x001fc600000001ff */
[----:B------:R0:W-:Y:S01]  /*2c170*/  STL.64 [R1+0xc88], R10 ;  /* 0x000c880a01007387 */ /* 0x0001e20000100a00 */
[----:B------:R-:W-:Y:S01]  /*2c180*/  MOV R27, 0xb06bb8ab ;  /* 0xb06bb8ab001b7802 */ /* 0x000fe20000000f00 */
[----:B-1----:R-:W-:Y:S02]  /*2c190*/  HFMA2.MMA R13, -RZ, RZ, -0.0248260498046875, 7912 ;  /* 0xa65b6fbaff0d7435 */ /* 0x002fe400000001ff */
[----:B------:R1:W-:Y:S01]  /*2c1a0*/  STL.64 [R1+0xcb8], R24 ;  /* 0x000cb81801007387 */ /* 0x0003e20000100a00 */
[----:B------:R-:W-:Y:S01]  /*2c1b0*/  IMAD.MOV.U32 R12, RZ, RZ, 0x2f6d7999 ;  /* 0x2f6d7999ff0c7424 */ /* 0x000fe200078e00ff */
[----:B--2---:R-:W-:Y:S02]  /*2c1c0*/  HFMA2.MMA R23, -RZ, RZ, 0.712890625, -0.0002586841583251953125 ;  /* 0x39b48c3dff177435 */ /* 0x004fe400000001ff */
[----:B------:R2:W-:Y:S01]  /*2c1d0*/  STL.64 [R1+0xb18], R30 ;  /* 0x000b181e01007387 */ /* 0x0005e20000100a00 */
[----:B------:R-:W-:Y:S01]  /*2c1e0*/  IMAD.MOV.U32 R22, RZ, RZ, 0x2acfbe8a ;  /* 0x2acfbe8aff167424 */ /* 0x000fe200078e00ff */
[----:B0-----:R-:W-:-:S02]  /*2c1f0*/  HFMA2.MMA R10, -RZ, RZ, 0.69677734375, 30128 ;  /* 0x3993775bff0a7435 */ /* 0x001fc400000001ff */
[----:B------:R0:W-:Y:S01]  /*2c200*/  STL.64 [R1+0xca0], R14 ;  /* 0x000ca00e01007387 */ /* 0x0001e20000100a00 */
[----:B------:R-:W-:Y:S01]  /*2c210*/  MOV R11, 0xb8e63214 ;  /* 0xb8e63214000b7802 */ /* 0x000fe20000000f00 */
[----:B-1----:R-:W-:Y:S02]  /*2c220*/  HFMA2.MMA R24, -RZ, RZ, -0.202392578125, 17504 ;  /* 0xb27a7446ff187435 */ /* 0x002fe400000001ff */
[----:B------:R1:W-:Y:S01]  /*2c230*/  STL.64 [R1+0xb40], R28 ;  /* 0x000b401c01007387 */ /* 0x0003e20000100a00 */
[----:B------:R-:W-:Y:S02]  /*2c240*/  MOV R25, 0x31859418 ;  /* 0x3185941800197802 */ /* 0x000fe40000000f00 */
[----:B--2---:R-:W-:Y:S01]  /*2c250*/  MOV R30, 0xa87a302c ;  /* 0xa87a302c001e7802 */ /* 0x004fe20000000f00 */
[----:B------:R-:W-:Y:S01]  /*2c260*/  IMAD.MOV.U32 R31, RZ, RZ, -0x523f6961 ;  /* 0xadc0969fff1f7424 */ /* 0x000fe200078e00ff */
[----:B------:R2:W-:Y:S01]  /*2c270*/  STL.64 [R1+0xc90], R26 ;  /* 0x000c901a01007387 */ /* 0x0005e20000100a00 */
[----:B0-----:R-:W-:Y:S01]  /*2c280*/  HFMA2.MMA R15, -RZ, RZ, -0.2646484375, -0.001155853271484375 ;  /* 0xb43c94bcff0f7435 */ /* 0x001fe200000001ff */
[----:B------:R-:W-:-:S02]  /*2c290*/  IMAD.MOV.U32 R14, RZ, RZ, 0x35258957 ;  /* 0x35258957ff0e7424 */ /* 0x000fc400078e00ff */
[----:B------:R0:W-:Y:S01]  /*2c2a0*/  STL.64 [R1+0xb68], R30 ;  /* 0x000b681e01007387 */ /* 0x0001e20000100a00 */
[----:B-1----:R-:W-:Y:S01]  /*2c2b0*/  HFMA2.MMA R29, -RZ, RZ, -0.3603515625, 43744 ;  /* 0xb5c47957ff1d7435 */ /* 0x002fe200000001ff */
[----:B------:R-:W-:Y:S02]  /*2c2c0*/  IMAD.MOV.U32 R28, RZ, RZ, -0x4663332c ;  /* 0xb99cccd4ff1c7424 */ /* 0x000fe400078e00ff */
[----:B------:R1:W-:Y:S01]  /*2c2d0*/  STL.64 [R1+0xc98], R12 ;  /* 0x000c980c01007387 */ /* 0x0003e20000100a00 */
[----:B--2---:R-:W-:-:S03]  /*2c2e0*/  HFMA2.MMA R27, -RZ, RZ, 0.494140625, -1.189453125 ;  /* 0x37e8bcc2ff1b7435 */ /* 0x004fc600000001ff */
[----:B------:R2:W-:Y:S01]  /*2c2f0*/  STL.64 [R1+0xcb0], R22 ;  /* 0x000cb01601007387 */ /* 0x0005e20000100a00 */
[----:B------:R-:W-:Y:S01]  /*2c300*/  IMAD.MOV.U32 R26, RZ, RZ, -0x4bf731c8 ;  /* 0xb408ce38ff1a7424 */ /* 0x000fe200078e00ff */
[----:B0-----:R-:W-:Y:S02]  /*2c310*/  HFMA2.MMA R30, -RZ, RZ, 0.2176513671875, -18976 ;  /* 0x32f7f4a2ff1e7435 */ /* 0x001fe400000001ff */
[----:B------:R0:W-:Y:S01]  /*2c320*/  STL.64 [R1+0xcc0], R10 ;  /* 0x000cc00a01007387 */ /* 0x0001e20000100a00 */
[----:B------:R-:W-:Y:S01]  /*2c330*/  MOV R31, 0xb273c722 ;  /* 0xb273c722001f7802 */ /* 0x000fe20000000f00 */
[----:B-1----:R-:W-:Y:S02]  /*2c340*/  HFMA2.MMA R12, -RZ, RZ, 0.1258544921875, -2.712890625 ;  /* 0x3007c16dff0c7435 */ /* 0x002fe400000001ff */
[----:B------:R1:W-:Y:S01]  /*2c350*/  STL.64 [R1+0xcf0], R24 ;  /* 0x000cf01801007387 */ /* 0x0003e20000100a00 */
[----:B------:R-:W-:Y:S02]  /*2c360*/  MOV R13, 0xb58e3567 ;  /* 0xb58e3567000d7802 */ /* 0x000fe40000000f00 */
[----:B--2---:R-:W-:Y:S01]  /*2c370*/  MOV R22, 0xabb69977 ;  /* 0xabb6997700167802 */ /* 0x004fe20000000f00 */
[----:B------:R-:W-:Y:S01]  /*2c380*/  IMAD.MOV.U32 R23, RZ, RZ, 0x32e788fe ;  /* 0x32e788feff177424 */ /* 0x000fe200078e00ff */
[----:B------:R2:W-:Y:S01]  /*2c390*/  STL.64 [R1+0xce0], R14 ;  /* 0x000ce00e01007387 */ /* 0x0005e20000100a00 */
[----:B0-----:R-:W-:Y:S01]  /*2c3a0*/  MOV R10, 0x2f96d785 ;  /* 0x2f96d785000a7802 */ /* 0x001fe20000000f00 */
[----:B------:R-:W-:-:S02]  /*2c3b0*/  IMAD.MOV.U32 R11, RZ, RZ, -0x5166292b ;  /* 0xae99d6d5ff0b7424 */ /* 0x000fc400078e00ff */
[----:B------:R0:W-:Y:S01]  /*2c3c0*/  STL.64 [R1+0xb90], R28 ;  /* 0x000b901c01007387 */ /* 0x0001e20000100a00 */
[----:B-1----:R-:W-:Y:S01]  /*2c3d0*/  MOV R24, 0x384231bf ;  /* 0x384231bf00187802 */ /* 0x002fe20000000f00 */
[----:B------:R-:W-:Y:S02]  /*2c3e0*/  IMAD.MOV.U32 R25, RZ, RZ, 0x319c9bcd ;  /* 0x319c9bcdff197424 */ /* 0x000fe400078e00ff */
[----:B------:R1:W-:Y:S01]  /*2c3f0*/  STL.64 [R1+0xcc8], R26 ;  /* 0x000cc81a01007387 */ /* 0x0003e20000100a00 */
[----:B--2---:R-:W-:Y:S01]  /*2c400*/  MOV R14, 0xba2b14da ;  /* 0xba2b14da000e7802 */ /* 0x004fe20000000f00 */
[----:B------:R-:W-:Y:S02]  /*2c410*/  IMAD.MOV.U32 R15, RZ, RZ, 0x3a5c11ce ;  /* 0x3a5c11ceff0f7424 */ /* 0x000fe400078e00ff */
[----:B------:R2:W-:Y:S01]  /*2c420*/  STL.64 [R1+0xce8], R22 ;  /* 0x000ce81601007387 */ /* 0x0005e20000100a00 */
[----:B0-----:R-:W-:Y:S01]  /*2c430*/  MOV R28, 0x2b0a2bbf ;  /* 0x2b0a2bbf001c7802 */ /* 0x001fe20000000f00 */
[----:B------:R-:W-:-:S02]  /*2c440*/  IMAD.MOV.U32 R29, RZ, RZ, -0x5d1625b2 ;  /* 0xa2e9da4eff1d7424 */ /* 0x000fc400078e00ff */
[----:B------:R0:W-:Y:S01]  /*2c450*/  STL.64 [R1+0xd00], R10 ;  /* 0x000d000a01007387 */ /* 0x0001e20000100a00 */
[----:B-1----:R-:W-:-:S03]  /*2c460*/  HFMA2.MMA R26, -RZ, RZ, 0.0154876708984375, -809.5 ;  /* 0x23eee253ff1a7435 */ /* 0x002fc600000001ff */
[----:B------:R1:W-:Y:S01]  /*2c470*/  STL.64 [R1+0xd30], R24 ;  /* 0x000d301801007387 */ /* 0x0003e20000100a00 */
[----:B------:R-:W-:Y:S01]  /*2c480*/  MOV R27, 0x2d1bcefb ;  /* 0x2d1bcefb001b7802 */ /* 0x000fe20000000f00 */
[----:B--2---:R-:W-:Y:S02]  /*2c490*/  HFMA2.MMA R23, -RZ, RZ, -0.6279296875, 0.0002286434173583984375 ;  /* 0xb9060b7eff177435 */ /* 0x004fe400000001ff */
[----:B------:R2:W-:Y:S01]  /*2c4a0*/  STL.64 [R1+0xbb8], R30 ;  /* 0x000bb81e01007387 */ /* 0x0005e20000100a00 */
[----:B------:R-:W-:Y:S01]  /*2c4b0*/  IMAD.MOV.U32 R22, RZ, RZ, 0x392e88ac ;  /* 0x392e88acff167424 */ /* 0x000fe200078e00ff */
[----:B0-----:R-:W-:Y:S02]  /*2c4c0*/  HFMA2.MMA R10, -RZ, RZ, -0.449462890625, -3.171875 ;  /* 0xb731c258ff0a7435 */ /* 0x001fe400000001ff */
[----:B------:R0:W-:Y:S01]  /*2c4d0*/  STL.64 [R1+0xcd8], R12 ;  /* 0x000cd80c01007387 */ /* 0x0001e20000100a00 */
[----:B------:R-:W-:Y:S01]  /*2c4e0*/  MOV R11, 0x36e39c79 ;  /* 0x36e39c79000b7802 */ /* 0x000fe20000000f00 */
[----:B-1----:R-:W-:-:S02]  /*2c4f0*/  HFMA2.MMA R24, -RZ, RZ, 0.1146240234375, 1.1484375 ;  /* 0x2f563c98ff187435 */ /* 0x002fc400000001ff */
[----:B------:R1:W-:Y:S01]  /*2c500*/  STL.64 [R1+0xd18], R14 ;  /* 0x000d180e01007387 */ /* 0x0003e20000100a00 */
[----:B------:R-:W-:Y:S01]  /*2c510*/  MOV R25, 0xaedeb390 ;  /* 0xaedeb39000197802 */ /* 0x000fe20000000f00 */
[----:B--2---:R-:W-:Y:S02]  /*2c520*/  HFMA2.MMA R31, -RZ, RZ, -0.381103515625, -7.34765625 ;  /* 0xb619c759ff1f7435 */ /* 0x004fe400000001ff */
[----:B------:R2:W-:Y:S01]  /*2c530*/  STL.64 [R1+0xbe0], R28 ;  /* 0x000be01c01007387 */ /* 0x0005e20000100a00 */
[----:B------:R-:W-:Y:S01]  /*2c540*/  IMAD.MOV.U32 R30, RZ, RZ, 0x37068711 ;  /* 0x37068711ff1e7424 */ /* 0x000fe200078e00ff */
[----:B0-----:R-:W-:Y:S01]  /*2c550*/  HFMA2.MMA R13, -RZ, RZ, 0.059326171875, -3744 ;  /* 0x2b98eb50ff0d7435 */ /* 0x001fe200000001ff */
[----:B------:R-:W-:Y:S01]  /*2c560*/  IMAD.MOV.U32 R12, RZ, RZ, -0x536513c8 ;  /* 0xac9aec38ff0c7424 */ /* 0x000fe200078e00ff */
[----:B------:R0:W-:Y:S01]  /*2c570*/  STL.64 [R1+0xd08], R26 ;  /* 0x000d081a01007387 */ /* 0x0001e20000100a00 */
[----:B-1----:R-:W-:Y:S01]  /*2c580*/  HFMA2.MMA R15, -RZ, RZ, 0.1781005859375, 0.007732391357421875 ;  /* 0x31b31febff0f7435 */ /* 0x002fe200000001ff */
[----:B------:R-:W-:-:S02]  /*2c590*/  IMAD.MOV.U32 R14, RZ, RZ, -0x4ddb3d09 ;  /* 0xb224c2f7ff0e7424 */ /* 0x000fc400078e00ff */
[----:B------:R1:W-:Y:S01]  /*2c5a0*/  STL.64 [R1+0xd28], R22 ;  /* 0x000d281601007387 */ /* 0x0003e20000100a00 */
[----:B--2---:R-:W-:Y:S01]  /*2c5b0*/  HFMA2.MMA R28, -RZ, RZ, 0.0301971435546875, 0.00146770477294921875 ;  /* 0x27bb1603ff1c7435 */ /* 0x004fe200000001ff */
[----:B------:R-:W-:Y:S02]  /*2c5c0*/  MOV R29, 0x2ecdce2c ;  /* 0x2ecdce2c001d7802 */ /* 0x000fe40000000f00 */
[----:B------:R2:W-:Y:S01]  /*2c5d0*/  STL.64 [R1+0xd38], R10 ;  /* 0x000d380a01007387 */ /* 0x0005e20000100a00 */
[----:B0-----:R-:W-:-:S03]  /*2c5e0*/  HFMA2.MMA R27, -RZ, RZ, -0.08734130859375, 3010 ;  /* 0xad9769e1ff1b7435 */ /* 0x001fc600000001ff */
[----:B------:R0:W-:Y:S01]  /*2c5f0*/  STL.64 [R1+0xd68], R24 ;  /* 0x000d681801007387 */ /* 0x0001e20000100a00 */
[----:B------:R-:W-:Y:S01]  /*2c600*/  IMAD.MOV.U32 R26, RZ, RZ, -0x49f2909b ;  /* 0xb60d6f65ff1a7424 */ /* 0x000fe200078e00ff */
[----:B-1----:R-:W-:Y:S01]  /*2c610*/  MOV R22, 0xb0c04c88 ;  /* 0xb0c04c8800167802 */ /* 0x002fe20000000f00 */
[----:B------:R-:W-:Y:S01]  /*2c620*/  IMAD.MOV.U32 R23, RZ, RZ, 0x261b2096 ;  /* 0x261b2096ff177424 */ /* 0x000fe200078e00ff */
[----:B------:R1:W-:Y:S01]  /*2c630*/  STL.64 [R1+0xc08], R30 ;  /* 0x000c081e01007387 */ /* 0x0003e20000100a00 */
[----:B--2---:R-:W-:Y:S01]  /*2c640*/  MOV R10, 0xac6d4b31 ;  /* 0xac6d4b31000a7802 */ /* 0x004fe20000000f00 */
[----:B------:R-:W-:Y:S02]  /*2c650*/  IMAD.MOV.U32 R11, RZ, RZ, -0x45e39007 ;  /* 0xba1c6ff9ff0b7424 */ /* 0x000fe400078e00ff */
[----:B------:R2:W-:Y:S01]  /*2c660*/  STL.64 [R1+0xd10], R12 ;  /* 0x000d100c01007387 */ /* 0x0005e20000100a00 */
[----:B0-----:R-:W-:Y:S01]  /*2c670*/  HFMA2.MMA R24, -RZ, RZ, -0.39013671875, -6.61328125 ;  /* 0xb63ec69dff187435 */ /* 0x001fe200000001ff */
[----:B------:R-:W-:-:S02]  /*2c680*/  IMAD.MOV.U32 R25, RZ, RZ, 0x3569c288 ;  /* 0x3569c288ff197424 */ /* 0x000fc400078e00ff */
[----:B------:R0:W-:Y:S01]  /*2c690*/  STL.64 [R1+0xd58], R14 ;  /* 0x000d580e01007387 */ /* 0x0001e20000100a00 */
[----:B-1----:R-:W-:Y:S01]  /*2c6a0*/  MOV R30, 0x398e04a8 ;  /* 0x398e04a8001e7802 */ /* 0x002fe20000000f00 */
[----:B------:R-:W-:Y:S02]  /*2c6b0*/  IMAD.MOV.U32 R31, RZ, RZ, 0x3554208f ;  /* 0x3554208fff1f7424 */ /* 0x000fe400078e00ff */
[----:B------:R1:W-:Y:S01]  /*2c6c0*/  STL.64 [R1+0xc30], R28 ;  /* 0x000c301c01007387 */ /* 0x0003e20000100a00 */
[----:B--2---:R-:W-:Y:S01]  /*2c6d0*/  HFMA2.MMA R12, -RZ, RZ, 0.2349853515625, -0.0009937286376953125 ;  /* 0x33859412ff0c7435 */ /* 0x004fe200000001ff */
[----:B------:R-:W-:Y:S02]  /*2c6e0*/  MOV R13, 0x263e2a76 ;  /* 0x263e2a76000d7802 */ /* 0x000fe40000000f00 */
[----:B------:R2:W-:Y:S01]  /*2c6f0*/  STL.64 [R1+0xd60], R22 ;  /* 0x000d601601007387 */ /* 0x0005e20000100a00 */
[----:B0-----:R-:W-:Y:S01]  /*2c700*/  HFMA2.MMA R14, -RZ, RZ, 0.266357421875, 967 ;  /* 0x3443638eff0e7435 */ /* 0x001fe200000001ff */
[----:B------:R-:W-:-:S02]  /*2c710*/  IMAD.MOV.U32 R15, RZ, RZ, -0x474e2bfe ;  /* 0xb8b1d402ff0f7424 */ /* 0x000fc400078e00ff */
[----:B------:R0:W-:Y:S01]  /*2c720*/  STL.64 [R1+0xd78], R10 ;  /* 0x000d780a01007387 */ /* 0x0001e20000100a00 */
[----:B-1----:R-:W-:Y:S01]  /*2c730*/  HFMA2.MMA R29, -RZ, RZ, 0.2279052734375, -1.0966796875 ;  /* 0x334bbc63ff1d7435 */ /* 0x002fe200000001ff */
[----:B------:R-:W-:Y:S02]  /*2c740*/  IMAD.MOV.U32 R28, RZ, RZ, -0x4c426841 ;  /* 0xb3bd97bfff1c7424 */ /* 0x000fe400078e00ff */
[----:B------:R1:W-:Y:S01]  /*2c750*/  STL.64 [R1+0xc58], R30 ;  /* 0x000c581e01007387 */ /* 0x0003e20000100a00 */
[----:B--2---:R-:W-:Y:S01]  /*2c760*/  IMAD.MOV.U32 R22, RZ, RZ, -0x4f8c7f39 ;  /* 0xb07380c7ff167424 */ /* 0x004fe200078e00ff */
[----:B------:R-:W-:Y:S02]  /*2c770*/  MOV R23, 0x3697f31f ;  /* 0x3697f31f00177802 */ /* 0x000fe40000000f00 */
[----:B------:R2:W-:Y:S01]  /*2c780*/  STL.64 [R1+0xd40], R26 ;  /* 0x000d401a01007387 */ /* 0x0005e20000100a00 */
[----:B0-----:R-:W-:Y:S01]  /*2c790*/  HFMA2.MMA R11, -RZ, RZ, -0.2587890625, -3.587890625 ;  /* 0xb424c32dff0b7435 */ /* 0x001fe200000001ff */
[----:B------:R-:W-:-:S02]  /*2c7a0*/  MOV R10, 0x2c81c80c ;  /* 0x2c81c80c000a7802 */ /* 0x000fc40000000f00 */
[----:B------:R0:W-:Y:S01]  /*2c7b0*/  STL.64 [R1+0xda8], R24 ;  /* 0x000da81801007387 */ /* 0x0001e20000100a00 */
[----:B-1----:R-:W-:-:S03]  /*2c7c0*/  HFMA2.MMA R30, -RZ, RZ, -0.06829833984375, -4.28125 ;  /* 0xac5fc448ff1e7435 */ /* 0x002fc600000001ff */
[----:B------:R1:W-:Y:S01]  /*2c7d0*/  STL.64 [R1+0xd50], R12 ;  /* 0x000d500c01007387 */ /* 0x0003e20000100a00 */
[----:B------:R-:W-:Y:S01]  /*2c7e0*/  MOV R31, 0x22adcde9 ;  /* 0x22adcde9001f7802 */ /* 0x000fe20000000f00 */
[----:B--2---:R-:W-:Y:S02]  /*2c7f0*/  HFMA2.MMA R26, -RZ, RZ, -0.57373046875, 0.0024356842041015625 ;  /* 0xb89718fdff1a7435 */ /* 0x004fe400000001ff */
[----:B------:R2:W-:Y:S01]  /*2c800*/  STL.64 [R1+0xd90], R14 ;  /* 0x000d900e01007387 */ /* 0x0005e20000100a00 */
[----:B------:R-:W-:Y:S01]  /*2c810*/  MOV R27, 0x3a31cb4e ;  /* 0x3a31cb4e001b7802 */ /* 0x000fe20000000f00 */
[----:B0-----:R-:W-:Y:S02]  /*2c820*/  HFMA2.MMA R25, -RZ, RZ, -0.8720703125, -6036 ;  /* 0xbafaede5ff197435 */ /* 0x001fe400000001ff */
[----:B------:R0:W-:Y:S01]  /*2c830*/  STL.64 [R1+0xc80], R28 ;  /* 0x000c801c01007387 */ /* 0x0001e20000100a00 */
[----:B------:R-:W-:Y:S01]  /*2c840*/  MOV R24, 0x3aaea573 ;  /* 0x3aaea57300187802 */ /* 0x000fe20000000f00 */
[----:B-1----:R-:W-:Y:S01]  /*2c850*/  IMAD.MOV.U32 R12, RZ, RZ, -0x45d8306d ;  /* 0xba27cf93ff0c7424 */ /* 0x002fe200078e00ff */
[----:B------:R-:W-:Y:S01]  /*2c860*/  MOV R13, 0x39917d90 ;  /* 0x39917d90000d7802 */ /* 0x000fe20000000f00 */
[----:B------:R1:W-:Y:S01]  /*2c870*/  STL.64 [R1+0xda0], R22 ;  /* 0x000da01601007387 */ /* 0x0003e20000100a00 */
[----:B--2---:R-:W-:Y:S01]  /*2c880*/  IMAD.MOV.U32 R14, RZ, RZ, -0x5fa12243 ;  /* 0xa05eddbdff0e7424 */ /* 0x004fe200078e00ff */
[----:B------:R-:W-:-:S02]  /*2c890*/  MOV R15, 0xaeb1f868 ;  /* 0xaeb1f868000f7802 */ /* 0x000fc40000000f00 */
[----:B------:R2:W-:Y:S01]  /*2c8a0*/  STL.64 [R1+0xdb0], R10 ;  /* 0x000db00a01007387 */ /* 0x0005e20000100a00 */
[----:B0-----:R-:W-:Y:S01]  /*2c8b0*/  MOV R28, 0xb799348b ;  /* 0xb799348b001c7802 */ /* 0x001fe20000000f00 */
[----:B------:R-:W-:Y:S02]  /*2c8c0*/  IMAD.MOV.U32 R29, RZ, RZ, 0x36c233ec ;  /* 0x36c233ecff1d7424 */ /* 0x000fe400078e00ff */
[----:B------:R0:W-:Y:S01]  /*2c8d0*/  STL.64 [R1+0xca8], R30 ;  /* 0x000ca81e01007387 */ /* 0x0001e20000100a00 */
[----:B-1----:R-:W-:Y:S01]  /*2c8e0*/  HFMA2.MMA R22, -RZ, RZ, 0.0972900390625, 1716 ;  /* 0x2e3a66b4ff167435 */ /* 0x002fe200000001ff */
[----:B------:R-:W-:Y:S02]  /*2c8f0*/  IMAD.MOV.U32 R23, RZ, RZ, -0x52be7263 ;  /* 0xad418d9dff177424 */ /* 0x000fe400078e00ff */
[----:B------:R1:W-:Y:S01]  /*2c900*/  STL.64 [R1+0xd80], R26 ;  /* 0x000d801a01007387 */ /* 0x0003e20000100a00 */
[----:B--2---:R-:W-:-:S03]  /*2c910*/  HFMA2.MMA R10, -RZ, RZ, -0.75244140625, 339.25 ;  /* 0xba055d4dff0a7435 */ /* 0x004fc600000001ff */
[----:B------:R2:W-:Y:S01]  /*2c920*/  STL.64 [R1+0xd88], R12 ;  /* 0x000d880c01007387 */ /* 0x0005e20000100a00 */
[----:B------:R-:W-:Y:S01]  /*2c930*/  IMAD.MOV.U32 R11, RZ, RZ, 0x39e00e06 ;  /* 0x39e00e06ff0b7424 */ /* 0x000fe200078e00ff */
[----:B0-----:R-:W-:Y:S02]  /*2c940*/  HFMA2.MMA R31, -RZ, RZ, -0.127197265625, 18128 ;  /* 0xb012746dff1f7435 */ /* 0x001fe400000001ff */
[----:B------:R0:W-:Y:S01]  /*2c950*/  STL.64 [R1+0xdd0], R14 ;  /* 0x000dd00e01007387 */ /* 0x0001e20000100a00 */
[----:B------:R-:W-:Y:S02]  /*2c960*/  IMAD.MOV.U32 R30, RZ, RZ, -0x5bcd0536 ;  /* 0xa432facaff1e7424 */ /* 0x000fe400078e00ff */
[----:B-1----:R-:W-:Y:S01]  /*2c970*/  IMAD.MOV.U32 R26, RZ, RZ, 0x33be51ed ;  /* 0x33be51edff1a7424 */ /* 0x002fe200078e00ff */
[----:B------:R-:W-:Y:S01]  /*2c980*/  MOV R27, 0xb2d855fd ;  /* 0xb2d855fd001b7802 */ /* 0x000fe20000000f00 */
[----:B------:R1:W-:Y:S01]  /*2c990*/  STL.64 [R1+0xde0], R24 ;  /* 0x000de01801007387 */ /* 0x0003e20000100a00 */
[----:B--2---:R-:W-:Y:S01]  /*2c9a0*/  HFMA2.MMA R13, -RZ, RZ, 0.1285400390625, -0.2076416015625 ;  /* 0x301db2a5ff0d7435 */ /* 0x004fe200000001ff */
[----:B------:R-:W-:-:S02]  /*2c9b0*/  MOV R12, 0xb11225d7 ;  /* 0xb11225d7000c7802 */ /* 0x000fc40000000f00 */
[----:B------:R2:W-:Y:S01]  /*2c9c0*/  STL.64 [R1+0xcd0], R28 ;  /* 0x000cd01c01007387 */ /* 0x0005e20000100a00 */
[----:B0-----:R-:W-:Y:S01]  /*2c9d0*/  HFMA2.MMA R14, -RZ, RZ, 0.448974609375, 46.75 ;  /* 0x372f51d8ff0e7435 */ /* 0x001fe200000001ff */
[----:B------:R-:W-:Y:S02]  /*2c9e0*/  IMAD.MOV.U32 R15, RZ, RZ, 0x2e550537 ;  /* 0x2e550537ff0f7424 */ /* 0x000fe400078e00ff */
[----:B------:R0:W-:Y:S01]  /*2c9f0*/  STL.64 [R1+0xdd8], R22 ;  /* 0x000dd81601007387 */ /* 0x0001e20000100a00 */
[----:B-1----:R-:W-:Y:S01]  /*2ca00*/  HFMA2.MMA R24, -RZ, RZ, 0.237060546875, -0.01297760009765625 ;  /* 0x3396a2a5ff187435 */ /* 0x002fe200000001ff */
[----:B------:R-:W-:Y:S02]  /*2ca10*/  IMAD.MOV.U32 R25, RZ, RZ, -0x4cd27312 ;  /* 0xb32d8ceeff197424 */ /* 0x000fe400078e00ff */
[----:B------:R1:W-:Y:S01]  /*2ca20*/  STL.64 [R1+0xdb8], R26 ;  /* 0x000db81a01007387 */ /* 0x0003e20000100a00 */
[----:B--2---:R-:W-:Y:S01]  /*2ca30*/  HFMA2.MMA R28, -RZ, RZ, -0.73681640625, -14.484375 ;  /* 0xb9e5cb3eff1c7435 */ /* 0x004fe200000001ff */
[----:B------:R-:W-:-:S02]  /*2ca40*/  MOV R29, 0xb53b133b ;  /* 0xb53b133b001d7802 */ /* 0x000fc40000000f00 */
[----:B------:R2:W-:Y:S01]  /*2ca50*/  STL.64 [R1+0xdf0], R10 ;  /* 0x000df00a01007387 */ /* 0x0005e20000100a00 */
[----:B0-----:R-:W-:Y:S01]  /*2ca60*/  IMAD.MOV.U32 R22, RZ, RZ, -0x4b27aa05 ;  /* 0xb4d855fbff167424 */ /* 0x001fe200078e00ff */
[----:B------:R-:W-:Y:S02]  /*2ca70*/  MOV R23, 0xaa45cbf6 ;  /* 0xaa45cbf600177802 */ /* 0x000fe40000000f00 */
[----:B------:R0:W-:Y:S01]  /*2ca80*/  STL.64 [R1+0xcf8], R30 ;  /* 0x000cf81e01007387 */ /* 0x0001e20000100a00 */
[----:B-1----:R-:W-:-:S03]  /*2ca90*/  HFMA2.MMA R27, -RZ, RZ, -0.1888427734375, -0.07733154296875 ;  /* 0xb20bacf3ff1b7435 */ /* 0x002fc600000001ff */
[----:B------:R1:W-:Y:S01]  /*2caa0*/  STL.64 [R1+0xdc8], R12 ;  /* 0x000dc80c01007387 */ /* 0x0003e20000100a00 */
[----:B------:R-:W-:Y:S01]  /*2cab0*/  MOV R26, 0xb930c724 ;  /* 0xb930c724001a7802 */ /* 0x000fe20000000f00 */
[----:B--2---:R-:W-:Y:S02]  /*2cac0*/  HFMA2.MMA R11, -RZ, RZ, 0.0128326416015625, 2.7578125 ;  /* 0x22924184ff0b7435 */ /* 0x004fe400000001ff */
[----:B------:R2:W-:Y:S01]  /*2cad0*/  STL.64 [R1+0xe08], R14 ;  /* 0x000e080e01007387 */ /* 0x0005e20000100a00 */
[----:B------:R-:W-:Y:S02]  /*2cae0*/  MOV R10, 0x32451f4e ;  /* 0x32451f4e000a7802 */ /* 0x000fe40000000f00 */
[----:B0-----:R-:W-:Y:S01]  /*2caf0*/  MOV R30, 0x34ca97cc ;  /* 0x34ca97cc001e7802 */ /* 0x001fe20000000f00 */
[----:B------:R-:W-:Y:S01]  /*2cb00*/  IMAD.MOV.U32 R31, RZ, RZ, -0x4b95330e ;  /* 0xb46accf2ff1f7424 */ /* 0x000fe200078e00ff */
[----:B------:R0:W-:Y:S01]  /*2cb10*/  STL.64 [R1+0xe20], R24 ;  /* 0x000e201801007387 */ /* 0x0001e20000100a00 */
[----:B-1----:R-:W-:Y:S01]  /*2cb20*/  IMAD.MOV.U32 R12, RZ, RZ, 0x383defc2 ;  /* 0x383defc2ff0c7424 */ /* 0x002fe200078e00ff */
[----:B------:R-:W-:-:S02]  /*2cb30*/  MOV R13, 0xb803287c ;  /* 0xb803287c000d7802 */ /* 0x000fc40000000f00 */
[----:B------:R1:W-:Y:S01]  /*2cb40*/  STL.64 [R1+0xd20], R28 ;  /* 0x000d201c01007387 */ /* 0x0003e20000100a00 */
[----:B--2---:R-:W-:Y:S01]  /*2cb50*/  IMAD.MOV.U32 R14, RZ, RZ, 0x392a6921 ;  /* 0x392a6921ff0e7424 */ /* 0x004fe200078e00ff */
[----:B------:R-:W-:Y:S02]  /*2cb60*/  MOV R15, 0xbb073923 ;  /* 0xbb073923000f7802 */ /* 0x000fe40000000f00 */
[----:B------:R2:W-:Y:S01]  /*2cb70*/  STL.64 [R1+0xe18], R22 ;  /* 0x000e181601007387 */ /* 0x0005e20000100a00 */
[----:B0-----:R-:W-:Y:S01]  /*2cb80*/  HFMA2.MMA R25, -RZ, RZ, 0.71728515625, -47744 ;  /* 0x39bdf9d4ff197435 */ /* 0x001fe200000001ff */
[----:B------:R-:W-:Y:S02]  /*2cb90*/  MOV R24, 0xb4d6479b ;  /* 0xb4d6479b00187802 */ /* 0x000fe40000000f00 */
[----:B------:R0:W-:Y:S01]  /*2cba0*/  STL.64 [R1+0xd48], R30 ;  /* 0x000d481e01007387 */ /* 0x0001e20000100a00 */
[----:B-1----:R-:W-:Y:S01]  /*2cbb0*/  HFMA2.MMA R29, -RZ, RZ, -0.01314544677734375, -22.578125 ;  /* 0xa2bbcda5ff1d7435 */ /* 0x002fe200000001ff */
[----:B------:R-:W-:-:S02]  /*2cbc0*/  IMAD.MOV.U32 R28, RZ, RZ, 0x2de560f7 ;  /* 0x2de560f7ff1c7424 */ /* 0x000fc400078e00ff */
[----:B------:R1:W-:Y:S01]  /*2cbd0*/  STL.64 [R1+0xdf8], R26 ;  /* 0x000df81a01007387 */ /* 0x0003e20000100a00 */
[----:B--2---:R-:W-:Y:S01]  /*2cbe0*/  HFMA2.MMA R22, -RZ, RZ, 0.880859375, 0.0927734375 ;  /* 0x3b0c2df0ff167435 */ /* 0x004fe200000001ff */
[----:B------:R-:W-:Y:S02]  /*2cbf0*/  IMAD.MOV.U32 R23, RZ, RZ, -0x457b814e ;  /* 0xba847eb2ff177424 */ /* 0x000fe400078e00ff */
[----:B------:R2:W-:Y:S01]  /*2cc00*/  STL.64 [R1+0xe00], R12 ;  /* 0x000e000c01007387 */ /* 0x0005e20000100a00 */
[----:B0-----:R-:W-:-:S03]  /*2cc10*/  HFMA2.MMA R31, -RZ, RZ, -0.48046875, -7.8984375 ;  /* 0xb7b0c7e6ff1f7435 */ /* 0x001fc600000001ff */
[----:B------:R0:W-:Y:S01]  /*2cc20*/  STL.64 [R1+0xe28], R10 ;  /* 0x000e280a01007387 */ /* 0x0001e20000100a00 */
[----:B------:R-:W-:-:S03]  /*2cc30*/  MOV R30, 0x38800900 ;  /* 0x38800900001e7802 */ /* 0x000fc60000000f00 */
[----:B------:R3:W-:Y:S01]  /*2cc40*/  STL.64 [R1+0xe48], R14 ;  /* 0x000e480e01007387 */ /* 0x0007e20000100a00 */
[----:B-1----:R-:W-:Y:S01]  /*2cc50*/  IMAD.MOV.U32 R26, RZ, RZ, -0x4f0b4a71 ;  /* 0xb0f4b58fff1a7424 */ /* 0x002fe200078e00ff */
[----:B------:R-:W-:Y:S01]  /*2cc60*/  MOV R27, 0x3085f9d1 ;  /* 0x3085f9d1001b7802 */ /* 0x000fe20000000f00 */
[----:B--2---:R-:W-:Y:S01]  /*2cc70*/  HFMA2.MMA R13, -RZ, RZ, 0.85107421875, 0.0004189014434814453125 ;  /* 0x3acf0eddff0d7435 */ /* 0x004fe200000001ff */
[----:B------:R-:W-:Y:S01]  /*2cc80*/  MOV R12, 0x2e259399 ;  /* 0x2e259399000c7802 */ /* 0x000fe20000000f00 */
[----:B------:R1:W-:Y:S01]  /*2cc90*/  STL.64 [R1+0xe58], R24 ;  /* 0x000e581801007387 */ /* 0x0003e20000100a00 */
[----:B0-----:R-:W-:Y:S01]  /*2cca0*/  HFMA2.MMA R10, -RZ, RZ, 0.1583251953125, -3.76171875 ;  /* 0x3111c386ff0a7435 */ /* 0x001fe200000001ff */
[----:B------:R-:W-:Y:S02]  /*2ccb0*/  IMAD.MOV.U32 R11, RZ, RZ, -0x4827bf1f ;  /* 0xb7d840e1ff0b7424 */ /* 0x000fe400078e00ff */
[----:B------:R0:W-:Y:S01]  /*2ccc0*/  STL.64 [R1+0xd70], R28 ;  /* 0x000d701c01007387 */ /* 0x0001e20000100a00 */
[----:B---3--:R-:W-:Y:S01]  /*2ccd0*/  HFMA2.MMA R14, -RZ, RZ, -0.326171875, 1470 ;  /* 0xb53865beff0e7435 */ /* 0x008fe200000001ff */
[----:B------:R-:W-:-:S02]  /*2cce0*/  IMAD.MOV.U32 R15, RZ, RZ, 0x345dc32f ;  /* 0x345dc32fff0f7424 */ /* 0x000fc400078e00ff */
[----:B------:R2:W-:Y:S01]  /*2ccf0*/  STL.64 [R1+0xe50], R22 ;  /* 0x000e501601007387 */ /* 0x0005e20000100a00 */
[----:B-1----:R-:W-:-:S03]  /*2cd00*/  HFMA2.MMA R24, -RZ, RZ, -0.0199127197265625, -0.046417236328125 ;  /* 0xa519a9f1ff187435 */ /* 0x002fc600000001ff */
[----:B------:R1:W-:Y:S01]  /*2cd10*/  STL.64 [R1+0xe30], R26 ;  /* 0x000e301a01007387 */ /* 0x0003e20000100a00 */
[----:B------:R-:W-:Y:S01]  /*2cd20*/  IMAD.MOV.U32 R25, RZ, RZ, 0x30785d67 ;  /* 0x30785d67ff197424 */ /* 0x000fe200078e00ff */
[----:B0-----:R-:W-:Y:S01]  /*2cd30*/  HFMA2.MMA R28, -RZ, RZ, -0.032958984375, 0.41845703125 ;  /* 0xa83836b2ff1c7435 */ /* 0x001fe200000001ff */
[----:B------:R-:W-:Y:S01]  /*2cd40*/  IMAD.MOV.U32 R29, RZ, RZ, 0x3185e5e9 ;  /* 0x3185e5e9ff1d7424 */ /* 0x000fe200078e00ff */
[----:B------:R0:W-:Y:S01]  /*2cd50*/  STL.64 [R1+0xd98], R30 ;  /* 0x000d981e01007387 */ /* 0x0001e20000100a00 */
[----:B--2---:R-:W-:Y:S01]  /*2cd60*/  IMAD.MOV.U32 R22, RZ, RZ, 0x32afd7e3 ;  /* 0x32afd7e3ff167424 */ /* 0x004fe200078e00ff */
[----:B------:R-:W-:Y:S02]  /*2cd70*/  MOV R23, 0xb1c79a09 ;  /* 0xb1c79a0900177802 */ /* 0x000fe40000000f00 */
[----:B------:R2:W-:Y:S01]  /*2cd80*/  STL.64 [R1+0xe40], R12 ;  /* 0x000e400c01007387 */ /* 0x0005e20000100a00 */
[----:B-1----:R-:W-:-:S03]  /*2cd90*/  HFMA2.MMA R27, -RZ, RZ, -0.421142578125, 14.125 ;  /* 0xb6bd4b10ff1b7435 */ /* 0x002fc600000001ff */
[----:B------:R1:W-:Y:S01]  /*2cda0*/  STL.64 [R1+0xe68], R10 ;  /* 0x000e680a01007387 */ /* 0x0003e20000100a00 */
[----:B------:R-:W-:-:S03]  /*2cdb0*/  MOV R26, 0x3790f86c ;  /* 0x3790f86c001a7802 */ /* 0x000fc60000000f00 */
[----:B------:R3:W-:Y:S01]  /*2cdc0*/  STL.64 [R1+0xe80], R14 ;  /* 0x000e800e01007387 */ /* 0x0007e20000100a00 */
[----:B0-----:R-:W-:Y:S01]  /*2cdd0*/  IMAD.MOV.U32 R30, RZ, RZ, 0x3a9159c0 ;  /* 0x3a9159c0ff1e7424 */ /* 0x001fe200078e00ff */
[----:B------:R-:W-:Y:S01]  /*2cde0*/  MOV R31, 0x35854f7b ;  /* 0x35854f7b001f7802 */ /* 0x000fe20000000f00 */
[----:B--2---:R-:W-:Y:S01]  /*2cdf0*/  IMAD.MOV.U32 R12, RZ, RZ, -0x52be0ee0 ;  /* 0xad41f120ff0c7424 */ /* 0x004fe200078e00ff */
[----:B------:R-:W-:Y:S01]  /*2ce00*/  MOV R13, 0x3596a2b5 ;  /* 0x3596a2b5000d7802 */ /* 0x000fe20000000f00 */
[----:B------:R0:W-:Y:S01]  /*2ce10*/  STL.64 [R1+0xe90], R22 ;  /* 0x000e901601007387 */ /* 0x0001e20000100a00 */
[----:B-1----:R-:W-:Y:S01]  /*2ce20*/  HFMA2.MMA R11, -RZ, RZ, 0.110595703125, 0.9189453125 ;  /* 0x2f143b5aff0b7435 */ /* 0x002fe200000001ff */
[----:B------:R-:W-:Y:S02]  /*2ce30*/  MOV R10, 0xb008560a ;  /* 0xb008560a000a7802 */ /* 0x000fe40000000f00 */
[----:B------:R1:W-:Y:S01]  /*2ce40*/  STL.64 [R1+0xe98], R24 ;  /* 0x000e981801007387 */ /* 0x0003e20000100a00 */
[----:B---3--:R-:W-:Y:S01]  /*2ce50*/  IMAD.MOV.U32 R14, RZ, RZ, 0x3a5b23f8 ;  /* 0x3a5b23f8ff0e7424 */ /* 0x008fe200078e00ff */
[----:B------:R-:W-:-:S02]  /*2ce60*/  MOV R15, 0x32a708fe ;  /* 0x32a708fe000f7802 */ /* 0x000fc40000000f00 */
[----:B------:R2:W-:Y:S01]  /*2ce70*/  STL.64 [R1+0xdc0], R28 ;  /* 0x000dc01c01007387 */ /* 0x0005e20000100a00 */
[----:B0-----:R-:W-:Y:S01]  /*2ce80*/  HFMA2.MMA R22, -RZ, RZ, -0.69091796875, 0.03521728515625 ;  /* 0xb9872882ff167435 */ /* 0x001fe200000001ff */
[----:B------:R-:W-:Y:S02]  /*2ce90*/  IMAD.MOV.U32 R23, RZ, RZ, 0x3947558c ;  /* 0x3947558cff177424 */ /* 0x000fe400078e00ff */
[----:B------:R0:W-:Y:S01]  /*2cea0*/  STL.64 [R1+0xde8], R30 ;  /* 0x000de81e01007387 */ /* 0x0001e20000100a00 */
[----:B-1----:R-:W-:Y:S01]  /*2ceb0*/  HFMA2.MMA R25, -RZ, RZ, -0.1112060546875, -6.7578125 ;  /* 0xaf1ec6c2ff197435 */ /* 0x002fe200000001ff */
[----:B------:R-:W-:Y:S02]  /*2cec0*/  MOV R24, 0xb88df848 ;  /* 0xb88df84800187802 */ /* 0x000fe40000000f00 */
[----:B------:R1:W-:Y:S01]  /*2ced0*/  STL.64 [R1+0xe70], R26 ;  /* 0x000e701a01007387 */ /* 0x0003e20000100a00 */
[----:B--2---:R-:W-:Y:S01]  /*2cee0*/  HFMA2.MMA R29, -RZ, RZ, 0.35595703125, 4912 ;  /* 0x35b26cccff1d7435 */ /* 0x004fe200000001ff */
[----:B------:R-:W-:-:S02]  /*2cef0*/  MOV R28, 0xb6102ac4 ;  /* 0xb6102ac4001c7802 */ /* 0x000fc40000000f00 */
[----:B------:R2:W-:Y:S04]  /*2cf00*/  STL.64 [R1+0xe78], R12 ;  /* 0x000e780c01007387 */ /* 0x0005e80000100a00 */
[----:B------:R3:W-:Y:S01]  /*2cf10*/  STL.64 [R1+0xec0], R14 ;  /* 0x000ec00e01007387 */ /* 0x0007e20000100a00 */
[----:B0-----:R-:W-:Y:S01]  /*2cf20*/  HFMA2.MMA R30, -RZ, RZ, -0.11822509765625, 0.04852294921875 ;  /* 0xaf912a36ff1e7435 */ /* 0x001fe200000001ff */
[----:B------:R-:W-:Y:S02]  /*2cf30*/  IMAD.MOV.U32 R31, RZ, RZ, 0x22d5cb0c ;  /* 0x22d5cb0cff1f7424 */ /* 0x000fe400078e00ff */
[----:B-1----:R-:W-:Y:S01]  /*2cf40*/  IMAD.MOV.U32 R26, RZ, RZ, -0x447a8d4b ;  /* 0xbb8572b5ff1a7424 */ /* 0x002fe200078e00ff */
[----:B------:R-:W-:Y:S01]  /*2cf50*/  MOV R27, 0x3bd1d34d ;  /* 0x3bd1d34d001b7802 */ /* 0x000fe20000000f00 */
[----:B------:R0:W-:Y:S01]  /*2cf60*/  STL.64 [R1+0xea0], R10 ;  /* 0x000ea00a01007387 */ /* 0x0001e20000100a00 */
[----:B--2---:R-:W-:Y:S01]  /*2cf70*/  HFMA2.MMA R13, -RZ, RZ, -0.87548828125, 0.0038356781005859375 ;  /* 0xbb011bdbff0d7435 */ /* 0x004fe200000001ff */
[----:B------:R-:W-:-:S02]  /*2cf80*/  MOV R12, 0x3b0e7a69 ;  /* 0x3b0e7a69000c7802 */ /* 0x000fc40000000f00 */
[----:B------:R1:W-:Y:S01]  /*2cf90*/  STL.64 [R1+0xec8], R22 ;  /* 0x000ec81601007387 */ /* 0x0003e20000100a00 */
[----:B---3--:R-:W-:Y:S01]  /*2cfa0*/  HFMA2.MMA R14, -RZ, RZ, 0.208251953125, -2.10546875 ;  /* 0x32aac036ff0e7435 */ /* 0x008fe200000001ff */
[----:B------:R-:W-:Y:S02]  /*2cfb0*/  IMAD.MOV.U32 R15, RZ, RZ, -0x4dbc0451 ;  /* 0xb243fbafff0f7424 */ /* 0x000fe400078e00ff */
[----:B------:R2:W-:Y:S01]  /*2cfc0*/  STL.64 [R1+0xed0], R24 ;  /* 0x000ed01801007387 */ /* 0x0005e20000100a00 */
[----:B0-----:R-:W-:Y:S01]  /*2cfd0*/  HFMA2.MMA R10, -RZ, RZ, 0.397705078125, -3.591796875 ;  /* 0x365dc32fff0a7435 */ /* 0x001fe200000001ff */
[----:B------:R-:W-:Y:S02]  /*2cfe0*/  IMAD.MOV.U32 R11, RZ, RZ, 0x2b60b368 ;  /* 0x2b60b368ff0b7424 */ /* 0x000fe400078e00ff */
[----:B------:R0:W-:Y:S01]  /*2cff0*/  STL.64 [R1+0xe10], R28 ;  /* 0x000e101c01007387 */ /* 0x0001e20000100a00 */
[----:B-1----:R-:W-:Y:S01]  /*2d000*/  IMAD.MOV.U32 R22, RZ, RZ, -0x4ff565e4 ;  /* 0xb00a9a1cff167424 */ /* 0x002fe200078e00ff */
[----:B------:R-:W-:-:S02]  /*2d010*/  MOV R23, 0xbbc2e3e6 ;  /* 0xbbc2e3e600177802 */ /* 0x000fc40000000f00 */
[----:B------:R1:W-:Y:S01]  /*2d020*/  STL.64 [R1+0xea8], R26 ;  /* 0x000ea81a01007387 */ /* 0x0003e20000100a00 */
[----:B--2---:R-:W-:Y:S01]  /*2d030*/  HFMA2.MMA R24, -RZ, RZ, -0.75634765625, -0.0028533935546875 ;  /* 0xba0d99d8ff187435 */ /* 0x004fe200000001ff */
[----:B------:R-:W-:Y:S02]  /*2d040*/  IMAD.MOV.U32 R25, RZ, RZ, 0x3c10084d ;  /* 0x3c10084dff197424 */ /* 0x000fe400078e00ff */
[----:B------:R2:W-:Y:S01]  /*2d050*/  STL.64 [R1+0xe38], R30 ;  /* 0x000e381e01007387 */ /* 0x0005e20000100a00 */
[----:B0-----:R-:W-:Y:S01]  /*2d060*/  IMAD.MOV.U32 R28, RZ, RZ, -0x466c71e5 ;  /* 0xb9938e1bff1c7424 */ /* 0x001fe200078e00ff */
[----:B------:R-:W-:Y:S02]  /*2d070*/  MOV R29, 0x38db2466 ;  /* 0x38db2466001d7802 */ /* 0x000fe40000000f00 */
[----:B------:R0:W-:Y:S01]  /*2d080*/  STL.64 [R1+0xeb8], R12 ;  /* 0x000eb80c01007387 */ /* 0x0001e20000100a00 */
[----:B-1----:R-:W-:Y:S01]  /*2d090*/  HFMA2.MMA R27, -RZ, RZ, 0.30078125, -34.90625 ;  /* 0x34d0d05dff1b7435 */ /* 0x002fe200000001ff */
[----:B------:R-:W-:-:S02]  /*2d0a0*/  MOV R26, 0xb52c0fab ;  /* 0xb52c0fab001a7802 */ /* 0x000fc40000000f00 */
[----:B------:R1:W-:Y:S01]  /*2d0b0*/  STL.64 [R1+0xef8], R14 ;  /* 0x000ef80e01007387 */ /* 0x0003e20000100a00 */
[----:B--2---:R-:W-:Y:S01]  /*2d0c0*/  HFMA2.MMA R31, -RZ, RZ, -0.2216796875, -11232 ;  /* 0xb318f17cff1f7435 */ /* 0x004fe200000001ff */
        /* <DEDUP_REMOVED lines=8> */
[----:B--2---:R-:W-:Y:S01]  /*2d150*/  HFMA2.MMA R11, -RZ, RZ, 0.955078125, 8.0625 ;  /* 0x3ba44808ff0b7435 */ /* 0x004fe200000001ff */
[----:B------:R-:W-:Y:S02]  /*2d160*/  MOV R10, 0xbc2181e7 ;  /* 0xbc2181e7000a7802 */ /* 0x000fe40000000f00 */
[----:B------:R2:W-:Y:S01]  /*2d170*/  STL.64 [R1+0xf10], R24 ;  /* 0x000f101801007387 */ /* 0x0005e20000100a00 */
[----:B0-----:R-:W-:Y:S01]  /*2d180*/  HFMA2.MMA R22, -RZ, RZ, 0.0966796875, 0.000797748565673828125 ;  /* 0x2e301289ff167435 */ /* 0x001fe200000001ff */
[----:B------:R-:W-:Y:S02]  /*2d190*/  IMAD.MOV.U32 R23, RZ, RZ, -0x48d3f04e ;  /* 0xb72c0fb2ff177424 */ /* 0x000fe400078e00ff */
[----:B------:R0:W-:Y:S01]  /*2d1a0*/  STL.64 [R1+0xee8], R26 ;  /* 0x000ee81a01007387 */ /* 0x0001e20000100a00 */
[----:B-1----:R-:W-:Y:S01]  /*2d1b0*/  HFMA2.MMA R28, -RZ, RZ, -0.939453125, 3328 ;  /* 0xbb846a80ff1c7435 */ /* 0x002fe200000001ff */
[----:B------:R-:W-:-:S02]  /*2d1c0*/  IMAD.MOV.U32 R29, RZ, RZ, -0x49ed73c2 ;  /* 0xb6128c3eff1d7424 */ /* 0x000fc400078e00ff */
[----:B------:R1:W-:Y:S01]  /*2d1d0*/  STL.64 [R1+0xef0], R12 ;  /* 0x000ef00c01007387 */ /* 0x0003e20000100a00 */
[----:B--2---:R-:W-:Y:S01]  /*2d1e0*/  HFMA2.MMA R25, -RZ, RZ, -0.3779296875, 137.5 ;  /* 0xb60c584cff197435 */ /* 0x004fe200000001ff */
[----:B------:R-:W-:Y:S02]  /*2d1f0*/  MOV R24, 0x36dddd64 ;  /* 0x36dddd6400187802 */ /* 0x000fe40000000f00 */
[----:B------:R2:W-:Y:S01]  /*2d200*/  STL.64 [R1+0xf38], R14 ;  /* 0x000f380e01007387 */ /* 0x0005e20000100a00 */
[----:B0-----:R-:W-:Y:S01]  /*2d210*/  IMAD.MOV.U32 R26, RZ, RZ, 0x35abe64f ;  /* 0x35abe64fff1a7424 */ /* 0x001fe200078e00ff */
[----:B------:R-:W-:Y:S02]  /*2d220*/  MOV R27, 0xbb072cb8 ;  /* 0xbb072cb8001b7802 */ /* 0x000fe40000000f00 */
[----:B------:R0:W-:Y:S01]  /*2d230*/  STL.64 [R1+0xe88], R30 ;  /* 0x000e881e01007387 */ /* 0x0001e20000100a00 */
[----:B-1----:R-:W-:Y:S01]  /*2d240*/  HFMA2.MMA R13, -RZ, RZ, 0.65869140625, -0.365478515625 ;  /* 0x3945b5d9ff0d7435 */ /* 0x002fe200000001ff */
[----:B------:R-:W-:-:S02]  /*2d250*/  MOV R12, 0xb1ed1f33 ;  /* 0xb1ed1f33000c7802 */ /* 0x000fc40000000f00 */
[----:B------:R1:W-:Y:S01]  /*2d260*/  STL.64 [R1+0xf18], R10 ;  /* 0x000f180a01007387 */ /* 0x0003e20000100a00 */
[----:B--2---:R-:W-:Y:S01]  /*2d270*/  HFMA2.MMA R14, -RZ, RZ, 1.138671875, -0.0004088878631591796875 ;  /* 0x3c8e8eb3ff0e7435 */ /* 0x004fe200000001ff */
[----:B------:R-:W-:Y:S02]  /*2d280*/  IMAD.MOV.U32 R15, RZ, RZ, -0x430e1b8c ;  /* 0xbcf1e474ff0f7424 */ /* 0x000fe400078e00ff */
[----:B------:R2:W-:Y:S01]  /*2d290*/  STL.64 [R1+0xf40], R22 ;  /* 0x000f401601007387 */ /* 0x0005e20000100a00 */
[----:B0-----:R-:W-:Y:S01]  /*2d2a0*/  IMAD.MOV.U32 R30, RZ, RZ, 0x3783ce5d ;  /* 0x3783ce5dff1e7424 */ /* 0x001fe200078e00ff */
[----:B------:R-:W-:Y:S02]  /*2d2b0*/  MOV R31, 0xb72cdf61 ;  /* 0xb72cdf61001f7802 */ /* 0x000fe40000000f00 */
[----:B------:R0:W-:Y:S01]  /*2d2c0*/  STL.64 [R1+0xeb0], R28 ;  /* 0x000eb01c01007387 */ /* 0x0001e20000100a00 */
[----:B-1----:R-:W-:Y:S01]  /*2d2d0*/  HFMA2.MMA R10, -RZ, RZ, -0.28125, -0.005046844482421875 ;  /* 0xb4809d2bff0a7435 */ /* 0x002fe200000001ff */
[----:B------:R-:W-:-:S02]  /*2d2e0*/  IMAD.MOV.U32 R11, RZ, RZ, 0x3398dd34 ;  /* 0x3398dd34ff0b7424 */ /* 0x000fc400078e00ff */
[----:B------:R1:W-:Y:S01]  /*2d2f0*/  STL.64 [R1+0xf20], R26 ;  /* 0x000f201a01007387 */ /* 0x0003e20000100a00 */
[----:B--2---:R-:W-:Y:S01]  /*2d300*/  IMAD.MOV.U32 R22, RZ, RZ, -0x43b53db9 ;  /* 0xbc4ac247ff167424 */ /* 0x004fe200078e00ff */
[----:B------:R-:W-:Y:S02]  /*2d310*/  MOV R23, 0x3c443837 ;  /* 0x3c44383700177802 */ /* 0x000fe40000000f00 */
[----:B------:R2:W-:Y:S01]  /*2d320*/  STL.64 [R1+0xf48], R24 ;  /* 0x000f481801007387 */ /* 0x0005e20000100a00 */
[----:B0-----:R-:W-:-:S03]  /*2d330*/  HFMA2.MMA R29, -RZ, RZ, 0.007099151611328125, 0.256103515625 ;  /* 0x1f453419ff1d7435 */ /* 0x001fc600000001ff */
[----:B------:R0:W-:Y:S01]  /*2d340*/  STL.64 [R1+0xed8], R30 ;  /* 0x000ed81e01007387 */ /* 0x0001e20000100a00 */
[----:B------:R-:W-:Y:S01]  /*2d350*/  MOV R28, 0x315e5907 ;  /* 0x315e5907001c7802 */ /* 0x000fe20000000f00 */
[----:B-1----:R-:W-:Y:S02]  /*2d360*/  HFMA2.MMA R27, -RZ, RZ, -0.1971435546875, -1835 ;  /* 0xb24fe72bff1b7435 */ /* 0x002fe400000001ff */
[----:B------:R1:W-:Y:S01]  /*2d370*/  STL.64 [R1+0xf30], R12 ;  /* 0x000f300c01007387 */ /* 0x0003e20000100a00 */
[----:B------:R-:W-:Y:S01]  /*2d380*/  MOV R26, 0x2680a18f ;  /* 0x2680a18f001a7802 */ /* 0x000fe20000000f00 */
[----:B--2---:R-:W-:Y:S02]  /*2d390*/  HFMA2.MMA R24, -RZ, RZ, -0.96142578125, 22032 ;  /* 0xbbb17561ff187435 */ /* 0x004fe400000001ff */
[----:B------:R2:W-:Y:S01]  /*2d3a0*/  STL.64 [R1+0xf70], R14 ;  /* 0x000f700e01007387 */ /* 0x0005e20000100a00 */
[----:B------:R-:W-:Y:S01]  /*2d3b0*/  IMAD.MOV.U32 R25, RZ, RZ, -0x4c781577 ;  /* 0xb387ea89ff197424 */ /* 0x000fe200078e00ff */
[----:B0-----:R-:W-:-:S02]  /*2d3c0*/  HFMA2.MMA R30, -RZ, RZ, 0.859375, 2.35546875 ;  /* 0x3ae040b6ff1e7435 */ /* 0x001fc400000001ff */
        /* <DEDUP_REMOVED lines=8> */
[----:B0-----:R-:W-:Y:S01]  /*2d450*/  HFMA2.MMA R22, -RZ, RZ, 0.359130859375, 0.00109958648681640625 ;  /* 0x35bf1481ff167435 */ /* 0x001fe200000001ff */
[----:B------:R-:W-:-:S02]  /*2d460*/  IMAD.MOV.U32 R23, RZ, RZ, 0x28a95d1c ;  /* 0x28a95d1cff177424 */ /* 0x000fc400078e00ff */
[----:B------:R0:W-:Y:S01]  /*2d470*/  STL.64 [R1+0xf60], R26 ;  /* 0x000f601a01007387 */ /* 0x0001e20000100a00 */
[----:B-1----:R-:W-:-:S03]  /*2d480*/  HFMA2.MMA R11, -RZ, RZ, -0.84423828125, 0.01085662841796875 ;  /* 0xbac1218fff0b7435 */ /* 0x002fc600000001ff */
[----:B------:R1:W-:Y:S01]  /*2d490*/  STL.64 [R1+0xf68], R12 ;  /* 0x000f680c01007387 */ /* 0x0003e20000100a00 */
[----:B------:R-:W-:Y:S01]  /*2d4a0*/  MOV R10, 0x3af72347 ;  /* 0x3af72347000a7802 */ /* 0x000fe20000000f00 */
[----:B--2---:R-:W-:Y:S02]  /*2d4b0*/  IMAD.MOV.U32 R28, RZ, RZ, -0x55941a9e ;  /* 0xaa6be562ff1c7424 */ /* 0x004fe400078e00ff */
[----:B------:R2:W-:Y:S01]  /*2d4c0*/  STL.64 [R1+0xfb0], R14 ;  /* 0x000fb00e01007387 */ /* 0x0005e20000100a00 */
[----:B------:R-:W-:-:S03]  /*2d4d0*/  MOV R29, 0x34d57045 ;  /* 0x34d57045001d7802 */ /* 0x000fc60000000f00 */
[----:B------:R3:W-:Y:S01]  /*2d4e0*/  STL.64 [R1+0xf88], R24 ;  /* 0x000f881801007387 */ /* 0x0007e20000100a00 */
[----:B0-----:R-:W-:Y:S01]  /*2d4f0*/  IMAD.MOV.U32 R26, RZ, RZ, 0x3a118808 ;  /* 0x3a118808ff1a7424 */ /* 0x001fe200078e00ff */
[----:B------:R-:W-:Y:S01]  /*2d500*/  MOV R27, 0x30100e08 ;  /* 0x30100e08001b7802 */ /* 0x000fe20000000f00 */
[----:B-1----:R-:W-:Y:S01]  /*2d510*/  HFMA2.MMA R13, -RZ, RZ, -0.07000732421875, -0.0039005279541015625 ;  /* 0xac7b9bfdff0d7435 */ /* 0x002fe200000001ff */
[----:B------:R0:W-:Y:S01]  /*2d520*/  STL.64 [R1+0xf28], R30 ;  /* 0x000f281e01007387 */ /* 0x0001e20000100a00 */
[----:B------:R-:W-:Y:S01]  /*2d530*/  MOV R12, 0xb80c584c ;  /* 0xb80c584c000c7802 */ /* 0x000fe20000000f00 */
[----:B--2---:R-:W-:Y:S01]  /*2d540*/  HFMA2.MMA R14, -RZ, RZ, -0.421630859375, -45600 ;  /* 0xb6bff991ff0e7435 */ /* 0x004fe200000001ff */
[----:B------:R-:W-:Y:S01]  /*2d550*/  IMAD.MOV.U32 R15, RZ, RZ, 0x3c772822 ;  /* 0x3c772822ff0f7424 */ /* 0x000fe200078e00ff */
[----:B------:R1:W-:Y:S01]  /*2d560*/  STL.64 [R1+0xfb8], R22 ;  /* 0x000fb81601007387 */ /* 0x0003e20000100a00 */
[----:B---3--:R-:W-:Y:S01]  /*2d570*/  HFMA2.MMA R25, -RZ, RZ, 0.260498046875, 4.79296875 ;  /* 0x342b44cbff197435 */ /* 0x008fe200000001ff */
[----:B------:R-:W-:-:S02]  /*2d580*/  MOV R24, 0xb48eeeed ;  /* 0xb48eeeed00187802 */ /* 0x000fc40000000f00 */
[----:B------:R2:W-:Y:S01]  /*2d590*/  STL.64 [R1+0xf50], R28 ;  /* 0x000f501c01007387 */ /* 0x0005e20000100a00 */
[----:B0-----:R-:W-:Y:S01]  /*2d5a0*/  HFMA2.MMA R31, -RZ, RZ, 0.432373046875, -199.5 ;  /* 0x36ebda3cff1f7435 */ /* 0x001fe200000001ff */
[----:B------:R-:W-:Y:S02]  /*2d5b0*/  MOV R30, 0x3ca4373f ;  /* 0x3ca4373f001e7802 */ /* 0x000fe40000000f00 */
[----:B------:R0:W-:Y:S01]  /*2d5c0*/  STL.64 [R1+0xf90], R10 ;  /* 0x000f900a01007387 */ /* 0x0001e20000100a00 */
[----:B-1----:R-:W-:Y:S01]  /*2d5d0*/  IMAD.MOV.U32 R22, RZ, RZ, 0x3301fab9 ;  /* 0x3301fab9ff167424 */ /* 0x002fe200078e00ff */
[----:B------:R-:W-:Y:S02]  /*2d5e0*/  MOV R23, 0xbae1d4c5 ;  /* 0xbae1d4c500177802 */ /* 0x000fe40000000f00 */
[----:B------:R1:W-:Y:S01]  /*2d5f0*/  STL.64 [R1+0xf98], R26 ;  /* 0x000f981a01007387 */ /* 0x0003e20000100a00 */
[----:B--2---:R-:W-:Y:S01]  /*2d600*/  HFMA2.MMA R28, -RZ, RZ, -0.6357421875, -0.0003497600555419921875 ;  /* 0xb9168dbbff1c7435 */ /* 0x004fe200000001ff */
[----:B------:R-:W-:-:S02]  /*2d610*/  IMAD.MOV.U32 R29, RZ, RZ, 0x38cfff8d ;  /* 0x38cfff8dff1d7424 */ /* 0x000fc400078e00ff */
[----:B------:R2:W-:Y:S01]  /*2d620*/  STL.64 [R1+0xfa8], R12 ;  /* 0x000fa80c01007387 */ /* 0x0005e20000100a00 */
[----:B0-----:R-:W-:-:S03]  /*2d630*/  HFMA2.MMA R10, -RZ, RZ, 0.1885986328125, 0.00152683258056640625 ;  /* 0x32091641ff0a7435 */ /* 0x001fc600000001ff */
[----:B------:R0:W-:Y:S01]  /*2d640*/  STL.64 [R1+0xfe8], R14 ;  /* 0x000fe80e01007387 */ /* 0x0001e20000100a00 */
[----:B------:R-:W-:Y:S01]  /*2d650*/  IMAD.MOV.U32 R11, RZ, RZ, 0x3cf7cd03 ;  /* 0x3cf7cd03ff0b7424 */ /* 0x000fe200078e00ff */
[----:B-1----:R-:W-:Y:S01]  /*2d660*/  HFMA2.MMA R27, -RZ, RZ, -1.32421875, -0.000303745269775390625 ;  /* 0xbd4c8cfaff1b7435 */ /* 0x002fe200000001ff */
[----:B------:R-:W-:Y:S01]  /*2d670*/  MOV R26, 0x3b22a4c0 ;  /* 0x3b22a4c0001a7802 */ /* 0x000fe20000000f00 */
[----:B------:R1:W-:Y:S01]  /*2d680*/  STL.64 [R1+0xfc0], R24 ;  /* 0x000fc01801007387 */ /* 0x0003e20000100a00 */
[----:B--2---:R-:W-:Y:S01]  /*2d690*/  IMAD.MOV.U32 R12, RZ, RZ, 0x3d756a1b ;  /* 0x3d756a1bff0c7424 */ /* 0x004fe200078e00ff */
[----:B------:R-:W-:Y:S02]  /*2d6a0*/  MOV R13, 0xbd050d1d ;  /* 0xbd050d1d000d7802 */ /* 0x000fe40000000f00 */
[----:B------:R2:W-:Y:S01]  /*2d6b0*/  STL.64 [R1+0xf78], R30 ;  /* 0x000f781e01007387 */ /* 0x0005e20000100a00 */
[----:B0-----:R-:W-:Y:S01]  /*2d6c0*/  HFMA2.MMA R15, -RZ, RZ, 0.268798828125, -0.01050567626953125 ;  /* 0x344da161ff0f7435 */ /* 0x001fe200000001ff */
[----:B------:R-:W-:-:S02]  /*2d6d0*/  IMAD.MOV.U32 R14, RZ, RZ, -0x5835eaf0 ;  /* 0xa7ca1510ff0e7424 */ /* 0x000fc400078e00ff */
[----:B------:R0:W-:Y:S01]  /*2d6e0*/  STL.64 [R1+0xff8], R22 ;  /* 0x000ff81601007387 */ /* 0x0001e20000100a00 */
[----:B-1----:R-:W-:Y:S01]  /*2d6f0*/  MOV R24, 0x3aa8ffa4 ;  /* 0x3aa8ffa400187802 */ /* 0x002fe20000000f00 */
[----:B------:R-:W-:Y:S02]  /*2d700*/  IMAD.MOV.U32 R25, RZ, RZ, -0x460a6585 ;  /* 0xb9f59a7bff197424 */ /* 0x000fe400078e00ff */
[----:B------:R1:W-:Y:S01]  /*2d710*/  STL.64 [R1+0xfa0], R28 ;  /* 0x000fa01c01007387 */ /* 0x0003e20000100a00 */
[----:B--2---:R-:W-:Y:S01]  /*2d720*/  IMAD.MOV.U32 R30, RZ, RZ, -0x4cb554c7 ;  /* 0xb34aab39ff1e7424 */ /* 0x004fe200078e00ff */
[----:B------:R-:W-:Y:S02]  /*2d730*/  MOV R31, 0xa49620e8 ;  /* 0xa49620e8001f7802 */ /* 0x000fe40000000f00 */
[----:B------:R2:W-:Y:S01]  /*2d740*/  STL.64 [R1+0xfd0], R10 ;  /* 0x000fd00a01007387 */ /* 0x0005e20000100a00 */
[----:B0-----:R-:W-:Y:S01]  /*2d750*/  MOV R22, 0xb3f53521 ;  /* 0xb3f5352100167802 */ /* 0x001fe20000000f00 */
[----:B------:R-:W-:-:S02]  /*2d760*/  IMAD.MOV.U32 R23, RZ, RZ, 0x33108b6f ;  /* 0x33108b6fff177424 */ /* 0x000fc400078e00ff */
[----:B------:R0:W-:Y:S04]  /*2d770*/  STL.64 [R1+0xfd8], R26 ;  /* 0x000fd81a01007387 */ /* 0x0001e80000100a00 */
[----:B------:R3:W-:Y:S01]  /*2d780*/  STL.64 [R1+0xfe0], R12 ;  /* 0x000fe00c01007387 */ /* 0x0007e20000100a00 */
[----:B-1----:R-:W-:Y:S01]  /*2d790*/  HFMA2.MMA R29, -RZ, RZ, 0.96337890625, -2856 ;  /* 0x3bb5e994ff1d7435 */ /* 0x002fe200000001ff */
[----:B------:R-:W-:Y:S02]  /*2d7a0*/  MOV R28, 0xbc594606 ;  /* 0xbc594606001c7802 */ /* 0x000fe40000000f00 */
[----:B------:R1:W-:Y:S01]  /*2d7b0*/  STL.64 [R1+0x1000], R24 ;  /* 0x0010001801007387 */ /* 0x0003e20000100a00 */
[----:B--2---:R-:W-:Y:S01]  /*2d7c0*/  HFMA2.MMA R10, -RZ, RZ, -0.11383056640625, 1.3095703125 ;  /* 0xaf493d3dff0a7435 */ /* 0x004fe200000001ff */
[----:B------:R-:W-:Y:S01]  /*2d7d0*/  MOV R11, 0x38f01e51 ;  /* 0x38f01e51000b7802 */ /* 0x000fe20000000f00 */
[----:B0-----:R-:W-:Y:S01]  /*2d7e0*/  HFMA2.MMA R27, -RZ, RZ, 0.48974609375, -28928 ;  /* 0x37d6f710ff1b7435 */ /* 0x001fe200000001ff */
[----:B------:R0:W-:Y:S01]  /*2d7f0*/  STL.64 [R1+0xfc8], R30 ;  /* 0x000fc81e01007387 */ /* 0x0001e20000100a00 */
[----:B------:R-:W-:Y:S01]  /*2d800*/  IMAD.MOV.U32 R26, RZ, RZ, -0x475db9b3 ;  /* 0xb8a2464dff1a7424 */ /* 0x000fe200078e00ff */
[----:B---3--:R-:W-:-:S02]  /*2d810*/  HFMA2.MMA R12, -RZ, RZ, 0.3984375, -12.578125 ;  /* 0x3660ca4aff0c7435 */ /* 0x008fc400000001ff */
[----:B------:R2:W-:Y:S01]  /*2d820*/  STL.64 [R1+0x1028], R14 ;  /* 0x0010280e01007387 */ /* 0x0005e20000100a00 */
[----:B------:R-:W-:Y:S01]  /*2d830*/  MOV R13, 0xb58b55b7 ;  /* 0xb58b55b7000d7802 */ /* 0x000fe20000000f00 */
[----:B-1----:R-:W-:Y:S02]  /*2d840*/  HFMA2.MMA R24, -RZ, RZ, -1.447265625, -232.375 ;  /* 0xbdcadb43ff187435 */ /* 0x002fe400000001ff */
[----:B------:R1:W-:Y:S01]  /*2d850*/  STL.64 [R1+0x1030], R22 ;  /* 0x0010301601007387 */ /* 0x0003e20000100a00 */
[----:B------:R-:W-:Y:S02]  /*2d860*/  MOV R25, 0x3e37d95d ;  /* 0x3e37d95d00197802 */ /* 0x000fe40000000f00 */
[----:B0-----:R-:W-:Y:S01]  /*2d870*/  MOV R30, 0x2b978533 ;  /* 0x2b978533001e7802 */ /* 0x001fe20000000f00 */
[----:B------:R-:W-:Y:S01]  /*2d880*/  IMAD.MOV.U32 R31, RZ, RZ, -0x494d5557 ;  /* 0xb6b2aaa9ff1f7424 */ /* 0x000fe200078e00ff */
[----:B------:R0:W-:Y:S01]  /*2d890*/  STL.64 [R1+0xff0], R28 ;  /* 0x000ff01c01007387 */ /* 0x0001e20000100a00 */
[----:B--2---:R-:W-:Y:S01]  /*2d8a0*/  HFMA2.MMA R15, -RZ, RZ, 1.1015625, 480 ;  /* 0x3c685f80ff0f7435 */ /* 0x004fe200000001ff */
[----:B------:R-:W-:-:S02]  /*2d8b0*/  IMAD.MOV.U32 R14, RZ, RZ, -0x4372db07 ;  /* 0xbc8d24f9ff0e7424 */ /* 0x000fc400078e00ff */
[----:B------:R2:W-:Y:S01]  /*2d8c0*/  STL.64 [R1+0x1008], R10 ;  /* 0x0010080a01007387 */ /* 0x0005e20000100a00 */
[----:B-1----:R-:W-:Y:S01]  /*2d8d0*/  HFMA2.MMA R23, -RZ, RZ, 0.08795166015625, -0.0002505779266357421875 ;  /* 0x2da18c1bff177435 */ /* 0x002fe200000001ff */
[----:B------:R-:W-:Y:S02]  /*2d8e0*/  IMAD.MOV.U32 R22, RZ, RZ, 0x39d6f710 ;  /* 0x39d6f710ff167424 */ /* 0x000fe400078e00ff */
[----:B------:R1:W-:Y:S04]  /*2d8f0*/  STL.64 [R1+0x1010], R26 ;  /* 0x0010101a01007387 */ /* 0x0003e80000100a00 */
[----:B------:R3:W-:Y:S01]  /*2d900*/  STL.64 [R1+0x1018], R30 ;  /* 0x0010181e01007387 */ /* 0x0007e20000100a00 */
[----:B0-----:R-:W-:Y:S01]  /*2d910*/  HFMA2.MMA R29, -RZ, RZ, -0.501953125, 0.00012767314910888671875 ;  /* 0xb804082fff1d7435 */ /* 0x001fe200000001ff */
[----:B------:R-:W-:-:S02]  /*2d920*/  IMAD.MOV.U32 R28, RZ, RZ, -0x41fafc87 ;  /* 0xbe050379ff1c7424 */ /* 0x000fc400078e00ff */
[----:B------:R0:W-:Y:S01]  /*2d930*/  STL.64 [R1+0x1020], R12 ;  /* 0x0010200c01007387 */ /* 0x0001e20000100a00 */
[----:B--2---:R-:W-:Y:S01]  /*2d940*/  MOV R10, 0x3db95da4 ;  /* 0x3db95da4000a7802 */ /* 0x004fe20000000f00 */
[----:B------:R-:W-:Y:S02]  /*2d950*/  IMAD.MOV.U32 R11, RZ, RZ, -0x4241e2f6 ;  /* 0xbdbe1d0aff0b7424 */ /* 0x000fe400078e00ff */
[----:B------:R2:W-:Y:S01]  /*2d960*/  STL.64 [R1+0x1038], R24 ;  /* 0x0010381801007387 */ /* 0x0005e20000100a00 */
[----:B-1----:R-:W-:Y:S01]  /*2d970*/  MOV R26, 0xbbb833db ;  /* 0xbbb833db001a7802 */ /* 0x002fe20000000f00 */
[----:B------:R-:W-:Y:S02]  /*2d980*/  IMAD.MOV.U32 R27, RZ, RZ, -0x4edb5962 ;  /* 0xb124a69eff1b7424 */ /* 0x000fe400078e00ff */
[----:B------:R1:W-:Y:S01]  /*2d990*/  STL.64 [R1+0x1058], R14 ;  /* 0x0010580e01007387 */ /* 0x0003e20000100a00 */
[----:B---3--:R-:W-:Y:S01]  /*2d9a0*/  HFMA2.MMA R30, -RZ, RZ, 0.8525390625, 0.0031871795654296875 ;  /* 0x3ad21a87ff1e7435 */ /* 0x008fe200000001ff */
[----:B------:R-:W-:-:S02]  /*2d9b0*/  MOV R31, 0xba9821e8 ;  /* 0xba9821e8001f7802 */ /* 0x000fc40000000f00 */
[----:B------:R3:W-:Y:S01]  /*2d9c0*/  STL.64 [R1+0x1070], R22 ;  /* 0x0010701601007387 */ /* 0x0007e20000100a00 */
[----:B0-----:R-:W-:Y:S01]  /*2d9d0*/  HFMA2.MMA R12, -RZ, RZ, 1.3017578125, -2804 ;  /* 0x3d35e97aff0c7435 */ /* 0x001fe200000001ff */
[----:B------:R-:W-:Y:S01]  /*2d9e0*/  MOV R13, 0x3495237e ;  /* 0x3495237e000d7802 */ /* 0x000fe20000000f00 */
[----:B--2---:R-:W-:Y:S01]  /*2d9f0*/  HFMA2.MMA R24, -RZ, RZ, -0.47998046875, 0.055816650390625 ;  /* 0xb7ae2b25ff187435 */ /* 0x004fe200000001ff */
[----:B------:R-:W-:Y:S01]  /*2da00*/  MOV R25, 0xaa04ec8a ;  /* 0xaa04ec8a00197802 */ /* 0x000fe20000000f00 */
[----:B------:R0:W-:Y:S01]  /*2da10*/  STL.64 [R1+0x1048], R10 ;  /* 0x0010480a01007387 */ /* 0x0001e20000100a00 */
[----:B-1----:R-:W-:Y:S01]  /*2da20*/  HFMA2.MMA R14, -RZ, RZ, -0.25732421875, 0.037445068359375 ;  /* 0xb41e28cbff0e7435 */ /* 0x002fe200000001ff */
[----:B------:R-:W-:Y:S02]  /*2da30*/  MOV R15, 0xbe4cbe7e ;  /* 0xbe4cbe7e000f7802 */ /* 0x000fe40000000f00 */
[----:B------:R1:W-:Y:S01]  /*2da40*/  STL.64 [R1+0x1050], R12 ;  /* 0x0010500c01007387 */ /* 0x0003e20000100a00 */
[----:B---3--:R-:W-:Y:S01]  /*2da50*/  HFMA2.MMA R23, -RZ, RZ, 1.681640625, -0.7841796875 ;  /* 0x3ebaba46ff177435 */ /* 0x008fe200000001ff */
[----:B------:R-:W-:-:S02]  /*2da60*/  IMAD.MOV.U32 R22, RZ, RZ, -0x43895216 ;  /* 0xbc76adeaff167424 */ /* 0x000fc400078e00ff */
[----:B------:R2:W-:Y:S04]  /*2da70*/  STL.64 [R1+0x1080], R24 ;  /* 0x0010801801007387 */ /* 0x0005e80000100a00 */
[----:B------:R3:W-:Y:S01]  /*2da80*/  STL.64 [R1+0x1098], R14 ;  /* 0x0010980e01007387 */ /* 0x0007e20000100a00 */
[----:B0-----:R-:W-:Y:S01]  /*2da90*/  MOV R10, 0xb8c8fffe ;  /* 0xb8c8fffe000a7802 */ /* 0x001fe20000000f00 */
[----:B------:R-:W-:Y:S02]  /*2daa0*/  IMAD.MOV.U32 R11, RZ, RZ, 0x3885781c ;  /* 0x3885781cff0b7424 */ /* 0x000fe400078e00ff */
[----:B------:R0:W-:Y:S01]  /*2dab0*/  STL.64 [R1+0x10a0], R22 ;  /* 0x0010a01601007387 */ /* 0x0001e20000100a00 */
[----:B-1----:R-:W-:Y:S01]  /*2dac0*/  MOV R12, 0x3558d126 ;  /* 0x3558d126000c7802 */ /* 0x002fe20000000f00 */
[----:B------:R-:W-:Y:S01]  /*2dad0*/  IMAD.MOV.U32 R13, RZ, RZ, 0x262d4d18 ;  /* 0x262d4d18ff0d7424 */ /* 0x000fe200078e00ff */
[----:B--2---:R-:W-:Y:S01]  /*2dae0*/  MOV R24, 0xb43c3e3f ;  /* 0xb43c3e3f00187802 */ /* 0x004fe20000000f00 */
[----:B------:R-:W-:Y:S01]  /*2daf0*/  IMAD.MOV.U32 R25, RZ, RZ, 0x3c9d93f6 ;  /* 0x3c9d93f6ff197424 */ /* 0x000fe200078e00ff */
[----:B------:R1:W-:Y:S01]  /*2db00*/  STL.64 [R1+0x1060], R26 ;  /* 0x0010601a01007387 */ /* 0x0003e20000100a00 */
[----:B---3--:R-:W-:Y:S01]  /*2db10*/  HFMA2.MMA R15, -RZ, RZ, -0.84814453125, 0 ;  /* 0xbac90000ff0f7435 */ /* 0x008fe200000001ff */
[----:B------:R-:W-:-:S02]  /*2db20*/  IMAD.MOV.U32 R14, RZ, RZ, 0x3091fe30 ;  /* 0x3091fe30ff0e7424 */ /* 0x000fc400078e00ff */
[----:B------:R2:W-:Y:S01]  /*2db30*/  STL.64 [R1+0x1090], R12 ;  /* 0x0010900c01007387 */ /* 0x0005e20000100a00 */
[----:B0-----:R-:W-:Y:S01]  /*2db40*/  HFMA2.MMA R22, -RZ, RZ, -0.07666015625, -43.65625 ;  /* 0xace8d175ff167435 */ /* 0x001fe200000001ff */
[----:B------:R-:W-:Y:S02]  /*2db50*/  MOV R23, 0x38b0b6af ;  /* 0x38b0b6af00177802 */ /* 0x000fe40000000f00 */
[----:B------:R0:W-:Y:S04]  /*2db60*/  STL.64 [R1+0x1078], R10 ;  /* 0x0010780a01007387 */ /* 0x0001e80000100a00 */
[----:B------:R3:W-:Y:S01]  /*2db70*/  STL.64 [R1+0x10d0], R14 ;  /* 0x0010d00e01007387 */ /* 0x0007e20000100a00 */
[----:B-1----:R-:W-:Y:S01]  /*2db80*/  MOV R26, 0xbeedbf89 ;  /* 0xbeedbf89001a7802 */ /* 0x002fe20000000f00 */
[----:B------:R-:W-:Y:S01]  /*2db90*/  IMAD.MOV.U32 R27, RZ, RZ, 0x3e8866ce ;  /* 0x3e8866ceff1b7424 */ /* 0x000fe200078e00ff */
[----:B--2---:R-:W-:Y:S01]  /*2dba0*/  HFMA2.MMA R12, -RZ, RZ, -1.1162109375, 0.44384765625 ;  /* 0xbc77371aff0c7435 */ /* 0x004fe200000001ff */
[----:B------:R1:W-:Y:S01]  /*2dbb0*/  STL.64 [R1+0x10e0], R22 ;  /* 0x0010e01601007387 */ /* 0x0003e20000100a00 */
[----:B------:R-:W-:Y:S01]  /*2dbc0*/  MOV R13, 0x3bbc182a ;  /* 0x3bbc182a000d7802 */ /* 0x000fe20000000f00 */
[----:B0-----:R-:W-:-:S02]  /*2dbd0*/  HFMA2.MMA R11, -RZ, RZ, -1.349609375, 2.236328125 ;  /* 0xbd664079ff0b7435 */ /* 0x001fc400000001ff */
[----:B------:R0:W-:Y:S01]  /*2dbe0*/  STL.64 [R1+0x10c0], R24 ;  /* 0x0010c01801007387 */ /* 0x0001e20000100a00 */
[----:B------:R-:W-:Y:S01]  /*2dbf0*/  IMAD.MOV.U32 R10, RZ, RZ, 0x3e02b5d2 ;  /* 0x3e02b5d2ff0a7424 */ /* 0x000fe200078e00ff */
[----:B---3--:R-:W-:Y:S01]  /*2dc00*/  HFMA2.MMA R14, -RZ, RZ, -1.8310546875, -0.73486328125 ;  /* 0xbf53b9e1ff0e7435 */ /* 0x008fe200000001ff */
[----:B------:R-:W-:Y:S01]  /*2dc10*/  MOV R15, 0x3f64be03 ;  /* 0x3f64be03000f7802 */ /* 0x000fe20000000f00 */
[----:B------:R2:W-:Y:S01]  /*2dc20*/  STL.64 [R1+0x10a8], R26 ;  /* 0x0010a81a01007387 */ /* 0x0005e20000100a00 */
[----:B-1----:R-:W-:Y:S01]  /*2dc30*/  HFMA2.MMA R23, -RZ, RZ, -0.365234375, 0.14404296875 ;  /* 0xb5d8309cff177435 */ /* 0x002fe200000001ff */
[----:B------:R-:W-:Y:S02]  /*2dc40*/  IMAD.MOV.U32 R22, RZ, RZ, -0x4119bf9b ;  /* 0xbee64065ff167424 */ /* 0x000fe400078e00ff */
[----:B------:R1:W-:Y:S01]  /*2dc50*/  STL.64 [R1+0x10c8], R12 ;  /* 0x0010c80c01007387 */ /* 0x0003e20000100a00 */
[----:B0-----:R-:W-:Y:S01]  /*2dc60*/  HFMA2.MMA R24, -RZ, RZ, 0.37939453125, -1.3037109375 ;  /* 0x3612bd37ff187435 */ /* 0x001fe200000001ff */
[----:B------:R-:W-:-:S02]  /*2dc70*/  MOV R25, 0xb5335971 ;  /* 0xb533597100197802 */ /* 0x000fc40000000f00 */
[----:B------:R0:W-:Y:S01]  /*2dc80*/  STL.64 [R1+0x1110], R14 ;  /* 0x0011100e01007387 */ /* 0x0001e20000100a00 */
[----:B--2---:R-:W-:-:S03]  /*2dc90*/  HFMA2.MMA R27, -RZ, RZ, 0.473876953125, 0.000475406646728515625 ;  /* 0x37950fcaff1b7435 */ /* 0x004fc600000001ff */
[----:B------:R2:W-:Y:S01]  /*2dca0*/  STL.64 [R1+0x1118], R22 ;  /* 0x0011181601007387 */ /* 0x0005e20000100a00 */
[----:B------:R-:W-:Y:S01]  /*2dcb0*/  IMAD.MOV.U32 R26, RZ, RZ, -0x4798ae61 ;  /* 0xb867519fff1a7424 */ /* 0x000fe200078e00ff */
[----:B-1----:R-:W-:Y:S01]  /*2dcc0*/  MOV R12, 0x3f885f7f ;  /* 0x3f885f7f000c7802 */ /* 0x002fe20000000f00 */
[----:B------:R-:W-:Y:S01]  /*2dcd0*/  IMAD.MOV.U32 R13, RZ, RZ, 0x3944bb29 ;  /* 0x3944bb29ff0d7424 */ /* 0x000fe200078e00ff */
[----:B------:R1:W-:Y:S01]  /*2dce0*/  STL.64 [R1+0x10b8], R10 ;  /* 0x0010b80a01007387 */ /* 0x0003e20000100a00 */
[----:B0-----:R-:W-:Y:S01]  /*2dcf0*/  HFMA2.MMA R15, -RZ, RZ, 0.057769775390625, -50528 ;  /* 0x2b65fa2bff0f7435 */ /* 0x001fe200000001ff */
[----:B------:R-:W-:Y:S02]  /*2dd00*/  IMAD.MOV.U32 R14, RZ, RZ, 0x39ba53bc ;  /* 0x39ba53bcff0e7424 */ /* 0x000fe400078e00ff */
[----:B------:R0:W-:Y:S01]  /*2dd10*/  STL.64 [R1+0x1040], R28 ;  /* 0x0010401c01007387 */ /* 0x0001e20000100a00 */
[----:B--2---:R-:W-:Y:S01]  /*2dd20*/  HFMA2.MMA R22, -RZ, RZ, -0.47021484375, -4.7028064727783203125e-05 ;  /* 0xb7868315ff167435 */ /* 0x004fe200000001ff */
[----:B------:R-:W-:-:S02]  /*2dd30*/  MOV R23, 0x2860a0bf ;  /* 0x2860a0bf00177802 */ /* 0x000fc40000000f00 */
[----:B------:R2:W-:Y:S01]  /*2dd40*/  STL.64 [R1+0x10f8], R24 ;  /* 0x0010f81801007387 */ /* 0x0005e20000100a00 */
[----:B-1----:R-:W-:Y:S01]  /*2dd50*/  MOV R10, 0x292edd8c ;  /* 0x292edd8c000a7802 */ /* 0x002fe20000000f00 */
[----:B------:R-:W-:Y:S02]  /*2dd60*/  IMAD.MOV.U32 R11, RZ, RZ, -0x4992c2cf ;  /* 0xb66d3d31ff0b7424 */ /* 0x000fe400078e00ff */
[----:B------:R1:W-:Y:S01]  /*2dd70*/  STL.64 [R1+0x1108], R12 ;  /* 0x0011080c01007387 */ /* 0x0003e20000100a00 */
[----:B0-----:R-:W-:Y:S01]  /*2dd80*/  HFMA2.MMA R29, -RZ, RZ, -0.38671875, 1.546875 ;  /* 0xb6303e30ff1d7435 */ /* 0x001fe200000001ff */
[----:B------:R-:W-:Y:S02]  /*2dd90*/  IMAD.MOV.U32 R28, RZ, RZ, 0x368d5ef3 ;  /* 0x368d5ef3ff1c7424 */ /* 0x000fe400078e00ff */
[----:B------:R0:W-:Y:S01]  /*2dda0*/  STL.64 [R1+0x10e8], R26 ;  /* 0x0010e81a01007387 */ /* 0x0001e20000100a00 */
[----:B--2---:R-:W-:Y:S01]  /*2ddb0*/  MOV R24, 0xbbc3f089 ;  /* 0xbbc3f08900187802 */ /* 0x004fe20000000f00 */
[----:B------:R-:W-:-:S02]  /*2ddc0*/  IMAD.MOV.U32 R25, RZ, RZ, -0x5107c933 ;  /* 0xaef836cdff197424 */ /* 0x000fc400078e00ff */
[----:B------:R2:W-:Y:S01]  /*2ddd0*/  STL.64 [R1+0x1068], R30 ;  /* 0x0010681e01007387 */ /* 0x0005e20000100a00 */
[----:B-1----:R-:W-:Y:S01]  /*2dde0*/  HFMA2.MMA R12, -RZ, RZ, 0.8466796875, -22.078125 ;  /* 0x3ac6cd85ff0c7435 */ /* 0x002fe200000001ff */
[----:B------:R-:W-:Y:S02]  /*2ddf0*/  MOV R13, 0xba895876 ;  /* 0xba895876000d7802 */ /* 0x000fe40000000f00 */
[----:B------:R1:W-:Y:S01]  /*2de00*/  STL.64 [R1+0x10f0], R10 ;  /* 0x0010f00a01007387 */ /* 0x0003e20000100a00 */
[----:B0-----:R-:W-:Y:S01]  /*2de10*/  MOV R26, 0x3e44f8f2 ;  /* 0x3e44f8f2001a7802 */ /* 0x001fe20000000f00 */
[----:B------:R-:W-:Y:S02]  /*2de20*/  IMAD.MOV.U32 R27, RZ, RZ, -0x41d60a1f ;  /* 0xbe29f5e1ff1b7424 */ /* 0x000fe400078e00ff */
[----:B------:R0:W-:Y:S01]  /*2de30*/  STL.64 [R1+0x1148], R14 ;  /* 0x0011480e01007387 */ /* 0x0001e20000100a00 */
[----:B--2---:R-:W-:Y:S01]  /*2de40*/  HFMA2.MMA R30, -RZ, RZ, 0.5068359375, -4.30859375 ;  /* 0x380ec44fff1e7435 */ /* 0x004fe200000001ff */
[----:B------:R-:W-:-:S02]  /*2de50*/  MOV R31, 0xbe0d26d1 ;  /* 0xbe0d26d1001f7802 */ /* 0x000fc40000000f00 */
[----:B------:R2:W-:Y:S01]  /*2de60*/  STL.64 [R1+0x1158], R22 ;  /* 0x0011581601007387 */ /* 0x0005e20000100a00 */
[----:B-1----:R-:W-:-:S03]  /*2de70*/  HFMA2.MMA R11, -RZ, RZ, 1.12890625, -13600 ;  /* 0x3c84f2a4ff0b7435 */ /* 0x002fc600000001ff */
[----:B------:R1:W-:Y:S01]  /*2de80*/  STL.64 [R1+0x1138], R24 ;  /* 0x0011381801007387 */ /* 0x0003e20000100a00 */
[----:B------:R-:W-:Y:S01]  /*2de90*/  IMAD.MOV.U32 R10, RZ, RZ, -0x43502000 ;  /* 0xbcafe000ff0a7424 */ /* 0x000fe200078e00ff */
[----:B0-----:R-:W-:Y:S01]  /*2dea0*/  HFMA2.MMA R14, -RZ, RZ, 0.355224609375, -8.9824199676513671875e-05 ;  /* 0x35af85e3ff0e7435 */ /* 0x001fe200000001ff */
[----:B------:R-:W-:Y:S01]  /*2deb0*/  MOV R15, 0xbe83e808 ;  /* 0xbe83e808000f7802 */ /* 0x000fe20000000f00 */
[----:B------:R0:W-:Y:S01]  /*2dec0*/  STL.64 [R1+0x1088], R28 ;  /* 0x0010881c01007387 */ /* 0x0001e20000100a00 */
[----:B--2---:R-:W-:Y:S01]  /*2ded0*/  HFMA2.MMA R23, -RZ, RZ, -1.4169921875, 13232 ;  /* 0xbdab7276ff177435 */ /* 0x004fe200000001ff */
[----:B------:R-:W-:Y:S02]  /*2dee0*/  IMAD.MOV.U32 R22, RZ, RZ, 0x3e580a4b ;  /* 0x3e580a4bff167424 */ /* 0x000fe400078e00ff */
[----:B------:R2:W-:Y:S01]  /*2def0*/  STL.64 [R1+0x1120], R26 ;  /* 0x0011201a01007387 */ /* 0x0005e20000100a00 */
[----:B-1----:R-:W-:-:S03]  /*2df00*/  HFMA2.MMA R24, -RZ, RZ, 2.279296875, 6.03199005126953125e-05 ;  /* 0x408f03f4ff187435 */ /* 0x002fc600000001ff */
[----:B------:R1:W-:Y:S01]  /*2df10*/  STL.64 [R1+0x1140], R12 ;  /* 0x0011400c01007387 */ /* 0x0003e20000100a00 */
[----:B------:R-:W-:Y:S02]  /*2df20*/  MOV R25, 0xc02ca841 ;  /* 0xc02ca84100197802 */ /* 0x000fe40000000f00 */
[----:B0-----:R-:W-:Y:S01]  /*2df30*/  MOV R28, 0x3a8dcf9e ;  /* 0x3a8dcf9e001c7802 */ /* 0x001fe20000000f00 */
[----:B------:R-:W-:Y:S01]  /*2df40*/  IMAD.MOV.U32 R29, RZ, RZ, -0x463c0f77 ;  /* 0xb9c3f089ff1d7424 */ /* 0x000fe200078e00ff */
[----:B------:R0:W-:Y:S01]  /*2df50*/  STL.64 [R1+0x10b0], R30 ;  /* 0x0010b01e01007387 */ /* 0x0001e20000100a00 */
[----:B--2---:R-:W-:Y:S01]  /*2df60*/  HFMA2.MMA R27, -RZ, RZ, 1.9580078125, 308.25 ;  /* 0x3fd55cd1ff1b7435 */ /* 0x004fe200000001ff */
[----:B------:R-:W-:Y:S02]  /*2df70*/  IMAD.MOV.U32 R26, RZ, RZ, 0x365283b7 ;  /* 0x365283b7ff1a7424 */ /* 0x000fe400078e00ff */
[----:B------:R2:W-:Y:S01]  /*2df80*/  STL.64 [R1+0x1130], R10 ;  /* 0x0011300a01007387 */ /* 0x0005e20000100a00 */
[----:B-1----:R-:W-:Y:S01]  /*2df90*/  MOV R12, 0xbfbf34b7 ;  /* 0xbfbf34b7000c7802 */ /* 0x002fe20000000f00 */
[----:B------:R-:W-:-:S02]  /*2dfa0*/  IMAD.MOV.U32 R13, RZ, RZ, 0x3f30567c ;  /* 0x3f30567cff0d7424 */ /* 0x000fc400078e00ff */
[----:B------:R1:W-:Y:S04]  /*2dfb0*/  STL.64 [R1+0x1188], R14 ;  /* 0x0011880e01007387 */ /* 0x0003e80000100a00 */
[----:B------:R3:W-:Y:S01]  /*2dfc0*/  STL.64 [R1+0x1190], R22 ;  /* 0x0011901601007387 */ /* 0x0007e20000100a00 */
[----:B0-----:R-:W-:Y:S01]  /*2dfd0*/  HFMA2.MMA R31, -RZ, RZ, -1.923828125, 0.025543212890625 ;  /* 0xbfb2268aff1f7435 */ /* 0x001fe200000001ff */
[----:B------:R-:W-:Y:S01]  /*2dfe0*/  IMAD.MOV.U32 R30, RZ, RZ, 0x3f39715e ;  /* 0x3f39715eff1e7424 */ /* 0x000fe200078e00ff */
[----:B--2---:R-:W-:Y:S01]  /*2dff0*/  MOV R10, 0x3deeafd0 ;  /* 0x3deeafd0000a7802 */ /* 0x004fe20000000f00 */
[----:B------:R-:W-:Y:S01]  /*2e000*/  IMAD.MOV.U32 R11, RZ, RZ, -0x3faaf44c ;  /* 0xc0550bb4ff0b7424 */ /* 0x000fe200078e00ff */
[----:B------:R0:W-:Y:S01]  /*2e010*/  STL.64 [R1+0x10d8], R28 ;  /* 0x0010d81c01007387 */ /* 0x0001e20000100a00 */
[----:B-1----:R-:W-:Y:S01]  /*2e020*/  HFMA2.MMA R15, -RZ, RZ, 0.468505859375, 37952 ;  /* 0x377f78a2ff0f7435 */ /* 0x002fe200000001ff */
[----:B------:R-:W-:-:S02]  /*2e030*/  IMAD.MOV.U32 R14, RZ, RZ, -0x47b5e41f ;  /* 0xb84a1be1ff0e7424 */ /* 0x000fc400078e00ff */
[----:B------:R1:W-:Y:S01]  /*2e040*/  STL.64 [R1+0x1170], R24 ;  /* 0x0011701801007387 */ /* 0x0003e20000100a00 */
[----:B---3--:R-:W-:Y:S01]  /*2e050*/  HFMA2.MMA R22, -RZ, RZ, -2.5859375, -0.0101165771484375 ;  /* 0xc12ca12eff167435 */ /* 0x008fe200000001ff */
[----:B------:R-:W-:Y:S02]  /*2e060*/  MOV R23, 0xbabc1e2d ;  /* 0xbabc1e2d00177802 */ /* 0x000fe40000000f00 */
[----:B------:R2:W-:Y:S01]  /*2e070*/  STL.64 [R1+0x1180], R12 ;  /* 0x0011800c01007387 */ /* 0x0005e20000100a00 */
[----:B0-----:R-:W-:-:S03]  /*2e080*/  HFMA2.MMA R28, -RZ, RZ, 1.3876953125, 0.000747203826904296875 ;  /* 0x3d8d121fff1c7435 */ /* 0x001fc600000001ff */
[----:B------:R0:W-:Y:S01]  /*2e090*/  STL.64 [R1+0x1160], R26 ;  /* 0x0011601a01007387 */ /* 0x0001e20000100a00 */
[----:B------:R-:W-:Y:S02]  /*2e0a0*/  MOV R29, 0x326ef93b ;  /* 0x326ef93b001d7802 */ /* 0x000fe40000000f00 */
[----:B-1----:R-:W-:Y:S01]  /*2e0b0*/  MOV R24, 0x3a8a6d7f ;  /* 0x3a8a6d7f00187802 */ /* 0x002fe20000000f00 */
[----:B------:R-:W-:Y:S01]  /*2e0c0*/  IMAD.MOV.U32 R25, RZ, RZ, -0x46470bc4 ;  /* 0xb9b8f43cff197424 */ /* 0x000fe200078e00ff */
[----:B------:R1:W-:Y:S01]  /*2e0d0*/  STL.64 [R1+0x1168], R10 ;  /* 0x0011680a01007387 */ /* 0x0003e20000100a00 */
[----:B--2---:R-:W-:Y:S01]  /*2e0e0*/  HFMA2.MMA R12, -RZ, RZ, 0.045440673828125, 4296 ;  /* 0x29d16c32ff0c7435 */ /* 0x004fe200000001ff */
[----:B------:R-:W-:Y:S02]  /*2e0f0*/  MOV R13, 0x389de2c9 ;  /* 0x389de2c9000d7802 */ /* 0x000fe40000000f00 */
[----:B------:R2:W-:Y:S01]  /*2e100*/  STL.64 [R1+0x1100], R30 ;  /* 0x0011001e01007387 */ /* 0x0005e20000100a00 */
[----:B0-----:R-:W-:Y:S01]  /*2e110*/  MOV R26, 0xb205ddc4 ;  /* 0xb205ddc4001a7802 */ /* 0x001fe20000000f00 */
[----:B------:R-:W-:-:S02]  /*2e120*/  IMAD.MOV.U32 R27, RZ, RZ, 0x3cc6cd86 ;  /* 0x3cc6cd86ff1b7424 */ /* 0x000fc400078e00ff */
[----:B------:R0:W-:Y:S01]  /*2e130*/  STL.64 [R1+0x11b0], R24 ;  /* 0x0011b01801007387 */ /* 0x0001e20000100a00 */
[----:B-1----:R-:W-:-:S03]  /*2e140*/  HFMA2.MMA R11, -RZ, RZ, -0.84912109375, -587 ;  /* 0xbacbe096ff0b7435 */ /* 0x002fc600000001ff */
[----:B------:R1:W-:Y:S01]  /*2e150*/  STL.64 [R1+0x11c0], R14 ;  /* 0x0011c00e01007387 */ /* 0x0003e20000100a00 */
[----:B------:R-:W-:Y:S01]  /*2e160*/  IMAD.MOV.U32 R10, RZ, RZ, 0x2e596624 ;  /* 0x2e596624ff0a7424 */ /* 0x000fe200078e00ff */
[----:B--2---:R-:W-:Y:S02]  /*2e170*/  MOV R30, 0xb8a31a12 ;  /* 0xb8a31a12001e7802 */ /* 0x004fe40000000f00 */
[----:B------:R2:W-:Y:S01]  /*2e180*/  STL.64 [R1+0x11d0], R22 ;  /* 0x0011d01601007387 */ /* 0x0005e20000100a00 */
[----:B------:R-:W-:Y:S01]  /*2e190*/  IMAD.MOV.U32 R31, RZ, RZ, 0x3852efff ;  /* 0x3852efffff1f7424 */ /* 0x000fe200078e00ff */
[----:B0-----:R-:W-:Y:S02]  /*2e1a0*/  HFMA2.MMA R24, -RZ, RZ, -2.0703125, -772.5 ;  /* 0xc024e209ff187435 */ /* 0x001fe400000001ff */
[----:B------:R0:W-:Y:S01]  /*2e1b0*/  STL.64 [R1+0x1128], R28 ;  /* 0x0011281c01007387 */ /* 0x0001e20000100a00 */
[----:B------:R-:W-:Y:S01]  /*2e1c0*/  MOV R25, 0x40148713 ;  /* 0x4014871300197802 */ /* 0x000fe20000000f00 */
[----:B-1----:R-:W-:-:S02]  /*2e1d0*/  HFMA2.MMA R14, -RZ, RZ, 1.4541015625, -0.0060577392578125 ;  /* 0x3dd19e34ff0e7435 */ /* 0x002fc400000001ff */
[----:B------:R1:W-:Y:S01]  /*2e1e0*/  STL.64 [R1+0x1198], R26 ;  /* 0x0011981a01007387 */ /* 0x0003e20000100a00 */
[----:B------:R-:W-:Y:S01]  /*2e1f0*/  MOV R15, 0x3067cdc6 ;  /* 0x3067cdc6000f7802 */ /* 0x000fe20000000f00 */
[----:B--2---:R-:W-:Y:S02]  /*2e200*/  HFMA2.MMA R23, -RZ, RZ, 1.16015625, 771.5 ;  /* 0x3ca46207ff177435 */ /* 0x004fe400000001ff */
[----:B------:R2:W-:Y:S01]  /*2e210*/  STL.64 [R1+0x11b8], R12 ;  /* 0x0011b80c01007387 */ /* 0x0005e20000100a00 */
[----:B------:R-:W-:Y:S01]  /*2e220*/  IMAD.MOV.U32 R22, RZ, RZ, -0x431aa357 ;  /* 0xbce55ca9ff167424 */ /* 0x000fe200078e00ff */
[----:B0-----:R-:W-:Y:S01]  /*2e230*/  HFMA2.MMA R29, -RZ, RZ, 1.94140625, -55168 ;  /* 0x3fc4fabcff1d7435 */ /* 0x001fe200000001ff */
[----:B------:R-:W-:Y:S01]  /*2e240*/  IMAD.MOV.U32 R28, RZ, RZ, -0x4677a66d ;  /* 0xb9885993ff1c7424 */ /* 0x000fe200078e00ff */
[----:B------:R0:W-:Y:S01]  /*2e250*/  STL.64 [R1+0x1150], R30 ;  /* 0x0011501e01007387 */ /* 0x0001e20000100a00 */
[----:B-1----:R-:W-:Y:S01]  /*2e260*/  HFMA2.MMA R27, -RZ, RZ, -2.576171875, 24.15625 ;  /* 0xc1274e0aff1b7435 */ /* 0x002fe200000001ff */
[----:B------:R-:W-:-:S02]  /*2e270*/  IMAD.MOV.U32 R26, RZ, RZ, 0x4113bbe2 ;  /* 0x4113bbe2ff1a7424 */ /* 0x000fc400078e00ff */
[----:B------:R1:W-:Y:S01]  /*2e280*/  STL.64 [R1+0x11a8], R10 ;  /* 0x0011a80a01007387 */ /* 0x0003e20000100a00 */
[----:B--2---:R-:W-:Y:S01]  /*2e290*/  MOV R12, 0x3eadf3d5 ;  /* 0x3eadf3d5000c7802 */ /* 0x004fe20000000f00 */
[----:B------:R-:W-:Y:S02]  /*2e2a0*/  IMAD.MOV.U32 R13, RZ, RZ, -0x417730e2 ;  /* 0xbe88cf1eff0d7424 */ /* 0x000fe400078e00ff */
[----:B------:R2:W-:Y:S01]  /*2e2b0*/  STL.64 [R1+0x11e8], R24 ;  /* 0x0011e81801007387 */ /* 0x0005e20000100a00 */
[----:B0-----:R-:W-:-:S03]  /*2e2c0*/  HFMA2.MMA R30, -RZ, RZ, -1.1416015625, -6136 ;  /* 0xbc91edfeff1e7435 */ /* 0x001fc600000001ff */
[----:B------:R0:W-:Y:S01]  /*2e2d0*/  STL.64 [R1+0x11f8], R12 ;  /* 0x0011f80c01007387 */ /* 0x0001e20000100a00 */
[----:B------:R-:W-:Y:S02]  /*2e2e0*/  MOV R31, 0x3bd19e34 ;  /* 0x3bd19e34001f7802 */ /* 0x000fe40000000f00 */
[----:B-1----:R-:W-:Y:S01]  /*2e2f0*/  MOV R10, 0x40b05672 ;  /* 0x40b05672000a7802 */ /* 0x002fe20000000f00 */
[----:B------:R-:W-:Y:S01]  /*2e300*/  IMAD.MOV.U32 R11, RZ, RZ, 0x3749bc93 ;  /* 0x3749bc93ff0b7424 */ /* 0x000fe200078e00ff */
[----:B------:R1:W-:Y:S01]  /*2e310*/  STL.64 [R1+0x1200], R14 ;  /* 0x0012000e01007387 */ /* 0x0003e20000100a00 */
[----:B--2---:R-:W-:Y:S01]  /*2e320*/  MOV R24, 0xb8a018c8 ;  /* 0xb8a018c800187802 */ /* 0x004fe20000000f00 */
[----:B------:R-:W-:Y:S02]  /*2e330*/  IMAD.MOV.U32 R25, RZ, RZ, -0x3e77192e ;  /* 0xc188e6d2ff197424 */ /* 0x000fe400078e00ff */
[----:B------:R2:W-:Y:S01]  /*2e340*/  STL.64 [R1+0x1208], R22 ;  /* 0x0012081601007387 */ /* 0x0005e20000100a00 */
[----:B0-----:R-:W-:-:S03]  /*2e350*/  HFMA2.MMA R12, -RZ, RZ, -1.8896484375, 26704 ;  /* 0xbf8f7685ff0c7435 */ /* 0x001fc600000001ff */
[----:B------:R0:W-:Y:S01]  /*2e360*/  STL.64 [R1+0x1178], R28 ;  /* 0x0011781c01007387 */ /* 0x0001e20000100a00 */
[----:B------:R-:W-:Y:S01]  /*2e370*/  MOV R13, 0x42148722 ;  /* 0x42148722000d7802 */ /* 0x000fe20000000f00 */
[----:B-1----:R-:W-:Y:S02]  /*2e380*/  HFMA2.MMA R15, -RZ, RZ, 3.0078125, 0.99951171875 ;  /* 0x42043bffff0f7435 */ /* 0x002fe400000001ff */
[----:B------:R1:W-:Y:S01]  /*2e390*/  STL.64 [R1+0x11d8], R26 ;  /* 0x0011d81a01007387 */ /* 0x0003e20000100a00 */
[----:B------:R-:W-:Y:S01]  /*2e3a0*/  IMAD.MOV.U32 R14, RZ, RZ, -0x3daece92 ;  /* 0xc251316eff0e7424 */ /* 0x000fe200078e00ff */
[----:B--2---:R-:W-:Y:S01]  /*2e3b0*/  HFMA2.MMA R22, -RZ, RZ, 2.826171875, 0.0019626617431640625 ;  /* 0x41a71805ff167435 */ /* 0x004fe200000001ff */
[----:B------:R-:W-:Y:S01]  /*2e3c0*/  MOV R23, 0xc120bb34 ;  /* 0xc120bb3400177802 */ /* 0x000fe20000000f00 */
[----:B------:R2:W-:Y:S01]  /*2e3d0*/  STL.64 [R1+0x11e0], R10 ;  /* 0x0011e00a01007387 */ /* 0x0005e20000100a00 */
[----:B0-----:R-:W-:Y:S01]  /*2e3e0*/  MOV R28, 0xc0d3cd74 ;  /* 0xc0d3cd74001c7802 */ /* 0x001fe20000000f00 */
[----:B------:R-:W-:-:S02]  /*2e3f0*/  IMAD.MOV.U32 R29, RZ, RZ, 0x41565e26 ;  /* 0x41565e26ff1d7424 */ /* 0x000fc400078e00ff */
[----:B------:R0:W-:Y:S01]  /*2e400*/  STL.64 [R1+0x11a0], R30 ;  /* 0x0011a01e01007387 */ /* 0x0001e20000100a00 */
[----:B-1----:R-:W-:Y:S01]  /*2e410*/  MOV R26, 0xbbe7314b ;  /* 0xbbe7314b001a7802 */ /* 0x002fe20000000f00 */
[----:B------:R-:W-:Y:S02]  /*2e420*/  IMAD.MOV.U32 R27, RZ, RZ, 0x2c0887f7 ;  /* 0x2c0887f7ff1b7424 */ /* 0x000fe400078e00ff */
[----:B------:R1:W-:Y:S01]  /*2e430*/  STL.64 [R1+0x1228], R24 ;  /* 0x0012281801007387 */ /* 0x0003e20000100a00 */
[----:B--2---:R-:W-:Y:S01]  /*2e440*/  HFMA2.MMA R11, -RZ, RZ, -0.09967041015625, -0.000908374786376953125 ;  /* 0xae619371ff0b7435 */ /* 0x004fe200000001ff */
[----:B------:R-:W-:Y:S02]  /*2e450*/  IMAD.MOV.U32 R10, RZ, RZ, 0x39bf9a7a ;  /* 0x39bf9a7aff0a7424 */ /* 0x000fe400078e00ff */
[----:B------:R2:W-:Y:S01]  /*2e460*/  STL.64 [R1+0x11c8], R28 ;  /* 0x0011c81c01007387 */ /* 0x0005e20000100a00 */
[----:B0-----:R-:W-:Y:S01]  /*2e470*/  HFMA2.MMA R31, -RZ, RZ, -0.2454833984375, 0.384765625 ;  /* 0xb3db3628ff1f7435 */ /* 0x001fe200000001ff */
[----:B------:R-:W-:-:S02]  /*2e480*/  IMAD.MOV.U32 R30, RZ, RZ, -0x407f6a28 ;  /* 0xbf8095d8ff1e7424 */ /* 0x000fc400078e00ff */
[----:B------:R0:W-:Y:S01]  /*2e490*/  STL.64 [R1+0x1210], R26 ;  /* 0x0012101a01007387 */ /* 0x0001e20000100a00 */
[----:B-1----:R-:W-:-:S03]  /*2e4a0*/  HFMA2.MMA R24, -RZ, RZ, 0.2374267578125, 1.6318359375 ;  /* 0x33993e87ff187435 */ /* 0x002fc600000001ff */
[----:B------:R1:W-:Y:S01]  /*2e4b0*/  STL.64 [R1+0x1230], R12 ;  /* 0x0012300c01007387 */ /* 0x0003e20000100a00 */
[----:B------:R-:W-:-:S03]  /*2e4c0*/  MOV R25, 0xbee55ca9 ;  /* 0xbee55ca900197802 */ /* 0x000fc60000000f00 */
[----:B------:R3:W-:Y:S01]  /*2e4d0*/  STL.64 [R1+0x1238], R14 ;  /* 0x0012380e01007387 */ /* 0x0007e20000100a00 */
[----:B--2---:R-:W-:Y:S01]  /*2e4e0*/  HFMA2.MMA R28, -RZ, RZ, 0.85595703125, 0.00191211700439453125 ;  /* 0x3ad917d5ff1c7435 */ /* 0x004fe200000001ff */
[----:B------:R-:W-:Y:S02]  /*2e4f0*/  MOV R29, 0xba914409 ;  /* 0xba914409001d7802 */ /* 0x000fe40000000f00 */
[----:B------:R2:W-:Y:S01]  /*2e500*/  STL.64 [R1+0x1248], R22 ;  /* 0x0012481601007387 */ /* 0x0005e20000100a00 */
[----:B0-----:R-:W-:Y:S01]  /*2e510*/  HFMA2.MMA R27, -RZ, RZ, 2.25390625, 28240 ;  /* 0x408276e5ff1b7435 */ /* 0x001fe200000001ff */
[----:B------:R-:W-:Y:S01]  /*2e520*/  IMAD.MOV.U32 R26, RZ, RZ, -0x48b2aad3 ;  /* 0xb74d552dff1a7424 */ /* 0x000fe200078e00ff */
[----:B-1----:R-:W-:Y:S01]  /*2e530*/  MOV R12, 0xaf9f2cae ;  /* 0xaf9f2cae000c7802 */ /* 0x002fe20000000f00 */
[----:B------:R-:W-:Y:S01]  /*2e540*/  IMAD.MOV.U32 R13, RZ, RZ, 0x3d07aee5 ;  /* 0x3d07aee5ff0d7424 */ /* 0x000fe200078e00ff */
[----:B------:R0:W-:Y:S01]  /*2e550*/  STL.64 [R1+0x1220], R10 ;  /* 0x0012200a01007387 */ /* 0x0001e20000100a00 */
[----:B---3--:R-:W-:Y:S01]  /*2e560*/  HFMA2.MMA R14, -RZ, RZ, -1.185546875, -0.0413818359375 ;  /* 0xbcbea94cff0e7435 */ /* 0x008fe200000001ff */
[----:B------:R-:W-:-:S02]  /*2e570*/  MOV R15, 0x3c03ba34 ;  /* 0x3c03ba34000f7802 */ /* 0x000fc40000000f00 */
[----:B------:R1:W-:Y:S01]  /*2e580*/  STL.64 [R1+0x11f0], R30 ;  /* 0x0011f01e01007387 */ /* 0x0003e20000100a00 */
[----:B--2---:R-:W-:Y:S01]  /*2e590*/  HFMA2.MMA R23, -RZ, RZ, -0.8671875, 0.02020263671875 ;  /* 0xbaf0252cff177435 */ /* 0x004fe200000001ff */
[----:B------:R-:W-:Y:S02]  /*2e5a0*/  IMAD.MOV.U32 R22, RZ, RZ, -0x4f5e1faa ;  /* 0xb0a1e056ff167424 */ /* 0x000fe400078e00ff */
[----:B------:R2:W-:Y:S01]  /*2e5b0*/  STL.64 [R1+0x1260], R24 ;  /* 0x0012601801007387 */ /* 0x0005e20000100a00 */
[----:B0-----:R-:W-:Y:S01]  /*2e5c0*/  MOV R10, 0xc05e5091 ;  /* 0xc05e5091000a7802 */ /* 0x001fe20000000f00 */
[----:B------:R-:W-:Y:S02]  /*2e5d0*/  IMAD.MOV.U32 R11, RZ, RZ, 0x3fb76a6c ;  /* 0x3fb76a6cff0b7424 */ /* 0x000fe400078e00ff */
[----:B------:R0:W-:Y:S01]  /*2e5e0*/  STL.64 [R1+0x1270], R12 ;  /* 0x0012700c01007387 */ /* 0x0001e20000100a00 */
[----:B-1----:R-:W-:Y:S01]  /*2e5f0*/  MOV R30, 0x3b2278e6 ;  /* 0x3b2278e6001e7802 */ /* 0x002fe20000000f00 */
[----:B------:R-:W-:-:S02]  /*2e600*/  IMAD.MOV.U32 R31, RZ, RZ, -0x3e5b1ce4 ;  /* 0xc1a4e31cff1f7424 */ /* 0x000fc400078e00ff */
[----:B------:R1:W-:Y:S01]  /*2e610*/  STL.64 [R1+0x1218], R28 ;  /* 0x0012181c01007387 */ /* 0x0003e20000100a00 */
[----:B--2---:R-:W-:Y:S01]  /*2e620*/  MOV R24, 0xc2f75477 ;  /* 0xc2f7547700187802 */ /* 0x004fe20000000f00 */
[----:B------:R-:W-:Y:S02]  /*2e630*/  IMAD.MOV.U32 R25, RZ, RZ, 0x431234f7 ;  /* 0x431234f7ff197424 */ /* 0x000fe400078e00ff */
[----:B------:R2:W-:Y:S01]  /*2e640*/  STL.64 [R1+0x1250], R26 ;  /* 0x0012501a01007387 */ /* 0x0005e20000100a00 */
[----:B0-----:R-:W-:-:S03]  /*2e650*/  HFMA2.MMA R12, -RZ, RZ, -3.3125, -0.8974609375 ;  /* 0xc2a0bb2eff0c7435 */ /* 0x001fc600000001ff */
[----:B------:R0:W-:Y:S01]  /*2e660*/  STL.64 [R1+0x1278], R14 ;  /* 0x0012780e01007387 */ /* 0x0001e20000100a00 */
[----:B------:R-:W-:Y:S01]  /*2e670*/  MOV R13, 0xb8ec22de ;  /* 0xb8ec22de000d7802 */ /* 0x000fe20000000f00 */
[----:B-1----:R-:W-:Y:S02]  /*2e680*/  HFMA2.MMA R29, -RZ, RZ, -1.501953125, 0.0002357959747314453125 ;  /* 0xbe020bbaff1d7435 */ /* 0x002fe400000001ff */
[----:B------:R1:W-:Y:S01]  /*2e690*/  STL.64 [R1+0x1280], R22 ;  /* 0x0012801601007387 */ /* 0x0003e20000100a00 */
[----:B------:R-:W-:Y:S01]  /*2e6a0*/  IMAD.MOV.U32 R28, RZ, RZ, 0x3eaea827 ;  /* 0x3eaea827ff1c7424 */ /* 0x000fe200078e00ff */
[----:B--2---:R-:W-:Y:S01]  /*2e6b0*/  MOV R26, 0x3a9eb4a8 ;  /* 0x3a9eb4a8001a7802 */ /* 0x004fe20000000f00 */
[----:B------:R-:W-:Y:S01]  /*2e6c0*/  IMAD.MOV.U32 R27, RZ, RZ, -0x463102eb ;  /* 0xb9cefd15ff1b7424 */ /* 0x000fe200078e00ff */
[----:B------:R2:W-:Y:S01]  /*2e6d0*/  STL.64 [R1+0x1258], R10 ;  /* 0x0012580a01007387 */ /* 0x0005e20000100a00 */
[----:B0-----:R-:W-:Y:S01]  /*2e6e0*/  HFMA2.MMA R15, -RZ, RZ, -3.046875, -118.1875 ;  /* 0xc218d763ff0f7435 */ /* 0x001fe200000001ff */
[----:B------:R-:W-:-:S02]  /*2e6f0*/  IMAD.MOV.U32 R14, RZ, RZ, 0x4223149e ;  /* 0x4223149eff0e7424 */ /* 0x000fc400078e00ff */
[----:B------:R0:W-:Y:S01]  /*2e700*/  STL.64 [R1+0x1240], R30 ;  /* 0x0012401e01007387 */ /* 0x0001e20000100a00 */
[----:B-1----:R-:W-:Y:S01]  /*2e710*/  HFMA2.MMA R22, -RZ, RZ, -2.390625, -0.15869140625 ;  /* 0xc0c8b114ff167435 */ /* 0x002fe200000001ff */
[----:B------:R-:W-:Y:S02]  /*2e720*/  MOV R23, 0x40a3bda5 ;  /* 0x40a3bda500177802 */ /* 0x000fe40000000f00 */
[----:B------:R1:W-:Y:S01]  /*2e730*/  STL.64 [R1+0x12a0], R24 ;  /* 0x0012a01801007387 */ /* 0x0003e20000100a00 */
[----:B--2---:R-:W-:Y:S01]  /*2e740*/  HFMA2.MMA R11, -RZ, RZ, 1.09375, 130.875 ;  /* 0x3c605817ff0b7435 */ /* 0x004fe200000001ff */
[----:B------:R-:W-:Y:S02]  /*2e750*/  IMAD.MOV.U32 R10, RZ, RZ, 0x430437bf ;  /* 0x430437bfff0a7424 */ /* 0x000fe400078e00ff */
[----:B------:R2:W-:Y:S01]  /*2e760*/  STL.64 [R1+0x1288], R26 ;  /* 0x0012881a01007387 */ /* 0x0005e20000100a00 */
[----:B0-----:R-:W-:-:S03]  /*2e770*/  HFMA2.MMA R30, -RZ, RZ, 3.287109375, -7.8515625 ;  /* 0x4293c7daff1e7435 */ /* 0x001fc600000001ff */
[----:B------:R0:W-:Y:S01]  /*2e780*/  STL.64 [R1+0x12a8], R12 ;  /* 0x0012a80c01007387 */ /* 0x0001e20000100a00 */
[----:B------:R-:W-:Y:S01]  /*2e790*/  MOV R31, 0xc31ccd29 ;  /* 0xc31ccd29001f7802 */ /* 0x000fe20000000f00 */
[----:B-1----:R-:W-:Y:S01]  /*2e7a0*/  HFMA2.MMA R24, -RZ, RZ, 1.53515625, -0.037109375 ;  /* 0x3e24a8c0ff187435 */ /* 0x002fe200000001ff */
[----:B------:R-:W-:Y:S01]  /*2e7b0*/  MOV R25, 0xb2d4762c ;  /* 0xb2d4762c00197802 */ /* 0x000fe20000000f00 */
[----:B------:R1:W-:Y:S01]  /*2e7c0*/  STL.64 [R1+0x1268], R28 ;  /* 0x0012681c01007387 */ /* 0x0003e20000100a00 */
[----:B--2---:R-:W-:-:S03]  /*2e7d0*/  HFMA2.MMA R27, -RZ, RZ, -0.177001953125, 0.003421783447265625 ;  /* 0xb1aa1b02ff1b7435 */ /* 0x004fc600000001ff */
[----:B------:R2:W-:Y:S01]  /*2e7e0*/  STL.64 [R1+0x12b0], R14 ;  /* 0x0012b00e01007387 */ /* 0x0005e20000100a00 */
[----:B------:R-:W-:Y:S01]  /*2e7f0*/  IMAD.MOV.U32 R26, RZ, RZ, -0x3ffdf446 ;  /* 0xc0020bbaff1a7424 */ /* 0x000fe200078e00ff */
[----:B0-----:R-:W-:Y:S01]  /*2e800*/  MOV R12, 0xbc1b3dcf ;  /* 0xbc1b3dcf000c7802 */ /* 0x001fe20000000f00 */
[----:B------:R-:W-:Y:S01]  /*2e810*/  IMAD.MOV.U32 R13, RZ, RZ, 0x36d76ab6 ;  /* 0x36d76ab6ff0d7424 */ /* 0x000fe200078e00ff */
[----:B------:R0:W-:Y:S01]  /*2e820*/  STL.64 [R1+0x12c0], R22 ;  /* 0x0012c01601007387 */ /* 0x0001e20000100a00 */
[----:B-1----:R-:W-:Y:S01]  /*2e830*/  MOV R28, 0x41898fd1 ;  /* 0x41898fd1001c7802 */ /* 0x002fe20000000f00 */
[----:B------:R-:W-:Y:S02]  /*2e840*/  IMAD.MOV.U32 R29, RZ, RZ, 0x357b0a41 ;  /* 0x357b0a41ff1d7424 */ /* 0x000fe400078e00ff */
[----:B------:R1:W-:Y:S01]  /*2e850*/  STL.64 [R1+0x1298], R10 ;  /* 0x0012980a01007387 */ /* 0x0003e20000100a00 */
[----:B--2---:R-:W-:Y:S01]  /*2e860*/  HFMA2.MMA R14, -RZ, RZ, 0.88037109375, 3.943359375 ;  /* 0x3b0b43e3ff0e7435 */ /* 0x004fe200000001ff */
[----:B------:R-:W-:-:S02]  /*2e870*/  MOV R15, 0x43542b1a ;  /* 0x43542b1a000f7802 */ /* 0x000fc40000000f00 */
[----:B------:R2:W-:Y:S01]  /*2e880*/  STL.64 [R1+0x1290], R30 ;  /* 0x0012901e01007387 */ /* 0x0005e20000100a00 */
[----:B0-----:R-:W-:Y:S01]  /*2e890*/  IMAD.MOV.U32 R22, RZ, RZ, 0x4151b9cf ;  /* 0x4151b9cfff167424 */ /* 0x001fe200078e00ff */
[----:B------:R-:W-:Y:S02]  /*2e8a0*/  MOV R23, 0xc3f87dce ;  /* 0xc3f87dce00177802 */ /* 0x000fe40000000f00 */
[----:B------:R0:W-:Y:S01]  /*2e8b0*/  STL.64 [R1+0x12d8], R24 ;  /* 0x0012d81801007387 */ /* 0x0001e20000100a00 */
[----:B-1----:R-:W-:Y:S01]  /*2e8c0*/  MOV R10, 0x3f18a4c1 ;  /* 0x3f18a4c1000a7802 */ /* 0x002fe20000000f00 */
[----:B------:R-:W-:Y:S02]  /*2e8d0*/  IMAD.MOV.U32 R11, RZ, RZ, -0x411d96f5 ;  /* 0xbee2690bff0b7424 */ /* 0x000fe400078e00ff */
[----:B------:R1:W-:Y:S01]  /*2e8e0*/  STL.64 [R1+0x12e8], R12 ;  /* 0x0012e80c01007387 */ /* 0x0003e20000100a00 */
[----:B--2---:R-:W-:Y:S01]  /*2e8f0*/  HFMA2.MMA R31, -RZ, RZ, 1.22265625, 0.01502227783203125 ;  /* 0x3ce423b1ff1f7435 */ /* 0x004fe200000001ff */
[----:B------:R-:W-:-:S02]  /*2e900*/  IMAD.MOV.U32 R30, RZ, RZ, -0x42dae672 ;  /* 0xbd25198eff1e7424 */ /* 0x000fc400078e00ff */
[----:B------:R2:W-:Y:S01]  /*2e910*/  STL.64 [R1+0x12b8], R28 ;  /* 0x0012b81c01007387 */ /* 0x0005e20000100a00 */
[----:B0-----:R-:W-:-:S03]  /*2e920*/  HFMA2.MMA R24, -RZ, RZ, 0.63427734375, 0.2242431640625 ;  /* 0x3913332dff187435 */ /* 0x001fc600000001ff */
[----:B------:R0:W-:Y:S01]  /*2e930*/  STL.64 [R1+0x12c8], R26 ;  /* 0x0012c81a01007387 */ /* 0x0001e20000100a00 */
[----:B------:R-:W-:Y:S01]  /*2e940*/  IMAD.MOV.U32 R25, RZ, RZ, -0x3d697b2d ;  /* 0xc29684d3ff197424 */ /* 0x000fe200078e00ff */
[----:B-1----:R-:W-:Y:S02]  /*2e950*/  HFMA2.MMA R13, -RZ, RZ, -2.943359375, -0.00110340118408203125 ;  /* 0xc1e39485ff0d7435 */ /* 0x002fe400000001ff */
[----:B------:R1:W-:Y:S01]  /*2e960*/  STL.64 [R1+0x12f8], R22 ;  /* 0x0012f81601007387 */ /* 0x0003e20000100a00 */
[----:B------:R-:W-:Y:S01]  /*2e970*/  MOV R12, 0x42850a16 ;  /* 0x42850a16000c7802 */ /* 0x000fe20000000f00 */
[----:B--2---:R-:W-:Y:S02]  /*2e980*/  HFMA2.MMA R29, -RZ, RZ, 3.818359375, 0.00131893157958984375 ;  /* 0x43a31567ff1d7435 */ /* 0x004fe400000001ff */
[----:B------:R2:W-:Y:S01]  /*2e990*/  STL.64 [R1+0x12d0], R10 ;  /* 0x0012d00a01007387 */ /* 0x0005e20000100a00 */
[----:B------:R-:W-:Y:S01]  /*2e9a0*/  MOV R28, 0xbcec1227 ;  /* 0xbcec1227001c7802 */ /* 0x000fe20000000f00 */
[----:B0-----:R-:W-:-:S02]  /*2e9b0*/  HFMA2.MMA R26, -RZ, RZ, 4.2109375, -23.28125 ;  /* 0x4436cdd2ff1a7435 */ /* 0x001fc400000001ff */
[----:B------:R0:W-:Y:S01]  /*2e9c0*/  STL.64 [R1+0x12f0], R14 ;  /* 0x0012f00e01007387 */ /* 0x0001e20000100a00 */
[----:B------:R-:W-:Y:S01]  /*2e9d0*/  IMAD.MOV.U32 R27, RZ, RZ, -0x3c0eee4f ;  /* 0xc3f111b1ff1b7424 */ /* 0x000fe200078e00ff */
[----:B-1----:R-:W-:Y:S01]  /*2e9e0*/  HFMA2.MMA R23, -RZ, RZ, -1.826171875, 508.5 ;  /* 0xbf4e5ff2ff177435 */ /* 0x002fe200000001ff */
        /* <DEDUP_REMOVED lines=8> */
[----:B-1----:R-:W-:-:S03]  /*2ea70*/  HFMA2.MMA R30, -RZ, RZ, -2.46875, -0.0004642009735107421875 ;  /* 0xc0f08f9bff1e7435 */ /* 0x002fc600000001ff */
[----:B------:R1:W-:Y:S01]  /*2ea80*/  STL.64 [R1+0x1300], R26 ;  /* 0x0013001a01007387 */ /* 0x0003e20000100a00 */
[----:B------:R-:W-:Y:S01]  /*2ea90*/  IMAD.MOV.U32 R31, RZ, RZ, 0x40393dd8 ;  /* 0x40393dd8ff1f7424 */ /* 0x000fe200078e00ff */
[----:B--2---:R-:W-:Y:S02]  /*2eaa0*/  HFMA2.MMA R25, -RZ, RZ, 1.1162109375, -0.000296115875244140625 ;  /* 0x3c778cdaff197435 */ /* 0x004fe400000001ff */
[----:B------:R2:W-:Y:S01]  /*2eab0*/  STL.64 [R1+0x1308], R28 ;  /* 0x0013081c01007387 */ /* 0x0005e20000100a00 */
[----:B------:R-:W-:Y:S01]  /*2eac0*/  MOV R24, 0xbd07707a ;  /* 0xbd07707a00187802 */ /* 0x000fe20000000f00 */
[----:B0-----:R-:W-:Y:S02]  /*2ead0*/  HFMA2.MMA R12, -RZ, RZ, -4.94140625, 0.0002281665802001953125 ;  /* 0xc4f10b7aff0c7435 */ /* 0x001fe400000001ff */
[----:B------:R0:W-:Y:S01]  /*2eae0*/  STL.64 [R1+0x1310], R10 ;  /* 0x0013100a01007387 */ /* 0x0001e20000100a00 */
[----:B------:R-:W-:-:S03]  /*2eaf0*/  IMAD.MOV.U32 R13, RZ, RZ, -0x41dceba2 ;  /* 0xbe23145eff0d7424 */ /* 0x000fc600078e00ff */
[----:B------:R3:W-:Y:S01]  /*2eb00*/  STL.64 [R1+0x1328], R14 ;  /* 0x0013280e01007387 */ /* 0x0007e20000100a00 */
[----:B-1----:R-:W-:Y:S01]  /*2eb10*/  IMAD.MOV.U32 R26, RZ, RZ, 0x3f15b76c ;  /* 0x3f15b76cff1a7424 */ /* 0x002fe200078e00ff */
[----:B------:R-:W-:Y:S02]  /*2eb20*/  MOV R27, 0xbe5574fd ;  /* 0xbe5574fd001b7802 */ /* 0x000fe40000000f00 */
[----:B------:R1:W-:Y:S01]  /*2eb30*/  STL.64 [R1+0x1338], R22 ;  /* 0x0013381601007387 */ /* 0x0003e20000100a00 */
[----:B--2---:R-:W-:Y:S01]  /*2eb40*/  IMAD.MOV.U32 R28, RZ, RZ, -0x3b8899d4 ;  /* 0xc477662cff1c7424 */ /* 0x004fe200078e00ff */
[----:B------:R-:W-:Y:S01]  /*2eb50*/  MOV R29, 0x450908e3 ;  /* 0x450908e3001d7802 */ /* 0x000fe20000000f00 */
[----:B0-----:R-:W-:Y:S01]  /*2eb60*/  HFMA2.MMA R10, -RZ, RZ, 0.6376953125, -75.125 ;  /* 0x391ad4b2ff0a7435 */ /* 0x001fe200000001ff */
[----:B------:R-:W-:Y:S01]  /*2eb70*/  IMAD.MOV.U32 R11, RZ, RZ, 0x3d50e5d5 ;  /* 0x3d50e5d5ff0b7424 */ /* 0x000fe200078e00ff */
[----:B------:R0:W-:Y:S01]  /*2eb80*/  STL.64 [R1+0x1330], R30 ;  /* 0x0013301e01007387 */ /* 0x0001e20000100a00 */
[----:B---3--:R-:W-:Y:S01]  /*2eb90*/  HFMA2.MMA R15, -RZ, RZ, -5.0859375, 16480 ;  /* 0xc5167406ff0f7435 */ /* 0x008fe200000001ff */
[----:B------:R-:W-:-:S02]  /*2eba0*/  MOV R14, 0x44f49ff4 ;  /* 0x44f49ff4000e7802 */ /* 0x000fc40000000f00 */
[----:B------:R2:W-:Y:S01]  /*2ebb0*/  STL.64 [R1+0x1340], R26 ;  /* 0x0013401a01007387 */ /* 0x0005e20000100a00 */
[----:B-1----:R-:W-:Y:S01]  /*2ebc0*/  IMAD.MOV.U32 R22, RZ, RZ, 0x44abf3ae ;  /* 0x44abf3aeff167424 */ /* 0x002fe200078e00ff */
[----:B------:R-:W-:Y:S02]  /*2ebd0*/  MOV R23, 0x3aa95acb ;  /* 0x3aa95acb00177802 */ /* 0x000fe40000000f00 */
[----:B------:R1:W-:Y:S04]  /*2ebe0*/  STL.64 [R1+0x1350], R24 ;  /* 0x0013501801007387 */ /* 0x0003e80000100a00 */
[----:B------:R3:W-:Y:S01]  /*2ebf0*/  STL.64 [R1+0x1358], R28 ;  /* 0x0013581c01007387 */ /* 0x0007e20000100a00 */
[----:B0-----:R-:W-:Y:S01]  /*2ec00*/  HFMA2.MMA R31, -RZ, RZ, -0.447021484375, -0.000134944915771484375 ;  /* 0xb727886cff1f7435 */ /* 0x001fe200000001ff */
[----:B------:R-:W-:-:S02]  /*2ec10*/  MOV R30, 0xc3aaaf64 ;  /* 0xc3aaaf64001e7802 */ /* 0x000fc40000000f00 */
[----:B------:R0:W-:Y:S01]  /*2ec20*/  STL.64 [R1+0x1360], R12 ;  /* 0x0013600c01007387 */ /* 0x0001e20000100a00 */
[----:B--2---:R-:W-:Y:S01]  /*2ec30*/  HFMA2.MMA R26, -RZ, RZ, -4.234375, 0.0235443115234375 ;  /* 0xc43c2607ff1a7435 */ /* 0x004fe200000001ff */
[----:B------:R-:W-:Y:S02]  /*2ec40*/  IMAD.MOV.U32 R27, RZ, RZ, 0x4436edde ;  /* 0x4436eddeff1b7424 */ /* 0x000fe400078e00ff */
[----:B------:R2:W-:Y:S01]  /*2ec50*/  STL.64 [R1+0x1370], R22 ;  /* 0x0013701601007387 */ /* 0x0005e20000100a00 */
[----:B-1----:R-:W-:Y:S01]  /*2ec60*/  HFMA2.MMA R24, -RZ, RZ, 3.111328125, 1.4609375 ;  /* 0x42393dd8ff187435 */ /* 0x002fe200000001ff */
[----:B------:R-:W-:Y:S01]  /*2ec70*/  IMAD.MOV.U32 R25, RZ, RZ, -0x48fb0fcd ;  /* 0xb704f033ff197424 */ /* 0x000fe200078e00ff */
[----:B---3--:R-:W-:Y:S01]  /*2ec80*/  HFMA2.MMA R28, -RZ, RZ, 1.8896484375, -0.00586700439453125 ;  /* 0x3f8f9e02ff1c7435 */ /* 0x008fe200000001ff */
[----:B------:R1:W-:Y:S01]  /*2ec90*/  STL.64 [R1+0x1348], R10 ;  /* 0x0013480a01007387 */ /* 0x0003e20000100a00 */
[----:B------:R-:W-:Y:S01]  /*2eca0*/  IMAD.MOV.U32 R29, RZ, RZ, -0x40bd4e50 ;  /* 0xbf42b1b0ff1d7424 */ /* 0x000fe200078e00ff */
[----:B0-----:R-:W-:-:S02]  /*2ecb0*/  HFMA2.MMA R13, -RZ, RZ, 2.595703125, -11.6328125 ;  /* 0x4131c9d1ff0d7435 */ /* 0x001fc400000001ff */
[----:B------:R0:W-:Y:S01]  /*2ecc0*/  STL.64 [R1+0x1368], R14 ;  /* 0x0013680e01007387 */ /* 0x0001e20000100a00 */
[----:B------:R-:W-:Y:S01]  /*2ecd0*/  MOV R12, 0xc1682bf0 ;  /* 0xc1682bf0000c7802 */ /* 0x000fe20000000f00 */
[----:B--2---:R-:W-:Y:S01]  /*2ece0*/  HFMA2.MMA R23, -RZ, RZ, 1.5966796875, 2.83718109130859375e-05 ;  /* 0x3e6301dcff177435 */ /* 0x004fe200000001ff */
[----:B------:R-:W-:Y:S01]  /*2ecf0*/  MOV R22, 0x3eb9a9a3 ;  /* 0x3eb9a9a300167802 */ /* 0x000fe20000000f00 */
[----:B------:R2:W-:Y:S01]  /*2ed00*/  STL.64 [R1+0x1378], R26 ;  /* 0x0013781a01007387 */ /* 0x0005e20000100a00 */
[----:B-1----:R-:W-:Y:S01]  /*2ed10*/  IMAD.MOV.U32 R10, RZ, RZ, 0x43059029 ;  /* 0x43059029ff0a7424 */ /* 0x002fe200078e00ff */
[----:B------:R-:W-:Y:S02]  /*2ed20*/  MOV R11, 0xc2e186a2 ;  /* 0xc2e186a2000b7802 */ /* 0x000fe40000000f00 */
[----:B------:R2:W-:Y:S01]  /*2ed30*/  STL.64 [R1+0x1380], R30 ;  /* 0x0013801e01007387 */ /* 0x0005e20000100a00 */
[----:B0-----:R-:W-:Y:S01]  /*2ed40*/  IMAD.MOV.U32 R14, RZ, RZ, -0x3f7a96e2 ;  /* 0xc085691eff0e7424 */ /* 0x001fe200078e00ff */
[----:B------:R-:W-:-:S02]  /*2ed50*/  MOV R15, 0x3b4b3729 ;  /* 0x3b4b3729000f7802 */ /* 0x000fc40000000f00 */
[----:B------:R2:W-:Y:S04]  /*2ed60*/  STL.64 [R1+0x1388], R10 ;  /* 0x0013880a01007387 */ /* 0x0005e80000100a00 */
[----:B------:R2:W-:Y:S04]  /*2ed70*/  STL.64 [R1+0x1390], R24 ;  /* 0x0013901801007387 */ /* 0x0005e80000100a00 */
[----:B------:R2:W-:Y:S04]  /*2ed80*/  STL.64 [R1+0x1398], R12 ;  /* 0x0013980c01007387 */ /* 0x0005e80000100a00 */
[----:B------:R2:W-:Y:S04]  /*2ed90*/  STL.64 [R1+0x13a0], R14 ;  /* 0x0013a00e01007387 */ /* 0x0005e80000100a00 */
[----:B------:R2:W-:Y:S04]  /*2eda0*/  STL.64 [R1+0x13a8], R28 ;  /* 0x0013a81c01007387 */ /* 0x0005e80000100a00 */
[----:B------:R2:W-:Y:S04]  /*2edb0*/  STL.64 [R1+0x13b0], R22 ;  /* 0x0013b01601007387 */ /* 0x0005e80000100a00 */
[----:B------:R2:W-:Y:S01]  /*2edc0*/  STL [R1+0x13b8], R0 ;  /* 0x0013b80001007387 */ /* 0x0005e20000100800 */
[----:B------:R-:W-:Y:S05]  /*2edd0*/  @P0 BRA `(.L_x_585) ;  /* 0x00000000009c0947 */ /* 0x000fea0003800000 */
[----:B------:R-:W-:Y:S02]  /*2ede0*/  FSETP.GEU.FTZ.AND P0, PT, R3, 1, PT ;  /* 0x3f8000000300780b */ /* 0x000fe40003f1e000 */
[----:B------:R-:W-:-:S11]  /*2edf0*/  MOV R5, RZ ;  /* 0x000000ff00057202 */ /* 0x000fd60000000f00 */
[----:B------:R-:W-:Y:S05]  /*2ee00*/  @P0 BRA `(.L_x_586) ;  /* 0x0000000400180947 */ /* 0x000fea0003800000 */
[C---:B--2---:R-:W-:Y:S01]  /*2ee10*/  FADD.FTZ.RZ R0, R9.reuse, 1 ;  /* 0x3f80000009007421 */ /* 0x044fe2000001c000 */
[----:B------:R-:W-:Y:S01]  /*2ee20*/  IMAD.MOV.U32 R10, RZ, RZ, 0x3e800000 ;  /* 0x3e800000ff0a7424 */ /* 0x000fe200078e00ff */
[----:B------:R-:W-:Y:S01]  /*2ee30*/  MOV R12, 0x3d39bf78 ;  /* 0x3d39bf78000c7802 */ /* 0x000fe20000000f00 */
[----:B------:R-:W-:Y:S01]  /*2ee40*/  BSSY B4, `(.L_x_587) ;  /* 0x000001b000047945 */ /* 0x000fe20003800000 */
[----:B------:R-:W-:Y:S02]  /*2ee50*/  ISETP.GE.U32.AND P0, PT, R9, 0x7f800000, PT ;  /* 0x7f8000000900780c */ /* 0x000fe40003f06070 */
        /* <DEDUP_REMOVED lines=25> */
.L_x_588:
[----:B------:R-:W-:Y:S05]  /*2eff0*/  BSYNC B4 ;  /* 0x0000000000047941 */ /* 0x000fea0003800000 */
.L_x_587:
[----:B------:R-:W-:-:S04]  /*2f000*/  FADD.FTZ R0, -R9, R0 ;  /* 0x0000000009007221 */ /* 0x000fc80000010100 */
[----:B------:R-:W-:-:S06]  /*2f010*/  FMUL.FTZ R0, R0, -2 ;  /* 0xc000000000007820 */ /* 0x000fcc0000410000 */
[----:B------:R-:W0:Y:S02]  /*2f020*/  MUFU.SQRT R0, R0 ;  /* 0x0000000000007308 */ /* 0x000e240000002000 */
[----:B0-----:R-:W-:Y:S01]  /*2f030*/  FADD.FTZ R5, -R0, -RZ ;  /* 0x800000ff00057221 */ /* 0x001fe20000010100 */
[----:B------:R-:W-:Y:S06]  /*2f040*/  BRA `(.L_x_586) ;  /* 0x0000000000887947 */ /* 0x000fec0003800000 */
.L_x_585:
[C---:B--2---:R-:W-:Y:S01]  /*2f050*/  FADD.FTZ.RZ R0, R9.reuse, 1 ;  /* 0x3f80000009007421 */ /* 0x044fe2000001c000 */
[----:B------:R-:W-:Y:S01]  /*2f060*/  MOV R10, 0x3e800000 ;  /* 0x3e800000000a7802 */ /* 0x000fe20000000f00 */
[----:B------:R-:W-:Y:S01]  /*2f070*/  BSSY B4, `(.L_x_589) ;  /* 0x000001c000047945 */ /* 0x000fe20003800000 */
[----:B------:R-:W-:Y:S02]  /*2f080*/  MOV R12, 0x3d39bf78 ;  /* 0x3d39bf78000c7802 */ /* 0x000fe40000000f00 */
[----:B------:R-:W-:Y:S02]  /*2f090*/  IADD3 R0, R0, -0x3f400000, RZ ;  /* 0xc0c0000000007810 */ /* 0x000fe40007ffe0ff */
[----:B------:R-:W-:Y:S02]  /*2f0a0*/  ISETP.GE.U32.AND P0, PT, R9, 0x7f800000, PT ;  /* 0x7f8000000900780c */ /* 0x000fe40003f06070 */
        /* <DEDUP_REMOVED lines=24> */
.L_x_590:
[----:B------:R-:W-:Y:S05]  /*2f230*/  BSYNC B4 ;  /* 0x0000000000047941 */ /* 0x000fea0003800000 */
.L_x_589:
[----:B------:R-:W-:-:S04]  /*2f240*/  FADD.FTZ R0, -R9, R0 ;  /* 0x0000000009007221 */ /* 0x000fc80000010100 */
[----:B------:R-:W-:-:S04]  /*2f250*/  FMUL.FTZ R0, R0, -2 ;  /* 0xc000000000007820 */ /* 0x000fc80000410000 */
[----:B------:R0:W1:Y:S03]  /*2f260*/  MUFU.SQRT R5, R0 ;  /* 0x0000000000057308 */ /* 0x0000660000002000 */
.L_x_586:
[----:B------:R-:W-:Y:S05]  /*2f270*/  BSYNC B2 ;  /* 0x0000000000027941 */ /* 0x000fea0003800000 */
.L_x_584:
[----:B------:R-:W-:Y:S01]  /*2f280*/  FMUL.FTZ R7, R4, 0.5 ;  /* 0x3f00000004077820 */ /* 0x000fe20000410000 */
[----:B--2---:R-:W-:Y:S01]  /*2f290*/  IMAD.MOV.U32 R14, RZ, RZ, 0x3a69a091 ;  /* 0x3a69a091ff0e7424 */ /* 0x004fe200078e00ff */
        /* <DEDUP_REMOVED lines=9> */
[----:B------:R-:W-:Y:S01]  /*2f330*/  HFMA2.MMA R21, -RZ, RZ, 0, 0 ;  /* 0x00000000ff157435 */ /* 0x000fe200000001ff */
[----:B------:R-:W-:Y:S01]  /*2f340*/  MOV R32, RZ ;  /* 0x000000ff00207202 */ /* 0x000fe20000000f00 */
[----:B0-----:R-:W-:Y:S01]  /*2f350*/  HFMA2.MMA R7, -RZ, RZ, 3.4921875, 0 ;  /* 0x42fc0000ff077435 */ /* 0x001fe200000001ff */
[----:B------:R-:W-:Y:S01]  /*2f360*/  IMAD.MOV.U32 R34, RZ, RZ, RZ ;  /* 0x000000ffff227224 */ /* 0x000fe200078e00ff */
[----:B------:R-:W-:Y:S01]  /*2f370*/  MOV R38, RZ ;  /* 0x000000ff00267202 */ /* 0x000fe20000000f00 */
[----:B------:R-:W-:Y:S01]  /*2f380*/  IMAD.MOV.U32 R40, RZ, RZ, RZ ;  /* 0x000000ffff287224 */ /* 0x000fe200078e00ff */
[----:B------:R-:W-:Y:S01]  /*2f390*/  MOV R44, RZ ;  /* 0x000000ff002c7202 */ /* 0x000fe20000000f00 */
[----:B------:R-:W-:Y:S01]  /*2f3a0*/  IMAD.MOV.U32 R46, RZ, RZ, RZ ;  /* 0x000000ffff2e7224 */ /* 0x000fe200078e00ff */
[----:B------:R-:W-:Y:S01]  /*2f3b0*/  MOV R50, RZ ;  /* 0x000000ff00327202 */ /* 0x000fe20000000f00 */
[----:B------:R-:W-:-:S02]  /*2f3c0*/  IMAD.MOV.U32 R52, RZ, RZ, RZ ;  /* 0x000000ffff347224 */ /* 0x000fc400078e00ff */
[----:B-1----:R-:W-:-:S04]  /*2f3d0*/  FMUL.FTZ R0, R0, R5 ;  /* 0x0000000500007220 */ /* 0x002fc80000410000 */
[C---:B------:R-:W-:Y:S01]  /*2f3e0*/  FADD.FTZ R9, |R0|.reuse, 4 ;  /* 0x4080000000097421 */ /* 0x040fe20000010200 */
[C---:B------:R-:W-:Y:S01]  /*2f3f0*/  FADD.FTZ R3, |R0|.reuse, -4 ;  /* 0xc080000000037421 */ /* 0x040fe20000010200 */
[C---:B------:R-:W-:Y:S02]  /*2f400*/  FSETP.GEU.FTZ.AND P1, PT, R0.reuse, RZ, PT ;  /* 0x000000ff0000720b */ /* 0x040fe40003f3e000 */
[----:B------:R0:W1:Y:S02]  /*2f410*/  MUFU.RCP R10, R9 ;  /* 0x00000009000a7308 */ /* 0x0000640000001000 */
[----:B0-----:R-:W-:Y:S01]  /*2f420*/  MOV R9, 0x40000000 ;  /* 0x4000000000097802 */ /* 0x001fe20000000f00 */
[----:B-1----:R-:W-:Y:S01]  /*2f430*/  FMUL.FTZ R11, R3, R10 ;  /* 0x0000000a030b7220 */ /* 0x002fe20000410000 */
[----:B------:R-:W-:-:S03]  /*2f440*/  FMUL.FTZ R3, R0, R0 ;  /* 0x0000000000037220 */ /* 0x000fc60000410000 */
[----:B------:R-:W-:Y:S01]  /*2f450*/  FADD.FTZ R13, R11, 1 ;  /* 0x3f8000000b0d7421 */ /* 0x000fe20000010000 */
[----:B------:R-:W-:-:S03]  /*2f460*/  FMUL.FTZ R12, R3, -1.4426950216293334961 ;  /* 0xbfb8aa3b030c7820 */ /* 0x000fc60000410000 */
[----:B------:R-:W-:-:S03]  /*2f470*/  FFMA.FTZ R13, R13, -4, |R0| ;  /* 0xc08000000d0d7823 */ /* 0x000fc60000010400 */
[----:B------:R-:W0:Y:S01]  /*2f480*/  FRND.TRUNC R12, R12 ;  /* 0x0000000c000c7307 */ /* 0x000e22000020d000 */
[----:B------:R-:W-:-:S04]  /*2f490*/  FFMA.FTZ R13, |R0|, -R11, R13 ;  /* 0x8000000b000d7223 */ /* 0x000fc8000001020d */
[----:B------:R-:W-:-:S04]  /*2f4a0*/  FFMA.FTZ R13, R10, R13, R11 ;  /* 0x0000000d0a0d7223 */ /* 0x000fc8000001000b */
        /* <DEDUP_REMOVED lines=12> */
[C---:B------:R-:W-:Y:S02]  /*2f570*/  FFMA.FTZ R10, R13.reuse, R10, -0.10099056363105773926 ;  /* 0xbdced4240d0a7423 */ /* 0x040fe4000001000a */
[C---:B------:R-:W-:Y:S01]  /*2f580*/  FFMA.FTZ R9, R14.reuse, 1.9046542121259335545e-09, R9 ;  /* 0x3102e3080e097823 */ /* 0x040fe20000010009 */
[----:B------:R-:W-:Y:S01]  /*2f590*/  FADD.FTZ R14, R14, 12583039 ;  /* 0x4b40007f0e0e7421 */ /* 0x000fe20000010000 */
[----:B------:R-:W-:-:S02]  /*2f5a0*/  FFMA.FTZ R10, R13, R10, 0.06809400022029876709 ;  /* 0x3d8b74de0d0a7423 */ /* 0x000fc4000001000a */
[----:B------:R-:W-:Y:S02]  /*2f5b0*/  FMUL.FTZ R15, R9, 1.4426950216293334961 ;  /* 0x3fb8aa3b090f7820 */ /* 0x000fe40000410000 */
[C---:B------:R-:W-:Y:S01]  /*2f5c0*/  FFMA.FTZ R10, R13.reuse, R10, 0.015377387404441833496 ;  /* 0x3c7bf1700d0a7423 */ /* 0x040fe2000001000a */
[----:B0-----:R-:W-:Y:S01]  /*2f5d0*/  IMAD.SHL.U32 R7, R14, 0x800000, RZ ;  /* 0x008000000e077824 */ /* 0x001fe200078e00ff */
[----:B------:R-:W0:Y:S02]  /*2f5e0*/  MUFU.EX2 R22, R15 ;  /* 0x0000000f00167308 */ /* 0x000e240000000800 */
[----:B------:R-:W-:-:S04]  /*2f5f0*/  FFMA.FTZ R10, R13, R10, -0.1396210789680480957 ;  /* 0xbe0ef8d40d0a7423 */ /* 0x000fc8000001000a */
[----:B------:R-:W-:Y:S01]  /*2f600*/  FFMA.FTZ R13, R13, R10, 1.232995152473449707 ;  /* 0x3f9dd2c90d0d7423 */ /* 0x000fe2000001000a */
[----:B------:R-:W-:-:S03]  /*2f610*/  FADD.FTZ R10, |R0|, -RZ ;  /* 0x800000ff000a7221 */ /* 0x000fc60000010200 */
[----:B-1----:R-:W-:Y:S01]  /*2f620*/  FMUL.FTZ R9, R13, R12 ;  /* 0x0000000c0d097220 */ /* 0x002fe20000410000 */
[----:B------:R-:W-:Y:S01]  /*2f630*/  FFMA.FTZ R10, |R0|, -R10, R3 ;  /* 0x8000000a000a7223 */ /* 0x000fe20000010203 */
[----:B------:R-:W-:Y:S02]  /*2f640*/  MOV R3, RZ ;  /* 0x000000ff00037202 */ /* 0x000fe40000000f00 */
[----:B------:R-:W-:Y:S01]  /*2f650*/  FMUL.FTZ R11, R9, -2 ;  /* 0xc0000000090b7820 */ /* 0x000fe20000410000 */
[----:B0-----:R-:W-:-:S03]  /*2f660*/  FMUL.FTZ R7, R7, R22 ;  /* 0x0000001607077220 */ /* 0x001fc60000410000 */
[----:B------:R-:W-:Y:S01]  /*2f670*/  FFMA.FTZ R14, |R0|, R11, R13 ;  /* 0x0000000b000e7223 */ /* 0x000fe2000001020d */
[----:B------:R-:W-:Y:S01]  /*2f680*/  CS2R R22, SRZ ;  /* 0x0000000000167805 */ /* 0x000fe2000001ff00 */
[----:B------:R-:W-:Y:S02]  /*2f690*/  FFMA.FTZ R7, R7, R10, R7 ;  /* 0x0000000a07077223 */ /* 0x000fe40000010007 */
[----:B------:R-:W-:Y:S01]  /*2f6a0*/  FADD.FTZ R14, -R9, R14 ;  /* 0x0000000e090e7221 */ /* 0x000fe20000010100 */
[----:B------:R-:W-:-:S03]  /*2f6b0*/  CS2R R10, SRZ ;  /* 0x00000000000a7805 */ /* 0x000fc6000001ff00 */
[----:B------:R-:W-:Y:S01]  /*2f6c0*/  FFMA.FTZ R14, R12, R14, R9 ;  /* 0x0000000e0c0e7223 */ /* 0x000fe20000010009 */
[----:B------:R-:W-:Y:S02]  /*2f6d0*/  CS2R R12, SRZ ;  /* 0x00000000000c7805 */ /* 0x000fe4000001ff00 */
[----:B------:R-:W-:Y:S01]  /*2f6e0*/  MOV R9, 0x7f800000 ;  /* 0x7f80000000097802 */ /* 0x000fe20000000f00 */
[----:B------:R-:W-:Y:S01]  /*2f6f0*/  FMUL.FTZ R0, R14, R7 ;  /* 0x000000070e007220 */ /* 0x000fe20000410000 */
[----:B------:R-:W-:Y:S01]  /*2f700*/  HFMA2.MMA R7, -RZ, RZ, 1.875, 0 ;  /* 0x3f800000ff077435 */ /* 0x000fe200000001ff */
[----:B------:R-:W-:-:S03]  /*2f710*/  CS2R R14, SRZ ;  /* 0x00000000000e7805 */ /* 0x000fc6000001ff00 */
[----:B------:R-:W-:-:S05]  /*2f720*/  FSEL R0, R0, RZ, !P0 ;  /* 0x000000ff00007208 */ /* 0x000fca0004000000 */
[----:B------:R-:W-:-:S07]  /*2f730*/  @!P1 FADD.FTZ R0, -R0, 2 ;  /* 0x4000000000009421 */ /* 0x000fce0000010100 */
.L_x_595:
        /* <DEDUP_REMOVED lines=8> */
[C---:B------:R-:W-:Y:S01]  /*2f7c0*/  VIADD R33, R29.reuse, 0x1 ;  /* 0x000000011d217836 */ /* 0x040fe20000000000 */
[----:B------:R-:W-:Y:S02]  /*2f7d0*/  @P0 IADD3 R33, R29, RZ, RZ ;  /* 0x000000ff1d210210 */ /* 0x000fe40007ffe0ff */
[----:B------:R-:W-:Y:S02]  /*2f7e0*/  FMUL.FTZ R39, |R31|, 5.9604644775390625e-08 ;  /* 0x338000001f277820 */ /* 0x000fe40000410200 */
[----:B------:R-:W-:-:S03]  /*2f7f0*/  MOV R29, R33 ;  /* 0x00000021001d7202 */ /* 0x000fc60000000f00 */
        /* <DEDUP_REMOVED lines=8> */
[----:B------:R-:W-:Y:S02]  /*2f880*/  FADD.FTZ R31, R31, R37 ;  /* 0x000000251f1f7221 */ /* 0x000fe40000010000 */
[----:B------:R-:W-:Y:S02]  /*2f890*/  MOV R29, R33 ;  /* 0x00000021001d7202 */ /* 0x000fe40000000f00 */
        /* <DEDUP_REMOVED lines=231> */
[C---:B------:R-:W-:Y:S01]  /*30710*/  VIADD R33, R29.reuse, 0x1 ;  /* 0x000000011d217836 */ /* 0x040fe20000000000 */
[----:B------:R-:W-:Y:S02]  /*30720*/  @P0 IADD3 R33, R29, RZ, RZ ;  /* 0x000000ff1d210210 */ /* 0x000fe40007ffe0ff */
[----:B------:R-:W-:Y:S02]  /*30730*/  PLOP3.LUT P0, PT, PT, PT, PT, 0x80, 0x0 ;  /* 0x000000000000781c */ /* 0x000fe40003f0f070 */
[----:B------:R-:W-:Y:S02]  /*30740*/  MOV R29, R33 ;  /* 0x00000021001d7202 */ /* 0x000fe40000000f00 */
[----:B------:R-:W-:Y:S02]  /*30750*/  PLOP3.LUT P3, PT, PT, PT, PT, 0x8, 0x0 ;  /* 0x000000000000781c */ /* 0x000fe40003f6e170 */
[C---:B------:R-:W-:Y:S01]  /*30760*/  @P1 ISETP.GE.AND P2, PT, R29.reuse, 0x18, PT ;  /* 0x000000181d00180c */ /* 0x040fe20003f46270 */
[----:B------:R-:W-:-:S03]  /*30770*/  @P1 VIADD R33, R29, 0x1 ;  /* 0x000000011d211836 */ /* 0x000fc60000000000 */
[----:B------:R-:W-:Y:S02]  /*30780*/  @P1 PLOP3.LUT P3, PT, P2, PT, PT, 0x80, 0x0 ;  /* 0x000000000000181c */ /* 0x000fe4000176f070 */
[----:B------:R-:W-:-:S11]  /*30790*/  @P1 PLOP3.LUT P0, PT, P2, PT, PT, 0x80, 0x0 ;  /* 0x000000000000181c */ /* 0x000fd6000170f070 */
[----:B------:R-:W-:Y:S02]  /*307a0*/  @P3 IADD3 R33, R29, RZ, RZ ;  /* 0x000000ff1d213210 */ /* 0x000fe40007ffe0ff */
[----:B------:R-:W-:Y:S02]  /*307b0*/  @!P0 FMUL.FTZ R25, R10, R5 ;  /* 0x000000050a198220 */ /* 0x000fe40000410000 */
[----:B------:R-:W-:Y:S02]  /*307c0*/  @P1 MOV R29, R33 ;  /* 0x00000021001d1202 */ /* 0x000fe40000000f00 */
[----:B--2---:R-:W-:-:S07]  /*307d0*/  @P1 FFMA.FTZ R31, R25, R37, R31 ;  /* 0x00000025191f1223 */ /* 0x004fce000001001f */
.L_x_593:
[----:B------:R-:W-:Y:S05]  /*307e0*/  BSYNC B4 ;  /* 0x0000000000047941 */ /* 0x000fea0003800000 */
.L_x_592:
        /* <DEDUP_REMOVED lines=8> */
[----:B------:R-:W-:Y:S02]  /*30870*/  VIADD R12, R12, 0x1 ;  /* 0x000000010c0c7836 */ /* 0x000fe40000000000 */
[----:B------:R-:W-:-:S03]  /*30880*/  FMUL.FTZ R7, R20, R7 ;  /* 0x0000000714077220 */ /* 0x000fc60000410000 */
[----:B------:R-:W-:-:S13]  /*30890*/  ISETP.GE.U32.AND P0, PT, R12, 0x19, PT ;  /* 0x000000190c00780c */ /* 0x000fda0003f06070 */
[----:B------:R-:W-:Y:S05]  /*308a0*/  @!P0 BRA `(.L_x_595) ;  /* 0xffffffec00a48947 */ /* 0x000fea000383ffff */
.L_x_594:
[----:B------:R-:W-:Y:S05]  /*308b0*/  BSYNC B2 ;  /* 0x0000000000027941 */ /* 0x000fea0003800000 */
.L_x_591:
        /* <DEDUP_REMOVED lines=9> */
[----:B------:R-:W-:Y:S02]  /*30950*/  DMUL R4, R12, R4 ;  /* 0x000000040c047228 */ /* 0x000fe40000000000 */
[----:B------:R-:W-:Y:S01]  /*30960*/  HFMA2.MMA R13, -RZ, RZ, 1.9912109375, 0.00128841400146484375 ;  /* 0x3ff71547ff0d7435 */ /* 0x000fe200000001ff */
[----:B------:R-:W-:-:S07]  /*30970*/  MOV R12, 0x652b82fe ;  /* 0x652b82fe000c7802 */ /* 0x000fce0000000f00 */
        /* <DEDUP_REMOVED lines=38> */
[----:B------:R-:W-:Y:S01]  /*30be0*/  LEA R25, R12, R15, 0x14 ;  /* 0x0000000f0c197211 */ /* 0x000fe200078ea0ff */
[----:B------:R-:W-:Y:S01]  /*30bf0*/  IMAD.MOV.U32 R24, RZ, RZ, R14 ;  /* 0x000000ffff187224 */ /* 0x000fe200078e000e */
        /* <DEDUP_REMOVED lines=9> */
[----:B------:R-:W-:Y:S02]  /*30c90*/  @!P0 IADD3 R12, R12, -R7, RZ ;  /* 0x800000070c0c8210 */ /* 0x000fe40007ffe0ff */
[----:B------:R-:W-:Y:S02]  /*30ca0*/  @!P0 LEA R5, R7, R15, 0x14 ;  /* 0x0000000f07058211 */ /* 0x000fe400078ea0ff */
[----:B------:R-:W-:Y:S02]  /*30cb0*/  @!P0 LEA R13, R12, 0x3ff00000, 0x14 ;  /* 0x3ff000000c0d8811 */ /* 0x000fe400078ea0ff */
[----:B------:R-:W-:-:S06]  /*30cc0*/  @!P0 MOV R12, RZ ;  /* 0x000000ff000c8202 */ /* 0x000fcc0000000f00 */
[----:B------:R-:W-:-:S11]  /*30cd0*/  @!P0 DMUL R24, R4, R12 ;  /* 0x0000000c04188228 */ /* 0x000fd60000000000 */
.L_x_597:
[----:B------:R-:W-:Y:S05]  /*30ce0*/  BSYNC B2 ;  /* 0x0000000000027941 */ /* 0x000fea0003800000 */
.L_x_596:
[----:B------:R-:W-:Y:S01]  /*30cf0*/  UMOV UR4, 0x54411744 ;  /* 0x5441174400047882 */ /* 0x000fe20000000000 */
[----:B------:R-:W-:Y:S01]  /*30d00*/  UMOV UR5, 0x401921fb ;  /* 0x401921fb00057882 */ /* 0x000fe20000000000 */
[----:B------:R-:W-:Y:S01]  /*30d10*/  IMAD.MOV.U32 R14, RZ, RZ, 0x0 ;  /* 0x00000000ff0e7424 */ /* 0x000fe200078e00ff */
[----:B------:R-:W-:Y:S01]  /*30d20*/  DMUL R10, R10, UR4 ;  /* 0x000000040a0a7c28 */ /* 0x000fe20008000000 */
[----:B------:R-:W-:Y:S01]  /*30d30*/  MOV R15, 0x3fd80000 ;  /* 0x3fd80000000f7802 */ /* 0x000fe20000000f00 */
[----:B------:R-:W-:Y:S04]  /*30d40*/  BSSY B2, `(.L_x_598) ;  /* 0x000001a000027945 */ /* 0x000fe80003800000 */
[----:B------:R-:W0:Y:S04]  /*30d50*/  MUFU.RSQ64H R13, R11 ;  /* 0x0000000b000d7308 */ /* 0x000e280000001c00 */
[----:B------:R-:W-:-:S04]  /*30d60*/  IADD3 R12, R11, -0x3500000, RZ ;  /* 0xfcb000000b0c7810 */ /* 0x000fc80007ffe0ff */
[----:B------:R-:W-:Y:S02]  /*30d70*/  ISETP.GE.U32.AND P0, PT, R12, 0x7ca00000, PT ;  /* 0x7ca000000c00780c */ /* 0x000fe40003f06070 */
        /* <DEDUP_REMOVED lines=18> */
[----:B------:R-:W-:Y:S02]  /*30ea0*/  MOV R20, R26 ;  /* 0x0000001a00147202 */ /* 0x000fe40000000f00 */
[----:B------:R-:W-:Y:S02]  /*30eb0*/  MOV R21, R27 ;  /* 0x0000001b00157202 */ /* 0x000fe40000000f00 */
[----:B------:R-:W-:-:S07]  /*30ec0*/  MOV R12, 0x30ee0 ;  /* 0x00030ee0000c7802 */ /* 0x000fce0000000f00 */
[----:B------:R-:W-:Y:S05]  /*30ed0*/  CALL.REL.NOINC `($__internal_1_$__cuda_sm20_dsqrt_rn_f64_mediumpath_v1) ;  /* 0x0000006400747944 */ /* 0x000fea0003c00000 */
.L_x_599:
[----:B------:R-:W-:Y:S05]  /*30ee0*/  BSYNC B2 ;  /* 0x0000000000027941 */ /* 0x000fea0003800000 */
.L_x_598:
        /* <DEDUP_REMOVED lines=17> */
[----:B------:R-:W-:Y:S01]  /*31000*/  MOV R4, R28 ;  /* 0x0000001c00047202 */ /* 0x000fe20000000f00 */
[----:B------:R-:W-:-:S07]  /*31010*/  IMAD.MOV.U32 R5, RZ, RZ, R29 ;  /* 0x000000ffff057224 */ /* 0x000fce00078e001d */
.L_x_601:
[----:B------:R-:W-:Y:S05]  /*31020*/  BSYNC B4 ;  /* 0x0000000000047941 */ /* 0x000fea0003800000 */
.L_x_600:
[----:B------:R-:W-:Y:S01]  /*31030*/  FMUL.FTZ R0, R0, 0.5 ;  /* 0x3f00000000007820 */ /* 0x000fe20000410000 */
[----:B------:R-:W-:Y:S01]  /*31040*/  UMOV UR4, 0xf0000000 ;  /* 0xf000000000047882 */ /* 0x000fe20000000000 */
[----:B------:R-:W-:Y:S02]  /*31050*/  UMOV UR5, 0x380fffff ;  /* 0x380fffff00057882 */ /* 0x000fe40000000000 */
[----:B------:R-:W0:Y:S02]  /*31060*/  F2F.F64.F32 R10, R0 ;  /* 0x00000000000a7310 */ /* 0x000e240000201800 */
[----:B0-----:R-:W-:-:S06]  /*31070*/  DADD R10, R10, R4 ;  /* 0x000000000a0a7229 */ /* 0x001fcc0000000004 */
[----:B------:R-:W0:Y:S02]  /*31080*/  F2F.F32.F64 R5, R10 ;  /* 0x0000000a00057310 */ /* 0x000e240000301000 */
[----:B------:R-:W-:-:S14]  /*31090*/  DSETP.GEU.AND P0, PT, |R10|, UR4, PT ;  /* 0x000000040a007e2a */ /* 0x000fdc000bf0e200 */
[----:B0-----:R-:W-:Y:S01]  /*310a0*/  @!P0 FMUL R5, R5, 1.175494350822287508e-38 ;  /* 0x0080000005058820 */ /* 0x001fe20000400000 */
[----:B------:R-:W-:Y:S06]  /*310b0*/  BRA `(.L_x_441) ;  /* 0x0000005c007c7947 */ /* 0x000fec0003800000 */
.L_x_443:
[----:B------:R-:W-:Y:S01]  /*310c0*/  IMAD.MOV.U32 R12, RZ, RZ, -0x438d462a ;  /* 0xbc72b9d6ff0c7424 */ /* 0x000fe200078e00ff */
[----:B------:R-:W-:Y:S01]  /*310d0*/  MOV R13, 0x3a97b426 ;  /* 0x3a97b426000d7802 */ /* 0x000fe20000000f00 */
[----:B------:R-:W-:Y:S01]  /*310e0*/  HFMA2.MMA R26, -RZ, RZ, -0.264892578125, -0.12188720703125 ;  /* 0xb43dafcdff1a7435 */ /* 0x000fe200000001ff */
[----:B------:R-:W-:Y:S01]  /*310f0*/  IMAD.MOV.U32 R27, RZ, RZ, 0x31e67ae7 ;  /* 0x31e67ae7ff1b7424 */ /* 0x000fe200078e00ff */
[----:B------:R-:W-:Y:S01]  /*31100*/  HFMA2.MMA R14, -RZ, RZ, 0.71484375, -7284 ;  /* 0x39b8ef1dff0e7435 */ /* 0x000fe200000001ff */
[----:B------:R-:W-:Y:S01]  /*31110*/  IMAD.MOV.U32 R15, RZ, RZ, -0x46c48fc8 ;  /* 0xb93b7038ff0f7424 */ /* 0x000fe200078e00ff */
[----:B------:R0:W-:Y:S01]  /*31120*/  STL.64 [R1+0xa00], R12 ;  /* 0x000a000c01007387 */ /* 0x0001e20000100a00 */
[----:B------:R-:W-:Y:S01]  /*31130*/  HFMA2.MMA R23, -RZ, RZ, -0.37939453125, -0.044677734375 ;  /* 0xb612a9b8ff177435 */ /* 0x000fe200000001ff */
[----:B------:R-:W-:Y:S01]  /*31140*/  MOV R22, 0x382462c5 ;  /* 0x382462c500167802 */ /* 0x000fe20000000f00 */
[----:B------:R-:W-:Y:S01]  /*31150*/  IMAD.MOV.U32 R24, RZ, RZ, -0x4a0726e8 ;  /* 0xb5f8d918ff187424 */ /* 0x000fe200078e00ff */
[----:B------:R1:W-:Y:S01]  /*31160*/  STL.64 [R1+0xa20], R26 ;  /* 0x000a201a01007387 */ /* 0x0003e20000100a00 */
[----:B------:R-:W-:Y:S01]  /*31170*/  MOV R25, 0x355eb691 ;  /* 0x355eb69100197802 */ /* 0x000fe20000000f00 */
[----:B------:R-:W-:Y:S01]  /*31180*/  HFMA2.MMA R11, -RZ, RZ, 1.416015625, -0.052093505859375 ;  /* 0x3daaaaabff0b7435 */ /* 0x000fe200000001ff */
[----:B------:R-:W-:Y:S01]  /*31190*/  MOV R10, 0xbeaaaaab ;  /* 0xbeaaaaab000a7802 */ /* 0x000fe20000000f00 */
[----:B------:R2:W-:Y:S01]  /*311a0*/  STL.64 [R1+0xa08], R14 ;  /* 0x000a080e01007387 */ /* 0x0005e20000100a00 */
[----:B------:R-:W-:Y:S01]  /*311b0*/  HFMA2.MMA R29, -RZ, RZ, -0.174560546875, -0.0005855560302734375 ;  /* 0xb19690ccff1d7435 */ /* 0x000fe200000001ff */
[----:B------:R-:W-:Y:S01]  /*311c0*/  MOV R28, 0x32304beb ;  /* 0x32304beb001c7802 */ /* 0x000fe20000000f00 */
[----:B------:R-:W-:Y:S01]  /*311d0*/  IMAD.MOV.U32 R30, RZ, RZ, 0x307b7337 ;  /* 0x307b7337ff1e7424 */ /* 0x000fe200078e00ff */
[----:B0-----:R-:W-:Y:S01]  /*311e0*/  HFMA2.MMA R13, -RZ, RZ, 0.046600341796875, -16 ;  /* 0x29f7cc00ff0d7435 */ /* 0x001fe200000001ff */
[----:B------:R-:W-:Y:S01]  /*311f0*/  MOV R12, 0xacb0e538 ;  /* 0xacb0e538000c7802 */ /* 0x000fe20000000f00 */
[----:B------:R0:W-:Y:S01]  /*31200*/  STL.64 [R1+0xa10], R22 ;  /* 0x000a101601007387 */ /* 0x0001e20000100a00 */
[----:B------:R-:W-:Y:S01]  /*31210*/  MOV R31, 0xade06cdb ;  /* 0xade06cdb001f7802 */ /* 0x000fe20000000f00 */
[----:B-1----:R-:W-:Y:S01]  /*31220*/  IMAD.MOV.U32 R26, RZ, RZ, -0x449c71c7 ;  /* 0xbb638e39ff1a7424 */ /* 0x002fe200078e00ff */
[----:B------:R-:W-:Y:S01]  /*31230*/  MOV R27, 0x3b2d602b ;  /* 0x3b2d602b001b7802 */ /* 0x000fe20000000f00 */
[----:B------:R1:W-:Y:S01]  /*31240*/  STL.64 [R1+0xa18], R24 ;  /* 0x000a181801007387 */ /* 0x0003e20000100a00 */
[----:B------:R-:W-:Y:S01]  /*31250*/  HFMA2.MMA R0, -RZ, RZ, 1.7431640625, 3.181640625 ;  /* 0x3ef9425dff007435 */ /* 0x000fe200000001ff */
[----:B--2---:R-:W-:Y:S01]  /*31260*/  IMAD.MOV.U32 R14, RZ, RZ, 0x2abdd03b ;  /* 0x2abdd03bff0e7424 */ /* 0x004fe200078e00ff */
[----:B------:R-:W-:Y:S01]  /*31270*/  MOV R15, 0xaa1cc4df ;  /* 0xaa1cc4df000f7802 */ /* 0x000fe20000000f00 */
[----:B------:R2:W-:Y:S01]  /*31280*/  STL.64 [R1+0xa40], R12 ;  /* 0x000a400c01007387 */ /* 0x0005e20000100a00 */
[-C--:B------:R-:W-:Y:S01]  /*31290*/  FMUL.FTZ R3, R3, R20.reuse ;  /* 0x0000001403037220 */ /* 0x080fe20000410000 */
[----:B------:R-:W-:Y:S01]  /*312a0*/  BSSY B2, `(.L_x_602) ;  /* 0x00003da000027945 */ /* 0x000fe20003800000 */
[----:B------:R-:W-:Y:S01]  /*312b0*/  FMUL.FTZ R9, R9, R20 ;  /* 0x0000001409097220 */ /* 0x000fe20000410000 */
[----:B------:R3:W-:Y:S01]  /*312c0*/  STL.64 [R1+0xa60], R26 ;  /* 0x000a601a01007387 */ /* 0x0007e20000100a00 */
[----:B0-----:R-:W-:Y:S01]  /*312d0*/  HFMA2.MMA R22, -RZ, RZ, 0.0390625, -3.802776336669921875e-05 ;  /* 0x2900827eff167435 */ /* 0x001fe200000001ff */
[----:B------:R-:W-:Y:S01]  /*312e0*/  IMAD.MOV.U32 R23, RZ, RZ, -0x59ebe00c ;  /* 0xa6141ff4ff177424 */ /* 0x000fe200078e00ff */
[----:B------:R-:W-:Y:S01]  /*312f0*/  FSETP.GT.FTZ.AND P0, PT, R3, 1, PT ;  /* 0x3f8000000300780b */ /* 0x000fe20003f14000 */
[----:B------:R0:W-:Y:S01]  /*31300*/  STL.64 [R1+0xa48], R14 ;  /* 0x000a480e01007387 */ /* 0x0001e20000100a00 */
[----:B-1----:R-:W-:Y:S01]  /*31310*/  HFMA2.MMA R25, -RZ, RZ, -0.8681640625, -0.7294921875 ;  /* 0xbaf2b9d6ff197435 */ /* 0x002fe200000001ff */
[----:B------:R-:W-:Y:S01]  /*31320*/  MOV R24, 0xa70e548a ;  /* 0xa70e548a00187802 */ /* 0x000fe20000000f00 */
[----:B--2---:R-:W-:Y:S01]  /*31330*/  HFMA2.MMA R12, -RZ, RZ, 0.1756591796875, -0.0714111328125 ;  /* 0x319fac92ff0c7435 */ /* 0x004fe200000001ff */
[----:B------:R-:W-:Y:S01]  /*31340*/  IMAD.MOV.U32 R13, RZ, RZ, 0x34140796 ;  /* 0x34140796ff0d7424 */ /* 0x000fe200078e00ff */
[----:B------:R1:W-:Y:S01]  /*31350*/  STL.64 [R1+0x9f8], R10 ;  /* 0x0009f80a01007387 */ /* 0x0003e20000100a00 */
[----:B---3--:R-:W-:Y:S01]  /*31360*/  HFMA2.MMA R27, -RZ, RZ, 0.077880859375, 3.135204315185546875e-05 ;  /* 0x2cfc020eff1b7435 */ /* 0x008fe200000001ff */
[----:B------:R-:W-:-:S02]  /*31370*/  MOV R26, 0x29889f1d ;  /* 0x29889f1d001a7802 */ /* 0x000fc40000000f00 */
[----:B------:R2:W-:Y:S01]  /*31380*/  STL.64 [R1+0xa50], R22 ;  /* 0x000a501601007387 */ /* 0x0005e20000100a00 */
[----:B0-----:R-:W-:Y:S01]  /*31390*/  HFMA2.MMA R15, -RZ, RZ, 0.1968994140625, 62.5625 ;  /* 0x324d53d2ff0f7435 */ /* 0x001fe200000001ff */
[----:B------:R-:W-:Y:S02]  /*313a0*/  MOV R14, 0xb37711e8 ;  /* 0xb37711e8000e7802 */ /* 0x000fe40000000f00 */
[----:B------:R0:W-:Y:S04]  /*313b0*/  STL.64 [R1+0xa80], R12 ;  /* 0x000a800c01007387 */ /* 0x0001e80000100a00 */
[----:B------:R3:W-:Y:S01]  /*313c0*/  STL.64 [R1+0xaa0], R26 ;  /* 0x000aa01a01007387 */ /* 0x0007e20000100a00 */
[----:B-1----:R-:W-:Y:S01]  /*313d0*/  HFMA2.MMA R10, -RZ, RZ, -0.1015625, 0.541015625 ;  /* 0xae803854ff0a7435 */ /* 0x002fe200000001ff */
[----:B------:R-:W-:-:S02]  /*313e0*/  IMAD.MOV.U32 R11, RZ, RZ, 0x2dd64a3b ;  /* 0x2dd64a3bff0b7424 */ /* 0x000fc400078e00ff */
[----:B------:R1:W-:Y:S01]  /*313f0*/  STL.64 [R1+0xa88], R14 ;  /* 0x000a880e01007387 */ /* 0x0003e20000100a00 */
[----:B--2---:R-:W-:Y:S01]  /*31400*/  IMAD.MOV.U32 R22, RZ, RZ, -0x5265b022 ;  /* 0xad9a4fdeff167424 */ /* 0x004fe200078e00ff */
[----:B------:R-:W-:Y:S01]  /*31410*/  MOV R23, 0xb08ab276 ;  /* 0xb08ab27600177802 */ /* 0x000fe20000000f00 */
[----:B0-----:R-:W-:Y:S01]  /*31420*/  HFMA2.MMA R13, -RZ, RZ, -0.02960205078125, -131.5 ;  /* 0xa794d81cff0d7435 */ /* 0x001fe200000001ff */
[----:B------:R-:W-:Y:S01]  /*31430*/  MOV R12, 0x28b6c54f ;  /* 0x28b6c54f000c7802 */ /* 0x000fe20000000f00 */
[----:B------:R0:W-:Y:S01]  /*31440*/  STL.64 [R1+0xa58], R24 ;  /* 0x000a581801007387 */ /* 0x0001e20000100a00 */
[----:B---3--:R-:W-:Y:S01]  /*31450*/  HFMA2.MMA R27, -RZ, RZ, -0.11529541015625, 0.0230712890625 ;  /* 0xaf6125e8ff1b7435 */ /* 0x008fe200000001ff */
[----:B------:R-:W-:Y:S02]  /*31460*/  MOV R26, 0x34195641 ;  /* 0x34195641001a7802 */ /* 0x000fe40000000f00 */
[----:B------:R2:W-:Y:S01]  /*31470*/  STL.64 [R1+0xa38], R10 ;  /* 0x000a380a01007387 */ /* 0x0005e20000100a00 */
[----:B-1----:R-:W-:Y:S01]  /*31480*/  IMAD.MOV.U32 R14, RZ, RZ, 0x3b877322 ;  /* 0x3b877322ff0e7424 */ /* 0x002fe200078e00ff */
[----:B------:R-:W-:-:S02]  /*31490*/  MOV R15, 0xbb2fb934 ;  /* 0xbb2fb934000f7802 */ /* 0x000fc40000000f00 */
[----:B------:R1:W-:Y:S01]  /*314a0*/  STL.64 [R1+0xab8], R12 ;  /* 0x000ab80c01007387 */ /* 0x0003e20000100a00 */
[----:B0-----:R-:W-:Y:S01]  /*314b0*/  HFMA2.MMA R24, -RZ, RZ, 0.123291015625, -195.25 ;  /* 0x2fe4da1aff187435 */ /* 0x001fe200000001ff */
[----:B------:R-:W-:Y:S02]  /*314c0*/  IMAD.MOV.U32 R25, RZ, RZ, -0x5143ad7d ;  /* 0xaebc5283ff197424 */ /* 0x000fe400078e00ff */
[----:B------:R0:W-:Y:S01]  /*314d0*/  STL.64 [R1+0xae8], R26 ;  /* 0x000ae81a01007387 */ /* 0x0001e20000100a00 */
[----:B--2---:R-:W-:Y:S01]  /*314e0*/  HFMA2.MMA R10, -RZ, RZ, -0.81298828125, -12.9609375 ;  /* 0xba81ca7bff0a7435 */ /* 0x004fe200000001ff */
[----:B------:R-:W-:Y:S02]  /*314f0*/  IMAD.MOV.U32 R11, RZ, RZ, 0x3957c1a2 ;  /* 0x3957c1a2ff0b7424 */ /* 0x000fe400078e00ff */
[----:B------:R2:W-:Y:S01]  /*31500*/  STL.64 [R1+0xa90], R22 ;  /* 0x000a901601007387 */ /* 0x0005e20000100a00 */
[----:B-1----:R-:W-:Y:S01]  /*31510*/  HFMA2.MMA R12, -RZ, RZ, -0.1478271484375, -864.5 ;  /* 0xb0bbe2c1ff0c7435 */ /* 0x002fe200000001ff */
[----:B------:R-:W-:-:S02]  /*31520*/  IMAD.MOV.U32 R13, RZ, RZ, 0x2b84b13c ;  /* 0x2b84b13cff0d7424 */ /* 0x000fc400078e00ff */
[----:B------:R1:W-:Y:S01]  /*31530*/  STL.64 [R1+0xac0], R14 ;  /* 0x000ac00e01007387 */ /* 0x0003e20000100a00 */
[----:B0-----:R-:W-:Y:S01]  /*31540*/  HFMA2.MMA R26, -RZ, RZ, 0.6796875, -0.00629425048828125 ;  /* 0x39709e72ff1a7435 */ /* 0x001fe200000001ff */
[----:B------:R-:W-:Y:S02]  /*31550*/  IMAD.MOV.U32 R27, RZ, RZ, -0x460a0274 ;  /* 0xb9f5fd8cff1b7424 */ /* 0x000fe400078e00ff */
[----:B------:R0:W-:Y:S01]  /*31560*/  STL.64 [R1+0xaf8], R12 ;  /* 0x000af80c01007387 */ /* 0x0001e20000100a00 */
[----:B--2---:R-:W-:Y:S01]  /*31570*/  HFMA2.MMA R23, -RZ, RZ, 0.54541015625, -50144 ;  /* 0x385dfa1fff177435 */ /* 0x004fe200000001ff */
[----:B------:R-:W-:Y:S02]  /*31580*/  MOV R22, 0xb8e129f8 ;  /* 0xb8e129f800167802 */ /* 0x000fe40000000f00 */
[----:B------:R2:W-:Y:S01]  /*31590*/  STL.64 [R1+0xa98], R24 ;  /* 0x000a981801007387 */ /* 0x0005e20000100a00 */
[----:B-1----:R-:W-:Y:S01]  /*315a0*/  HFMA2.MMA R15, -RZ, RZ, -0.100830078125, -0.97216796875 ;  /* 0xae74bbc7ff0f7435 */ /* 0x002fe200000001ff */
[----:B------:R-:W-:-:S02]  /*315b0*/  MOV R14, 0x2f0d882b ;  /* 0x2f0d882b000e7802 */ /* 0x000fc40000000f00 */
[----:B------:R1:W-:Y:S01]  /*315c0*/  STL.64 [R1+0xa68], R10 ;  /* 0x000a680a01007387 */ /* 0x0003e20000100a00 */
[----:B0-----:R-:W-:Y:S01]  /*315d0*/  HFMA2.MMA R13, -RZ, RZ, -0.5771484375, -0.00124835968017578125 ;  /* 0xb89e951dff0d7435 */ /* 0x001fe200000001ff */
[----:B------:R-:W-:Y:S02]  /*315e0*/  MOV R12, 0x398c5cdb ;  /* 0x398c5cdb000c7802 */ /* 0x000fe40000000f00 */
[----:B------:R0:W-:Y:S01]  /*315f0*/  STL.64 [R1+0xb28], R26 ;  /* 0x000b281a01007387 */ /* 0x0001e20000100a00 */
[----:B--2---:R-:W-:Y:S01]  /*31600*/  IMAD.MOV.U32 R24, RZ, RZ, -0x48a9e97d ;  /* 0xb7561683ff187424 */ /* 0x004fe200078e00ff */
[----:B------:R-:W-:Y:S02]  /*31610*/  MOV R25, 0x33130aa5 ;  /* 0x33130aa500197802 */ /* 0x000fe40000000f00 */
[----:B------:R2:W-:Y:S01]  /*31620*/  STL.64 [R1+0xad0], R22 ;  /* 0x000ad01601007387 */ /* 0x0005e20000100a00 */
[----:B-1----:R-:W-:Y:S01]  /*31630*/  IMAD.MOV.U32 R10, RZ, RZ, -0x53b19868 ;  /* 0xac4e6798ff0a7424 */ /* 0x002fe200078e00ff */
[----:B------:R-:W-:-:S02]  /*31640*/  MOV R11, 0x2b28cac0 ;  /* 0x2b28cac0000b7802 */ /* 0x000fc40000000f00 */
[----:B------:R1:W-:Y:S01]  /*31650*/  STL.64 [R1+0xb00], R14 ;  /* 0x000b000e01007387 */ /* 0x0003e20000100a00 */
[----:B0-----:R-:W-:-:S03]  /*31660*/  HFMA2.MMA R27, -RZ, RZ, 0.115966796875, -149.25 ;  /* 0x2f6cd8aaff1b7435 */ /* 0x001fc600000001ff */
[----:B------:R0:W-:Y:S01]  /*31670*/  STL.64 [R1+0xad8], R24 ;  /* 0x000ad81801007387 */ /* 0x0001e20000100a00 */
[----:B------:R-:W-:Y:S01]  /*31680*/  MOV R26, 0xb082062a ;  /* 0xb082062a001a7802 */ /* 0x000fe20000000f00 */
[----:B--2---:R-:W-:Y:S01]  /*31690*/  IMAD.MOV.U32 R22, RZ, RZ, 0x2d52aed2 ;  /* 0x2d52aed2ff167424 */ /* 0x004fe200078e00ff */
[----:B------:R-:W-:Y:S01]  /*316a0*/  MOV R23, 0xa796340a ;  /* 0xa796340a00177802 */ /* 0x000fe20000000f00 */
[----:B------:R2:W-:Y:S01]  /*316b0*/  STL.64 [R1+0xb30], R12 ;  /* 0x000b300c01007387 */ /* 0x0005e20000100a00 */
[----:B-1----:R-:W-:Y:S01]  /*316c0*/  IMAD.MOV.U32 R14, RZ, RZ, -0x4b7f56af ;  /* 0xb480a951ff0e7424 */ /* 0x002fe200078e00ff */
[----:B------:R-:W-:Y:S02]  /*316d0*/  MOV R15, 0x3739efa3 ;  /* 0x3739efa3000f7802 */ /* 0x000fe40000000f00 */
[----:B------:R1:W-:Y:S01]  /*316e0*/  STL.64 [R1+0xaa8], R10 ;  /* 0x000aa80a01007387 */ /* 0x0003e20000100a00 */
[----:B0-----:R-:W-:Y:S01]  /*316f0*/  HFMA2.MMA R24, -RZ, RZ, -0.059356689453125, -47616 ;  /* 0xab99f9d0ff187435 */ /* 0x001fe200000001ff */
[----:B------:R-:W-:-:S02]  /*31700*/  IMAD.MOV.U32 R25, RZ, RZ, 0x2b033afb ;  /* 0x2b033afbff197424 */ /* 0x000fc400078e00ff */
[----:B------:R0:W-:Y:S01]  /*31710*/  STL.64 [R1+0xb08], R22 ;  /* 0x000b081601007387 */ /* 0x0001e20000100a00 */
[----:B--2---:R-:W-:Y:S01]  /*31720*/  HFMA2.MMA R12, -RZ, RZ, 0.080810546875, 1.6845703125 ;  /* 0x2d2c3ebdff0c7435 */ /* 0x004fe200000001ff */
[----:B------:R-:W-:Y:S02]  /*31730*/  IMAD.MOV.U32 R13, RZ, RZ, -0x53e6b8b1 ;  /* 0xac19474fff0d7424 */ /* 0x000fe400078e00ff */
[----:B------:R2:W-:Y:S01]  /*31740*/  STL.64 [R1+0xb38], R14 ;  /* 0x000b380e01007387 */ /* 0x0005e20000100a00 */
[----:B-1----:R-:W-:Y:S01]  /*31750*/  HFMA2.MMA R10, -RZ, RZ, 0.357421875, 0.06695556640625 ;  /* 0x35b82c49ff0a7435 */ /* 0x002fe200000001ff */
[----:B------:R-:W-:Y:S02]  /*31760*/  IMAD.MOV.U32 R11, RZ, RZ, -0x4ad6e9a8 ;  /* 0xb5291658ff0b7424 */ /* 0x000fe400078e00ff */
[----:B------:R1:W-:Y:S01]  /*31770*/  STL.64 [R1+0xb60], R26 ;  /* 0x000b601a01007387 */ /* 0x0003e20000100a00 */
[----:B0-----:R-:W-:-:S03]  /*31780*/  HFMA2.MMA R23, -RZ, RZ, -0.26318359375, 0.00168609619140625 ;  /* 0xb43616e8ff177435 */ /* 0x001fc600000001ff */
[----:B------:R0:W-:Y:S01]  /*31790*/  STL.64 [R1+0xb10], R24 ;  /* 0x000b101801007387 */ /* 0x0001e20000100a00 */
[----:B------:R-:W-:Y:S01]  /*317a0*/  MOV R22, 0xadf51193 ;  /* 0xadf5119300167802 */ /* 0x000fe20000000f00 */
[----:B--2---:R-:W-:Y:S01]  /*317b0*/  HFMA2.MMA R15, -RZ, RZ, 0.050262451171875, 48960 ;  /* 0x2a6f79faff0f7435 */ /* 0x004fe200000001ff */
[----:B------:R-:W-:Y:S01]  /*317c0*/  MOV R14, 0x248f2a67 ;  /* 0x248f2a67000e7802 */ /* 0x000fe20000000f00 */
[----:B------:R2:W-:Y:S01]  /*317d0*/  STL.64 [R1+0xb70], R12 ;  /* 0x000b700c01007387 */ /* 0x0005e20000100a00 */
[----:B-1----:R-:W-:Y:S01]  /*317e0*/  HFMA2.MMA R26, -RZ, RZ, 0.45263671875, -204 ;  /* 0x373eda60ff1a7435 */ /* 0x002fe200000001ff */
[----:B------:R-:W-:Y:S02]  /*317f0*/  IMAD.MOV.U32 R27, RZ, RZ, 0x2f89d9e3 ;  /* 0x2f89d9e3ff1b7424 */ /* 0x000fe400078e00ff */
[----:B------:R1:W-:Y:S01]  /*31800*/  STL.64 [R1+0xae0], R10 ;  /* 0x000ae00a01007387 */ /* 0x0003e20000100a00 */
[----:B0-----:R-:W-:Y:S01]  /*31810*/  IMAD.MOV.U32 R24, RZ, RZ, 0x33adef47 ;  /* 0x33adef47ff187424 */ /* 0x001fe200078e00ff */
[----:B------:R-:W-:-:S02]  /*31820*/  MOV R25, 0xb2a429e7 ;  /* 0xb2a429e700197802 */ /* 0x000fc40000000f00 */
[----:B------:R0:W-:Y:S01]  /*31830*/  STL.64 [R1+0xb48], R22 ;  /* 0x000b481601007387 */ /* 0x0001e20000100a00 */
[----:B--2---:R-:W-:Y:S01]  /*31840*/  HFMA2.MMA R13, -RZ, RZ, 0.339599609375, 0.0038700103759765625 ;  /* 0x356f1bedff0d7435 */ /* 0x004fe200000001ff */
[----:B------:R-:W-:Y:S02]  /*31850*/  MOV R12, 0xb5e38e04 ;  /* 0xb5e38e04000c7802 */ /* 0x000fe40000000f00 */
[----:B------:R2:W-:Y:S01]  /*31860*/  STL.64 [R1+0xb78], R14 ;  /* 0x000b780e01007387 */ /* 0x0005e20000100a00 */
[----:B-1----:R-:W-:Y:S01]  /*31870*/  IMAD.MOV.U32 R10, RZ, RZ, 0x281f97f3 ;  /* 0x281f97f3ff0a7424 */ /* 0x002fe200078e00ff */
[----:B------:R-:W-:Y:S02]  /*31880*/  MOV R11, 0x3a2a3eca ;  /* 0x3a2a3eca000b7802 */ /* 0x000fe40000000f00 */
[----:B------:R1:W-:Y:S01]  /*31890*/  STL.64 [R1+0xba0], R26 ;  /* 0x000ba01a01007387 */ /* 0x0003e20000100a00 */
[----:B0-----:R-:W-:Y:S01]  /*318a0*/  IMAD.MOV.U32 R22, RZ, RZ, -0x562d9389 ;  /* 0xa9d26c77ff167424 */ /* 0x001fe200078e00ff */
[----:B------:R-:W-:-:S02]  /*318b0*/  MOV R23, 0x28b83af4 ;  /* 0x28b83af400177802 */ /* 0x000fc40000000f00 */
[----:B------:R0:W-:Y:S01]  /*318c0*/  STL.64 [R1+0xb50], R24 ;  /* 0x000b501801007387 */ /* 0x0001e20000100a00 */
[----:B--2---:R-:W-:Y:S01]  /*318d0*/  IMAD.MOV.U32 R14, RZ, RZ, -0x4b89cc4a ;  /* 0xb47633b6ff0e7424 */ /* 0x004fe200078e00ff */
[----:B------:R-:W-:Y:S02]  /*318e0*/  MOV R15, 0x2e020a8b ;  /* 0x2e020a8b000f7802 */ /* 0x000fe40000000f00 */
[----:B------:R2:W-:Y:S01]  /*318f0*/  STL.64 [R1+0xb20], R10 ;  /* 0x000b200a01007387 */ /* 0x0005e20000100a00 */
[----:B-1----:R-:W-:Y:S01]  /*31900*/  HFMA2.MMA R27, -RZ, RZ, -0.06390380859375, 1.345703125 ;  /* 0xac173d62ff1b7435 */ /* 0x002fe200000001ff */
[----:B------:R-:W-:Y:S02]  /*31910*/  MOV R26, 0x2ca4a32a ;  /* 0x2ca4a32a001a7802 */ /* 0x000fe40000000f00 */
[----:B------:R1:W-:Y:S01]  /*31920*/  STL.64 [R1+0xba8], R12 ;  /* 0x000ba80c01007387 */ /* 0x0003e20000100a00 */
[----:B0-----:R-:W-:Y:S01]  /*31930*/  HFMA2.MMA R24, -RZ, RZ, -0.79736328125, -8896 ;  /* 0xba61f058ff187435 */ /* 0x001fe200000001ff */
[----:B------:R-:W-:-:S02]  /*31940*/  IMAD.MOV.U32 R25, RZ, RZ, 0x3a4d87fb ;  /* 0x3a4d87fbff197424 */ /* 0x000fc400078e00ff */
[----:B------:R0:W-:Y:S01]  /*31950*/  STL.64 [R1+0xb80], R22 ;  /* 0x000b801601007387 */ /* 0x0001e20000100a00 */
[----:B--2---:R-:W-:-:S03]  /*31960*/  HFMA2.MMA R10, -RZ, RZ, 0.06494140625, 764 ;  /* 0x2c2861f8ff0a7435 */ /* 0x004fc600000001ff */
[----:B------:R2:W-:Y:S01]  /*31970*/  STL.64 [R1+0xbb0], R14 ;  /* 0x000bb00e01007387 */ /* 0x0005e20000100a00 */
[----:B------:R-:W-:Y:S01]  /*31980*/  IMAD.MOV.U32 R11, RZ, RZ, 0x310db352 ;  /* 0x310db352ff0b7424 */ /* 0x000fe200078e00ff */
[----:B-1----:R-:W-:Y:S01]  /*31990*/  HFMA2.MMA R12, -RZ, RZ, -0.042083740234375, 0.58984375 ;  /* 0xa96338b8ff0c7435 */ /* 0x002fe200000001ff */
[----:B------:R-:W-:Y:S01]  /*319a0*/  IMAD.MOV.U32 R13, RZ, RZ, -0x464f6baa ;  /* 0xb9b09456ff0d7424 */ /* 0x000fe200078e00ff */
[----:B------:R1:W-:Y:S01]  /*319b0*/  STL.64 [R1+0xbd8], R26 ;  /* 0x000bd81a01007387 */ /* 0x0003e20000100a00 */
[----:B0-----:R-:W-:Y:S01]  /*319c0*/  HFMA2.MMA R23, -RZ, RZ, -0.050811767578125, -0.0056915283203125 ;  /* 0xaa819dd4ff177435 */ /* 0x001fe200000001ff */
[----:B------:R-:W-:Y:S02]  /*319d0*/  MOV R22, 0x316cd4f9 ;  /* 0x316cd4f900167802 */ /* 0x000fe40000000f00 */
[----:B------:R0:W-:Y:S01]  /*319e0*/  STL.64 [R1+0xb88], R24 ;  /* 0x000b881801007387 */ /* 0x0001e20000100a00 */
[----:B--2---:R-:W-:Y:S01]  /*319f0*/  HFMA2.MMA R15, -RZ, RZ, 0.69580078125, 465 ;  /* 0x39915f44ff0f7435 */ /* 0x004fe200000001ff */
[----:B------:R-:W-:-:S02]  /*31a00*/  MOV R14, 0xb8923b02 ;  /* 0xb8923b02000e7802 */ /* 0x000fc40000000f00 */
[----:B------:R2:W-:Y:S01]  /*31a10*/  STL.64 [R1+0xa28], R28 ;  /* 0x000a281c01007387 */ /* 0x0005e20000100a00 */
[----:B-1----:R-:W-:Y:S01]  /*31a20*/  HFMA2.MMA R26, -RZ, RZ, -0.26708984375, 0.00088405609130859375 ;  /* 0xb446133eff1a7435 */ /* 0x002fe200000001ff */
[----:B------:R-:W-:Y:S02]  /*31a30*/  IMAD.MOV.U32 R27, RZ, RZ, 0x334f3181 ;  /* 0x334f3181ff1b7424 */ /* 0x000fe400078e00ff */
[----:B------:R1:W-:Y:S01]  /*31a40*/  STL.64 [R1+0xa30], R30 ;  /* 0x000a301e01007387 */ /* 0x0003e20000100a00 */
[----:B0-----:R-:W-:Y:S01]  /*31a50*/  IMAD.MOV.U32 R24, RZ, RZ, -0x5027586f ;  /* 0xafd8a791ff187424 */ /* 0x001fe200078e00ff */
[----:B------:R-:W-:Y:S02]  /*31a60*/  MOV R25, 0x2f4c88ee ;  /* 0x2f4c88ee00197802 */ /* 0x000fe40000000f00 */
[----:B------:R0:W-:Y:S01]  /*31a70*/  STL.64 [R1+0xb58], R10 ;  /* 0x000b580a01007387 */ /* 0x0001e20000100a00 */
[----:B--2---:R-:W-:-:S03]  /*31a80*/  HFMA2.MMA R29, -RZ, RZ, -0.474365234375, -50.71875 ;  /* 0xb797d257ff1d7435 */ /* 0x004fc600000001ff */
[----:B------:R2:W-:Y:S01]  /*31a90*/  STL.64 [R1+0xbe8], R12 ;  /* 0x000be80c01007387 */ /* 0x0005e20000100a00 */
[----:B------:R-:W-:Y:S01]  /*31aa0*/  MOV R28, 0xb4d7c1a2 ;  /* 0xb4d7c1a2001c7802 */ /* 0x000fe20000000f00 */
[----:B-1----:R-:W-:Y:S01]  /*31ab0*/  IMAD.MOV.U32 R30, RZ, RZ, 0x370054e5 ;  /* 0x370054e5ff1e7424 */ /* 0x002fe200078e00ff */
[----:B------:R-:W-:Y:S01]  /*31ac0*/  MOV R31, 0xb5d85efe ;  /* 0xb5d85efe001f7802 */ /* 0x000fe20000000f00 */
[----:B------:R1:W-:Y:S01]  /*31ad0*/  STL.64 [R1+0xbc0], R22 ;  /* 0x000bc01601007387 */ /* 0x0003e20000100a00 */
[----:B0-----:R-:W-:Y:S01]  /*31ae0*/  IMAD.MOV.U32 R10, RZ, RZ, 0x388b4846 ;  /* 0x388b4846ff0a7424 */ /* 0x001fe200078e00ff */
[----:B------:R-:W-:Y:S02]  /*31af0*/  MOV R11, 0xb82671ff ;  /* 0xb82671ff000b7802 */ /* 0x000fe40000000f00 */
[----:B------:R0:W-:Y:S01]  /*31b00*/  STL.64 [R1+0xbf0], R14 ;  /* 0x000bf00e01007387 */ /* 0x0001e20000100a00 */
[----:B--2---:R-:W-:Y:S01]  /*31b10*/  HFMA2.MMA R13, -RZ, RZ, -0.1826171875, -0.091796875 ;  /* 0xb1d8ade0ff0d7435 */ /* 0x004fe200000001ff */
[----:B------:R-:W-:-:S02]  /*31b20*/  MOV R12, 0xa8a208e3 ;  /* 0xa8a208e3000c7802 */ /* 0x000fc40000000f00 */
[----:B------:R2:W-:Y:S01]  /*31b30*/  STL.64 [R1+0xbc8], R24 ;  /* 0x000bc81801007387 */ /* 0x0005e20000100a00 */
[----:B-1----:R-:W-:Y:S01]  /*31b40*/  IMAD.MOV.U32 R22, RZ, RZ, -0x46aefdea ;  /* 0xb9510216ff167424 */ /* 0x002fe200078e00ff */
[----:B------:R-:W-:Y:S02]  /*31b50*/  MOV R23, 0x388e8f4e ;  /* 0x388e8f4e00177802 */ /* 0x000fe40000000f00 */
[----:B------:R1:W-:Y:S01]  /*31b60*/  STL.64 [R1+0xc18], R26 ;  /* 0x000c181a01007387 */ /* 0x0003e20000100a00 */
[----:B0-----:R-:W-:Y:S01]  /*31b70*/  IMAD.MOV.U32 R14, RZ, RZ, 0x315951d7 ;  /* 0x315951d7ff0e7424 */ /* 0x001fe200078e00ff */
[----:B------:R-:W-:Y:S02]  /*31b80*/  MOV R15, 0xb0578799 ;  /* 0xb0578799000f7802 */ /* 0x000fe40000000f00 */
[----:B------:R0:W-:Y:S01]  /*31b90*/  STL.64 [R1+0xa70], R28 ;  /* 0x000a701c01007387 */ /* 0x0001e20000100a00 */
[----:B--2---:R-:W-:Y:S01]  /*31ba0*/  HFMA2.MMA R24, -RZ, RZ, 0.255859375, 442 ;  /* 0x34185ee8ff187435 */ /* 0x004fe200000001ff */
[----:B------:R-:W-:-:S02]  /*31bb0*/  IMAD.MOV.U32 R25, RZ, RZ, -0x489bee02 ;  /* 0xb76411feff197424 */ /* 0x000fc400078e00ff */
[----:B------:R2:W-:Y:S01]  /*31bc0*/  STL.64 [R1+0xa78], R30 ;  /* 0x000a781e01007387 */ /* 0x0005e20000100a00 */
[----:B-1----:R-:W-:-:S03]  /*31bd0*/  HFMA2.MMA R27, -RZ, RZ, -0.76318359375, 0.9521484375 ;  /* 0xba1b3b9eff1b7435 */ /* 0x002fc600000001ff */
[----:B------:R1:W-:Y:S01]  /*31be0*/  STL.64 [R1+0xb98], R10 ;  /* 0x000b980a01007387 */ /* 0x0003e20000100a00 */
[----:B------:R-:W-:Y:S01]  /*31bf0*/  MOV R26, 0x3a0b4779 ;  /* 0x3a0b4779001a7802 */ /* 0x000fe20000000f00 */
[----:B0-----:R-:W-:Y:S02]  /*31c00*/  HFMA2.MMA R28, -RZ, RZ, -0.0213775634765625, -250.375 ;  /* 0xa579dbd3ff1c7435 */ /* 0x001fe400000001ff */
[----:B------:R0:W-:Y:S01]  /*31c10*/  STL.64 [R1+0xbf8], R22 ;  /* 0x000bf81601007387 */ /* 0x0001e20000100a00 */
[----:B------:R-:W-:Y:S01]  /*31c20*/  IMAD.MOV.U32 R29, RZ, RZ, -0x569fcba6 ;  /* 0xa960345aff1d7424 */ /* 0x000fe200078e00ff */
[----:B--2---:R-:W-:Y:S02]  /*31c30*/  HFMA2.MMA R30, -RZ, RZ, 0.7861328125, 5.53125 ;  /* 0x3a4a4588ff1e7435 */ /* 0x004fe400000001ff */
[----:B------:R2:W-:Y:S01]  /*31c40*/  STL.64 [R1+0xc20], R12 ;  /* 0x000c200c01007387 */ /* 0x0005e20000100a00 */
[----:B------:R-:W-:Y:S01]  /*31c50*/  IMAD.MOV.U32 R31, RZ, RZ, 0x3606d905 ;  /* 0x3606d905ff1f7424 */ /* 0x000fe200078e00ff */
[----:B-1----:R-:W-:-:S02]  /*31c60*/  HFMA2.MMA R10, -RZ, RZ, -0.09759521484375, -0.0019130706787109375 ;  /* 0xae3f97d6ff0a7435 */ /* 0x002fc400000001ff */
[----:B------:R1:W-:Y:S01]  /*31c70*/  STL.64 [R1+0xc28], R14 ;  /* 0x000c280e01007387 */ /* 0x0003e20000100a00 */
[----:B------:R-:W-:Y:S01]  /*31c80*/  IMAD.MOV.U32 R11, RZ, RZ, 0x26b84405 ;  /* 0x26b84405ff0b7424 */ /* 0x000fe200078e00ff */
[----:B0-----:R-:W-:Y:S02]  /*31c90*/  HFMA2.MMA R23, -RZ, RZ, 0.08184814453125, -56992 ;  /* 0x2d3dfaf5ff177435 */ /* 0x001fe400000001ff */
[----:B------:R0:W-:Y:S01]  /*31ca0*/  STL.64 [R1+0xc00], R24 ;  /* 0x000c001801007387 */ /* 0x0001e20000100a00 */
[----:B------:R-:W-:Y:S01]  /*31cb0*/  MOV R22, 0xae4680a9 ;  /* 0xae4680a900167802 */ /* 0x000fe20000000f00 */
[----:B--2---:R-:W-:Y:S01]  /*31cc0*/  HFMA2.MMA R12, -RZ, RZ, -0.58349609375, 4.41074371337890625e-06 ;  /* 0xb8ab004aff0c7435 */ /* 0x004fe200000001ff */
[----:B------:R-:W-:Y:S01]  /*31cd0*/  IMAD.MOV.U32 R13, RZ, RZ, 0x386b5efc ;  /* 0x386b5efcff0d7424 */ /* 0x000fe200078e00ff */
[----:B------:R2:W-:Y:S01]  /*31ce0*/  STL.64 [R1+0xc50], R26 ;  /* 0x000c501a01007387 */ /* 0x0005e20000100a00 */
[----:B-1----:R-:W-:Y:S01]  /*31cf0*/  HFMA2.MMA R15, -RZ, RZ, -0.1663818359375, -0.0100250244140625 ;  /* 0xb153a122ff0f7435 */ /* 0x002fe200000001ff */
[----:B------:R-:W-:-:S02]  /*31d00*/  MOV R14, 0xb799c17a ;  /* 0xb799c17a000e7802 */ /* 0x000fc40000000f00 */
[----:B------:R1:W-:Y:S01]  /*31d10*/  STL.64 [R1+0xab0], R28 ;  /* 0x000ab01c01007387 */ /* 0x0003e20000100a00 */
[----:B0-----:R-:W-:Y:S01]  /*31d20*/  IMAD.MOV.U32 R24, RZ, RZ, -0x5bd72013 ;  /* 0xa428dfedff187424 */ /* 0x001fe200078e00ff */
[----:B------:R-:W-:Y:S02]  /*31d30*/  MOV R25, 0xabaa6b58 ;  /* 0xabaa6b5800197802 */ /* 0x000fe40000000f00 */
[----:B------:R0:W-:Y:S01]  /*31d40*/  STL.64 [R1+0xac8], R30 ;  /* 0x000ac81e01007387 */ /* 0x0001e20000100a00 */
[----:B--2---:R-:W-:-:S03]  /*31d50*/  HFMA2.MMA R26, -RZ, RZ, 0.1531982421875, -0.00011903047561645507812 ;  /* 0x30e787cdff1a7435 */ /* 0x004fc600000001ff */
[----:B------:R2:W-:Y:S01]  /*31d60*/  STL.64 [R1+0xbd0], R10 ;  /* 0x000bd00a01007387 */ /* 0x0005e20000100a00 */
[----:B------:R-:W-:Y:S02]  /*31d70*/  IMAD.MOV.U32 R27, RZ, RZ, -0x4f944755 ;  /* 0xb06bb8abff1b7424 */ /* 0x000fe400078e00ff */
[----:B-1----:R-:W-:Y:S01]  /*31d80*/  IMAD.MOV.U32 R28, RZ, RZ, -0x4d8de466 ;  /* 0xb2721b9aff1c7424 */ /* 0x002fe200078e00ff */
[----:B------:R-:W-:Y:S01]  /*31d90*/  MOV R29, 0x31d606a3 ;  /* 0x31d606a3001d7802 */ /* 0x000fe20000000f00 */
[----:B------:R1:W-:Y:S01]  /*31da0*/  STL.64 [R1+0xc38], R22 ;  /* 0x000c381601007387 */ /* 0x0003e20000100a00 */
[----:B0-----:R-:W-:Y:S01]  /*31db0*/  HFMA2.MMA R31, -RZ, RZ, 0.0149993896484375, -0.005496978759765625 ;  /* 0x23ae9da1ff1f7435 */ /* 0x001fe200000001ff */
[----:B------:R-:W-:Y:S02]  /*31dc0*/  MOV R30, 0xa9df0b0c ;  /* 0xa9df0b0c001e7802 */ /* 0x000fe40000000f00 */
[----:B------:R0:W-:Y:S01]  /*31dd0*/  STL.64 [R1+0xc60], R12 ;  /* 0x000c600c01007387 */ /* 0x0001e20000100a00 */
[----:B--2---:R-:W-:Y:S01]  /*31de0*/  IMAD.MOV.U32 R10, RZ, RZ, -0x504d3181 ;  /* 0xafb2ce7fff0a7424 */ /* 0x004fe200078e00ff */
[----:B------:R-:W-:-:S02]  /*31df0*/  MOV R11, 0x34ba0a82 ;  /* 0x34ba0a82000b7802 */ /* 0x000fc40000000f00 */
[----:B------:R2:W-:Y:S04]  /*31e00*/  STL.64 [R1+0xc68], R14 ;  /* 0x000c680e01007387 */ /* 0x0005e80000100a00 */
[----:B------:R3:W-:Y:S01]  /*31e10*/  STL.64 [R1+0xc40], R24 ;  /* 0x000c401801007387 */ /* 0x0007e20000100a00 */
[----:B-1----:R-:W-:Y:S01]  /*31e20*/  IMAD.MOV.U32 R22, RZ, RZ, 0x36688aea ;  /* 0x36688aeaff167424 */ /* 0x002fe200078e00ff */
[----:B------:R-:W-:Y:S01]  /*31e30*/  MOV R23, 0xb6082c3c ;  /* 0xb6082c3c00177802 */ /* 0x000fe20000000f00 */
[----:B0-----:R-:W-:Y:S01]  /*31e40*/  HFMA2.MMA R13, -RZ, RZ, -0.0248260498046875, 7912 ;  /* 0xa65b6fbaff0d7435 */ /* 0x001fe200000001ff */
[----:B------:R-:W-:Y:S01]  /*31e50*/  MOV R12, 0x2f6d7999 ;  /* 0x2f6d7999000c7802 */ /* 0x000fe20000000f00 */
[----:B------:R0:W-:Y:S01]  /*31e60*/  STL.64 [R1+0xaf0], R28 ;  /* 0x000af01c01007387 */ /* 0x0001e20000100a00 */
[----:B--2---:R-:W-:Y:S01]  /*31e70*/  IMAD.MOV.U32 R14, RZ, RZ, -0x5215ac74 ;  /* 0xadea538cff0e7424 */ /* 0x004fe200078e00ff */
[----:B------:R-:W-:-:S02]  /*31e80*/  MOV R15, 0x2d65daaf ;  /* 0x2d65daaf000f7802 */ /* 0x000fc40000000f00 */
[----:B------:R1:W-:Y:S01]  /*31e90*/  STL.64 [R1+0xc10], R10 ;  /* 0x000c100a01007387 */ /* 0x0003e20000100a00 */
[----:B---3--:R-:W-:Y:S01]  /*31ea0*/  HFMA2.MMA R24, -RZ, RZ, 0.319091796875, 1096 ;  /* 0x351b6448ff187435 */ /* 0x008fe200000001ff */
[----:B------:R-:W-:Y:S02]  /*31eb0*/  IMAD.MOV.U32 R25, RZ, RZ, 0x2a83a738 ;  /* 0x2a83a738ff197424 */ /* 0x000fe400078e00ff */
[----:B------:R2:W-:Y:S01]  /*31ec0*/  STL.64 [R1+0xc90], R26 ;  /* 0x000c901a01007387 */ /* 0x0005e20000100a00 */
[----:B0-----:R-:W-:-:S03]  /*31ed0*/  HFMA2.MMA R28, -RZ, RZ, -0.42138671875, 3826 ;  /* 0xb6be6b79ff1c7435 */ /* 0x001fc600000001ff */
[----:B------:R0:W-:Y:S01]  /*31ee0*/  STL.64 [R1+0xb18], R30 ;  /* 0x000b181e01007387 */ /* 0x0001e20000100a00 */
[----:B------:R-:W-:Y:S01]  /*31ef0*/  IMAD.MOV.U32 R29, RZ, RZ, 0x35bf0101 ;  /* 0x35bf0101ff1d7424 */ /* 0x000fe200078e00ff */
[----:B-1----:R-:W-:Y:S02]  /*31f00*/  HFMA2.MMA R10, -RZ, RZ, 0.055633544921875, -1554 ;  /* 0x2b1fe612ff0a7435 */ /* 0x002fe400000001ff */
[----:B------:R1:W-:Y:S01]  /*31f10*/  STL.64 [R1+0xc70], R22 ;  /* 0x000c701601007387 */ /* 0x0003e20000100a00 */
[----:B------:R-:W-:Y:S01]  /*31f20*/  IMAD.MOV.U32 R11, RZ, RZ, -0x55ead275 ;  /* 0xaa152d8bff0b7424 */ /* 0x000fe200078e00ff */
[----:B--2---:R-:W-:Y:S02]  /*31f30*/  HFMA2.MMA R27, -RZ, RZ, 0.494140625, -1.189453125 ;  /* 0x37e8bcc2ff1b7435 */ /* 0x004fe400000001ff */
[----:B------:R2:W-:Y:S01]  /*31f40*/  STL.64 [R1+0xca0], R14 ;  /* 0x000ca00e01007387 */ /* 0x0005e20000100a00 */
[----:B------:R-:W-:Y:S01]  /*31f50*/  MOV R26, 0xb408ce38 ;  /* 0xb408ce38001a7802 */ /* 0x000fe20000000f00 */
[----:B0-----:R-:W-:Y:S01]  /*31f60*/  IMAD.MOV.U32 R30, RZ, RZ, -0x5785cfd4 ;  /* 0xa87a302cff1e7424 */ /* 0x001fe200078e00ff */
[----:B------:R-:W-:Y:S01]  /*31f70*/  MOV R31, 0xadc0969f ;  /* 0xadc0969f001f7802 */ /* 0x000fe20000000f00 */
[----:B------:R0:W-:Y:S01]  /*31f80*/  STL.64 [R1+0xc98], R12 ;  /* 0x000c980c01007387 */ /* 0x0001e20000100a00 */
[----:B-1----:R-:W-:Y:S01]  /*31f90*/  HFMA2.MMA R23, -RZ, RZ, 0.712890625, -0.0002586841583251953125 ;  /* 0x39b48c3dff177435 */ /* 0x002fe200000001ff */
[----:B------:R-:W-:-:S02]  /*31fa0*/  MOV R22, 0x2acfbe8a ;  /* 0x2acfbe8a00167802 */ /* 0x000fc40000000f00 */
[----:B------:R1:W-:Y:S01]  /*31fb0*/  STL.64 [R1+0xc78], R24 ;  /* 0x000c781801007387 */ /* 0x0003e20000100a00 */
[----:B--2---:R-:W-:Y:S01]  /*31fc0*/  HFMA2.MMA R15, -RZ, RZ, -0.2646484375, -0.001155853271484375 ;  /* 0xb43c94bcff0f7435 */ /* 0x004fe200000001ff */
[----:B------:R-:W-:Y:S02]  /*31fd0*/  MOV R14, 0x35258957 ;  /* 0x35258957000e7802 */ /* 0x000fe40000000f00 */
[----:B------:R2:W-:Y:S01]  /*31fe0*/  STL.64 [R1+0xb40], R28 ;  /* 0x000b401c01007387 */ /* 0x0005e20000100a00 */
[----:B0-----:R-:W-:Y:S01]  /*31ff0*/  HFMA2.MMA R12, -RZ, RZ, 0.1258544921875, -2.712890625 ;  /* 0x3007c16dff0c7435 */ /* 0x001fe200000001ff */
[----:B------:R-:W-:Y:S02]  /*32000*/  IMAD.MOV.U32 R13, RZ, RZ, -0x4a71ca99 ;  /* 0xb58e3567ff0d7424 */ /* 0x000fe400078e00ff */
[----:B------:R0:W-:Y:S01]  /*32010*/  STL.64 [R1+0xb68], R30 ;  /* 0x000b681e01007387 */ /* 0x0001e20000100a00 */
[----:B-1----:R-:W-:Y:S01]  /*32020*/  IMAD.MOV.U32 R24, RZ, RZ, 0x3858ebaf ;  /* 0x3858ebafff187424 */ /* 0x002fe200078e00ff */
[----:B------:R-:W-:-:S02]  /*32030*/  MOV R25, 0xb9af99c3 ;  /* 0xb9af99c300197802 */ /* 0x000fc40000000f00 */
[----:B------:R1:W-:Y:S01]  /*32040*/  STL.64 [R1+0xc48], R10 ;  /* 0x000c480a01007387 */ /* 0x0003e20000100a00 */
[----:B--2---:R-:W-:Y:S01]  /*32050*/  HFMA2.MMA R29, -RZ, RZ, -0.3603515625, 43744 ;  /* 0xb5c47957ff1d7435 */ /* 0x004fe200000001ff */
[----:B------:R-:W-:Y:S02]  /*32060*/  MOV R28, 0xb99cccd4 ;  /* 0xb99cccd4001c7802 */ /* 0x000fe40000000f00 */
[----:B------:R2:W-:Y:S01]  /*32070*/  STL.64 [R1+0xcc8], R26 ;  /* 0x000cc81a01007387 */ /* 0x0005e20000100a00 */
[----:B0-----:R-:W-:-:S03]  /*32080*/  HFMA2.MMA R30, -RZ, RZ, 0.2176513671875, -18976 ;  /* 0x32f7f4a2ff1e7435 */ /* 0x001fc600000001ff */
[----:B------:R0:W-:Y:S01]  /*32090*/  STL.64 [R1+0xcb0], R22 ;  /* 0x000cb01601007387 */ /* 0x0001e20000100a00 */
[----:B------:R-:W-:Y:S02]  /*320a0*/  IMAD.MOV.U32 R31, RZ, RZ, -0x4d8c38de ;  /* 0xb273c722ff1f7424 */ /* 0x000fe400078e00ff */
[----:B-1----:R-:W-:Y:S01]  /*320b0*/  IMAD.MOV.U32 R10, RZ, RZ, -0x4da878ae ;  /* 0xb2578752ff0a7424 */ /* 0x002fe200078e00ff */
[----:B------:R-:W-:Y:S01]  /*320c0*/  MOV R11, 0x29c2c5d5 ;  /* 0x29c2c5d5000b7802 */ /* 0x000fe20000000f00 */
[----:B------:R1:W-:Y:S01]  /*320d0*/  STL.64 [R1+0xce0], R14 ;  /* 0x000ce00e01007387 */ /* 0x0003e20000100a00 */
[----:B--2---:R-:W-:Y:S01]  /*320e0*/  HFMA2.MMA R26, -RZ, RZ, 0.0154876708984375, -809.5 ;  /* 0x23eee253ff1a7435 */ /* 0x004fe200000001ff */
[----:B------:R-:W-:Y:S02]  /*320f0*/  IMAD.MOV.U32 R27, RZ, RZ, 0x2d1bcefb ;  /* 0x2d1bcefbff1b7424 */ /* 0x000fe400078e00ff */
[----:B------:R2:W-:Y:S01]  /*32100*/  STL.64 [R1+0xcb8], R24 ;  /* 0x000cb81801007387 */ /* 0x0005e20000100a00 */
[----:B0-----:R-:W-:Y:S01]  /*32110*/  IMAD.MOV.U32 R22, RZ, RZ, -0x54496689 ;  /* 0xabb69977ff167424 */ /* 0x001fe200078e00ff */
[----:B------:R-:W-:-:S02]  /*32120*/  MOV R23, 0x32e788fe ;  /* 0x32e788fe00177802 */ /* 0x000fc40000000f00 */
[----:B------:R0:W-:Y:S01]  /*32130*/  STL.64 [R1+0xcd8], R12 ;  /* 0x000cd80c01007387 */ /* 0x0001e20000100a00 */
[----:B-1----:R-:W-:Y:S01]  /*32140*/  IMAD.MOV.U32 R14, RZ, RZ, -0x45d4eb26 ;  /* 0xba2b14daff0e7424 */ /* 0x002fe200078e00ff */
[----:B------:R-:W-:Y:S02]  /*32150*/  MOV R15, 0x3a5c11ce ;  /* 0x3a5c11ce000f7802 */ /* 0x000fe40000000f00 */
[----:B------:R1:W-:Y:S01]  /*32160*/  STL.64 [R1+0xc88], R10 ;  /* 0x000c880a01007387 */ /* 0x0003e20000100a00 */
[----:B--2---:R-:W-:Y:S01]  /*32170*/  HFMA2.MMA R24, -RZ, RZ, -0.202392578125, 17504 ;  /* 0xb27a7446ff187435 */ /* 0x004fe200000001ff */
[----:B------:R-:W-:Y:S02]  /*32180*/  IMAD.MOV.U32 R25, RZ, RZ, 0x31859418 ;  /* 0x31859418ff197424 */ /* 0x000fe400078e00ff */
[----:B------:R2:W-:Y:S01]  /*32190*/  STL.64 [R1+0xb90], R28 ;  /* 0x000b901c01007387 */ /* 0x0005e20000100a00 */
[----:B0-----:R-:W-:Y:S01]  /*321a0*/  HFMA2.MMA R13, -RZ, RZ, 0.059326171875, -3744 ;  /* 0x2b98eb50ff0d7435 */ /* 0x001fe200000001ff */
[----:B------:R-:W-:-:S02]  /*321b0*/  MOV R12, 0xac9aec38 ;  /* 0xac9aec38000c7802 */ /* 0x000fc40000000f00 */
[----:B------:R0:W-:Y:S01]  /*321c0*/  STL.64 [R1+0xbb8], R30 ;  /* 0x000bb81e01007387 */ /* 0x0001e20000100a00 */
[----:B-1----:R-:W-:-:S03]  /*321d0*/  HFMA2.MMA R10, -RZ, RZ, 0.69677734375, 30128 ;  /* 0x3993775bff0a7435 */ /* 0x002fc600000001ff */
[----:B------:R1:W-:Y:S01]  /*321e0*/  STL.64 [R1+0xce8], R22 ;  /* 0x000ce81601007387 */ /* 0x0003e20000100a00 */
[----:B------:R-:W-:Y:S02]  /*321f0*/  IMAD.MOV.U32 R11, RZ, RZ, -0x4719cdec ;  /* 0xb8e63214ff0b7424 */ /* 0x000fe400078e00ff */
[----:B--2---:R-:W-:Y:S01]  /*32200*/  IMAD.MOV.U32 R28, RZ, RZ, 0x2b0a2bbf ;  /* 0x2b0a2bbfff1c7424 */ /* 0x004fe200078e00ff */
[----:B------:R2:W-:Y:S01]  /*32210*/  STL.64 [R1+0xd08], R26 ;  /* 0x000d081a01007387 */ /* 0x0005e20000100a00 */
[----:B------:R-:W-:-:S03]  /*32220*/  MOV R29, 0xa2e9da4e ;  /* 0xa2e9da4e001d7802 */ /* 0x000fc60000000f00 */
[----:B------:R3:W-:Y:S01]  /*32230*/  STL.64 [R1+0xd18], R14 ;  /* 0x000d180e01007387 */ /* 0x0007e20000100a00 */
[----:B0-----:R-:W-:Y:S01]  /*32240*/  HFMA2.MMA R31, -RZ, RZ, -0.381103515625, -7.34765625 ;  /* 0xb619c759ff1f7435 */ /* 0x001fe200000001ff */
[----:B------:R-:W-:Y:S01]  /*32250*/  MOV R30, 0x37068711 ;  /* 0x37068711001e7802 */ /* 0x000fe20000000f00 */
[----:B-1----:R-:W-:Y:S01]  /*32260*/  HFMA2.MMA R23, -RZ, RZ, -0.6279296875, 0.0002286434173583984375 ;  /* 0xb9060b7eff177435 */ /* 0x002fe200000001ff */
[----:B------:R0:W-:Y:S01]  /*32270*/  STL.64 [R1+0xcf0], R24 ;  /* 0x000cf01801007387 */ /* 0x0001e20000100a00 */
[----:B------:R-:W-:Y:S01]  /*32280*/  MOV R22, 0x392e88ac ;  /* 0x392e88ac00167802 */ /* 0x000fe20000000f00 */
[----:B--2---:R-:W-:Y:S01]  /*32290*/  HFMA2.MMA R27, -RZ, RZ, -0.08734130859375, 3010 ;  /* 0xad9769e1ff1b7435 */ /* 0x004fe200000001ff */
[----:B------:R-:W-:Y:S01]  /*322a0*/  MOV R26, 0xb60d6f65 ;  /* 0xb60d6f65001a7802 */ /* 0x000fe20000000f00 */
[----:B------:R1:W-:Y:S01]  /*322b0*/  STL.64 [R1+0xd10], R12 ;  /* 0x000d100c01007387 */ /* 0x0003e20000100a00 */
[----:B---3--:R-:W-:Y:S01]  /*322c0*/  HFMA2.MMA R15, -RZ, RZ, 0.1781005859375, 0.007732391357421875 ;  /* 0x31b31febff0f7435 */ /* 0x008fe200000001ff */
[----:B------:R-:W-:-:S02]  /*322d0*/  MOV R14, 0xb224c2f7 ;  /* 0xb224c2f7000e7802 */ /* 0x000fc40000000f00 */
[----:B------:R2:W-:Y:S01]  /*322e0*/  STL.64 [R1+0xbe0], R28 ;  /* 0x000be01c01007387 */ /* 0x0005e20000100a00 */
[----:B0-----:R-:W-:Y:S01]  /*322f0*/  IMAD.MOV.U32 R24, RZ, RZ, 0x384231bf ;  /* 0x384231bfff187424 */ /* 0x001fe200078e00ff */
[----:B------:R-:W-:Y:S02]  /*32300*/  MOV R25, 0x319c9bcd ;  /* 0x319c9bcd00197802 */ /* 0x000fe40000000f00 */
[----:B------:R0:W-:Y:S01]  /*32310*/  STL.64 [R1+0xcc0], R10 ;  /* 0x000cc00a01007387 */ /* 0x0001e20000100a00 */
[----:B-1----:R-:W-:Y:S01]  /*32320*/  HFMA2.MMA R12, -RZ, RZ, 0.2349853515625, -0.0009937286376953125 ;  /* 0x33859412ff0c7435 */ /* 0x002fe200000001ff */
[----:B------:R-:W-:Y:S02]  /*32330*/  IMAD.MOV.U32 R13, RZ, RZ, 0x263e2a76 ;  /* 0x263e2a76ff0d7424 */ /* 0x000fe400078e00ff */
[----:B------:R1:W-:Y:S01]  /*32340*/  STL.64 [R1+0xc08], R30 ;  /* 0x000c081e01007387 */ /* 0x0003e20000100a00 */
[----:B--2---:R-:W-:Y:S01]  /*32350*/  HFMA2.MMA R28, -RZ, RZ, 0.0301971435546875, 0.00146770477294921875 ;  /* 0x27bb1603ff1c7435 */ /* 0x004fe200000001ff */
[----:B------:R-:W-:-:S02]  /*32360*/  IMAD.MOV.U32 R29, RZ, RZ, 0x2ecdce2c ;  /* 0x2ecdce2cff1d7424 */ /* 0x000fc400078e00ff */
[----:B------:R2:W-:Y:S01]  /*32370*/  STL.64 [R1+0xd28], R22 ;  /* 0x000d281601007387 */ /* 0x0005e20000100a00 */
[----:B0-----:R-:W-:Y:S01]  /*32380*/  IMAD.MOV.U32 R10, RZ, RZ, 0x2f96d785 ;  /* 0x2f96d785ff0a7424 */ /* 0x001fe200078e00ff */
[----:B------:R-:W-:Y:S02]  /*32390*/  MOV R11, 0xae99d6d5 ;  /* 0xae99d6d5000b7802 */ /* 0x000fe40000000f00 */
[----:B------:R0:W-:Y:S01]  /*323a0*/  STL.64 [R1+0xd40], R26 ;  /* 0x000d401a01007387 */ /* 0x0001e20000100a00 */
[----:B-1----:R-:W-:-:S03]  /*323b0*/  IMAD.MOV.U32 R30, RZ, RZ, 0x398e04a8 ;  /* 0x398e04a8ff1e7424 */ /* 0x002fc600078e00ff */
[----:B------:R1:W-:Y:S01]  /*323c0*/  STL.64 [R1+0xd58], R14 ;  /* 0x000d580e01007387 */ /* 0x0003e20000100a00 */
[----:B------:R-:W-:Y:S01]  /*323d0*/  MOV R31, 0x3554208f ;  /* 0x3554208f001f7802 */ /* 0x000fe20000000f00 */
[----:B--2---:R-:W-:Y:S02]  /*323e0*/  IMAD.MOV.U32 R22, RZ, RZ, -0x4f3fb378 ;  /* 0xb0c04c88ff167424 */ /* 0x004fe400078e00ff */
[----:B------:R2:W-:Y:S01]  /*323f0*/  STL.64 [R1+0xd30], R24 ;  /* 0x000d301801007387 */ /* 0x0005e20000100a00 */
[----:B------:R-:W-:Y:S01]  /*32400*/  MOV R23, 0x261b2096 ;  /* 0x261b209600177802 */ /* 0x000fe20000000f00 */
[----:B0-----:R-:W-:Y:S01]  /*32410*/  HFMA2.MMA R26, -RZ, RZ, -0.57373046875, 0.0024356842041015625 ;  /* 0xb89718fdff1a7435 */ /* 0x001fe200000001ff */
[----:B------:R-:W-:Y:S01]  /*32420*/  IMAD.MOV.U32 R27, RZ, RZ, 0x3a31cb4e ;  /* 0x3a31cb4eff1b7424 */ /* 0x000fe200078e00ff */
[----:B------:R0:W-:Y:S01]  /*32430*/  STL.64 [R1+0xd00], R10 ;  /* 0x000d000a01007387 */ /* 0x0001e20000100a00 */
[----:B-1----:R-:W-:Y:S01]  /*32440*/  HFMA2.MMA R15, -RZ, RZ, -0.58642578125, -64.125 ;  /* 0xb8b1d402ff0f7435 */ /* 0x002fe200000001ff */
[----:B------:R-:W-:-:S02]  /*32450*/  IMAD.MOV.U32 R14, RZ, RZ, 0x3443638e ;  /* 0x3443638eff0e7424 */ /* 0x000fc400078e00ff */
[----:B------:R1:W-:Y:S01]  /*32460*/  STL.64 [R1+0xd50], R12 ;  /* 0x000d500c01007387 */ /* 0x0003e20000100a00 */
[----:B--2---:R-:W-:Y:S01]  /*32470*/  HFMA2.MMA R24, -RZ, RZ, 0.1146240234375, 1.1484375 ;  /* 0x2f563c98ff187435 */ /* 0x004fe200000001ff */
[----:B------:R-:W-:Y:S02]  /*32480*/  IMAD.MOV.U32 R25, RZ, RZ, -0x51214c70 ;  /* 0xaedeb390ff197424 */ /* 0x000fe400078e00ff */
[----:B------:R2:W-:Y:S01]  /*32490*/  STL.64 [R1+0xc30], R28 ;  /* 0x000c301c01007387 */ /* 0x0005e20000100a00 */
[----:B0-----:R-:W-:-:S03]  /*324a0*/  HFMA2.MMA R10, -RZ, RZ, -0.449462890625, -3.171875 ;  /* 0xb731c258ff0a7435 */ /* 0x001fc600000001ff */
[----:B------:R0:W-:Y:S01]  /*324b0*/  STL.64 [R1+0xc58], R30 ;  /* 0x000c581e01007387 */ /* 0x0001e20000100a00 */
[----:B------:R-:W-:Y:S01]  /*324c0*/  IMAD.MOV.U32 R11, RZ, RZ, 0x36e39c79 ;  /* 0x36e39c79ff0b7424 */ /* 0x000fe200078e00ff */
[----:B-1----:R-:W-:Y:S02]  /*324d0*/  MOV R12, 0xba27cf93 ;  /* 0xba27cf93000c7802 */ /* 0x002fe40000000f00 */
[----:B------:R1:W-:Y:S01]  /*324e0*/  STL.64 [R1+0xd60], R22 ;  /* 0x000d601601007387 */ /* 0x0003e20000100a00 */
[----:B------:R-:W-:Y:S01]  /*324f0*/  MOV R13, 0x39917d90 ;  /* 0x39917d90000d7802 */ /* 0x000fe20000000f00 */
[----:B--2---:R-:W-:Y:S02]  /*32500*/  HFMA2.MMA R29, -RZ, RZ, 0.2279052734375, -1.0966796875 ;  /* 0x334bbc63ff1d7435 */ /* 0x004fe400000001ff */
[----:B------:R2:W-:Y:S01]  /*32510*/  STL.64 [R1+0xd80], R26 ;  /* 0x000d801a01007387 */ /* 0x0005e20000100a00 */
[----:B------:R-:W-:Y:S01]  /*32520*/  MOV R28, 0xb3bd97bf ;  /* 0xb3bd97bf001c7802 */ /* 0x000fe20000000f00 */
[----:B0-----:R-:W-:-:S02]  /*32530*/  HFMA2.MMA R30, -RZ, RZ, -0.06829833984375, -4.28125 ;  /* 0xac5fc448ff1e7435 */ /* 0x001fc400000001ff */
[----:B------:R0:W-:Y:S01]  /*32540*/  STL.64 [R1+0xd90], R14 ;  /* 0x000d900e01007387 */ /* 0x0001e20000100a00 */
[----:B------:R-:W-:Y:S01]  /*32550*/  IMAD.MOV.U32 R31, RZ, RZ, 0x22adcde9 ;  /* 0x22adcde9ff1f7424 */ /* 0x000fe200078e00ff */
[----:B-1----:R-:W-:Y:S02]  /*32560*/  HFMA2.MMA R22, -RZ, RZ, -0.1390380859375, -1.1861324310302734375e-05 ;  /* 0xb07380c7ff167435 */ /* 0x002fe400000001ff */
[----:B------:R1:W-:Y:S01]  /*32570*/  STL.64 [R1+0xd68], R24 ;  /* 0x000d681801007387 */ /* 0x0003e20000100a00 */
[----:B------:R-:W-:Y:S01]  /*32580*/  MOV R23, 0x3697f31f ;  /* 0x3697f31f00177802 */ /* 0x000fe20000000f00 */
[----:B--2---:R-:W-:Y:S02]  /*32590*/  HFMA2.MMA R26, -RZ, RZ, 0.241943359375, 47.40625 ;  /* 0x33be51edff1a7435 */ /* 0x004fe400000001ff */
[----:B------:R2:W-:Y:S01]  /*325a0*/  STL.64 [R1+0xd88], R12 ;  /* 0x000d880c01007387 */ /* 0x0005e20000100a00 */
[----:B------:R-:W-:Y:S01]  /*325b0*/  MOV R27, 0xb2d855fd ;  /* 0xb2d855fd001b7802 */ /* 0x000fe20000000f00 */
[----:B0-----:R-:W-:Y:S01]  /*325c0*/  HFMA2.MMA R14, -RZ, RZ, -0.0085296630859375, -367.25 ;  /* 0xa05eddbdff0e7435 */ /* 0x001fe200000001ff */
[----:B------:R-:W-:Y:S01]  /*325d0*/  MOV R15, 0xaeb1f868 ;  /* 0xaeb1f868000f7802 */ /* 0x000fe20000000f00 */
[----:B------:R0:W-:Y:S01]  /*325e0*/  STL.64 [R1+0xd38], R10 ;  /* 0x000d380a01007387 */ /* 0x0001e20000100a00 */
[----:B-1----:R-:W-:Y:S01]  /*325f0*/  HFMA2.MMA R25, -RZ, RZ, 0.338134765625, -3.265625 ;  /* 0x3569c288ff197435 */ /* 0x002fe200000001ff */
[----:B------:R-:W-:-:S02]  /*32600*/  IMAD.MOV.U32 R24, RZ, RZ, -0x49c13963 ;  /* 0xb63ec69dff187424 */ /* 0x000fc400078e00ff */
[----:B------:R1:W-:Y:S01]  /*32610*/  STL.64 [R1+0xc80], R28 ;  /* 0x000c801c01007387 */ /* 0x0003e20000100a00 */
[----:B--2---:R-:W-:Y:S01]  /*32620*/  MOV R12, 0xb11225d7 ;  /* 0xb11225d7000c7802 */ /* 0x004fe20000000f00 */
[----:B------:R-:W-:Y:S02]  /*32630*/  IMAD.MOV.U32 R13, RZ, RZ, 0x301db2a5 ;  /* 0x301db2a5ff0d7424 */ /* 0x000fe400078e00ff */
[----:B------:R2:W-:Y:S01]  /*32640*/  STL.64 [R1+0xca8], R30 ;  /* 0x000ca81e01007387 */ /* 0x0005e20000100a00 */
[----:B0-----:R-:W-:Y:S01]  /*32650*/  IMAD.MOV.U32 R10, RZ, RZ, -0x5392b4cf ;  /* 0xac6d4b31ff0a7424 */ /* 0x001fe200078e00ff */
[----:B------:R-:W-:Y:S02]  /*32660*/  MOV R11, 0xba1c6ff9 ;  /* 0xba1c6ff9000b7802 */ /* 0x000fe40000000f00 */
[----:B------:R0:W-:Y:S01]  /*32670*/  STL.64 [R1+0xda0], R22 ;  /* 0x000da01601007387 */ /* 0x0001e20000100a00 */
[----:B-1----:R-:W-:Y:S01]  /*32680*/  IMAD.MOV.U32 R28, RZ, RZ, -0x4866cb75 ;  /* 0xb799348bff1c7424 */ /* 0x002fe200078e00ff */
[----:B------:R-:W-:-:S02]  /*32690*/  MOV R29, 0x36c233ec ;  /* 0x36c233ec001d7802 */ /* 0x000fc40000000f00 */
[----:B------:R1:W-:Y:S01]  /*326a0*/  STL.64 [R1+0xdb8], R26 ;  /* 0x000db81a01007387 */ /* 0x0003e20000100a00 */
[----:B--2---:R-:W-:Y:S01]  /*326b0*/  HFMA2.MMA R31, -RZ, RZ, -0.127197265625, 18128 ;  /* 0xb012746dff1f7435 */ /* 0x004fe200000001ff */
[----:B------:R-:W-:Y:S02]  /*326c0*/  MOV R30, 0xa432faca ;  /* 0xa432faca001e7802 */ /* 0x000fe40000000f00 */
[----:B------:R2:W-:Y:S01]  /*326d0*/  STL.64 [R1+0xdc8], R12 ;  /* 0x000dc80c01007387 */ /* 0x0005e20000100a00 */
[----:B0-----:R-:W-:-:S03]  /*326e0*/  HFMA2.MMA R23, -RZ, RZ, -0.08209228515625, -0.0003426074981689453125 ;  /* 0xad418d9dff177435 */ /* 0x001fc600000001ff */
[----:B------:R0:W-:Y:S01]  /*326f0*/  STL.64 [R1+0xdd0], R14 ;  /* 0x000dd00e01007387 */ /* 0x0001e20000100a00 */
[----:B------:R-:W-:Y:S01]  /*32700*/  IMAD.MOV.U32 R22, RZ, RZ, 0x2e3a66b4 ;  /* 0x2e3a66b4ff167424 */ /* 0x000fe200078e00ff */
[----:B-1----:R-:W-:Y:S02]  /*32710*/  MOV R26, 0xb930c724 ;  /* 0xb930c724001a7802 */ /* 0x002fe40000000f00 */
[----:B------:R1:W-:Y:S01]  /*32720*/  STL.64 [R1+0xda8], R24 ;  /* 0x000da81801007387 */ /* 0x0003e20000100a00 */
[----:B------:R-:W-:Y:S01]  /*32730*/  IMAD.MOV.U32 R27, RZ, RZ, -0x4df4530d ;  /* 0xb20bacf3ff1b7424 */ /* 0x000fe200078e00ff */
[----:B--2---:R-:W-:Y:S02]  /*32740*/  HFMA2.MMA R12, -RZ, RZ, 0.52978515625, -7944 ;  /* 0x383defc2ff0c7435 */ /* 0x004fe400000001ff */
[----:B------:R2:W-:Y:S01]  /*32750*/  STL.64 [R1+0xd78], R10 ;  /* 0x000d780a01007387 */ /* 0x0005e20000100a00 */
[----:B------:R-:W-:Y:S01]  /*32760*/  MOV R13, 0xb803287c ;  /* 0xb803287c000d7802 */ /* 0x000fe20000000f00 */
[----:B0-----:R-:W-:Y:S01]  /*32770*/  HFMA2.MMA R15, -RZ, RZ, 0.09893798828125, 7.9572200775146484375e-05 ;  /* 0x2e550537ff0f7435 */ /* 0x001fe200000001ff */
[----:B------:R-:W-:Y:S01]  /*32780*/  IMAD.MOV.U32 R14, RZ, RZ, 0x372f51d8 ;  /* 0x372f51d8ff0e7424 */ /* 0x000fe200078e00ff */
[----:B------:R0:W-:Y:S01]  /*32790*/  STL.64 [R1+0xcd0], R28 ;  /* 0x000cd01c01007387 */ /* 0x0001e20000100a00 */
[----:B-1----:R-:W-:Y:S01]  /*327a0*/  MOV R24, 0x3aaea573 ;  /* 0x3aaea57300187802 */ /* 0x002fe20000000f00 */
[----:B------:R-:W-:-:S02]  /*327b0*/  IMAD.MOV.U32 R25, RZ, RZ, -0x4505121b ;  /* 0xbafaede5ff197424 */ /* 0x000fc400078e00ff */
[----:B------:R1:W-:Y:S01]  /*327c0*/  STL.64 [R1+0xcf8], R30 ;  /* 0x000cf81e01007387 */ /* 0x0003e20000100a00 */
[----:B--2---:R-:W-:Y:S01]  /*327d0*/  MOV R10, 0x2c81c80c ;  /* 0x2c81c80c000a7802 */ /* 0x004fe20000000f00 */
[----:B------:R-:W-:Y:S02]  /*327e0*/  IMAD.MOV.U32 R11, RZ, RZ, -0x4bdb3cd3 ;  /* 0xb424c32dff0b7424 */ /* 0x000fe400078e00ff */
[----:B------:R2:W-:Y:S01]  /*327f0*/  STL.64 [R1+0xdd8], R22 ;  /* 0x000dd81601007387 */ /* 0x0005e20000100a00 */
[----:B0-----:R-:W-:-:S03]  /*32800*/  HFMA2.MMA R28, -RZ, RZ, -0.73681640625, -14.484375 ;  /* 0xb9e5cb3eff1c7435 */ /* 0x001fc600000001ff */
[----:B------:R0:W-:Y:S01]  /*32810*/  STL.64 [R1+0xdf8], R26 ;  /* 0x000df81a01007387 */ /* 0x0001e20000100a00 */
[----:B------:R-:W-:Y:S02]  /*32820*/  IMAD.MOV.U32 R29, RZ, RZ, -0x4ac4ecc5 ;  /* 0xb53b133bff1d7424 */ /* 0x000fe400078e00ff */
[----:B-1----:R-:W-:Y:S01]  /*32830*/  IMAD.MOV.U32 R30, RZ, RZ, 0x34ca97cc ;  /* 0x34ca97ccff1e7424 */ /* 0x002fe200078e00ff */
[----:B------:R-:W-:Y:S01]  /*32840*/  MOV R31, 0xb46accf2 ;  /* 0xb46accf2001f7802 */ /* 0x000fe20000000f00 */
[----:B------:R1:W-:Y:S01]  /*32850*/  STL.64 [R1+0xde0], R24 ;  /* 0x000de01801007387 */ /* 0x0003e20000100a00 */
[----:B--2---:R-:W-:Y:S01]  /*32860*/  HFMA2.MMA R22, -RZ, RZ, -0.302734375, 95.6875 ;  /* 0xb4d855fbff167435 */ /* 0x004fe200000001ff */
[----:B------:R-:W-:Y:S02]  /*32870*/  MOV R23, 0xaa45cbf6 ;  /* 0xaa45cbf600177802 */ /* 0x000fe40000000f00 */
[----:B------:R2:W-:Y:S01]  /*32880*/  STL.64 [R1+0xdb0], R10 ;  /* 0x000db00a01007387 */ /* 0x0005e20000100a00 */
[----:B0-----:R-:W-:-:S03]  /*32890*/  HFMA2.MMA R26, -RZ, RZ, -0.15478515625, -0.347412109375 ;  /* 0xb0f4b58fff1a7435 */ /* 0x001fc600000001ff */
[----:B------:R0:W-:Y:S01]  /*328a0*/  STL.64 [R1+0xe00], R12 ;  /* 0x000e000c01007387 */ /* 0x0001e20000100a00 */
[----:B------:R-:W-:Y:S01]  /*328b0*/  MOV R27, 0x3085f9d1 ;  /* 0x3085f9d1001b7802 */ /* 0x000fe20000000f00 */
[----:B-1----:R-:W-:Y:S02]  /*328c0*/  HFMA2.MMA R25, -RZ, RZ, -0.2242431640625, -0.000300884246826171875 ;  /* 0xb32d8ceeff197435 */ /* 0x002fe400000001ff */
[----:B------:R1:W-:Y:S01]  /*328d0*/  STL.64 [R1+0xe08], R14 ;  /* 0x000e080e01007387 */ /* 0x0003e20000100a00 */
[----:B------:R-:W-:Y:S01]  /*328e0*/  IMAD.MOV.U32 R24, RZ, RZ, 0x3396a2a5 ;  /* 0x3396a2a5ff187424 */ /* 0x000fe200078e00ff */
[----:B--2---:R-:W-:Y:S01]  /*328f0*/  HFMA2.MMA R11, -RZ, RZ, 0.734375, 0.000367641448974609375 ;  /* 0x39e00e06ff0b7435 */ /* 0x004fe200000001ff */
[----:B------:R-:W-:Y:S01]  /*32900*/  IMAD.MOV.U32 R10, RZ, RZ, -0x45faa2b3 ;  /* 0xba055d4dff0a7424 */ /* 0x000fe200078e00ff */
[----:B------:R2:W-:Y:S01]  /*32910*/  STL.64 [R1+0xd20], R28 ;  /* 0x000d201c01007387 */ /* 0x0005e20000100a00 */
[----:B0-----:R-:W-:Y:S01]  /*32920*/  MOV R12, 0x2e259399 ;  /* 0x2e259399000c7802 */ /* 0x001fe20000000f00 */
[----:B------:R-:W-:-:S02]  /*32930*/  IMAD.MOV.U32 R13, RZ, RZ, 0x3acf0edd ;  /* 0x3acf0eddff0d7424 */ /* 0x000fc400078e00ff */
[----:B------:R0:W-:Y:S01]  /*32940*/  STL.64 [R1+0xd48], R30 ;  /* 0x000d481e01007387 */ /* 0x0001e20000100a00 */
[----:B-1----:R-:W-:Y:S01]  /*32950*/  HFMA2.MMA R14, -RZ, RZ, 0.6455078125, 2626 ;  /* 0x392a6921ff0e7435 */ /* 0x002fe200000001ff */
[----:B------:R-:W-:Y:S02]  /*32960*/  MOV R15, 0xbb073923 ;  /* 0xbb073923000f7802 */ /* 0x000fe40000000f00 */
[----:B------:R1:W-:Y:S01]  /*32970*/  STL.64 [R1+0xe18], R22 ;  /* 0x000e181601007387 */ /* 0x0003e20000100a00 */
[----:B--2---:R-:W-:-:S03]  /*32980*/  HFMA2.MMA R29, -RZ, RZ, -0.01314544677734375, -22.578125 ;  /* 0xa2bbcda5ff1d7435 */ /* 0x004fc600000001ff */
[----:B------:R2:W-:Y:S01]  /*32990*/  STL.64 [R1+0xe30], R26 ;  /* 0x000e301a01007387 */ /* 0x0005e20000100a00 */
[----:B------:R-:W-:Y:S02]  /*329a0*/  MOV R28, 0x2de560f7 ;  /* 0x2de560f7001c7802 */ /* 0x000fe40000000f00 */
[----:B0-----:R-:W-:Y:S01]  /*329b0*/  MOV R30, 0x38800900 ;  /* 0x38800900001e7802 */ /* 0x001fe20000000f00 */
[----:B------:R-:W-:Y:S01]  /*329c0*/  IMAD.MOV.U32 R31, RZ, RZ, -0x484f381a ;  /* 0xb7b0c7e6ff1f7424 */ /* 0x000fe200078e00ff */
[----:B------:R0:W-:Y:S01]  /*329d0*/  STL.64 [R1+0xe40], R12 ;  /* 0x000e400c01007387 */ /* 0x0001e20000100a00 */
[----:B-1----:R-:W-:-:S03]  /*329e0*/  IMAD.MOV.U32 R22, RZ, RZ, 0x3b0c2df0 ;  /* 0x3b0c2df0ff167424 */ /* 0x002fc600078e00ff */
[----:B------:R1:W-:Y:S01]  /*329f0*/  STL.64 [R1+0xe20], R24 ;  /* 0x000e201801007387 */ /* 0x0003e20000100a00 */
[----:B------:R-:W-:Y:S01]  /*32a00*/  MOV R23, 0xba847eb2 ;  /* 0xba847eb200177802 */ /* 0x000fe20000000f00 */
[----:B--2---:R-:W-:Y:S02]  /*32a10*/  HFMA2.MMA R26, -RZ, RZ, 0.47265625, -36224 ;  /* 0x3790f86cff1a7435 */ /* 0x004fe400000001ff */
[----:B------:R2:W-:Y:S01]  /*32a20*/  STL.64 [R1+0xdf0], R10 ;  /* 0x000df00a01007387 */ /* 0x0005e20000100a00 */
[----:B------:R-:W-:Y:S01]  /*32a30*/  IMAD.MOV.U32 R27, RZ, RZ, -0x4942b4f0 ;  /* 0xb6bd4b10ff1b7424 */ /* 0x000fe200078e00ff */
[----:B0-----:R-:W-:Y:S02]  /*32a40*/  HFMA2.MMA R13, -RZ, RZ, 0.34912109375, -0.01309967041015625 ;  /* 0x3596a2b5ff0d7435 */ /* 0x001fe400000001ff */
[----:B------:R0:W-:Y:S01]  /*32a50*/  STL.64 [R1+0xe48], R14 ;  /* 0x000e480e01007387 */ /* 0x0001e20000100a00 */
[----:B------:R-:W-:Y:S01]  /*32a60*/  MOV R12, 0xad41f120 ;  /* 0xad41f120000c7802 */ /* 0x000fe20000000f00 */
[----:B-1----:R-:W-:-:S02]  /*32a70*/  HFMA2.MMA R24, -RZ, RZ, -0.30224609375, 7.60546875 ;  /* 0xb4d6479bff187435 */ /* 0x002fc400000001ff */
[----:B------:R1:W-:Y:S01]  /*32a80*/  STL.64 [R1+0xd98], R30 ;  /* 0x000d981e01007387 */ /* 0x0003e20000100a00 */
[----:B------:R-:W-:Y:S01]  /*32a90*/  IMAD.MOV.U32 R25, RZ, RZ, 0x39bdf9d4 ;  /* 0x39bdf9d4ff197424 */ /* 0x000fe200078e00ff */
[----:B--2---:R-:W-:Y:S01]  /*32aa0*/  MOV R10, 0x32451f4e ;  /* 0x32451f4e000a7802 */ /* 0x004fe20000000f00 */
[----:B------:R-:W-:Y:S01]  /*32ab0*/  IMAD.MOV.U32 R11, RZ, RZ, 0x22924184 ;  /* 0x22924184ff0b7424 */ /* 0x000fe200078e00ff */
[----:B------:R2:W-:Y:S01]  /*32ac0*/  STL.64 [R1+0xd70], R28 ;  /* 0x000d701c01007387 */ /* 0x0005e20000100a00 */
[----:B0-----:R-:W-:Y:S01]  /*32ad0*/  IMAD.MOV.U32 R14, RZ, RZ, -0x4ac79a42 ;  /* 0xb53865beff0e7424 */ /* 0x001fe200078e00ff */
[----:B------:R-:W-:Y:S02]  /*32ae0*/  MOV R15, 0x345dc32f ;  /* 0x345dc32f000f7802 */ /* 0x000fe40000000f00 */
[----:B------:R0:W-:Y:S01]  /*32af0*/  STL.64 [R1+0xe50], R22 ;  /* 0x000e501601007387 */ /* 0x0001e20000100a00 */
[----:B-1----:R-:W-:Y:S01]  /*32b00*/  HFMA2.MMA R30, -RZ, RZ, 0.82080078125, 184 ;  /* 0x3a9159c0ff1e7435 */ /* 0x002fe200000001ff */
[----:B------:R-:W-:-:S02]  /*32b10*/  MOV R31, 0x35854f7b ;  /* 0x35854f7b001f7802 */ /* 0x000fc40000000f00 */
[----:B------:R1:W-:Y:S01]  /*32b20*/  STL.64 [R1+0xe28], R10 ;  /* 0x000e280a01007387 */ /* 0x0003e20000100a00 */
[----:B--2---:R-:W-:-:S03]  /*32b30*/  HFMA2.MMA R29, -RZ, RZ, 0.1724853515625, -1513 ;  /* 0x3185e5e9ff1d7435 */ /* 0x004fc600000001ff */
[----:B------:R2:W-:Y:S01]  /*32b40*/  STL.64 [R1+0xe70], R26 ;  /* 0x000e701a01007387 */ /* 0x0005e20000100a00 */
[----:B------:R-:W-:Y:S01]  /*32b50*/  IMAD.MOV.U32 R28, RZ, RZ, -0x57c7c94e ;  /* 0xa83836b2ff1c7424 */ /* 0x000fe200078e00ff */
[----:B0-----:R-:W-:Y:S02]  /*32b60*/  HFMA2.MMA R23, -RZ, RZ, -0.1805419921875, -0.0029468536376953125 ;  /* 0xb1c79a09ff177435 */ /* 0x001fe400000001ff */
[----:B------:R0:W-:Y:S01]  /*32b70*/  STL.64 [R1+0xe78], R12 ;  /* 0x000e780c01007387 */ /* 0x0001e20000100a00 */
[----:B------:R-:W-:Y:S01]  /*32b80*/  MOV R22, 0x32afd7e3 ;  /* 0x32afd7e300167802 */ /* 0x000fe20000000f00 */
[----:B-1----:R-:W-:Y:S02]  /*32b90*/  IMAD.MOV.U32 R10, RZ, RZ, 0x3111c386 ;  /* 0x3111c386ff0a7424 */ /* 0x002fe400078e00ff */
[----:B------:R1:W-:Y:S01]  /*32ba0*/  STL.64 [R1+0xe80], R14 ;  /* 0x000e800e01007387 */ /* 0x0003e20000100a00 */
[----:B------:R-:W-:Y:S01]  /*32bb0*/  MOV R11, 0xb7d840e1 ;  /* 0xb7d840e1000b7802 */ /* 0x000fe20000000f00 */
[----:B--2---:R-:W-:-:S02]  /*32bc0*/  HFMA2.MMA R27, -RZ, RZ, 0.97705078125, -58.40625 ;  /* 0x3bd1d34dff1b7435 */ /* 0x004fc400000001ff */
[----:B------:R2:W-:Y:S01]  /*32bd0*/  STL.64 [R1+0xe58], R24 ;  /* 0x000e581801007387 */ /* 0x0005e20000100a00 */
[----:B------:R-:W-:Y:S01]  /*32be0*/  MOV R26, 0xbb8572b5 ;  /* 0xbb8572b5001a7802 */ /* 0x000fe20000000f00 */
[----:B0-----:R-:W-:Y:S01]  /*32bf0*/  HFMA2.MMA R12, -RZ, RZ, 0.8818359375, 52512 ;  /* 0x3b0e7a69ff0c7435 */ /* 0x001fe200000001ff */
[----:B------:R-:W-:Y:S01]  /*32c00*/  IMAD.MOV.U32 R13, RZ, RZ, -0x44fee425 ;  /* 0xbb011bdbff0d7424 */ /* 0x000fe200078e00ff */
[----:B------:R0:W-:Y:S01]  /*32c10*/  STL.64 [R1+0xde8], R30 ;  /* 0x000de81e01007387 */ /* 0x0001e20000100a00 */
[----:B-1----:R-:W-:Y:S01]  /*32c20*/  HFMA2.MMA R15, -RZ, RZ, 0.2078857421875, 0.0001523494720458984375 ;  /* 0x32a708feff0f7435 */ /* 0x002fe200000001ff */
[----:B------:R-:W-:Y:S02]  /*32c30*/  MOV R14, 0x3a5b23f8 ;  /* 0x3a5b23f8000e7802 */ /* 0x000fe40000000f00 */
[----:B------:R1:W-:Y:S01]  /*32c40*/  STL.64 [R1+0xdc0], R28 ;  /* 0x000dc01c01007387 */ /* 0x0003e20000100a00 */
[----:B--2---:R-:W-:Y:S01]  /*32c50*/  IMAD.MOV.U32 R24, RZ, RZ, -0x5ae6560f ;  /* 0xa519a9f1ff187424 */ /* 0x004fe200078e00ff */
[----:B------:R-:W-:-:S02]  /*32c60*/  MOV R25, 0x30785d67 ;  /* 0x30785d6700197802 */ /* 0x000fc40000000f00 */
[----:B------:R2:W-:Y:S01]  /*32c70*/  STL.64 [R1+0xe68], R10 ;  /* 0x000e680a01007387 */ /* 0x0005e20000100a00 */
[----:B0-----:R-:W-:-:S03]  /*32c80*/  HFMA2.MMA R31, -RZ, RZ, 0.01334381103515625, -14.09375 ;  /* 0x22d5cb0cff1f7435 */ /* 0x001fc600000001ff */
[----:B------:R0:W-:Y:S01]  /*32c90*/  STL.64 [R1+0xe90], R22 ;  /* 0x000e901601007387 */ /* 0x0001e20000100a00 */
[----:B------:R-:W-:Y:S01]  /*32ca0*/  IMAD.MOV.U32 R30, RZ, RZ, -0x506ed5ca ;  /* 0xaf912a36ff1e7424 */ /* 0x000fe200078e00ff */
[----:B-1----:R-:W-:Y:S01]  /*32cb0*/  MOV R28, 0xb6102ac4 ;  /* 0xb6102ac4001c7802 */ /* 0x002fe20000000f00 */
[----:B------:R-:W-:Y:S01]  /*32cc0*/  IMAD.MOV.U32 R29, RZ, RZ, 0x35b26ccc ;  /* 0x35b26cccff1d7424 */ /* 0x000fe200078e00ff */
[----:B------:R1:W-:Y:S01]  /*32cd0*/  STL.64 [R1+0xe98], R24 ;  /* 0x000e981801007387 */ /* 0x0003e20000100a00 */
[----:B--2---:R-:W-:Y:S01]  /*32ce0*/  HFMA2.MMA R10, -RZ, RZ, -0.1259765625, 96.625 ;  /* 0xb008560aff0a7435 */ /* 0x004fe200000001ff */
[----:B------:R-:W-:Y:S02]  /*32cf0*/  IMAD.MOV.U32 R11, RZ, RZ, 0x2f143b5a ;  /* 0x2f143b5aff0b7424 */ /* 0x000fe400078e00ff */
[----:B------:R2:W-:Y:S01]  /*32d00*/  STL.64 [R1+0xea8], R26 ;  /* 0x000ea81a01007387 */ /* 0x0005e20000100a00 */
[----:B0-----:R-:W-:Y:S01]  /*32d10*/  IMAD.MOV.U32 R22, RZ, RZ, -0x4678d77e ;  /* 0xb9872882ff167424 */ /* 0x001fe200078e00ff */
[----:B------:R-:W-:-:S02]  /*32d20*/  MOV R23, 0x3947558c ;  /* 0x3947558c00177802 */ /* 0x000fc40000000f00 */
[----:B------:R0:W-:Y:S01]  /*32d30*/  STL.64 [R1+0xeb8], R12 ;  /* 0x000eb80c01007387 */ /* 0x0001e20000100a00 */
[----:B-1----:R-:W-:-:S03]  /*32d40*/  HFMA2.MMA R24, -RZ, RZ, -0.56884765625, -35072 ;  /* 0xb88df848ff187435 */ /* 0x002fc600000001ff */
[----:B------:R1:W-:Y:S01]  /*32d50*/  STL.64 [R1+0xec0], R14 ;  /* 0x000ec00e01007387 */ /* 0x0003e20000100a00 */
[----:B------:R-:W-:Y:S01]  /*32d60*/  IMAD.MOV.U32 R25, RZ, RZ, -0x50e1393e ;  /* 0xaf1ec6c2ff197424 */ /* 0x000fe200078e00ff */
[----:B--2---:R-:W-:Y:S01]  /*32d70*/  HFMA2.MMA R26, -RZ, RZ, -0.3232421875, 0.0004680156707763671875 ;  /* 0xb52c0fabff1a7435 */ /* 0x004fe200000001ff */
[----:B------:R-:W-:Y:S01]  /*32d80*/  IMAD.MOV.U32 R27, RZ, RZ, 0x34d0d05d ;  /* 0x34d0d05dff1b7424 */ /* 0x000fe200078e00ff */
[----:B------:R2:W-:Y:S01]  /*32d90*/  STL.64 [R1+0xe10], R28 ;  /* 0x000e101c01007387 */ /* 0x0005e20000100a00 */
[----:B0-----:R-:W-:Y:S01]  /*32da0*/  HFMA2.MMA R13, -RZ, RZ, -0.028472900390625, -40544 ;  /* 0xa74af8f3ff0d7435 */ /* 0x001fe200000001ff */
[----:B------:R-:W-:Y:S02]  /*32db0*/  MOV R12, 0xb3f9808b ;  /* 0xb3f9808b000c7802 */ /* 0x000fe40000000f00 */
[----:B------:R0:W-:Y:S01]  /*32dc0*/  STL.64 [R1+0xe38], R30 ;  /* 0x000e381e01007387 */ /* 0x0001e20000100a00 */
[----:B-1----:R-:W-:Y:S01]  /*32dd0*/  IMAD.MOV.U32 R14, RZ, RZ, 0x32aac036 ;  /* 0x32aac036ff0e7424 */ /* 0x002fe200078e00ff */
[----:B------:R-:W-:-:S02]  /*32de0*/  MOV R15, 0xb243fbaf ;  /* 0xb243fbaf000f7802 */ /* 0x000fc40000000f00 */
[----:B------:R1:W-:Y:S01]  /*32df0*/  STL.64 [R1+0xec8], R22 ;  /* 0x000ec81601007387 */ /* 0x0003e20000100a00 */
[----:B--2---:R-:W-:-:S03]  /*32e00*/  HFMA2.MMA R29, -RZ, RZ, 0.60693359375, 0.017181396484375 ;  /* 0x38db2466ff1d7435 */ /* 0x004fc600000001ff */
[----:B------:R2:W-:Y:S01]  /*32e10*/  STL.64 [R1+0xea0], R10 ;  /* 0x000ea00a01007387 */ /* 0x0005e20000100a00 */
[----:B------:R-:W-:Y:S01]  /*32e20*/  MOV R28, 0xb9938e1b ;  /* 0xb9938e1b001c7802 */ /* 0x000fe20000000f00 */
[----:B0-----:R-:W-:Y:S02]  /*32e30*/  HFMA2.MMA R30, -RZ, RZ, 0.04156494140625, 827.5 ;  /* 0x29526277ff1e7435 */ /* 0x001fe400000001ff */
[----:B------:R0:W-:Y:S01]  /*32e40*/  STL.64 [R1+0xef8], R14 ;  /* 0x000ef80e01007387 */ /* 0x0001e20000100a00 */
[----:B------:R-:W-:Y:S01]  /*32e50*/  IMAD.MOV.U32 R31, RZ, RZ, -0x4ce70e84 ;  /* 0xb318f17cff1f7424 */ /* 0x000fe200078e00ff */
[----:B-1----:R-:W-:Y:S02]  /*32e60*/  HFMA2.MMA R23, -RZ, RZ, -0.9697265625, -1011 ;  /* 0xbbc2e3e6ff177435 */ /* 0x002fe400000001ff */
[----:B------:R1:W-:Y:S01]  /*32e70*/  STL.64 [R1+0xed0], R24 ;  /* 0x000ed01801007387 */ /* 0x0003e20000100a00 */
[----:B------:R-:W-:Y:S01]  /*32e80*/  MOV R22, 0xb00a9a1c ;  /* 0xb00a9a1c00167802 */ /* 0x000fe20000000f00 */
[----:B--2---:R-:W-:Y:S01]  /*32e90*/  IMAD.MOV.U32 R10, RZ, RZ, 0x365dc32f ;  /* 0x365dc32fff0a7424 */ /* 0x004fe200078e00ff */
[----:B------:R-:W-:Y:S01]  /*32ea0*/  MOV R11, 0x2b60b368 ;  /* 0x2b60b368000b7802 */ /* 0x000fe20000000f00 */
[----:B------:R2:W-:Y:S01]  /*32eb0*/  STL.64 [R1+0xee8], R26 ;  /* 0x000ee81a01007387 */ /* 0x0005e20000100a00 */
[----:B0-----:R-:W-:-:S03]  /*32ec0*/  HFMA2.MMA R15, -RZ, RZ, 0.5322265625, 0.00020492076873779296875 ;  /* 0x38420ab7ff0f7435 */ /* 0x001fc600000001ff */
[----:B------:R0:W-:Y:S01]  /*32ed0*/  STL.64 [R1+0xef0], R12 ;  /* 0x000ef00c01007387 */ /* 0x0001e20000100a00 */
[----:B------:R-:W-:Y:S01]  /*32ee0*/  MOV R14, 0xb90c7582 ;  /* 0xb90c7582000e7802 */ /* 0x000fe20000000f00 */
[----:B-1----:R-:W-:Y:S01]  /*32ef0*/  IMAD.MOV.U32 R24, RZ, RZ, -0x45f26628 ;  /* 0xba0d99d8ff187424 */ /* 0x002fe200078e00ff */
[----:B------:R-:W-:Y:S01]  /*32f00*/  MOV R25, 0x3c10084d ;  /* 0x3c10084d00197802 */ /* 0x000fe20000000f00 */
[----:B------:R1:W-:Y:S01]  /*32f10*/  STL.64 [R1+0xe60], R28 ;  /* 0x000e601c01007387 */ /* 0x0003e20000100a00 */
[----:B--2---:R-:W-:Y:S01]  /*32f20*/  HFMA2.MMA R27, -RZ, RZ, -0.87841796875, 0.07373046875 ;  /* 0xbb072cb8ff1b7435 */ /* 0x004fe200000001ff */
[----:B------:R-:W-:Y:S02]  /*32f30*/  MOV R26, 0x35abe64f ;  /* 0x35abe64f001a7802 */ /* 0x000fe40000000f00 */
[----:B------:R2:W-:Y:S01]  /*32f40*/  STL.64 [R1+0xe88], R30 ;  /* 0x000e881e01007387 */ /* 0x0005e20000100a00 */
[----:B0-----:R-:W-:Y:S01]  /*32f50*/  HFMA2.MMA R12, -RZ, RZ, -0.1851806640625, 0.007030487060546875 ;  /* 0xb1ed1f33ff0c7435 */ /* 0x001fe200000001ff */
[----:B------:R-:W-:-:S02]  /*32f60*/  IMAD.MOV.U32 R13, RZ, RZ, 0x3945b5d9 ;  /* 0x3945b5d9ff0d7424 */ /* 0x000fc400078e00ff */
[----:B------:R0:W-:Y:S01]  /*32f70*/  STL.64 [R1+0xee0], R10 ;  /* 0x000ee00a01007387 */ /* 0x0001e20000100a00 */
[----:B-1----:R-:W-:-:S03]  /*32f80*/  IMAD.MOV.U32 R28, RZ, RZ, -0x447b9580 ;  /* 0xbb846a80ff1c7424 */ /* 0x002fc600078e00ff */
[----:B------:R1:W-:Y:S01]  /*32f90*/  STL.64 [R1+0xf08], R22 ;  /* 0x000f081601007387 */ /* 0x0003e20000100a00 */
[----:B------:R-:W-:Y:S01]  /*32fa0*/  MOV R29, 0xb6128c3e ;  /* 0xb6128c3e001d7802 */ /* 0x000fe20000000f00 */
[----:B--2---:R-:W-:Y:S02]  /*32fb0*/  HFMA2.MMA R31, -RZ, RZ, -0.4482421875, -472.25 ;  /* 0xb72cdf61ff1f7435 */ /* 0x004fe400000001ff */
[----:B------:R2:W-:Y:S01]  /*32fc0*/  STL.64 [R1+0xf10], R24 ;  /* 0x000f101801007387 */ /* 0x0005e20000100a00 */
[----:B------:R-:W-:Y:S01]  /*32fd0*/  MOV R30, 0x3783ce5d ;  /* 0x3783ce5d001e7802 */ /* 0x000fe20000000f00 */
[----:B0-----:R-:W-:Y:S02]  /*32fe0*/  HFMA2.MMA R10, -RZ, RZ, -1.0322265625, -2.9027462005615234375e-05 ;  /* 0xbc2181e7ff0a7435 */ /* 0x001fe400000001ff */
[----:B------:R0:W-:Y:S01]  /*32ff0*/  STL.64 [R1+0xf38], R14 ;  /* 0x000f380e01007387 */ /* 0x0001e20000100a00 */
[----:B------:R-:W-:Y:S02]  /*33000*/  IMAD.MOV.U32 R11, RZ, RZ, 0x3ba44808 ;  /* 0x3ba44808ff0b7424 */ /* 0x000fe400078e00ff */
[----:B-1----:R-:W-:Y:S01]  /*33010*/  IMAD.MOV.U32 R22, RZ, RZ, 0x2e301289 ;  /* 0x2e301289ff167424 */ /* 0x002fe200078e00ff */
[----:B------:R-:W-:Y:S01]  /*33020*/  MOV R23, 0xb72c0fb2 ;  /* 0xb72c0fb200177802 */ /* 0x000fe20000000f00 */
[----:B------:R1:W-:Y:S01]  /*33030*/  STL.64 [R1+0xf20], R26 ;  /* 0x000f201a01007387 */ /* 0x0003e20000100a00 */
[----:B--2---:R-:W-:-:S03]  /*33040*/  HFMA2.MMA R24, -RZ, RZ, 0.428955078125, -345 ;  /* 0x36dddd64ff187435 */ /* 0x004fc600000001ff */
[----:B------:R2:W-:Y:S01]  /*33050*/  STL.64 [R1+0xf30], R12 ;  /* 0x000f300c01007387 */ /* 0x0005e20000100a00 */
[----:B------:R-:W-:Y:S02]  /*33060*/  IMAD.MOV.U32 R25, RZ, RZ, -0x49f3a7b4 ;  /* 0xb60c584cff197424 */ /* 0x000fe400078e00ff */
[----:B0-----:R-:W-:Y:S01]  /*33070*/  IMAD.MOV.U32 R14, RZ, RZ, 0x3c8e8eb3 ;  /* 0x3c8e8eb3ff0e7424 */ /* 0x001fe200078e00ff */
[----:B------:R-:W-:Y:S01]  /*33080*/  MOV R15, 0xbcf1e474 ;  /* 0xbcf1e474000f7802 */ /* 0x000fe20000000f00 */
[----:B------:R0:W-:Y:S01]  /*33090*/  STL.64 [R1+0xeb0], R28 ;  /* 0x000eb01c01007387 */ /* 0x0001e20000100a00 */
[----:B-1----:R-:W-:-:S03]  /*330a0*/  HFMA2.MMA R26, -RZ, RZ, 0.025390625, -0.01085662841796875 ;  /* 0x2680a18fff1a7435 */ /* 0x002fc600000001ff */
[----:B------:R1:W-:Y:S01]  /*330b0*/  STL.64 [R1+0xf40], R22 ;  /* 0x000f401601007387 */ /* 0x0003e20000100a00 */
[----:B------:R-:W-:Y:S01]  /*330c0*/  IMAD.MOV.U32 R27, RZ, RZ, -0x4db018d5 ;  /* 0xb24fe72bff1b7424 */ /* 0x000fe200078e00ff */
[----:B--2---:R-:W-:Y:S01]  /*330d0*/  HFMA2.MMA R13, -RZ, RZ, -0.1571044921875, 0.00469970703125 ;  /* 0xb1071cd0ff0d7435 */ /* 0x004fe200000001ff */
[----:B------:R-:W-:Y:S01]  /*330e0*/  MOV R12, 0x31ee4973 ;  /* 0x31ee4973000c7802 */ /* 0x000fe20000000f00 */
[----:B------:R2:W-:Y:S01]  /*330f0*/  STL.64 [R1+0xed8], R30 ;  /* 0x000ed81e01007387 */ /* 0x0005e20000100a00 */
[----:B0-----:R-:W-:-:S03]  /*33100*/  HFMA2.MMA R28, -RZ, RZ, 0.167724609375, 160.875 ;  /* 0x315e5907ff1c7435 */ /* 0x001fc600000001ff */
[----:B------:R0:W-:Y:S01]  /*33110*/  STL.64 [R1+0xf18], R10 ;  /* 0x000f180a01007387 */ /* 0x0001e20000100a00 */
[----:B------:R-:W-:Y:S01]  /*33120*/  IMAD.MOV.U32 R29, RZ, RZ, 0x1f453419 ;  /* 0x1f453419ff1d7424 */ /* 0x000fe200078e00ff */
[----:B-1----:R-:W-:Y:S02]  /*33130*/  HFMA2.MMA R23, -RZ, RZ, 1.06640625, 0.52685546875 ;  /* 0x3c443837ff177435 */ /* 0x002fe400000001ff */
[----:B------:R1:W-:Y:S01]  /*33140*/  STL.64 [R1+0xf70], R14 ;  /* 0x000f700e01007387 */ /* 0x0003e20000100a00 */
[----:B------:R-:W-:Y:S01]  /*33150*/  MOV R22, 0xbc4ac247 ;  /* 0xbc4ac24700167802 */ /* 0x000fe20000000f00 */
[----:B--2---:R-:W-:Y:S01]  /*33160*/  IMAD.MOV.U32 R30, RZ, RZ, 0x3ae040b6 ;  /* 0x3ae040b6ff1e7424 */ /* 0x004fe200078e00ff */
[----:B------:R-:W-:Y:S01]  /*33170*/  MOV R31, 0xba31758e ;  /* 0xba31758e001f7802 */ /* 0x000fe20000000f00 */
[----:B------:R2:W-:Y:S01]  /*33180*/  STL.64 [R1+0xf48], R24 ;  /* 0x000f481801007387 */ /* 0x0005e20000100a00 */
[----:B0-----:R-:W-:Y:S01]  /*33190*/  IMAD.MOV.U32 R10, RZ, RZ, -0x4b7f62d5 ;  /* 0xb4809d2bff0a7424 */ /* 0x001fe200078e00ff */
[----:B------:R-:W-:-:S02]  /*331a0*/  MOV R11, 0x3398dd34 ;  /* 0x3398dd34000b7802 */ /* 0x000fc40000000f00 */
[----:B------:R0:W-:Y:S01]  /*331b0*/  STL.64 [R1+0xf60], R26 ;  /* 0x000f601a01007387 */ /* 0x0001e20000100a00 */
[----:B-1----:R-:W-:Y:S01]  /*331c0*/  HFMA2.MMA R15, -RZ, RZ, -0.412109375, -0.82958984375 ;  /* 0xb698baa3ff0f7435 */ /* 0x002fe200000001ff */
[----:B------:R-:W-:Y:S02]  /*331d0*/  MOV R14, 0x36f01e4e ;  /* 0x36f01e4e000e7802 */ /* 0x000fe40000000f00 */
[----:B------:R1:W-:Y:S01]  /*331e0*/  STL.64 [R1+0xf68], R12 ;  /* 0x000f680c01007387 */ /* 0x0003e20000100a00 */
[----:B--2---:R-:W-:Y:S01]  /*331f0*/  IMAD.MOV.U32 R24, RZ, RZ, -0x444e8a9f ;  /* 0xbbb17561ff187424 */ /* 0x004fe200078e00ff */
[----:B------:R-:W-:Y:S02]  /*33200*/  MOV R25, 0xb387ea89 ;  /* 0xb387ea8900197802 */ /* 0x000fe40000000f00 */
[----:B------:R2:W-:Y:S01]  /*33210*/  STL.64 [R1+0xf00], R28 ;  /* 0x000f001c01007387 */ /* 0x0005e20000100a00 */
[----:B0-----:R-:W-:Y:S01]  /*33220*/  HFMA2.MMA R27, -RZ, RZ, 0.126953125, 0.0003681182861328125 ;  /* 0x30100e08ff1b7435 */ /* 0x001fe200000001ff */
[----:B------:R-:W-:-:S02]  /*33230*/  MOV R26, 0x3a118808 ;  /* 0x3a118808001a7802 */ /* 0x000fc40000000f00 */
[----:B------:R0:W-:Y:S01]  /*33240*/  STL.64 [R1+0xf28], R30 ;  /* 0x000f281e01007387 */ /* 0x0001e20000100a00 */
[----:B-1----:R-:W-:Y:S01]  /*33250*/  HFMA2.MMA R12, -RZ, RZ, -0.505859375, 137.5 ;  /* 0xb80c584cff0c7435 */ /* 0x002fe200000001ff */
[----:B------:R-:W-:Y:S02]  /*33260*/  IMAD.MOV.U32 R13, RZ, RZ, -0x53846403 ;  /* 0xac7b9bfdff0d7424 */ /* 0x000fe400078e00ff */
[----:B------:R1:W-:Y:S04]  /*33270*/  STL.64 [R1+0xf58], R10 ;  /* 0x000f580a01007387 */ /* 0x0003e80000100a00 */
[----:B------:R3:W-:Y:S01]  /*33280*/  STL.64 [R1+0xf80], R22 ;  /* 0x000f801601007387 */ /* 0x0007e20000100a00 */
[----:B--2---:R-:W-:Y:S01]  /*33290*/  HFMA2.MMA R29, -RZ, RZ, 0.302001953125, 8744 ;  /* 0x34d57045ff1d7435 */ /* 0x004fe200000001ff */
[----:B------:R-:W-:Y:S01]  /*332a0*/  MOV R28, 0xaa6be562 ;  /* 0xaa6be562001c7802 */ /* 0x000fe20000000f00 */
[----:B0-----:R-:W-:Y:S01]  /*332b0*/  HFMA2.MMA R30, -RZ, RZ, 1.16015625, 0.452880859375 ;  /* 0x3ca4373fff1e7435 */ /* 0x001fe200000001ff */
[----:B------:R0:W-:Y:S01]  /*332c0*/  STL.64 [R1+0xf88], R24 ;  /* 0x000f881801007387 */ /* 0x0001e20000100a00 */
[----:B------:R-:W-:Y:S01]  /*332d0*/  IMAD.MOV.U32 R31, RZ, RZ, 0x36ebda3c ;  /* 0x36ebda3cff1f7424 */ /* 0x000fe200078e00ff */
[----:B-1----:R-:W-:-:S02]  /*332e0*/  HFMA2.MMA R10, -RZ, RZ, 0.87060546875, 0.01421356201171875 ;  /* 0x3af72347ff0a7435 */ /* 0x002fc400000001ff */
[----:B------:R1:W-:Y:S01]  /*332f0*/  STL.64 [R1+0xfb0], R14 ;  /* 0x000fb00e01007387 */ /* 0x0003e20000100a00 */
[----:B------:R-:W-:Y:S02]  /*33300*/  IMAD.MOV.U32 R11, RZ, RZ, -0x453ede71 ;  /* 0xbac1218fff0b7424 */ /* 0x000fe400078e00ff */
[----:B---3--:R-:W-:Y:S01]  /*33310*/  IMAD.MOV.U32 R22, RZ, RZ, 0x35bf1481 ;  /* 0x35bf1481ff167424 */ /* 0x008fe200078e00ff */
[----:B------:R-:W-:Y:S01]  /*33320*/  MOV R23, 0x28a95d1c ;  /* 0x28a95d1c00177802 */ /* 0x000fe20000000f00 */
[----:B------:R2:W-:Y:S01]  /*33330*/  STL.64 [R1+0xf98], R26 ;  /* 0x000f981a01007387 */ /* 0x0005e20000100a00 */
[----:B0-----:R-:W-:Y:S01]  /*33340*/  HFMA2.MMA R24, -RZ, RZ, -0.28466796875, -7092 ;  /* 0xb48eeeedff187435 */ /* 0x001fe200000001ff */
[----:B------:R-:W-:Y:S02]  /*33350*/  IMAD.MOV.U32 R25, RZ, RZ, 0x342b44cb ;  /* 0x342b44cbff197424 */ /* 0x000fe400078e00ff */
[----:B------:R0:W-:Y:S01]  /*33360*/  STL.64 [R1+0xfa8], R12 ;  /* 0x000fa80c01007387 */ /* 0x0001e20000100a00 */
[----:B-1----:R-:W-:Y:S01]  /*33370*/  IMAD.MOV.U32 R14, RZ, RZ, -0x4940066f ;  /* 0xb6bff991ff0e7424 */ /* 0x002fe200078e00ff */
[----:B------:R-:W-:-:S02]  /*33380*/  MOV R15, 0x3c772822 ;  /* 0x3c772822000f7802 */ /* 0x000fc40000000f00 */
[----:B------:R1:W-:Y:S01]  /*33390*/  STL.64 [R1+0xfb8], R22 ;  /* 0x000fb81601007387 */ /* 0x0003e20000100a00 */
[----:B--2---:R-:W-:-:S03]  /*333a0*/  HFMA2.MMA R26, -RZ, RZ, 0.8916015625, -0.0185546875 ;  /* 0x3b22a4c0ff1a7435 */ /* 0x004fc600000001ff */
[----:B------:R2:W-:Y:S01]  /*333b0*/  STL.64 [R1+0xf50], R28 ;  /* 0x000f501c01007387 */ /* 0x0005e20000100a00 */
[----:B------:R-:W-:Y:S01]  /*333c0*/  IMAD.MOV.U32 R27, RZ, RZ, -0x42b37306 ;  /* 0xbd4c8cfaff1b7424 */ /* 0x000fe200078e00ff */
[----:B0-----:R-:W-:Y:S02]  /*333d0*/  HFMA2.MMA R13, -RZ, RZ, -1.2548828125, 0.0003120899200439453125 ;  /* 0xbd050d1dff0d7435 */ /* 0x001fe400000001ff */
[----:B------:R0:W-:Y:S01]  /*333e0*/  STL.64 [R1+0xf78], R30 ;  /* 0x000f781e01007387 */ /* 0x0001e20000100a00 */
[----:B------:R-:W-:Y:S01]  /*333f0*/  MOV R12, 0x3d756a1b ;  /* 0x3d756a1b000c7802 */ /* 0x000fe20000000f00 */
[----:B-1----:R-:W-:Y:S02]  /*33400*/  HFMA2.MMA R23, -RZ, RZ, -0.85986328125, -76.3125 ;  /* 0xbae1d4c5ff177435 */ /* 0x002fe400000001ff */
[----:B------:R1:W-:Y:S01]  /*33410*/  STL.64 [R1+0xf90], R10 ;  /* 0x000f900a01007387 */ /* 0x0003e20000100a00 */
[----:B------:R-:W-:Y:S01]  /*33420*/  MOV R22, 0x3301fab9 ;  /* 0x3301fab900167802 */ /* 0x000fe20000000f00 */
[----:B--2---:R-:W-:-:S02]  /*33430*/  IMAD.MOV.U32 R28, RZ, RZ, -0x46e97245 ;  /* 0xb9168dbbff1c7424 */ /* 0x004fc400078e00ff */
[----:B------:R2:W-:Y:S01]  /*33440*/  STL.64 [R1+0xfe8], R14 ;  /* 0x000fe80e01007387 */ /* 0x0005e20000100a00 */
[----:B------:R-:W-:Y:S01]  /*33450*/  MOV R29, 0x38cfff8d ;  /* 0x38cfff8d001d7802 */ /* 0x000fe20000000f00 */
[----:B0-----:R-:W-:Y:S02]  /*33460*/  HFMA2.MMA R31, -RZ, RZ, -0.017913818359375, 0.00958251953125 ;  /* 0xa49620e8ff1f7435 */ /* 0x001fe400000001ff */
[----:B------:R0:W-:Y:S01]  /*33470*/  STL.64 [R1+0xfc0], R24 ;  /* 0x000fc01801007387 */ /* 0x0001e20000100a00 */
[----:B------:R-:W-:Y:S01]  /*33480*/  MOV R30, 0xb34aab39 ;  /* 0xb34aab39001e7802 */ /* 0x000fe20000000f00 */
[----:B-1----:R-:W-:Y:S01]  /*33490*/  IMAD.MOV.U32 R10, RZ, RZ, 0x32091641 ;  /* 0x32091641ff0a7424 */ /* 0x002fe200078e00ff */
[----:B------:R-:W-:Y:S01]  /*334a0*/  MOV R11, 0x3cf7cd03 ;  /* 0x3cf7cd03000b7802 */ /* 0x000fe20000000f00 */
[----:B------:R1:W-:Y:S01]  /*334b0*/  STL.64 [R1+0xfa0], R28 ;  /* 0x000fa01c01007387 */ /* 0x0003e20000100a00 */
[----:B--2---:R-:W-:Y:S01]  /*334c0*/  HFMA2.MMA R15, -RZ, RZ, 0.268798828125, -0.01050567626953125 ;  /* 0x344da161ff0f7435 */ /* 0x004fe200000001ff */
[----:B------:R-:W-:-:S02]  /*334d0*/  MOV R14, 0xa7ca1510 ;  /* 0xa7ca1510000e7802 */ /* 0x000fc40000000f00 */
[----:B------:R2:W-:Y:S01]  /*334e0*/  STL.64 [R1+0xfd0], R10 ;  /* 0x000fd00a01007387 */ /* 0x0005e20000100a00 */
[----:B0-----:R-:W-:Y:S01]  /*334f0*/  IMAD.MOV.U32 R24, RZ, RZ, 0x3aa8ffa4 ;  /* 0x3aa8ffa4ff187424 */ /* 0x001fe200078e00ff */
[----:B------:R-:W-:Y:S02]  /*33500*/  MOV R25, 0xb9f59a7b ;  /* 0xb9f59a7b00197802 */ /* 0x000fe40000000f00 */
[----:B------:R0:W-:Y:S01]  /*33510*/  STL.64 [R1+0xfd8], R26 ;  /* 0x000fd81a01007387 */ /* 0x0001e20000100a00 */
[----:B-1----:R-:W-:-:S03]  /*33520*/  HFMA2.MMA R28, -RZ, RZ, -1.0869140625, 6.0234375 ;  /* 0xbc594606ff1c7435 */ /* 0x002fc600000001ff */
[----:B------:R1:W-:Y:S01]  /*33530*/  STL.64 [R1+0xfe0], R12 ;  /* 0x000fe00c01007387 */ /* 0x0003e20000100a00 */
[----:B------:R-:W-:Y:S01]  /*33540*/  IMAD.MOV.U32 R29, RZ, RZ, 0x3bb5e994 ;  /* 0x3bb5e994ff1d7424 */ /* 0x000fe200078e00ff */
[----:B--2---:R-:W-:Y:S02]  /*33550*/  HFMA2.MMA R10, -RZ, RZ, -0.11383056640625, 1.3095703125 ;  /* 0xaf493d3dff0a7435 */ /* 0x004fe400000001ff */
[----:B------:R2:W-:Y:S01]  /*33560*/  STL.64 [R1+0xff8], R22 ;  /* 0x000ff81601007387 */ /* 0x0005e20000100a00 */
[----:B------:R-:W-:-:S03]  /*33570*/  IMAD.MOV.U32 R11, RZ, RZ, 0x38f01e51 ;  /* 0x38f01e51ff0b7424 */ /* 0x000fc600078e00ff */
[----:B------:R3:W-:Y:S01]  /*33580*/  STL.64 [R1+0x1000], R24 ;  /* 0x0010001801007387 */ /* 0x0007e20000100a00 */
[----:B0-----:R-:W-:Y:S01]  /*33590*/  HFMA2.MMA R27, -RZ, RZ, 0.48974609375, -28928 ;  /* 0x37d6f710ff1b7435 */ /* 0x001fe200000001ff */
[----:B------:R-:W-:Y:S01]  /*335a0*/  MOV R26, 0xb8a2464d ;  /* 0xb8a2464d001a7802 */ /* 0x000fe20000000f00 */
[----:B-1----:R-:W-:Y:S01]  /*335b0*/  HFMA2.MMA R12, -RZ, RZ, 0.3984375, -12.578125 ;  /* 0x3660ca4aff0c7435 */ /* 0x002fe200000001ff */
[----:B------:R0:W-:Y:S01]  /*335c0*/  STL.64 [R1+0xfc8], R30 ;  /* 0x000fc81e01007387 */ /* 0x0001e20000100a00 */
[----:B------:R-:W-:Y:S02]  /*335d0*/  IMAD.MOV.U32 R13, RZ, RZ, -0x4a74aa49 ;  /* 0xb58b55b7ff0d7424 */ /* 0x000fe400078e00ff */
[----:B--2---:R-:W-:Y:S01]  /*335e0*/  IMAD.MOV.U32 R22, RZ, RZ, -0x4c0acadf ;  /* 0xb3f53521ff167424 */ /* 0x004fe200078e00ff */
[----:B------:R-:W-:Y:S01]  /*335f0*/  MOV R23, 0x33108b6f ;  /* 0x33108b6f00177802 */ /* 0x000fe20000000f00 */
[----:B------:R1:W-:Y:S01]  /*33600*/  STL.64 [R1+0x1028], R14 ;  /* 0x0010280e01007387 */ /* 0x0003e20000100a00 */
[----:B---3--:R-:W-:Y:S01]  /*33610*/  HFMA2.MMA R24, -RZ, RZ, -1.447265625, -232.375 ;  /* 0xbdcadb43ff187435 */ /* 0x008fe200000001ff */
[----:B------:R-:W-:-:S02]  /*33620*/  IMAD.MOV.U32 R25, RZ, RZ, 0x3e37d95d ;  /* 0x3e37d95dff197424 */ /* 0x000fc400078e00ff */
[----:B------:R2:W-:Y:S01]  /*33630*/  STL.64 [R1+0x1030], R22 ;  /* 0x0010301601007387 */ /* 0x0005e20000100a00 */
[----:B0-----:R-:W-:Y:S01]  /*33640*/  IMAD.MOV.U32 R30, RZ, RZ, 0x2b978533 ;  /* 0x2b978533ff1e7424 */ /* 0x001fe200078e00ff */
[----:B------:R-:W-:Y:S02]  /*33650*/  MOV R31, 0xb6b2aaa9 ;  /* 0xb6b2aaa9001f7802 */ /* 0x000fe40000000f00 */
[----:B------:R0:W-:Y:S01]  /*33660*/  STL.64 [R1+0xff0], R28 ;  /* 0x000ff01c01007387 */ /* 0x0001e20000100a00 */
[----:B-1----:R-:W-:Y:S01]  /*33670*/  HFMA2.MMA R15, -RZ, RZ, 1.1015625, 480 ;  /* 0x3c685f80ff0f7435 */ /* 0x002fe200000001ff */
[----:B------:R-:W-:Y:S02]  /*33680*/  MOV R14, 0xbc8d24f9 ;  /* 0xbc8d24f9000e7802 */ /* 0x000fe40000000f00 */
[----:B------:R1:W-:Y:S01]  /*33690*/  STL.64 [R1+0x1008], R10 ;  /* 0x0010080a01007387 */ /* 0x0003e20000100a00 */
[----:B--2---:R-:W-:Y:S01]  /*336a0*/  HFMA2.MMA R23, -RZ, RZ, 0.08795166015625, -0.0002505779266357421875 ;  /* 0x2da18c1bff177435 */ /* 0x004fe200000001ff */
[----:B------:R-:W-:-:S02]  /*336b0*/  MOV R22, 0x39d6f710 ;  /* 0x39d6f71000167802 */ /* 0x000fc40000000f00 */
[----:B------:R2:W-:Y:S01]  /*336c0*/  STL.64 [R1+0x1010], R26 ;  /* 0x0010101a01007387 */ /* 0x0005e20000100a00 */
[----:B0-----:R-:W-:-:S03]  /*336d0*/  HFMA2.MMA R29, -RZ, RZ, -0.501953125, 0.00012767314910888671875 ;  /* 0xb804082fff1d7435 */ /* 0x001fc600000001ff */
[----:B------:R0:W-:Y:S01]  /*336e0*/  STL.64 [R1+0x1018], R30 ;  /* 0x0010181e01007387 */ /* 0x0001e20000100a00 */
[----:B------:R-:W-:-:S03]  /*336f0*/  MOV R28, 0xbe050379 ;  /* 0xbe050379001c7802 */ /* 0x000fc60000000f00 */
[----:B------:R3:W-:Y:S01]  /*33700*/  STL.64 [R1+0x1020], R12 ;  /* 0x0010200c01007387 */ /* 0x0007e20000100a00 */
[----:B-1----:R-:W-:Y:S01]  /*33710*/  IMAD.MOV.U32 R10, RZ, RZ, 0x3db95da4 ;  /* 0x3db95da4ff0a7424 */ /* 0x002fe200078e00ff */
[----:B------:R-:W-:Y:S02]  /*33720*/  MOV R11, 0xbdbe1d0a ;  /* 0xbdbe1d0a000b7802 */ /* 0x000fe40000000f00 */
[----:B------:R1:W-:Y:S01]  /*33730*/  STL.64 [R1+0x1038], R24 ;  /* 0x0010381801007387 */ /* 0x0003e20000100a00 */
[----:B--2---:R-:W-:Y:S01]  /*33740*/  IMAD.MOV.U32 R26, RZ, RZ, -0x4447cc25 ;  /* 0xbbb833dbff1a7424 */ /* 0x004fe200078e00ff */
[----:B------:R-:W-:Y:S02]  /*33750*/  MOV R27, 0xb124a69e ;  /* 0xb124a69e001b7802 */ /* 0x000fe40000000f00 */
[----:B------:R2:W-:Y:S01]  /*33760*/  STL.64 [R1+0x1058], R14 ;  /* 0x0010580e01007387 */ /* 0x0005e20000100a00 */
[----:B0-----:R-:W-:Y:S01]  /*33770*/  HFMA2.MMA R30, -RZ, RZ, 0.8525390625, 0.0031871795654296875 ;  /* 0x3ad21a87ff1e7435 */ /* 0x001fe200000001ff */
[----:B------:R-:W-:-:S02]  /*33780*/  IMAD.MOV.U32 R31, RZ, RZ, -0x4567de18 ;  /* 0xba9821e8ff1f7424 */ /* 0x000fc400078e00ff */
[----:B------:R0:W-:Y:S01]  /*33790*/  STL.64 [R1+0x1070], R22 ;  /* 0x0010701601007387 */ /* 0x0001e20000100a00 */
[----:B---3--:R-:W-:Y:S01]  /*337a0*/  HFMA2.MMA R12, -RZ, RZ, 1.3017578125, -2804 ;  /* 0x3d35e97aff0c7435 */ /* 0x008fe200000001ff */
[----:B------:R-:W-:Y:S02]  /*337b0*/  IMAD.MOV.U32 R13, RZ, RZ, 0x3495237e ;  /* 0x3495237eff0d7424 */ /* 0x000fe400078e00ff */
[----:B------:R3:W-:Y:S01]  /*337c0*/  STL.64 [R1+0x1048], R10 ;  /* 0x0010480a01007387 */ /* 0x0007e20000100a00 */
[----:B-1----:R-:W-:Y:S01]  /*337d0*/  HFMA2.MMA R24, -RZ, RZ, -0.47998046875, 0.055816650390625 ;  /* 0xb7ae2b25ff187435 */ /* 0x002fe200000001ff */
[----:B------:R-:W-:Y:S01]  /*337e0*/  IMAD.MOV.U32 R25, RZ, RZ, -0x55fb1376 ;  /* 0xaa04ec8aff197424 */ /* 0x000fe200078e00ff */
[----:B--2---:R-:W-:Y:S01]  /*337f0*/  HFMA2.MMA R14, -RZ, RZ, -0.25732421875, 0.037445068359375 ;  /* 0xb41e28cbff0e7435 */ /* 0x004fe200000001ff */
[----:B------:R-:W-:Y:S01]  /*33800*/  IMAD.MOV.U32 R15, RZ, RZ, -0x41b34182 ;  /* 0xbe4cbe7eff0f7424 */ /* 0x000fe200078e00ff */
[----:B------:R1:W-:Y:S01]  /*33810*/  STL.64 [R1+0x1050], R12 ;  /* 0x0010500c01007387 */ /* 0x0003e20000100a00 */
[----:B0-----:R-:W-:Y:S01]  /*33820*/  HFMA2.MMA R23, -RZ, RZ, 1.681640625, -0.7841796875 ;  /* 0x3ebaba46ff177435 */ /* 0x001fe200000001ff */
[----:B------:R-:W-:-:S02]  /*33830*/  MOV R22, 0xbc76adea ;  /* 0xbc76adea00167802 */ /* 0x000fc40000000f00 */
[----:B------:R0:W-:Y:S01]  /*33840*/  STL.64 [R1+0x1060], R26 ;  /* 0x0010601a01007387 */ /* 0x0001e20000100a00 */
[----:B---3--:R-:W-:Y:S01]  /*33850*/  IMAD.MOV.U32 R10, RZ, RZ, -0x47370002 ;  /* 0xb8c8fffeff0a7424 */ /* 0x008fe200078e00ff */
[----:B------:R-:W-:Y:S02]  /*33860*/  MOV R11, 0x3885781c ;  /* 0x3885781c000b7802 */ /* 0x000fe40000000f00 */
[----:B------:R2:W-:Y:S04]  /*33870*/  STL.64 [R1+0x1098], R14 ;  /* 0x0010980e01007387 */ /* 0x0005e80000100a00 */
[----:B------:R3:W-:Y:S01]  /*33880*/  STL.64 [R1+0x10a0], R22 ;  /* 0x0010a01601007387 */ /* 0x0007e20000100a00 */
[----:B-1----:R-:W-:Y:S01]  /*33890*/  IMAD.MOV.U32 R12, RZ, RZ, 0x3558d126 ;  /* 0x3558d126ff0c7424 */ /* 0x002fe200078e00ff */
[----:B------:R-:W-:-:S02]  /*338a0*/  MOV R13, 0x262d4d18 ;  /* 0x262d4d18000d7802 */ /* 0x000fc40000000f00 */
[----:B------:R1:W-:Y:S01]  /*338b0*/  STL.64 [R1+0x1078], R10 ;  /* 0x0010780a01007387 */ /* 0x0003e20000100a00 */
[----:B0-----:R-:W-:Y:S01]  /*338c0*/  IMAD.MOV.U32 R26, RZ, RZ, -0x41124077 ;  /* 0xbeedbf89ff1a7424 */ /* 0x001fe200078e00ff */
[----:B------:R-:W-:Y:S01]  /*338d0*/  MOV R27, 0x3e8866ce ;  /* 0x3e8866ce001b7802 */ /* 0x000fe20000000f00 */
[----:B--2---:R-:W-:Y:S01]  /*338e0*/  HFMA2.MMA R15, -RZ, RZ, -0.84814453125, 0 ;  /* 0xbac90000ff0f7435 */ /* 0x004fe200000001ff */
[----:B------:R-:W-:Y:S01]  /*338f0*/  MOV R14, 0x3091fe30 ;  /* 0x3091fe30000e7802 */ /* 0x000fe20000000f00 */
[----:B------:R0:W-:Y:S01]  /*33900*/  STL.64 [R1+0x1080], R24 ;  /* 0x0010801801007387 */ /* 0x0001e20000100a00 */
[----:B---3--:R-:W-:Y:S01]  /*33910*/  HFMA2.MMA R22, -RZ, RZ, -0.07666015625, -43.65625 ;  /* 0xace8d175ff167435 */ /* 0x008fe200000001ff */
[----:B------:R-:W-:Y:S02]  /*33920*/  IMAD.MOV.U32 R23, RZ, RZ, 0x38b0b6af ;  /* 0x38b0b6afff177424 */ /* 0x000fe400078e00ff */
[----:B------:R2:W-:Y:S01]  /*33930*/  STL.64 [R1+0x1090], R12 ;  /* 0x0010900c01007387 */ /* 0x0005e20000100a00 */
[----:B-1----:R-:W-:Y:S01]  /*33940*/  HFMA2.MMA R11, -RZ, RZ, -1.349609375, 2.236328125 ;  /* 0xbd664079ff0b7435 */ /* 0x002fe200000001ff */
[----:B------:R-:W-:-:S02]  /*33950*/  MOV R10, 0x3e02b5d2 ;  /* 0x3e02b5d2000a7802 */ /* 0x000fc40000000f00 */
[----:B------:R1:W-:Y:S01]  /*33960*/  STL.64 [R1+0x10d0], R14 ;  /* 0x0010d00e01007387 */ /* 0x0003e20000100a00 */
[----:B0-----:R-:W-:Y:S01]  /*33970*/  IMAD.MOV.U32 R24, RZ, RZ, -0x4bc3c1c1 ;  /* 0xb43c3e3fff187424 */ /* 0x001fe200078e00ff */
[----:B------:R-:W-:Y:S02]  /*33980*/  MOV R25, 0x3c9d93f6 ;  /* 0x3c9d93f600197802 */ /* 0x000fe40000000f00 */
[----:B------:R0:W-:Y:S01]  /*33990*/  STL.64 [R1+0x10e0], R22 ;  /* 0x0010e01601007387 */ /* 0x0001e20000100a00 */
[----:B--2---:R-:W-:Y:S01]  /*339a0*/  HFMA2.MMA R12, -RZ, RZ, -1.1162109375, 0.44384765625 ;  /* 0xbc77371aff0c7435 */ /* 0x004fe200000001ff */
[----:B------:R-:W-:Y:S02]  /*339b0*/  IMAD.MOV.U32 R13, RZ, RZ, 0x3bbc182a ;  /* 0x3bbc182aff0d7424 */ /* 0x000fe400078e00ff */
[----:B------:R2:W-:Y:S01]  /*339c0*/  STL.64 [R1+0x10a8], R26 ;  /* 0x0010a81a01007387 */ /* 0x0005e20000100a00 */
[----:B-1----:R-:W-:Y:S01]  /*339d0*/  HFMA2.MMA R14, -RZ, RZ, -1.8310546875, -0.73486328125 ;  /* 0xbf53b9e1ff0e7435 */ /* 0x002fe200000001ff */
[----:B------:R-:W-:-:S02]  /*339e0*/  IMAD.MOV.U32 R15, RZ, RZ, 0x3f64be03 ;  /* 0x3f64be03ff0f7424 */ /* 0x000fc400078e00ff */
[----:B------:R1:W-:Y:S01]  /*339f0*/  STL.64 [R1+0x10b8], R10 ;  /* 0x0010b80a01007387 */ /* 0x0003e20000100a00 */
[----:B0-----:R-:W-:Y:S01]  /*33a00*/  HFMA2.MMA R23, -RZ, RZ, -0.365234375, 0.14404296875 ;  /* 0xb5d8309cff177435 */ /* 0x001fe200000001ff */
[----:B------:R-:W-:Y:S02]  /*33a10*/  MOV R22, 0xbee64065 ;  /* 0xbee6406500167802 */ /* 0x000fe40000000f00 */
[----:B------:R0:W-:Y:S01]  /*33a20*/  STL.64 [R1+0x10c0], R24 ;  /* 0x0010c01801007387 */ /* 0x0001e20000100a00 */
[----:B--2---:R-:W-:Y:S01]  /*33a30*/  HFMA2.MMA R27, -RZ, RZ, 0.473876953125, 0.000475406646728515625 ;  /* 0x37950fcaff1b7435 */ /* 0x004fe200000001ff */
[----:B------:R-:W-:Y:S02]  /*33a40*/  MOV R26, 0xb867519f ;  /* 0xb867519f001a7802 */ /* 0x000fe40000000f00 */
[----:B------:R2:W-:Y:S01]  /*33a50*/  STL.64 [R1+0x1110], R14 ;  /* 0x0011100e01007387 */ /* 0x0005e20000100a00 */
[----:B-1----:R-:W-:Y:S01]  /*33a60*/  IMAD.MOV.U32 R10, RZ, RZ, 0x292edd8c ;  /* 0x292edd8cff0a7424 */ /* 0x002fe200078e00ff */
[----:B------:R-:W-:-:S02]  /*33a70*/  MOV R11, 0xb66d3d31 ;  /* 0xb66d3d31000b7802 */ /* 0x000fc40000000f00 */
[----:B------:R1:W-:Y:S01]  /*33a80*/  STL.64 [R1+0x10c8], R12 ;  /* 0x0010c80c01007387 */ /* 0x0003e20000100a00 */
[----:B0-----:R-:W-:Y:S01]  /*33a90*/  HFMA2.MMA R24, -RZ, RZ, 0.37939453125, -1.3037109375 ;  /* 0x3612bd37ff187435 */ /* 0x001fe200000001ff */
[----:B------:R-:W-:Y:S02]  /*33aa0*/  IMAD.MOV.U32 R25, RZ, RZ, -0x4acca68f ;  /* 0xb5335971ff197424 */ /* 0x000fe400078e00ff */
[----:B------:R0:W-:Y:S01]  /*33ab0*/  STL.64 [R1+0x1118], R22 ;  /* 0x0011181601007387 */ /* 0x0001e20000100a00 */
[----:B--2---:R-:W-:Y:S01]  /*33ac0*/  HFMA2.MMA R15, -RZ, RZ, 0.057769775390625, -50528 ;  /* 0x2b65fa2bff0f7435 */ /* 0x004fe200000001ff */
[----:B------:R-:W-:Y:S02]  /*33ad0*/  MOV R14, 0x39ba53bc ;  /* 0x39ba53bc000e7802 */ /* 0x000fe40000000f00 */
[----:B------:R2:W-:Y:S01]  /*33ae0*/  STL.64 [R1+0x1040], R28 ;  /* 0x0010401c01007387 */ /* 0x0005e20000100a00 */
[----:B-1----:R-:W-:Y:S01]  /*33af0*/  IMAD.MOV.U32 R12, RZ, RZ, 0x3f885f7f ;  /* 0x3f885f7fff0c7424 */ /* 0x002fe200078e00ff */
[----:B------:R-:W-:-:S02]  /*33b00*/  MOV R13, 0x3944bb29 ;  /* 0x3944bb29000d7802 */ /* 0x000fc40000000f00 */
[----:B------:R1:W-:Y:S01]  /*33b10*/  STL.64 [R1+0x10e8], R26 ;  /* 0x0010e81a01007387 */ /* 0x0003e20000100a00 */
[----:B0-----:R-:W-:-:S03]  /*33b20*/  HFMA2.MMA R22, -RZ, RZ, -0.47021484375, -4.7028064727783203125e-05 ;  /* 0xb7868315ff167435 */ /* 0x001fc600000001ff */
[----:B------:R0:W-:Y:S01]  /*33b30*/  STL.64 [R1+0x10f0], R10 ;  /* 0x0010f00a01007387 */ /* 0x0001e20000100a00 */
[----:B------:R-:W-:Y:S01]  /*33b40*/  IMAD.MOV.U32 R23, RZ, RZ, 0x2860a0bf ;  /* 0x2860a0bfff177424 */ /* 0x000fe200078e00ff */
[----:B--2---:R-:W-:Y:S02]  /*33b50*/  HFMA2.MMA R29, -RZ, RZ, -0.38671875, 1.546875 ;  /* 0xb6303e30ff1d7435 */ /* 0x004fe400000001ff */
[----:B------:R2:W-:Y:S01]  /*33b60*/  STL.64 [R1+0x10f8], R24 ;  /* 0x0010f81801007387 */ /* 0x0005e20000100a00 */
[----:B------:R-:W-:Y:S01]  /*33b70*/  MOV R28, 0x368d5ef3 ;  /* 0x368d5ef3001c7802 */ /* 0x000fe20000000f00 */
[----:B-1----:R-:W-:Y:S01]  /*33b80*/  IMAD.MOV.U32 R26, RZ, RZ, 0x3e44f8f2 ;  /* 0x3e44f8f2ff1a7424 */ /* 0x002fe200078e00ff */
[----:B------:R-:W-:Y:S01]  /*33b90*/  MOV R27, 0xbe29f5e1 ;  /* 0xbe29f5e1001b7802 */ /* 0x000fe20000000f00 */
[----:B------:R1:W-:Y:S01]  /*33ba0*/  STL.64 [R1+0x1148], R14 ;  /* 0x0011480e01007387 */ /* 0x0003e20000100a00 */
[----:B0-----:R-:W-:Y:S01]  /*33bb0*/  HFMA2.MMA R11, -RZ, RZ, 1.12890625, -13600 ;  /* 0x3c84f2a4ff0b7435 */ /* 0x001fe200000001ff */
[----:B------:R-:W-:-:S02]  /*33bc0*/  MOV R10, 0xbcafe000 ;  /* 0xbcafe000000a7802 */ /* 0x000fc40000000f00 */
[----:B------:R0:W-:Y:S01]  /*33bd0*/  STL.64 [R1+0x1108], R12 ;  /* 0x0011080c01007387 */ /* 0x0001e20000100a00 */
[----:B--2---:R-:W-:Y:S01]  /*33be0*/  IMAD.MOV.U32 R24, RZ, RZ, -0x443c0f77 ;  /* 0xbbc3f089ff187424 */ /* 0x004fe200078e00ff */
[----:B------:R-:W-:Y:S02]  /*33bf0*/  MOV R25, 0xaef836cd ;  /* 0xaef836cd00197802 */ /* 0x000fe40000000f00 */
[----:B------:R2:W-:Y:S01]  /*33c00*/  STL.64 [R1+0x1068], R30 ;  /* 0x0010681e01007387 */ /* 0x0005e20000100a00 */
[----:B-1----:R-:W-:Y:S01]  /*33c10*/  HFMA2.MMA R14, -RZ, RZ, 0.355224609375, -8.9824199676513671875e-05 ;  /* 0x35af85e3ff0e7435 */ /* 0x002fe200000001ff */
[----:B------:R-:W-:Y:S02]  /*33c20*/  IMAD.MOV.U32 R15, RZ, RZ, -0x417c17f8 ;  /* 0xbe83e808ff0f7424 */ /* 0x000fe400078e00ff */
[----:B------:R1:W-:Y:S01]  /*33c30*/  STL.64 [R1+0x1120], R26 ;  /* 0x0011201a01007387 */ /* 0x0003e20000100a00 */
[----:B0-----:R-:W-:-:S03]  /*33c40*/  HFMA2.MMA R12, -RZ, RZ, 0.8466796875, -22.078125 ;  /* 0x3ac6cd85ff0c7435 */ /* 0x001fc600000001ff */
[----:B------:R0:W-:Y:S01]  /*33c50*/  STL.64 [R1+0x1158], R22 ;  /* 0x0011581601007387 */ /* 0x0001e20000100a00 */
[----:B------:R-:W-:Y:S01]  /*33c60*/  IMAD.MOV.U32 R13, RZ, RZ, -0x4576a78a ;  /* 0xba895876ff0d7424 */ /* 0x000fe200078e00ff */
[----:B--2---:R-:W-:Y:S02]  /*33c70*/  HFMA2.MMA R30, -RZ, RZ, 0.5068359375, -4.30859375 ;  /* 0x380ec44fff1e7435 */ /* 0x004fe400000001ff */
[----:B------:R2:W-:Y:S01]  /*33c80*/  STL.64 [R1+0x1088], R28 ;  /* 0x0010881c01007387 */ /* 0x0005e20000100a00 */
[----:B------:R-:W-:Y:S01]  /*33c90*/  IMAD.MOV.U32 R31, RZ, RZ, -0x41f2d92f ;  /* 0xbe0d26d1ff1f7424 */ /* 0x000fe200078e00ff */
[----:B-1----:R-:W-:Y:S02]  /*33ca0*/  HFMA2.MMA R27, -RZ, RZ, 1.9580078125, 308.25 ;  /* 0x3fd55cd1ff1b7435 */ /* 0x002fe400000001ff */
[----:B------:R1:W-:Y:S01]  /*33cb0*/  STL.64 [R1+0x1130], R10 ;  /* 0x0011300a01007387 */ /* 0x0003e20000100a00 */
[----:B------:R-:W-:Y:S01]  /*33cc0*/  MOV R26, 0x365283b7 ;  /* 0x365283b7001a7802 */ /* 0x000fe20000000f00 */
[----:B0-----:R-:W-:-:S02]  /*33cd0*/  HFMA2.MMA R23, -RZ, RZ, -1.4169921875, 13232 ;  /* 0xbdab7276ff177435 */ /* 0x001fc400000001ff */
[----:B------:R0:W-:Y:S01]  /*33ce0*/  STL.64 [R1+0x1138], R24 ;  /* 0x0011381801007387 */ /* 0x0001e20000100a00 */
[----:B------:R-:W-:Y:S01]  /*33cf0*/  MOV R22, 0x3e580a4b ;  /* 0x3e580a4b00167802 */ /* 0x000fe20000000f00 */
[----:B--2---:R-:W-:Y:S01]  /*33d00*/  IMAD.MOV.U32 R28, RZ, RZ, 0x3a8dcf9e ;  /* 0x3a8dcf9eff1c7424 */ /* 0x004fe200078e00ff */
[----:B------:R-:W-:Y:S01]  /*33d10*/  MOV R29, 0xb9c3f089 ;  /* 0xb9c3f089001d7802 */ /* 0x000fe20000000f00 */
[----:B------:R2:W-:Y:S01]  /*33d20*/  STL.64 [R1+0x1188], R14 ;  /* 0x0011880e01007387 */ /* 0x0005e20000100a00 */
[----:B-1----:R-:W-:Y:S01]  /*33d30*/  IMAD.MOV.U32 R10, RZ, RZ, 0x3deeafd0 ;  /* 0x3deeafd0ff0a7424 */ /* 0x002fe200078e00ff */
[----:B------:R-:W-:Y:S02]  /*33d40*/  MOV R11, 0xc0550bb4 ;  /* 0xc0550bb4000b7802 */ /* 0x000fe40000000f00 */
[----:B------:R1:W-:Y:S01]  /*33d50*/  STL.64 [R1+0x1140], R12 ;  /* 0x0011400c01007387 */ /* 0x0003e20000100a00 */
[----:B0-----:R-:W-:Y:S01]  /*33d60*/  HFMA2.MMA R24, -RZ, RZ, 2.279296875, 6.03199005126953125e-05 ;  /* 0x408f03f4ff187435 */ /* 0x001fe200000001ff */
[----:B------:R-:W-:-:S02]  /*33d70*/  IMAD.MOV.U32 R25, RZ, RZ, -0x3fd357bf ;  /* 0xc02ca841ff197424 */ /* 0x000fc400078e00ff */
[----:B------:R0:W-:Y:S01]  /*33d80*/  STL.64 [R1+0x10b0], R30 ;  /* 0x0010b01e01007387 */ /* 0x0001e20000100a00 */
[----:B--2---:R-:W-:Y:S01]  /*33d90*/  HFMA2.MMA R15, -RZ, RZ, 0.468505859375, 37952 ;  /* 0x377f78a2ff0f7435 */ /* 0x004fe200000001ff */
[----:B------:R-:W-:Y:S02]  /*33da0*/  MOV R14, 0xb84a1be1 ;  /* 0xb84a1be1000e7802 */ /* 0x000fe40000000f00 */
[----:B------:R2:W-:Y:S01]  /*33db0*/  STL.64 [R1+0x10d8], R28 ;  /* 0x0010d81c01007387 */ /* 0x0005e20000100a00 */
[----:B-1----:R-:W-:Y:S01]  /*33dc0*/  IMAD.MOV.U32 R12, RZ, RZ, -0x4040cb49 ;  /* 0xbfbf34b7ff0c7424 */ /* 0x002fe200078e00ff */
[----:B------:R-:W-:Y:S02]  /*33dd0*/  MOV R13, 0x3f30567c ;  /* 0x3f30567c000d7802 */ /* 0x000fe40000000f00 */
[----:B------:R1:W-:Y:S01]  /*33de0*/  STL.64 [R1+0x1160], R26 ;  /* 0x0011601a01007387 */ /* 0x0003e20000100a00 */
[----:B0-----:R-:W-:Y:S01]  /*33df0*/  HFMA2.MMA R31, -RZ, RZ, -1.923828125, 0.025543212890625 ;  /* 0xbfb2268aff1f7435 */ /* 0x001fe200000001ff */
[----:B------:R-:W-:-:S02]  /*33e00*/  MOV R30, 0x3f39715e ;  /* 0x3f39715e001e7802 */ /* 0x000fc40000000f00 */
[----:B------:R0:W-:Y:S01]  /*33e10*/  STL.64 [R1+0x1168], R10 ;  /* 0x0011680a01007387 */ /* 0x0001e20000100a00 */
[----:B--2---:R-:W-:-:S03]  /*33e20*/  HFMA2.MMA R28, -RZ, RZ, 1.3876953125, 0.000747203826904296875 ;  /* 0x3d8d121fff1c7435 */ /* 0x004fc600000001ff */
[----:B------:R2:W-:Y:S01]  /*33e30*/  STL.64 [R1+0x1190], R22 ;  /* 0x0011901601007387 */ /* 0x0005e20000100a00 */
[----:B------:R-:W-:Y:S02]  /*33e40*/  IMAD.MOV.U32 R29, RZ, RZ, 0x326ef93b ;  /* 0x326ef93bff1d7424 */ /* 0x000fe400078e00ff */
[----:B-1----:R-:W-:Y:S01]  /*33e50*/  IMAD.MOV.U32 R26, RZ, RZ, -0x4dfa223c ;  /* 0xb205ddc4ff1a7424 */ /* 0x002fe200078e00ff */
[----:B------:R-:W-:Y:S01]  /*33e60*/  MOV R27, 0x3cc6cd86 ;  /* 0x3cc6cd86001b7802 */ /* 0x000fe20000000f00 */
[----:B------:R1:W-:Y:S01]  /*33e70*/  STL.64 [R1+0x1170], R24 ;  /* 0x0011701801007387 */ /* 0x0003e20000100a00 */
[----:B0-----:R-:W-:Y:S01]  /*33e80*/  HFMA2.MMA R11, -RZ, RZ, -0.84912109375, -587 ;  /* 0xbacbe096ff0b7435 */ /* 0x001fe200000001ff */
[----:B------:R-:W-:Y:S02]  /*33e90*/  MOV R10, 0x2e596624 ;  /* 0x2e596624000a7802 */ /* 0x000fe40000000f00 */
[----:B------:R0:W-:Y:S01]  /*33ea0*/  STL.64 [R1+0x1180], R12 ;  /* 0x0011800c01007387 */ /* 0x0001e20000100a00 */
[----:B--2---:R-:W-:Y:S01]  /*33eb0*/  HFMA2.MMA R22, -RZ, RZ, -2.5859375, -0.0101165771484375 ;  /* 0xc12ca12eff167435 */ /* 0x004fe200000001ff */
[----:B------:R-:W-:-:S02]  /*33ec0*/  IMAD.MOV.U32 R23, RZ, RZ, -0x4543e1d3 ;  /* 0xbabc1e2dff177424 */ /* 0x000fc400078e00ff */
[----:B------:R2:W-:Y:S01]  /*33ed0*/  STL.64 [R1+0x11c0], R14 ;  /* 0x0011c00e01007387 */ /* 0x0005e20000100a00 */
[----:B-1----:R-:W-:Y:S01]  /*33ee0*/  IMAD.MOV.U32 R24, RZ, RZ, 0x3a8a6d7f ;  /* 0x3a8a6d7fff187424 */ /* 0x002fe200078e00ff */
[----:B------:R-:W-:Y:S02]  /*33ef0*/  MOV R25, 0xb9b8f43c ;  /* 0xb9b8f43c00197802 */ /* 0x000fe40000000f00 */
[----:B------:R1:W-:Y:S01]  /*33f00*/  STL.64 [R1+0x1198], R26 ;  /* 0x0011981a01007387 */ /* 0x0003e20000100a00 */
[----:B0-----:R-:W-:Y:S01]  /*33f10*/  HFMA2.MMA R12, -RZ, RZ, 0.045440673828125, 4296 ;  /* 0x29d16c32ff0c7435 */ /* 0x001fe200000001ff */
[----:B------:R-:W-:Y:S02]  /*33f20*/  IMAD.MOV.U32 R13, RZ, RZ, 0x389de2c9 ;  /* 0x389de2c9ff0d7424 */ /* 0x000fe400078e00ff */
[----:B------:R0:W-:Y:S01]  /*33f30*/  STL.64 [R1+0x1100], R30 ;  /* 0x0011001e01007387 */ /* 0x0001e20000100a00 */
[----:B--2---:R-:W-:Y:S01]  /*33f40*/  HFMA2.MMA R14, -RZ, RZ, 1.4541015625, -0.0060577392578125 ;  /* 0x3dd19e34ff0e7435 */ /* 0x004fe200000001ff */
[----:B------:R-:W-:-:S02]  /*33f50*/  IMAD.MOV.U32 R15, RZ, RZ, 0x3067cdc6 ;  /* 0x3067cdc6ff0f7424 */ /* 0x000fc400078e00ff */
[----:B------:R2:W-:Y:S01]  /*33f60*/  STL.64 [R1+0x1128], R28 ;  /* 0x0011281c01007387 */ /* 0x0005e20000100a00 */
[----:B-1----:R-:W-:-:S03]  /*33f70*/  HFMA2.MMA R27, -RZ, RZ, -2.576171875, 24.15625 ;  /* 0xc1274e0aff1b7435 */ /* 0x002fc600000001ff */
[----:B------:R1:W-:Y:S01]  /*33f80*/  STL.64 [R1+0x11a8], R10 ;  /* 0x0011a80a01007387 */ /* 0x0003e20000100a00 */
[----:B------:R-:W-:Y:S01]  /*33f90*/  MOV R26, 0x4113bbe2 ;  /* 0x4113bbe2001a7802 */ /* 0x000fe20000000f00 */
[----:B0-----:R-:W-:Y:S02]  /*33fa0*/  IMAD.MOV.U32 R30, RZ, RZ, -0x475ce5ee ;  /* 0xb8a31a12ff1e7424 */ /* 0x001fe400078e00ff */
[----:B------:R0:W-:Y:S01]  /*33fb0*/  STL.64 [R1+0x11b0], R24 ;  /* 0x0011b01801007387 */ /* 0x0001e20000100a00 */
[----:B------:R-:W-:Y:S01]  /*33fc0*/  MOV R31, 0x3852efff ;  /* 0x3852efff001f7802 */ /* 0x000fe20000000f00 */
[----:B--2---:R-:W-:Y:S02]  /*33fd0*/  HFMA2.MMA R29, -RZ, RZ, 1.94140625, -55168 ;  /* 0x3fc4fabcff1d7435 */ /* 0x004fe400000001ff */
[----:B------:R2:W-:Y:S01]  /*33fe0*/  STL.64 [R1+0x11d0], R22 ;  /* 0x0011d01601007387 */ /* 0x0005e20000100a00 */
[----:B------:R-:W-:Y:S01]  /*33ff0*/  MOV R28, 0xb9885993 ;  /* 0xb9885993001c7802 */ /* 0x000fe20000000f00 */
[----:B-1----:R-:W-:Y:S01]  /*34000*/  IMAD.MOV.U32 R10, RZ, RZ, 0x40b05672 ;  /* 0x40b05672ff0a7424 */ /* 0x002fe200078e00ff */
[----:B------:R-:W-:Y:S01]  /*34010*/  MOV R11, 0x3749bc93 ;  /* 0x3749bc93000b7802 */ /* 0x000fe20000000f00 */
[----:B------:R1:W-:Y:S01]  /*34020*/  STL.64 [R1+0x11b8], R12 ;  /* 0x0011b80c01007387 */ /* 0x0003e20000100a00 */
[----:B0-----:R-:W-:Y:S01]  /*34030*/  HFMA2.MMA R24, -RZ, RZ, -2.0703125, -772.5 ;  /* 0xc024e209ff187435 */ /* 0x001fe200000001ff */
[----:B------:R-:W-:-:S02]  /*34040*/  IMAD.MOV.U32 R25, RZ, RZ, 0x40148713 ;  /* 0x40148713ff197424 */ /* 0x000fc400078e00ff */
[----:B------:R0:W-:Y:S01]  /*34050*/  STL.64 [R1+0x1200], R14 ;  /* 0x0012000e01007387 */ /* 0x0001e20000100a00 */
[----:B--2---:R-:W-:Y:S01]  /*34060*/  HFMA2.MMA R23, -RZ, RZ, 1.16015625, 771.5 ;  /* 0x3ca46207ff177435 */ /* 0x004fe200000001ff */
[----:B------:R-:W-:Y:S02]  /*34070*/  MOV R22, 0xbce55ca9 ;  /* 0xbce55ca900167802 */ /* 0x000fe40000000f00 */
[----:B------:R2:W-:Y:S01]  /*34080*/  STL.64 [R1+0x1150], R30 ;  /* 0x0011501e01007387 */ /* 0x0005e20000100a00 */
[----:B-1----:R-:W-:Y:S01]  /*34090*/  IMAD.MOV.U32 R12, RZ, RZ, 0x3eadf3d5 ;  /* 0x3eadf3d5ff0c7424 */ /* 0x002fe200078e00ff */
[----:B------:R-:W-:Y:S02]  /*340a0*/  MOV R13, 0xbe88cf1e ;  /* 0xbe88cf1e000d7802 */ /* 0x000fe40000000f00 */
[----:B------:R1:W-:Y:S01]  /*340b0*/  STL.64 [R1+0x11d8], R26 ;  /* 0x0011d81a01007387 */ /* 0x0003e20000100a00 */
[----:B0-----:R-:W-:Y:S01]  /*340c0*/  HFMA2.MMA R15, -RZ, RZ, 3.0078125, 0.99951171875 ;  /* 0x42043bffff0f7435 */ /* 0x001fe200000001ff */
[----:B------:R-:W-:-:S02]  /*340d0*/  MOV R14, 0xc251316e ;  /* 0xc251316e000e7802 */ /* 0x000fc40000000f00 */
[----:B------:R0:W-:Y:S01]  /*340e0*/  STL.64 [R1+0x11e0], R10 ;  /* 0x0011e00a01007387 */ /* 0x0001e20000100a00 */
[----:B--2---:R-:W-:Y:S01]  /*340f0*/  HFMA2.MMA R30, -RZ, RZ, -1.1416015625, -6136 ;  /* 0xbc91edfeff1e7435 */ /* 0x004fe200000001ff */
[----:B------:R-:W-:Y:S02]  /*34100*/  IMAD.MOV.U32 R31, RZ, RZ, 0x3bd19e34 ;  /* 0x3bd19e34ff1f7424 */ /* 0x000fe400078e00ff */
[----:B------:R2:W-:Y:S01]  /*34110*/  STL.64 [R1+0x1178], R28 ;  /* 0x0011781c01007387 */ /* 0x0005e20000100a00 */
[----:B-1----:R-:W-:Y:S01]  /*34120*/  IMAD.MOV.U32 R26, RZ, RZ, -0x4418ceb5 ;  /* 0xbbe7314bff1a7424 */ /* 0x002fe200078e00ff */
[----:B------:R-:W-:Y:S02]  /*34130*/  MOV R27, 0x2c0887f7 ;  /* 0x2c0887f7001b7802 */ /* 0x000fe40000000f00 */
[----:B------:R1:W-:Y:S01]  /*34140*/  STL.64 [R1+0x11e8], R24 ;  /* 0x0011e81801007387 */ /* 0x0003e20000100a00 */
[----:B0-----:R-:W-:Y:S01]  /*34150*/  HFMA2.MMA R11, -RZ, RZ, -0.09967041015625, -0.000908374786376953125 ;  /* 0xae619371ff0b7435 */ /* 0x001fe200000001ff */
[----:B------:R-:W-:-:S02]  /*34160*/  MOV R10, 0x39bf9a7a ;  /* 0x39bf9a7a000a7802 */ /* 0x000fc40000000f00 */
[----:B------:R0:W-:Y:S01]  /*34170*/  STL.64 [R1+0x1208], R22 ;  /* 0x0012081601007387 */ /* 0x0001e20000100a00 */
[----:B--2---:R-:W-:Y:S01]  /*34180*/  IMAD.MOV.U32 R28, RZ, RZ, -0x3f2c328c ;  /* 0xc0d3cd74ff1c7424 */ /* 0x004fe200078e00ff */
[----:B------:R-:W-:Y:S02]  /*34190*/  MOV R29, 0x41565e26 ;  /* 0x41565e26001d7802 */ /* 0x000fe40000000f00 */
[----:B------:R2:W-:Y:S01]  /*341a0*/  STL.64 [R1+0x11f8], R12 ;  /* 0x0011f80c01007387 */ /* 0x0005e20000100a00 */
[----:B-1----:R-:W-:Y:S01]  /*341b0*/  IMAD.MOV.U32 R24, RZ, RZ, -0x475fe738 ;  /* 0xb8a018c8ff187424 */ /* 0x002fe200078e00ff */
[----:B------:R-:W-:Y:S02]  /*341c0*/  MOV R25, 0xc188e6d2 ;  /* 0xc188e6d200197802 */ /* 0x000fe40000000f00 */
[----:B------:R1:W-:Y:S01]  /*341d0*/  STL.64 [R1+0x1210], R26 ;  /* 0x0012101a01007387 */ /* 0x0003e20000100a00 */
[----:B0-----:R-:W-:Y:S01]  /*341e0*/  HFMA2.MMA R22, -RZ, RZ, 2.826171875, 0.0019626617431640625 ;  /* 0x41a71805ff167435 */ /* 0x001fe200000001ff */
[----:B------:R-:W-:-:S02]  /*341f0*/  IMAD.MOV.U32 R23, RZ, RZ, -0x3edf44cc ;  /* 0xc120bb34ff177424 */ /* 0x000fc400078e00ff */
[----:B------:R0:W-:Y:S01]  /*34200*/  STL.64 [R1+0x1238], R14 ;  /* 0x0012380e01007387 */ /* 0x0001e20000100a00 */
[----:B--2---:R-:W-:Y:S01]  /*34210*/  HFMA2.MMA R12, -RZ, RZ, -1.8896484375, 26704 ;  /* 0xbf8f7685ff0c7435 */ /* 0x004fe200000001ff */
[----:B------:R-:W-:Y:S02]  /*34220*/  IMAD.MOV.U32 R13, RZ, RZ, 0x42148722 ;  /* 0x42148722ff0d7424 */ /* 0x000fe400078e00ff */
[----:B------:R2:W-:Y:S01]  /*34230*/  STL.64 [R1+0x11a0], R30 ;  /* 0x0011a01e01007387 */ /* 0x0005e20000100a00 */
[----:B-1----:R-:W-:-:S03]  /*34240*/  HFMA2.MMA R27, -RZ, RZ, 2.25390625, 28240 ;  /* 0x408276e5ff1b7435 */ /* 0x002fc600000001ff */
[----:B------:R1:W-:Y:S01]  /*34250*/  STL.64 [R1+0x11c8], R28 ;  /* 0x0011c81c01007387 */ /* 0x0003e20000100a00 */
[----:B------:R-:W-:Y:S01]  /*34260*/  MOV R26, 0xb74d552d ;  /* 0xb74d552d001a7802 */ /* 0x000fe20000000f00 */
[----:B0-----:R-:W-:Y:S02]  /*34270*/  HFMA2.MMA R14, -RZ, RZ, -1.185546875, -0.0413818359375 ;  /* 0xbcbea94cff0e7435 */ /* 0x001fe400000001ff */
[----:B------:R0:W-:Y:S01]  /*34280*/  STL.64 [R1+0x1220], R10 ;  /* 0x0012200a01007387 */ /* 0x0001e20000100a00 */
[----:B------:R-:W-:Y:S01]  /*34290*/  IMAD.MOV.U32 R15, RZ, RZ, 0x3c03ba34 ;  /* 0x3c03ba34ff0f7424 */ /* 0x000fe200078e00ff */
[----:B--2---:R-:W-:Y:S02]  /*342a0*/  HFMA2.MMA R31, -RZ, RZ, -0.2454833984375, 0.384765625 ;  /* 0xb3db3628ff1f7435 */ /* 0x004fe400000001ff */
[----:B------:R2:W-:Y:S01]  /*342b0*/  STL.64 [R1+0x1228], R24 ;  /* 0x0012281801007387 */ /* 0x0005e20000100a00 */
[----:B------:R-:W-:Y:S01]  /*342c0*/  MOV R30, 0xbf8095d8 ;  /* 0xbf8095d8001e7802 */ /* 0x000fe20000000f00 */
[----:B-1----:R-:W-:-:S02]  /*342d0*/  HFMA2.MMA R28, -RZ, RZ, 0.85595703125, 0.00191211700439453125 ;  /* 0x3ad917d5ff1c7435 */ /* 0x002fc400000001ff */
[----:B------:R1:W-:Y:S01]  /*342e0*/  STL.64 [R1+0x1248], R22 ;  /* 0x0012481601007387 */ /* 0x0003e20000100a00 */
[----:B------:R-:W-:Y:S02]  /*342f0*/  IMAD.MOV.U32 R29, RZ, RZ, -0x456ebbf7 ;  /* 0xba914409ff1d7424 */ /* 0x000fe400078e00ff */
[----:B0-----:R-:W-:Y:S01]  /*34300*/  IMAD.MOV.U32 R10, RZ, RZ, -0x3fa1af6f ;  /* 0xc05e5091ff0a7424 */ /* 0x001fe200078e00ff */
[----:B------:R-:W-:Y:S01]  /*34310*/  MOV R11, 0x3fb76a6c ;  /* 0x3fb76a6c000b7802 */ /* 0x000fe20000000f00 */
[----:B------:R0:W-:Y:S01]  /*34320*/  STL.64 [R1+0x1230], R12 ;  /* 0x0012300c01007387 */ /* 0x0001e20000100a00 */
[----:B--2---:R-:W-:Y:S01]  /*34330*/  HFMA2.MMA R24, -RZ, RZ, 0.2374267578125, 1.6318359375 ;  /* 0x33993e87ff187435 */ /* 0x004fe200000001ff */
[----:B------:R-:W-:Y:S02]  /*34340*/  IMAD.MOV.U32 R25, RZ, RZ, -0x411aa357 ;  /* 0xbee55ca9ff197424 */ /* 0x000fe400078e00ff */
[----:B------:R2:W-:Y:S01]  /*34350*/  STL.64 [R1+0x1250], R26 ;  /* 0x0012501a01007387 */ /* 0x0005e20000100a00 */
[----:B-1----:R-:W-:Y:S01]  /*34360*/  HFMA2.MMA R23, -RZ, RZ, -0.8671875, 0.02020263671875 ;  /* 0xbaf0252cff177435 */ /* 0x002fe200000001ff */
[----:B------:R-:W-:-:S02]  /*34370*/  MOV R22, 0xb0a1e056 ;  /* 0xb0a1e05600167802 */ /* 0x000fc40000000f00 */
[----:B------:R1:W-:Y:S01]  /*34380*/  STL.64 [R1+0x1258], R10 ;  /* 0x0012580a01007387 */ /* 0x0003e20000100a00 */
[----:B0-----:R-:W-:Y:S01]  /*34390*/  IMAD.MOV.U32 R12, RZ, RZ, -0x5060d352 ;  /* 0xaf9f2caeff0c7424 */ /* 0x001fe200078e00ff */
[----:B------:R-:W-:Y:S02]  /*343a0*/  MOV R13, 0x3d07aee5 ;  /* 0x3d07aee5000d7802 */ /* 0x000fe40000000f00 */
[----:B------:R0:W-:Y:S01]  /*343b0*/  STL.64 [R1+0x1278], R14 ;  /* 0x0012780e01007387 */ /* 0x0001e20000100a00 */
[----:B--2---:R-:W-:Y:S01]  /*343c0*/  IMAD.MOV.U32 R26, RZ, RZ, 0x3a9eb4a8 ;  /* 0x3a9eb4a8ff1a7424 */ /* 0x004fe200078e00ff */
[----:B------:R-:W-:Y:S02]  /*343d0*/  MOV R27, 0xb9cefd15 ;  /* 0xb9cefd15001b7802 */ /* 0x000fe40000000f00 */
[----:B------:R2:W-:Y:S01]  /*343e0*/  STL.64 [R1+0x11f0], R30 ;  /* 0x0011f01e01007387 */ /* 0x0005e20000100a00 */
[----:B-1----:R-:W-:-:S03]  /*343f0*/  HFMA2.MMA R11, -RZ, RZ, 1.09375, 130.875 ;  /* 0x3c605817ff0b7435 */ /* 0x002fc600000001ff */
[----:B------:R1:W-:Y:S01]  /*34400*/  STL.64 [R1+0x1218], R28 ;  /* 0x0012181c01007387 */ /* 0x0003e20000100a00 */
[----:B------:R-:W-:Y:S01]  /*34410*/  MOV R10, 0x430437bf ;  /* 0x430437bf000a7802 */ /* 0x000fe20000000f00 */
[----:B0-----:R-:W-:Y:S02]  /*34420*/  HFMA2.MMA R15, -RZ, RZ, -3.046875, -118.1875 ;  /* 0xc218d763ff0f7435 */ /* 0x001fe400000001ff */
[----:B------:R0:W-:Y:S01]  /*34430*/  STL.64 [R1+0x1260], R24 ;  /* 0x0012601801007387 */ /* 0x0001e20000100a00 */
[----:B------:R-:W-:Y:S01]  /*34440*/  MOV R14, 0x4223149e ;  /* 0x4223149e000e7802 */ /* 0x000fe20000000f00 */
[----:B--2---:R-:W-:Y:S01]  /*34450*/  IMAD.MOV.U32 R30, RZ, RZ, 0x3b2278e6 ;  /* 0x3b2278e6ff1e7424 */ /* 0x004fe200078e00ff */
[----:B------:R-:W-:Y:S01]  /*34460*/  MOV R31, 0xc1a4e31c ;  /* 0xc1a4e31c001f7802 */ /* 0x000fe20000000f00 */
[----:B------:R2:W-:Y:S01]  /*34470*/  STL.64 [R1+0x1270], R12 ;  /* 0x0012700c01007387 */ /* 0x0005e20000100a00 */
[----:B-1----:R-:W-:Y:S01]  /*34480*/  HFMA2.MMA R29, -RZ, RZ, -1.501953125, 0.0002357959747314453125 ;  /* 0xbe020bbaff1d7435 */ /* 0x002fe200000001ff */
[----:B------:R-:W-:-:S02]  /*34490*/  MOV R28, 0x3eaea827 ;  /* 0x3eaea827001c7802 */ /* 0x000fc40000000f00 */
[----:B------:R1:W-:Y:S01]  /*344a0*/  STL.64 [R1+0x1280], R22 ;  /* 0x0012801601007387 */ /* 0x0003e20000100a00 */
[----:B0-----:R-:W-:Y:S01]  /*344b0*/  IMAD.MOV.U32 R24, RZ, RZ, -0x3d08ab89 ;  /* 0xc2f75477ff187424 */ /* 0x001fe200078e00ff */
[----:B------:R-:W-:Y:S02]  /*344c0*/  MOV R25, 0x431234f7 ;  /* 0x431234f700197802 */ /* 0x000fe40000000f00 */
[----:B------:R0:W-:Y:S01]  /*344d0*/  STL.64 [R1+0x1288], R26 ;  /* 0x0012881a01007387 */ /* 0x0001e20000100a00 */
[----:B--2---:R-:W-:Y:S01]  /*344e0*/  HFMA2.MMA R12, -RZ, RZ, -3.3125, -0.8974609375 ;  /* 0xc2a0bb2eff0c7435 */ /* 0x004fe200000001ff */
[----:B------:R-:W-:Y:S02]  /*344f0*/  IMAD.MOV.U32 R13, RZ, RZ, -0x4713dd22 ;  /* 0xb8ec22deff0d7424 */ /* 0x000fe400078e00ff */
[----:B------:R2:W-:Y:S01]  /*34500*/  STL.64 [R1+0x1240], R30 ;  /* 0x0012401e01007387 */ /* 0x0005e20000100a00 */
[----:B-1----:R-:W-:Y:S01]  /*34510*/  HFMA2.MMA R22, -RZ, RZ, -2.390625, -0.15869140625 ;  /* 0xc0c8b114ff167435 */ /* 0x002fe200000001ff */
[----:B------:R-:W-:-:S02]  /*34520*/  IMAD.MOV.U32 R23, RZ, RZ, 0x40a3bda5 ;  /* 0x40a3bda5ff177424 */ /* 0x000fc400078e00ff */
[----:B------:R1:W-:Y:S01]  /*34530*/  STL.64 [R1+0x1298], R10 ;  /* 0x0012980a01007387 */ /* 0x0003e20000100a00 */
[----:B0-----:R-:W-:-:S03]  /*34540*/  HFMA2.MMA R27, -RZ, RZ, -0.177001953125, 0.003421783447265625 ;  /* 0xb1aa1b02ff1b7435 */ /* 0x001fc600000001ff */
[----:B------:R0:W-:Y:S01]  /*34550*/  STL.64 [R1+0x12a0], R24 ;  /* 0x0012a01801007387 */ /* 0x0001e20000100a00 */
[----:B------:R-:W-:-:S03]  /*34560*/  MOV R26, 0xc0020bba ;  /* 0xc0020bba001a7802 */ /* 0x000fc60000000f00 */
[----:B------:R3:W-:Y:S01]  /*34570*/  STL.64 [R1+0x12b0], R14 ;  /* 0x0012b00e01007387 */ /* 0x0007e20000100a00 */
[----:B--2---:R-:W-:Y:S01]  /*34580*/  HFMA2.MMA R30, -RZ, RZ, 3.287109375, -7.8515625 ;  /* 0x4293c7daff1e7435 */ /* 0x004fe200000001ff */
[----:B------:R-:W-:Y:S02]  /*34590*/  IMAD.MOV.U32 R31, RZ, RZ, -0x3ce332d7 ;  /* 0xc31ccd29ff1f7424 */ /* 0x000fe400078e00ff */
[----:B-1----:R-:W-:Y:S01]  /*345a0*/  IMAD.MOV.U32 R10, RZ, RZ, 0x3f18a4c1 ;  /* 0x3f18a4c1ff0a7424 */ /* 0x002fe200078e00ff */
[----:B------:R-:W-:Y:S01]  /*345b0*/  MOV R11, 0xbee2690b ;  /* 0xbee2690b000b7802 */ /* 0x000fe20000000f00 */
[----:B------:R1:W-:Y:S01]  /*345c0*/  STL.64 [R1+0x1268], R28 ;  /* 0x0012681c01007387 */ /* 0x0003e20000100a00 */
[----:B0-----:R-:W-:Y:S01]  /*345d0*/  HFMA2.MMA R24, -RZ, RZ, 1.53515625, -0.037109375 ;  /* 0x3e24a8c0ff187435 */ /* 0x001fe200000001ff */
[----:B------:R-:W-:Y:S02]  /*345e0*/  IMAD.MOV.U32 R25, RZ, RZ, -0x4d2b89d4 ;  /* 0xb2d4762cff197424 */ /* 0x000fe400078e00ff */
[----:B------:R0:W-:Y:S01]  /*345f0*/  STL.64 [R1+0x12a8], R12 ;  /* 0x0012a80c01007387 */ /* 0x0001e20000100a00 */
[----:B---3--:R-:W-:Y:S01]  /*34600*/  HFMA2.MMA R14, -RZ, RZ, 0.88037109375, 3.943359375 ;  /* 0x3b0b43e3ff0e7435 */ /* 0x008fe200000001ff */
[----:B------:R-:W-:-:S02]  /*34610*/  IMAD.MOV.U32 R15, RZ, RZ, 0x43542b1a ;  /* 0x43542b1aff0f7424 */ /* 0x000fc400078e00ff */
[----:B------:R2:W-:Y:S01]  /*34620*/  STL.64 [R1+0x12c0], R22 ;  /* 0x0012c01601007387 */ /* 0x0005e20000100a00 */
[----:B-1----:R-:W-:Y:S01]  /*34630*/  IMAD.MOV.U32 R28, RZ, RZ, 0x41898fd1 ;  /* 0x41898fd1ff1c7424 */ /* 0x002fe200078e00ff */
[----:B------:R-:W-:Y:S02]  /*34640*/  MOV R29, 0x357b0a41 ;  /* 0x357b0a41001d7802 */ /* 0x000fe40000000f00 */
[----:B------:R1:W-:Y:S01]  /*34650*/  STL.64 [R1+0x12c8], R26 ;  /* 0x0012c81a01007387 */ /* 0x0003e20000100a00 */
[----:B0-----:R-:W-:Y:S01]  /*34660*/  IMAD.MOV.U32 R12, RZ, RZ, -0x43e4c231 ;  /* 0xbc1b3dcfff0c7424 */ /* 0x001fe200078e00ff */
[----:B------:R-:W-:Y:S02]  /*34670*/  MOV R13, 0x36d76ab6 ;  /* 0x36d76ab6000d7802 */ /* 0x000fe40000000f00 */
[----:B------:R0:W-:Y:S01]  /*34680*/  STL.64 [R1+0x12d0], R10 ;  /* 0x0012d00a01007387 */ /* 0x0001e20000100a00 */
[----:B--2---:R-:W-:Y:S02]  /*34690*/  MOV R22, 0x4151b9cf ;  /* 0x4151b9cf00167802 */ /* 0x004fe40000000f00 */
[----:B------:R-:W-:Y:S01]  /*346a0*/  MOV R23, 0xc3f87dce ;  /* 0xc3f87dce00177802 */ /* 0x000fe20000000f00 */
[----:B------:R2:W-:Y:S01]  /*346b0*/  STL.64 [R1+0x1290], R30 ;  /* 0x0012901e01007387 */ /* 0x0005e20000100a00 */
[----:B-1----:R-:W-:-:S03]  /*346c0*/  HFMA2.MMA R27, -RZ, RZ, -3.970703125, 0.000694751739501953125 ;  /* 0xc3f111b1ff1b7435 */ /* 0x002fc600000001ff */
[----:B------:R1:W-:Y:S01]  /*346d0*/  STL.64 [R1+0x12b8], R28 ;  /* 0x0012b81c01007387 */ /* 0x0003e20000100a00 */
[----:B------:R-:W-:Y:S01]  /*346e0*/  IMAD.MOV.U32 R26, RZ, RZ, 0x4436cdd2 ;  /* 0x4436cdd2ff1a7424 */ /* 0x000fe200078e00ff */
[----:B0-----:R-:W-:Y:S02]  /*346f0*/  HFMA2.MMA R10, -RZ, RZ, -3.833984375, -13016 ;  /* 0xc3abf25bff0a7435 */ /* 0x001fe400000001ff */
[----:B------:R0:W-:Y:S01]  /*34700*/  STL.64 [R1+0x12d8], R24 ;  /* 0x0012d81801007387 */ /* 0x0001e20000100a00 */
[----:B------:R-:W-:-:S03]  /*34710*/  MOV R11, 0x432bf3b2 ;  /* 0x432bf3b2000b7802 */ /* 0x000fc60000000f00 */
[----:B------:R3:W-:Y:S01]  /*34720*/  STL.64 [R1+0x12f0], R14 ;  /* 0x0012f00e01007387 */ /* 0x0007e20000100a00 */
[----:B--2---:R-:W-:Y:S01]  /*34730*/  HFMA2.MMA R31, -RZ, RZ, 1.22265625, 0.01502227783203125 ;  /* 0x3ce423b1ff1f7435 */ /* 0x004fe200000001ff */
[----:B------:R-:W-:Y:S02]  /*34740*/  MOV R30, 0xbd25198e ;  /* 0xbd25198e001e7802 */ /* 0x000fe40000000f00 */
[----:B-1----:R-:W-:Y:S01]  /*34750*/  MOV R28, 0xbcec1227 ;  /* 0xbcec1227001c7802 */ /* 0x002fe20000000f00 */
[----:B------:R-:W-:Y:S01]  /*34760*/  IMAD.MOV.U32 R29, RZ, RZ, 0x43a31567 ;  /* 0x43a31567ff1d7424 */ /* 0x000fe200078e00ff */
[----:B------:R1:W-:Y:S01]  /*34770*/  STL.64 [R1+0x12e8], R12 ;  /* 0x0012e80c01007387 */ /* 0x0003e20000100a00 */
[----:B0-----:R-:W-:Y:S01]  /*34780*/  HFMA2.MMA R25, -RZ, RZ, -3.29296875, -7.3611736297607421875e-05 ;  /* 0xc29684d3ff197435 */ /* 0x001fe200000001ff */
[----:B------:R-:W-:Y:S02]  /*34790*/  IMAD.MOV.U32 R24, RZ, RZ, 0x3913332d ;  /* 0x3913332dff187424 */ /* 0x000fe400078e00ff */
[----:B------:R0:W-:Y:S01]  /*347a0*/  STL.64 [R1+0x12f8], R22 ;  /* 0x0012f81601007387 */ /* 0x0001e20000100a00 */
[----:B---3--:R-:W-:Y:S01]  /*347b0*/  HFMA2.MMA R14, -RZ, RZ, -0.3310546875, 635.5 ;  /* 0xb54c60f7ff0e7435 */ /* 0x008fe200000001ff */
[----:B------:R-:W-:-:S02]  /*347c0*/  MOV R15, 0x4118a4c2 ;  /* 0x4118a4c2000f7802 */ /* 0x000fc40000000f00 */
[----:B------:R2:W-:Y:S01]  /*347d0*/  STL.64 [R1+0x1300], R26 ;  /* 0x0013001a01007387 */ /* 0x0005e20000100a00 */
[----:B-1----:R-:W-:Y:S01]  /*347e0*/  MOV R12, 0x42850a16 ;  /* 0x42850a16000c7802 */ /* 0x002fe20000000f00 */
[----:B------:R-:W-:Y:S02]  /*347f0*/  IMAD.MOV.U32 R13, RZ, RZ, -0x3e1c6b7b ;  /* 0xc1e39485ff0d7424 */ /* 0x000fe400078e00ff */
[----:B------:R1:W-:Y:S01]  /*34800*/  STL.64 [R1+0x1308], R28 ;  /* 0x0013081c01007387 */ /* 0x0003e20000100a00 */
[----:B0-----:R-:W-:Y:S01]  /*34810*/  MOV R22, 0xb4fa3f50 ;  /* 0xb4fa3f5000167802 */ /* 0x001fe20000000f00 */
[----:B------:R-:W-:Y:S02]  /*34820*/  IMAD.MOV.U32 R23, RZ, RZ, -0x40b1a00e ;  /* 0xbf4e5ff2ff177424 */ /* 0x000fe400078e00ff */
[----:B------:R0:W-:Y:S01]  /*34830*/  STL.64 [R1+0x1310], R10 ;  /* 0x0013100a01007387 */ /* 0x0001e20000100a00 */
[----:B--2---:R-:W-:Y:S01]  /*34840*/  HFMA2.MMA R26, -RZ, RZ, 1.7705078125, -0.4638671875 ;  /* 0x3f15b76cff1a7435 */ /* 0x004fe200000001ff */
[----:B------:R-:W-:-:S02]  /*34850*/  MOV R27, 0xbe5574fd ;  /* 0xbe5574fd001b7802 */ /* 0x000fc40000000f00 */
[----:B------:R2:W-:Y:S01]  /*34860*/  STL.64 [R1+0x12e0], R30 ;  /* 0x0012e01e01007387 */ /* 0x0005e20000100a00 */
[----:B-1----:R-:W-:-:S03]  /*34870*/  HFMA2.MMA R28, -RZ, RZ, -4.46484375, 1580 ;  /* 0xc477662cff1c7435 */ /* 0x002fc600000001ff */
[----:B------:R1:W-:Y:S01]  /*34880*/  STL.64 [R1+0x1318], R24 ;  /* 0x0013181801007387 */ /* 0x0003e20000100a00 */
[----:B------:R-:W-:Y:S01]  /*34890*/  MOV R29, 0x450908e3 ;  /* 0x450908e3001d7802 */ /* 0x000fe20000000f00 */
[----:B0-----:R-:W-:Y:S02]  /*348a0*/  HFMA2.MMA R11, -RZ, RZ, 1.328125, -1493 ;  /* 0x3d50e5d5ff0b7435 */ /* 0x001fe400000001ff */
[----:B------:R0:W-:Y:S01]  /*348b0*/  STL.64 [R1+0x1320], R12 ;  /* 0x0013200c01007387 */ /* 0x0001e20000100a00 */
[----:B------:R-:W-:Y:S01]  /*348c0*/  IMAD.MOV.U32 R10, RZ, RZ, 0x391ad4b2 ;  /* 0x391ad4b2ff0a7424 */ /* 0x000fe200078e00ff */
[----:B--2---:R-:W-:Y:S02]  /*348d0*/  HFMA2.MMA R31, -RZ, RZ, 2.111328125, 1.4609375 ;  /* 0x40393dd8ff1f7435 */ /* 0x004fe400000001ff */
[----:B------:R2:W-:Y:S01]  /*348e0*/  STL.64 [R1+0x1328], R14 ;  /* 0x0013280e01007387 */ /* 0x0005e20000100a00 */
[----:B------:R-:W-:-:S03]  /*348f0*/  IMAD.MOV.U32 R30, RZ, RZ, -0x3f0f7065 ;  /* 0xc0f08f9bff1e7424 */ /* 0x000fc600078e00ff */
[----:B------:R3:W-:Y:S01]  /*34900*/  STL.64 [R1+0x1338], R22 ;  /* 0x0013381601007387 */ /* 0x0007e20000100a00 */
[----:B-1----:R-:W-:Y:S01]  /*34910*/  MOV R24, 0xbd07707a ;  /* 0xbd07707a00187802 */ /* 0x002fe20000000f00 */
[----:B------:R-:W-:Y:S01]  /*34920*/  IMAD.MOV.U32 R25, RZ, RZ, 0x3c778cda ;  /* 0x3c778cdaff197424 */ /* 0x000fe200078e00ff */
[----:B0-----:R-:W-:Y:S01]  /*34930*/  HFMA2.MMA R13, -RZ, RZ, -1.5341796875, 0.0010662078857421875 ;  /* 0xbe23145eff0d7435 */ /* 0x001fe200000001ff */
[----:B------:R-:W-:Y:S01]  /*34940*/  IMAD.MOV.U32 R12, RZ, RZ, -0x3b0ef486 ;  /* 0xc4f10b7aff0c7424 */ /* 0x000fe200078e00ff */
[----:B------:R0:W-:Y:S01]  /*34950*/  STL.64 [R1+0x1340], R26 ;  /* 0x0013401a01007387 */ /* 0x0001e20000100a00 */
[----:B--2---:R-:W-:Y:S01]  /*34960*/  MOV R14, 0x44f49ff4 ;  /* 0x44f49ff4000e7802 */ /* 0x004fe20000000f00 */
[----:B------:R-:W-:Y:S02]  /*34970*/  IMAD.MOV.U32 R15, RZ, RZ, -0x3ae98bfa ;  /* 0xc5167406ff0f7424 */ /* 0x000fe400078e00ff */
[----:B------:R1:W-:Y:S01]  /*34980*/  STL.64 [R1+0x1348], R10 ;  /* 0x0013480a01007387 */ /* 0x0003e20000100a00 */
[----:B---3--:R-:W-:Y:S01]  /*34990*/  HFMA2.MMA R22, -RZ, RZ, 4.66796875, -15728 ;  /* 0x44abf3aeff167435 */ /* 0x008fe200000001ff */
[----:B------:R-:W-:-:S02]  /*349a0*/  MOV R23, 0x3aa95acb ;  /* 0x3aa95acb00177802 */ /* 0x000fc40000000f00 */
[----:B------:R2:W-:Y:S04]  /*349b0*/  STL.64 [R1+0x1350], R24 ;  /* 0x0013501801007387 */ /* 0x0005e80000100a00 */
[----:B------:R3:W-:Y:S01]  /*349c0*/  STL.64 [R1+0x1358], R28 ;  /* 0x0013581c01007387 */ /* 0x0007e20000100a00 */
[----:B0-----:R-:W-:Y:S01]  /*349d0*/  HFMA2.MMA R27, -RZ, RZ, 4.2109375, -6008 ;  /* 0x4436eddeff1b7435 */ /* 0x001fe200000001ff */
[----:B------:R-:W-:Y:S02]  /*349e0*/  IMAD.MOV.U32 R26, RZ, RZ, -0x3bc3d9f9 ;  /* 0xc43c2607ff1a7424 */ /* 0x000fe400078e00ff */
[----:B------:R0:W-:Y:S01]  /*349f0*/  STL.64 [R1+0x1368], R14 ;  /* 0x0013680e01007387 */ /* 0x0001e20000100a00 */
[----:B-1----:R-:W-:Y:S01]  /*34a00*/  HFMA2.MMA R10, -RZ, RZ, 3.509765625, -0.000507831573486328125 ;  /* 0x43059029ff0a7435 */ /* 0x002fe200000001ff */
[----:B------:R-:W-:Y:S01]  /*34a10*/  MOV R11, 0xc2e186a2 ;  /* 0xc2e186a2000b7802 */ /* 0x000fe20000000f00 */
[----:B--2---:R-:W-:Y:S01]  /*34a20*/  HFMA2.MMA R25, -RZ, RZ, -0.4384765625, -8600 ;  /* 0xb704f033ff197435 */ /* 0x004fe200000001ff */
[----:B------:R1:W-:Y:S01]  /*34a30*/  STL.64 [R1+0x1330], R30 ;  /* 0x0013301e01007387 */ /* 0x0003e20000100a00 */
[----:B------:R-:W-:Y:S01]  /*34a40*/  IMAD.MOV.U32 R24, RZ, RZ, 0x42393dd8 ;  /* 0x42393dd8ff187424 */ /* 0x000fe200078e00ff */
[----:B---3--:R-:W-:-:S02]  /*34a50*/  HFMA2.MMA R29, -RZ, RZ, -1.814453125, -0.177734375 ;  /* 0xbf42b1b0ff1d7435 */ /* 0x008fc400000001ff */
[----:B------:R2:W-:Y:S01]  /*34a60*/  STL.64 [R1+0x1360], R12 ;  /* 0x0013600c01007387 */ /* 0x0005e20000100a00 */
[----:B------:R-:W-:Y:S01]  /*34a70*/  IMAD.MOV.U32 R28, RZ, RZ, 0x3f8f9e02 ;  /* 0x3f8f9e02ff1c7424 */ /* 0x000fe200078e00ff */
[----:B0-----:R-:W-:Y:S02]  /*34a80*/  HFMA2.MMA R14, -RZ, RZ, -2.259765625, 2620 ;  /* 0xc085691eff0e7435 */ /* 0x001fe400000001ff */
[----:B------:R0:W-:Y:S01]  /*34a90*/  STL.64 [R1+0x1370], R22 ;  /* 0x0013701601007387 */ /* 0x0001e20000100a00 */
[----:B------:R-:W-:Y:S02]  /*34aa0*/  MOV R15, 0x3b4b3729 ;  /* 0x3b4b3729000f7802 */ /* 0x000fe40000000f00 */
[----:B-1----:R-:W-:Y:S01]  /*34ab0*/  MOV R30, 0xc3aaaf64 ;  /* 0xc3aaaf64001e7802 */ /* 0x002fe20000000f00 */
[----:B------:R-:W-:Y:S01]  /*34ac0*/  IMAD.MOV.U32 R31, RZ, RZ, -0x48d87794 ;  /* 0xb727886cff1f7424 */ /* 0x000fe200078e00ff */
[----:B------:R1:W-:Y:S01]  /*34ad0*/  STL.64 [R1+0x1378], R26 ;  /* 0x0013781a01007387 */ /* 0x0003e20000100a00 */
[----:B--2---:R-:W-:Y:S01]  /*34ae0*/  MOV R12, 0xc1682bf0 ;  /* 0xc1682bf0000c7802 */ /* 0x004fe20000000f00 */
[----:B------:R-:W-:-:S02]  /*34af0*/  IMAD.MOV.U32 R13, RZ, RZ, 0x4131c9d1 ;  /* 0x4131c9d1ff0d7424 */ /* 0x000fc400078e00ff */
[----:B------:R1:W-:Y:S01]  /*34b00*/  STL.64 [R1+0x1380], R30 ;  /* 0x0013801e01007387 */ /* 0x0003e20000100a00 */
[----:B0-----:R-:W-:Y:S01]  /*34b10*/  MOV R22, 0x3eb9a9a3 ;  /* 0x3eb9a9a300167802 */ /* 0x001fe20000000f00 */
[----:B------:R-:W-:Y:S02]  /*34b20*/  IMAD.MOV.U32 R23, RZ, RZ, 0x3e6301dc ;  /* 0x3e6301dcff177424 */ /* 0x000fe400078e00ff */
        /* <DEDUP_REMOVED lines=11> */
[C---:B-1----:R-:W-:Y:S01]  /*34be0*/  FADD.FTZ.RZ R0, R9.reuse, 1 ;  /* 0x3f80000009007421 */ /* 0x042fe2000001c000 */
[----:B------:R-:W-:Y:S01]  /*34bf0*/  MOV R10, 0x3e800000 ;  /* 0x3e800000000a7802 */ /* 0x000fe20000000f00 */
[----:B------:R-:W-:Y:S01]  /*34c00*/  IMAD.MOV.U32 R12, RZ, RZ, 0x3d39bf78 ;  /* 0x3d39bf78ff0c7424 */ /* 0x000fe200078e00ff */
[----:B------:R-:W-:Y:S01]  /*34c10*/  ISETP.GE.U32.AND P0, PT, R9, 0x7f800000, PT ;  /* 0x7f8000000900780c */ /* 0x000fe20003f06070 */
[----:B------:R-:W-:Y:S01]  /*34c20*/  VIADD R0, R0, 0xc0c00000 ;  /* 0xc0c0000000007836 */ /* 0x000fe20000000000 */
[----:B------:R-:W-:Y:S04]  /*34c30*/  BSSY B3, `(.L_x_605) ;  /* 0x0000019000037945 */ /* 0x000fe80003800000 */
        /* <DEDUP_REMOVED lines=24> */
.L_x_606:
[----:B------:R-:W-:Y:S05]  /*34dc0*/  BSYNC B3 ;  /* 0x0000000000037941 */ /* 0x000fea0003800000 */
.L_x_605:
[----:B------:R-:W-:-:S04]  /*34dd0*/  FADD.FTZ R0, -R9, R0 ;  /* 0x0000000009007221 */ /* 0x000fc80000010100 */
[----:B------:R-:W-:-:S06]  /*34de0*/  FMUL.FTZ R0, R0, -2 ;  /* 0xc000000000007820 */ /* 0x000fcc0000410000 */
[----:B------:R-:W0:Y:S02]  /*34df0*/  MUFU.SQRT R0, R0 ;  /* 0x0000000000007308 */ /* 0x000e240000002000 */
[----:B0-----:R-:W-:Y:S01]  /*34e00*/  FADD.FTZ R5, -R0, -RZ ;  /* 0x800000ff00057221 */ /* 0x001fe20000010100 */
[----:B------:R-:W-:Y:S06]  /*34e10*/  BRA `(.L_x_604) ;  /* 0x0000000000887947 */ /* 0x000fec0003800000 */
.L_x_603:
[C---:B-1----:R-:W-:Y:S01]  /*34e20*/  FADD.FTZ.RZ R0, R9.reuse, 1 ;  /* 0x3f80000009007421 */ /* 0x042fe2000001c000 */
        /* <DEDUP_REMOVED lines=29> */
.L_x_608:
[----:B------:R-:W-:Y:S05]  /*35000*/  BSYNC B3 ;  /* 0x0000000000037941 */ /* 0x000fea0003800000 */
.L_x_607:
[----:B------:R-:W-:-:S04]  /*35010*/  FADD.FTZ R0, -R9, R0 ;  /* 0x0000000009007221 */ /* 0x000fc80000010100 */
[----:B------:R-:W-:-:S04]  /*35020*/  FMUL.FTZ R0, R0, -2 ;  /* 0xc000000000007820 */ /* 0x000fc80000410000 */
[----:B------:R0:W1:Y:S03]  /*35030*/  MUFU.SQRT R5, R0 ;  /* 0x0000000000057308 */ /* 0x0000660000002000 */
.L_x_604:
[----:B------:R-:W-:Y:S05]  /*35040*/  BSYNC B2 ;  /* 0x0000000000027941 */ /* 0x000fea0003800000 */
.L_x_602:
[----:B-1----:R-:W-:Y:S01]  /*35050*/  FMUL.FTZ R13, R4, 0.5 ;  /* 0x3f000000040d7820 */ /* 0x002fe20000410000 */
[----:B------:R-:W-:Y:S01]  /*35060*/  HFMA2.MMA R14, -RZ, RZ, 0.80126953125, -0.00891876220703125 ;  /* 0x3a69a091ff0e7435 */ /* 0x000fe200000001ff */
[----:B------:R-:W-:Y:S01]  /*35070*/  BSSY B2, `(.L_x_609) ;  /* 0x0000161000027945 */ /* 0x000fe20003800000 */
[----:B------:R-:W-:Y:S01]  /*35080*/  HFMA2.MMA R30, -RZ, RZ, 0, 0 ;  /* 0x00000000ff1e7435 */ /* 0x000fe200000001ff */
[----:B0-----:R-:W0:Y:S01]  /*35090*/  MUFU.SQRT R0, R13 ;  /* 0x0000000d00007308 */ /* 0x001e220000002000 */
[----:B------:R-:W-:Y:S01]  /*350a0*/  HFMA2.MMA R36, -RZ, RZ, 0, 0 ;  /* 0x00000000ff247435 */ /* 0x000fe200000001ff */
[----:B------:R-:W-:Y:S01]  /*350b0*/  CS2R R24, SRZ ;  /* 0x0000000000187805 */ /* 0x000fe2000001ff00 */
[----:B------:R-:W-:Y:S01]  /*350c0*/  HFMA2.MMA R42, -RZ, RZ, 0, 0 ;  /* 0x00000000ff2a7435 */ /* 0x000fe200000001ff */
[----:B------:R-:W-:Y:S01]  /*350d0*/  MOV R26, RZ ;  /* 0x000000ff001a7202 */ /* 0x000fe20000000f00 */
[----:B------:R-:W-:Y:S01]  /*350e0*/  HFMA2.MMA R48, -RZ, RZ, 0, 0 ;  /* 0x00000000ff307435 */ /* 0x000fe200000001ff */
[----:B------:R-:W-:Y:S01]  /*350f0*/  CS2R R28, SRZ ;  /* 0x00000000001c7805 */ /* 0x000fe2000001ff00 */
[----:B------:R-:W-:Y:S01]  /*35100*/  HFMA2.MMA R21, -RZ, RZ, 0, 0 ;  /* 0x00000000ff157435 */ /* 0x000fe200000001ff */
[----:B------:R-:W-:Y:S01]  /*35110*/  IMAD.MOV.U32 R32, RZ, RZ, RZ ;  /* 0x000000ffff207224 */ /* 0x000fe200078e00ff */
[----:B------:R-:W-:Y:S01]  /*35120*/  MOV R34, RZ ;  /* 0x000000ff00227202 */ /* 0x000fe20000000f00 */
[----:B------:R-:W-:Y:S01]  /*35130*/  IMAD.MOV.U32 R38, RZ, RZ, RZ ;  /* 0x000000ffff267224 */ /* 0x000fe200078e00ff */
[----:B------:R-:W-:Y:S01]  /*35140*/  MOV R40, RZ ;  /* 0x000000ff00287202 */ /* 0x000fe20000000f00 */
[----:B------:R-:W-:Y:S01]  /*35150*/  IMAD.MOV.U32 R44, RZ, RZ, RZ ;  /* 0x000000ffff2c7224 */ /* 0x000fe200078e00ff */
[----:B------:R-:W-:Y:S01]  /*35160*/  MOV R46, RZ ;  /* 0x000000ff002e7202 */ /* 0x000fe20000000f00 */
[----:B------:R-:W-:Y:S01]  /*35170*/  IMAD.MOV.U32 R50, RZ, RZ, RZ ;  /* 0x000000ffff327224 */ /* 0x000fe200078e00ff */
[----:B------:R-:W-:Y:S01]  /*35180*/  MOV R52, RZ ;  /* 0x000000ff00347202 */ /* 0x000fe20000000f00 */
[----:B0-----:R-:W-:-:S04]  /*35190*/  FMUL.FTZ R0, R0, R5 ;  /* 0x0000000500007220 */ /* 0x001fc80000410000 */
        /* <DEDUP_REMOVED lines=32> */
[----:B0-----:R-:W-:Y:S01]  /*353a0*/  SHF.L.U32 R7, R14, 0x17, RZ ;  /* 0x000000170e077819 */ /* 0x001fe200000006ff */
[----:B------:R-:W0:Y:S02]  /*353b0*/  MUFU.EX2 R22, R15 ;  /* 0x0000000f00167308 */ /* 0x000e240000000800 */
[----:B------:R-:W-:-:S04]  /*353c0*/  FFMA.FTZ R10, R11, R10, -0.1396210789680480957 ;  /* 0xbe0ef8d40b0a7423 */ /* 0x000fc8000001000a */
[----:B------:R-:W-:Y:S01]  /*353d0*/  FFMA.FTZ R11, R11, R10, 1.232995152473449707 ;  /* 0x3f9dd2c90b0b7423 */ /* 0x000fe2000001000a */
[----:B------:R-:W-:-:S03]  /*353e0*/  FADD.FTZ R10, |R0|, -RZ ;  /* 0x800000ff000a7221 */ /* 0x000fc60000010200 */
[----:B-1----:R-:W-:Y:S01]  /*353f0*/  FMUL.FTZ R9, R11, R12 ;  /* 0x0000000c0b097220 */ /* 0x002fe20000410000 */
[----:B------:R-:W-:Y:S01]  /*35400*/  FFMA.FTZ R10, |R0|, -R10, R3 ;  /* 0x8000000a000a7223 */ /* 0x000fe20000010203 */
[----:B------:R-:W-:Y:S02]  /*35410*/  IMAD.MOV.U32 R3, RZ, RZ, RZ ;  /* 0x000000ffff037224 */ /* 0x000fe400078e00ff */
        /* <DEDUP_REMOVED lines=8> */
[----:B------:R-:W-:Y:S01]  /*354a0*/  CS2R R12, SRZ ;  /* 0x00000000000c7805 */ /* 0x000fe2000001ff00 */
[----:B------:R-:W-:Y:S02]  /*354b0*/  IMAD.MOV.U32 R9, RZ, RZ, 0x7f800000 ;  /* 0x7f800000ff097424 */ /* 0x000fe400078e00ff */
[----:B------:R-:W-:Y:S01]  /*354c0*/  FMUL.FTZ R0, R14, R7 ;  /* 0x000000070e007220 */ /* 0x000fe20000410000 */
[----:B------:R-:W-:Y:S01]  /*354d0*/  HFMA2.MMA R7, -RZ, RZ, 1.875, 0 ;  /* 0x3f800000ff077435 */ /* 0x000fe200000001ff */
[----:B------:R-:W-:-:S03]  /*354e0*/  CS2R R14, SRZ ;  /* 0x00000000000e7805 */ /* 0x000fc6000001ff00 */
[----:B------:R-:W-:-:S05]  /*354f0*/  FSEL R0, R0, RZ, !P0 ;  /* 0x000000ff00007208 */ /* 0x000fca0004000000 */
[----:B------:R-:W-:-:S07]  /*35500*/  @!P1 FADD.FTZ R0, -R0, 2 ;  /* 0x4000000000009421 */ /* 0x000fce0000010100 */
.L_x_613:
        /* <DEDUP_REMOVED lines=8> */
[C---:B------:R-:W-:Y:S02]  /*35590*/  IADD3 R33, R29.reuse, 0x1, RZ ;  /* 0x000000011d217810 */ /* 0x040fe40007ffe0ff */
[----:B------:R-:W-:Y:S01]  /*355a0*/  @P0 IADD3 R33, R29, RZ, RZ ;  /* 0x000000ff1d210210 */ /* 0x000fe20007ffe0ff */
[----:B------:R-:W-:-:S04]  /*355b0*/  FMUL.FTZ R39, |R31|, 5.9604644775390625e-08 ;  /* 0x338000001f277820 */ /* 0x000fc80000410200 */
[----:B------:R-:W-:Y:S01]  /*355c0*/  IMAD.MOV.U32 R29, RZ, RZ, R33 ;  /* 0x000000ffff1d7224 */ /* 0x000fe200078e0021 */
[----:B------:R-:W-:-:S13]  /*355d0*/  FSETP.GEU.FTZ.AND P1, PT, |R37|, R39, PT ;  /* 0x000000272500720b */ /* 0x000fda0003f3e200 */
[----:B------:R-:W-:Y:S05]  /*355e0*/  @!P1 BRA `(.L_x_611) ;  /* 0x0000000c00f09947 */ /* 0x000fea0003800000 */
[----:B------:R-:W2:Y:S01]  /*355f0*/  LDL R33, [R27+0x8] ;  /* 0x000008001b217983 */ /* 0x000ea20000100800 */
[----:B------:R-:W-:-:S13]  /*35600*/  ISETP.GE.AND P0, PT, R29, 0x2, PT ;  /* 0x000000021d00780c */ /* 0x000fda0003f06270 */
[----:B------:R-:W-:-:S04]  /*35610*/  @!P0 FMUL.FTZ R21, R23, R5 ;  /* 0x0000000517158220 */ /* 0x000fc80000410000 */
[----:B--2---:R-:W-:Y:S01]  /*35620*/  FMUL.FTZ R37, R21, R33 ;  /* 0x0000002115257220 */ /* 0x004fe20000410000 */
[C---:B------:R-:W-:Y:S02]  /*35630*/  IADD3 R33, R29.reuse, 0x1, RZ ;  /* 0x000000011d217810 */ /* 0x040fe40007ffe0ff */
[----:B------:R-:W-:Y:S01]  /*35640*/  @P0 IADD3 R33, R29, RZ, RZ ;  /* 0x000000ff1d210210 */ /* 0x000fe20007ffe0ff */
[----:B------:R-:W-:-:S04]  /*35650*/  FADD.FTZ R31, R31, R37 ;  /* 0x000000251f1f7221 */ /* 0x000fc80000010000 */
[----:B------:R-:W-:Y:S01]  /*35660*/  FMUL.FTZ R39, |R31|, 5.9604644775390625e-08 ;  /* 0x338000001f277820 */ /* 0x000fe20000410200 */
[----:B------:R-:W-:-:S04]  /*35670*/  IMAD.MOV.U32 R29, RZ, RZ, R33 ;  /* 0x000000ffff1d7224 */ /* 0x000fc800078e0021 */
        /* <DEDUP_REMOVED lines=230> */
[C---:B------:R-:W-:Y:S02]  /*364e0*/  IADD3 R33, R29.reuse, 0x1, RZ ;  /* 0x000000011d217810 */ /* 0x040fe40007ffe0ff */
[----:B------:R-:W-:Y:S02]  /*364f0*/  @P0 IADD3 R33, R29, RZ, RZ ;  /* 0x000000ff1d210210 */ /* 0x000fe40007ffe0ff */
[----:B------:R-:W-:Y:S02]  /*36500*/  PLOP3.LUT P3, PT, PT, PT, PT, 0x8, 0x0 ;  /* 0x000000000000781c */ /* 0x000fe40003f6e170 */
[----:B------:R-:W-:Y:S01]  /*36510*/  PLOP3.LUT P0, PT, PT, PT, PT, 0x80, 0x0 ;  /* 0x000000000000781c */ /* 0x000fe20003f0f070 */
[----:B------:R-:W-:-:S05]  /*36520*/  IMAD.MOV.U32 R29, RZ, RZ, R33 ;  /* 0x000000ffff1d7224 */ /* 0x000fca00078e0021 */
[C---:B------:R-:W-:Y:S02]  /*36530*/  @P1 ISETP.GE.AND P2, PT, R29.reuse, 0x18, PT ;  /* 0x000000181d00180c */ /* 0x040fe40003f46270 */
[----:B------:R-:W-:Y:S02]  /*36540*/  @P1 IADD3 R33, R29, 0x1, RZ ;  /* 0x000000011d211810 */ /* 0x000fe40007ffe0ff */
[----:B------:R-:W-:Y:S02]  /*36550*/  @P1 PLOP3.LUT P3, PT, P2, PT, PT, 0x80, 0x0 ;  /* 0x000000000000181c */ /* 0x000fe4000176f070 */
[----:B------:R-:W-:-:S11]  /*36560*/  @P1 PLOP3.LUT P0, PT, P2, PT, PT, 0x80, 0x0 ;  /* 0x000000000000181c */ /* 0x000fd6000170f070 */
[----:B------:R-:W-:Y:S02]  /*36570*/  @P3 IADD3 R33, R29, RZ, RZ ;  /* 0x000000ff1d213210 */ /* 0x000fe40007ffe0ff */
[----:B------:R-:W-:-:S03]  /*36580*/  @!P0 FMUL.FTZ R25, R10, R5 ;  /* 0x000000050a198220 */ /* 0x000fc60000410000 */
[----:B------:R-:W-:Y:S02]  /*36590*/  @P1 IMAD.MOV.U32 R29, RZ, RZ, R33 ;  /* 0x000000ffff1d1224 */ /* 0x000fe400078e0021 */
[----:B--2---:R-:W-:-:S07]  /*365a0*/  @P1 FFMA.FTZ R31, R25, R37, R31 ;  /* 0x00000025191f1223 */ /* 0x004fce000001001f */
.L_x_611:
[----:B------:R-:W-:Y:S05]  /*365b0*/  BSYNC B3 ;  /* 0x0000000000037941 */ /* 0x000fea0003800000 */
.L_x_610:
        /* <DEDUP_REMOVED lines=12> */
.L_x_612:
[----:B------:R-:W-:Y:S05]  /*36680*/  BSYNC B2 ;  /* 0x0000000000027941 */ /* 0x000fea0003800000 */
.L_x_609:
        /* <DEDUP_REMOVED lines=10> */
[----:B------:R-:W-:Y:S01]  /*36730*/  MOV R12, 0x652b82fe ;  /* 0x652b82fe000c7802 */ /* 0x000fe20000000f00 */
[----:B------:R-:W-:-:S06]  /*36740*/  IMAD.MOV.U32 R13, RZ, RZ, 0x3ff71547 ;  /* 0x3ff71547ff0d7424 */ /* 0x000fcc00078e00ff */
        /* <DEDUP_REMOVED lines=46> */
[----:B------:R-:W-:Y:S02]  /*36a30*/  @!P0 MOV R4, R14 ;  /* 0x0000000e00048202 */ /* 0x000fe40000000f00 */
[----:B------:R-:W-:Y:S02]  /*36a40*/  @!P0 SHF.R.S32.HI R7, RZ, 0x1, R7 ;  /* 0x00000001ff078819 */ /* 0x000fe40000011407 */
[----:B------:R-:W-:Y:S02]  /*36a50*/  FSEL R25, R21, RZ, P1 ;  /* 0x000000ff15197208 */ /* 0x000fe40000800000 */
[----:B------:R-:W-:Y:S01]  /*36a60*/  @!P0 IADD3 R12, R12, -R7, RZ ;  /* 0x800000070c0c8210 */ /* 0x000fe20007ffe0ff */
[----:B------:R-:W-:-:S03]  /*36a70*/  @!P0 IMAD R5, R7, 0x100000, R15 ;  /* 0x0010000007058824 */ /* 0x000fc600078e020f */
[----:B------:R-:W-:Y:S02]  /*36a80*/  @!P0 LEA R13, R12, 0x3ff00000, 0x14 ;  /* 0x3ff000000c0d8811 */ /* 0x000fe400078ea0ff */
[----:B------:R-:W-:-:S06]  /*36a90*/  @!P0 MOV R12, RZ ;  /* 0x000000ff000c8202 */ /* 0x000fcc0000000f00 */
[----:B------:R-:W-:-:S11]  /*36aa0*/  @!P0 DMUL R24, R4, R12 ;  /* 0x0000000c04188228 */ /* 0x000fd60000000000 */
.L_x_615:
[----:B------:R-:W-:Y:S05]  /*36ab0*/  BSYNC B2 ;  /* 0x0000000000027941 */ /* 0x000fea0003800000 */
.L_x_614:
[----:B------:R-:W-:Y:S01]  /*36ac0*/  UMOV UR4, 0x54411744 ;  /* 0x5441174400047882 */ /* 0x000fe20000000000 */
[----:B------:R-:W-:Y:S01]  /*36ad0*/  UMOV UR5, 0x401921fb ;  /* 0x401921fb00057882 */ /* 0x000fe20000000000 */
[----:B------:R-:W-:Y:S02]  /*36ae0*/  HFMA2.MMA R15, -RZ, RZ, 1.9609375, 0 ;  /* 0x3fd80000ff0f7435 */ /* 0x000fe400000001ff */
[----:B------:R-:W-:Y:S01]  /*36af0*/  DMUL R10, R10, UR4 ;  /* 0x000000040a0a7c28 */ /* 0x000fe20008000000 */
[----:B------:R-:W-:Y:S01]  /*36b00*/  MOV R14, 0x0 ;  /* 0x00000000000e7802 */ /* 0x000fe20000000f00 */
        /* <DEDUP_REMOVED lines=12> */
[----:B------:R-:W-:Y:S01]  /*36bd0*/  VIADD R5, R21, 0xfff00000 ;  /* 0xfff0000015057836 */ /* 0x000fe20000000000 */
[----:B------:R-:W-:-:S05]  /*36be0*/  MOV R4, R20 ;  /* 0x0000001400047202 */ /* 0x000fca0000000f00 */
        /* <DEDUP_REMOVED lines=12> */
.L_x_617:
[----:B------:R-:W-:Y:S05]  /*36cb0*/  BSYNC B2 ;  /* 0x0000000000027941 */ /* 0x000fea0003800000 */
.L_x_616:
        /* <DEDUP_REMOVED lines=19> */
.L_x_619:
[----:B------:R-:W-:Y:S05]  /*36df0*/  BSYNC B3 ;  /* 0x0000000000037941 */ /* 0x000fea0003800000 */
.L_x_618:
        /* <DEDUP_REMOVED lines=9> */
.L_x_442:
[----:B------:R-:W-:-:S04]  /*36e90*/  FSETP.GT.FTZ.AND P0, PT, R3, RZ, PT ;  /* 0x000000ff0300720b */ /* 0x000fc80003f14000 */
[----:B------:R-:W-:-:S09]  /*36ea0*/  FSEL R5, RZ, +QNAN , P0 ;  /* 0x7fc00000ff057808 */ /* 0x000fd20000000000 */
.L_x_441:
[----:B------:R-:W-:Y:S05]  /*36eb0*/  BSYNC B1 ;  /* 0x0000000000017941 */ /* 0x000fea0003800000 */
.L_x_440:
[----:B------:R-:W-:Y:S01]  /*36ec0*/  IMAD.MOV.U32 R9, RZ, RZ, 0x0 ;  /* 0x00000000ff097424 */ /* 0x000fe200078e00ff */
[----:B------:R-:W-:-:S03]  /*36ed0*/  MOV R4, R5 ;  /* 0x0000000500047202 */ /* 0x000fc60000000f00 */
[----:B------:R-:W-:Y:S05]  /*36ee0*/  RET.REL.NODEC R8 `(_ZN2at6native18elementwise_kernelILi128ELi4EZNS0_15gpu_kernel_implIN48_GLOBAL__N__08322988_15_IGammaKernel_cu_cb51a28d10CalcIgammaIfEEEEvRNS_18TensorIteratorBaseERKT_EUliE_EEviT1_) ;  /* 0xfffffc9008447950 */ /* 0x000fea0003c3ffff */
        .weak           $__internal_0_$__cuda_sm20_div_rn_f64_full
        .type           $__internal_0_$__cuda_sm20_div_rn_f64_full,@function
        .size           $__internal_0_$__cuda_sm20_div_rn_f64_full,($__internal_1_$__cuda_sm20_dsqrt_rn_f64_mediumpath_v1 - $__internal_0_$__cuda_sm20_div_rn_f64_full)
$__internal_0_$__cuda_sm20_div_rn_f64_full:
[C---:B------:R-:W-:Y:S01]  /*36ef0*/  FSETP.GEU.AND P0, PT, |R23|.reuse, 1.469367938527859385e-39, PT ;  /* 0x001000001700780b */ /* 0x040fe20003f0e200 */
[----:B------:R-:W-:Y:S01]  /*36f00*/  IMAD.MOV.U32 R7, RZ, RZ, 0x1ca00000 ;  /* 0x1ca00000ff077424 */ /* 0x000fe200078e00ff */
[----:B------:R-:W-:Y:S01]  /*36f10*/  LOP3.LUT R20, R23, 0x800fffff, RZ, 0xc0, !PT ;  /* 0x800fffff17147812 */ /* 0x000fe200078ec0ff */
[----:B------:R-:W-:Y:S01]  /*36f20*/  BSSY B2, `(.L_x_620) ;  /* 0x0000055000027945 */ /* 0x000fe20003800000 */
[----:B------:R-:W-:Y:S02]  /*36f30*/  FSETP.GEU.AND P3, PT, |R25|, 1.469367938527859385e-39, PT ;  /* 0x001000001900780b */ /* 0x000fe40003f6e200 */
[----:B------:R-:W-:Y:S02]  /*36f40*/  LOP3.LUT R21, R20, 0x3ff00000, RZ, 0xfc, !PT ;  /* 0x3ff0000014157812 */ /* 0x000fe400078efcff */
[----:B------:R-:W-:Y:S02]  /*36f50*/  MOV R20, R22 ;  /* 0x0000001600147202 */ /* 0x000fe40000000f00 */
[----:B------:R-:W-:-:S02]  /*36f60*/  MOV R28, 0x1 ;  /* 0x00000001001c7802 */ /* 0x000fc40000000f00 */
[----:B------:R-:W-:Y:S01]  /*36f70*/  LOP3.LUT R5, R25, 0x7ff00000, RZ, 0xc0, !PT ;  /* 0x7ff0000019057812 */ /* 0x000fe200078ec0ff */
[----:B------:R-:W-:Y:S01]  /*36f80*/  @!P0 DMUL R20, R22, 8.98846567431157953865e+307 ;  /* 0x7fe0000016148828 */ /* 0x000fe20000000000 */
[----:B------:R-:W-:-:S03]  /*36f90*/  LOP3.LUT R12, R23, 0x7ff00000, RZ, 0xc0, !PT ;  /* 0x7ff00000170c7812 */ /* 0x000fc600078ec0ff */
[----:B------:R-:W-:Y:S02]  /*36fa0*/  @!P3 LOP3.LUT R30, R23, 0x7ff00000, RZ, 0xc0, !PT ;  /* 0x7ff00000171eb812 */ /* 0x000fe400078ec0ff */
[----:B------:R-:W0:Y:S01]  /*36fb0*/  MUFU.RCP64H R29, R21 ;  /* 0x00000015001d7308 */ /* 0x000e220000001800 */
[C---:B------:R-:W-:Y:S02]  /*36fc0*/  ISETP.GE.U32.AND P2, PT, R5.reuse, R12, PT ;  /* 0x0000000c0500720c */ /* 0x040fe40003f46070 */
[----:B------:R-:W-:-:S04]  /*36fd0*/  @!P3 ISETP.GE.U32.AND P4, PT, R5, R30, PT ;  /* 0x0000001e0500b20c */ /* 0x000fc80003f86070 */
[----:B------:R-:W-:-:S04]  /*36fe0*/  @!P3 SEL R13, R7, 0x63400000, !P4 ;  /* 0x63400000070db807 */ /* 0x000fc80006000000 */
[----:B------:R-:W-:-:S04]  /*36ff0*/  @!P3 LOP3.LUT R32, R13, 0x80000000, R25, 0xf8, !PT ;  /* 0x800000000d20b812 */ /* 0x000fc800078ef819 */
[----:B------:R-:W-:Y:S01]  /*37000*/  @!P3 LOP3.LUT R33, R32, 0x100000, RZ, 0xfc, !PT ;  /* 0x001000002021b812 */ /* 0x000fe200078efcff */
[----:B0-----:R-:W-:Y:S01]  /*37010*/  DFMA R26, R28, -R20, 1 ;  /* 0x3ff000001c1a742b */ /* 0x001fe20000000814 */
[----:B------:R-:W-:-:S07]  /*37020*/  @!P3 MOV R32, RZ ;  /* 0x000000ff0020b202 */ /* 0x000fce0000000f00 */
[----:B------:R-:W-:-:S08]  /*37030*/  DFMA R26, R26, R26, R26 ;  /* 0x0000001a1a1a722b */ /* 0x000fd0000000001a */
[----:B------:R-:W-:Y:S01]  /*37040*/  DFMA R28, R28, R26, R28 ;  /* 0x0000001a1c1c722b */ /* 0x000fe2000000001c */
[----:B------:R-:W-:Y:S02]  /*37050*/  SEL R27, R7, 0x63400000, !P2 ;  /* 0x63400000071b7807 */ /* 0x000fe40005000000 */
[----:B------:R-:W-:Y:S02]  /*37060*/  MOV R26, R24 ;  /* 0x00000018001a7202 */ /* 0x000fe40000000f00 */
[----:B------:R-:W-:-:S03]  /*37070*/  LOP3.LUT R27, R27, 0x800fffff, R25, 0xf8, !PT ;  /* 0x800fffff1b1b7812 */ /* 0x000fc600078ef819 */
[----:B------:R-:W-:-:S03]  /*37080*/  DFMA R30, R28, -R20, 1 ;  /* 0x3ff000001c1e742b */ /* 0x000fc60000000814 */
[----:B------:R-:W-:Y:S01]  /*37090*/  @!P3 DFMA R26, R26, 2, -R32 ;  /* 0x400000001a1ab82b */ /* 0x000fe20000000820 */
[----:B------:R-:W-:Y:S01]  /*370a0*/  IMAD.MOV.U32 R32, RZ, RZ, R5 ;  /* 0x000000ffff207224 */ /* 0x000fe200078e0005 */
[----:B------:R-:W-:-:S03]  /*370b0*/  MOV R33, R12 ;  /* 0x0000000c00217202 */ /* 0x000fc60000000f00 */
[----:B------:R-:W-:Y:S01]  /*370c0*/  DFMA R30, R28, R30, R28 ;  /* 0x0000001e1c1e722b */ /* 0x000fe2000000001c */
[----:B------:R-:W-:-:S04]  /*370d0*/  @!P0 LOP3.LUT R33, R21, 0x7ff00000, RZ, 0xc0, !PT ;  /* 0x7ff0000015218812 */ /* 0x000fc800078ec0ff */
[----:B------:R-:W-:Y:S01]  /*370e0*/  @!P3 LOP3.LUT R32, R27, 0x7ff00000, RZ, 0xc0, !PT ;  /* 0x7ff000001b20b812 */ /* 0x000fe200078ec0ff */
[----:B------:R-:W-:Y:S02]  /*370f0*/  VIADD R37, R33, 0xffffffff ;  /* 0xffffffff21257836 */ /* 0x000fe40000000000 */
[----:B------:R-:W-:Y:S01]  /*37100*/  DMUL R28, R30, R26 ;  /* 0x0000001a1e1c7228 */ /* 0x000fe20000000000 */
[----:B------:R-:W-:-:S04]  /*37110*/  IADD3 R36, R32, -0x1, RZ ;  /* 0xffffffff20247810 */ /* 0x000fc80007ffe0ff */
[----:B------:R-:W-:-:S03]  /*37120*/  ISETP.GT.U32.AND P0, PT, R36, 0x7feffffe, PT ;  /* 0x7feffffe2400780c */ /* 0x000fc60003f04070 */
[----:B------:R-:W-:Y:S01]  /*37130*/  DFMA R12, R28, -R20, R26 ;  /* 0x800000141c0c722b */ /* 0x000fe2000000001a */
[----:B------:R-:W-:-:S07]  /*37140*/  ISETP.GT.U32.OR P0, PT, R37, 0x7feffffe, P0 ;  /* 0x7feffffe2500780c */ /* 0x000fce0000704470 */
[----:B------:R-:W-:-:S06]  /*37150*/  DFMA R12, R30, R12, R28 ;  /* 0x0000000c1e0c722b */ /* 0x000fcc000000001c */
[----:B------:R-:W-:Y:S05]  /*37160*/  @P0 BRA `(.L_x_621) ;  /* 0x00000000006c0947 */ /* 0x000fea0003800000 */
[----:B------:R-:W-:Y:S01]  /*37170*/  LOP3.LUT R24, R23, 0x7ff00000, RZ, 0xc0, !PT ;  /* 0x7ff0000017187812 */ /* 0x000fe200078ec0ff */
[----:B------:R-:W-:-:S03]  /*37180*/  IMAD.MOV.U32 R30, RZ, RZ, RZ ;  /* 0x000000ffff1e7224 */ /* 0x000fc600078e00ff */
[CC--:B------:R-:W-:Y:S02]  /*37190*/  VIADDMNMX R25, R5.reuse, -R24.reuse, 0xb9600000, !PT ;  /* 0xb960000005197446 */ /* 0x0c0fe40007800918 */
[----:B------:R-:W-:Y:S02]  /*371a0*/  ISETP.GE.U32.AND P0, PT, R5, R24, PT ;  /* 0x000000180500720c */ /* 0x000fe40003f06070 */
[----:B------:R-:W-:Y:S02]  /*371b0*/  VIMNMX R25, R25, 0x46a00000, PT ;  /* 0x46a0000019197848 */ /* 0x000fe40003fe0100 */
[----:B------:R-:W-:-:S04]  /*371c0*/  SEL R24, R7, 0x63400000, !P0 ;  /* 0x6340000007187807 */ /* 0x000fc80004000000 */
[----:B------:R-:W-:-:S04]  /*371d0*/  IADD3 R24, -R24, R25, RZ ;  /* 0x0000001918187210 */ /* 0x000fc80007ffe1ff */
[----:B------:R-:W-:-:S06]  /*371e0*/  IADD3 R31, R24, 0x7fe00000, RZ ;  /* 0x7fe00000181f7810 */ /* 0x000fcc0007ffe0ff */
[----:B------:R-:W-:-:S10]  /*371f0*/  DMUL R28, R12, R30 ;  /* 0x0000001e0c1c7228 */ /* 0x000fd40000000000 */
[----:B------:R-:W-:-:S13]  /*37200*/  FSETP.GTU.AND P0, PT, |R29|, 1.469367938527859385e-39, PT ;  /* 0x001000001d00780b */ /* 0x000fda0003f0c200 */
[----:B------:R-:W-:Y:S05]  /*37210*/  @P0 BRA `(.L_x_622) ;  /* 0x0000000000940947 */ /* 0x000fea0003800000 */
[----:B------:R-:W-:Y:S01]  /*37220*/  DFMA R20, R12, -R20, R26 ;  /* 0x800000140c14722b */ /* 0x000fe2000000001a */
[----:B------:R-:W-:-:S09]  /*37230*/  MOV R30, RZ ;  /* 0x000000ff001e7202 */ /* 0x000fd20000000f00 */
[C---:B------:R-:W-:Y:S02]  /*37240*/  FSETP.NEU.AND P0, PT, R21.reuse, RZ, PT ;  /* 0x000000ff1500720b */ /* 0x040fe40003f0d000 */
[----:B------:R-:W-:-:S04]  /*37250*/  LOP3.LUT R23, R21, 0x80000000, R23, 0x48, !PT ;  /* 0x8000000015177812 */ /* 0x000fc800078e4817 */
[----:B------:R-:W-:-:S07]  /*37260*/  LOP3.LUT R31, R23, R31, RZ, 0xfc, !PT ;  /* 0x0000001f171f7212 */ /* 0x000fce00078efcff */
[----:B------:R-:W-:Y:S05]  /*37270*/  @!P0 BRA `(.L_x_622) ;  /* 0x00000000007c8947 */ /* 0x000fea0003800000 */
[C---:B------:R-:W-:Y:S01]  /*37280*/  IADD3 R21, -R24.reuse, RZ, RZ ;  /* 0x000000ff18157210 */ /* 0x040fe20007ffe1ff */
[----:B------:R-:W-:Y:S01]  /*37290*/  IMAD.MOV.U32 R20, RZ, RZ, RZ ;  /* 0x000000ffff147224 */ /* 0x000fe200078e00ff */
[----:B------:R-:W-:-:S05]  /*372a0*/  IADD3 R5, -R24, -0x43300000, RZ ;  /* 0xbcd0000018057810 */ /* 0x000fca0007ffe1ff */
[----:B------:R-:W-:Y:S02]  /*372b0*/  DFMA R20, R28, -R20, R12 ;  /* 0x800000141c14722b */ /* 0x000fe4000000000c */
[----:B------:R-:W-:-:S08]  /*372c0*/  DMUL.RP R12, R12, R30 ;  /* 0x0000001e0c0c7228 */ /* 0x000fd00000008000 */
[----:B------:R-:W-:Y:S02]  /*372d0*/  FSETP.NEU.AND P0, PT, |R21|, R5, PT ;  /* 0x000000051500720b */ /* 0x000fe40003f0d200 */
[----:B------:R-:W-:Y:S02]  /*372e0*/  LOP3.LUT R23, R13, R23, RZ, 0x3c, !PT ;  /* 0x000000170d177212 */ /* 0x000fe400078e3cff */
[----:B------:R-:W-:Y:S02]  /*372f0*/  FSEL R28, R12, R28, !P0 ;  /* 0x0000001c0c1c7208 */ /* 0x000fe40004000000 */
[----:B------:R-:W-:Y:S01]  /*37300*/  FSEL R29, R23, R29, !P0 ;  /* 0x0000001d171d7208 */ /* 0x000fe20004000000 */
[----:B------:R-:W-:Y:S06]  /*37310*/  BRA `(.L_x_622) ;  /* 0x0000000000547947 */ /* 0x000fec0003800000 */
.L_x_621:
[----:B------:R-:W-:-:S14]  /*37320*/  DSETP.NAN.AND P0, PT, R24, R24, PT ;  /* 0x000000181800722a */ /* 0x000fdc0003f08000 */
[----:B------:R-:W-:Y:S05]  /*37330*/  @P0 BRA `(.L_x_623) ;  /* 0x0000000000440947 */ /* 0x000fea0003800000 */
[----:B------:R-:W-:-:S14]  /*37340*/  DSETP.NAN.AND P0, PT, R22, R22, PT ;  /* 0x000000161600722a */ /* 0x000fdc0003f08000 */
[----:B------:R-:W-:Y:S05]  /*37350*/  @P0 BRA `(.L_x_624) ;  /* 0x0000000000300947 */ /* 0x000fea0003800000 */
[----:B------:R-:W-:Y:S02]  /*37360*/  ISETP.NE.AND P0, PT, R32, R33, PT ;  /* 0x000000212000720c */ /* 0x000fe40003f05270 */
[----:B------:R-:W-:Y:S02]  /*37370*/  MOV R28, 0x0 ;  /* 0x00000000001c7802 */ /* 0x000fe40000000f00 */
[----:B------:R-:W-:-:S09]  /*37380*/  MOV R29, 0xfff80000 ;  /* 0xfff80000001d7802 */ /* 0x000fd20000000f00 */
[----:B------:R-:W-:Y:S05]  /*37390*/  @!P0 BRA `(.L_x_622) ;  /* 0x0000000000348947 */ /* 0x000fea0003800000 */
[----:B------:R-:W-:Y:S02]  /*373a0*/  ISETP.NE.AND P0, PT, R32, 0x7ff00000, PT ;  /* 0x7ff000002000780c */ /* 0x000fe40003f05270 */
[----:B------:R-:W-:Y:S02]  /*373b0*/  LOP3.LUT R29, R25, 0x80000000, R23, 0x48, !PT ;  /* 0x80000000191d7812 */ /* 0x000fe400078e4817 */
[----:B------:R-:W-:-:S13]  /*373c0*/  ISETP.EQ.OR P0, PT, R33, RZ, !P0 ;  /* 0x000000ff2100720c */ /* 0x000fda0004702670 */
[----:B------:R-:W-:Y:S01]  /*373d0*/  @P0 LOP3.LUT R5, R29, 0x7ff00000, RZ, 0xfc, !PT ;  /* 0x7ff000001d050812 */ /* 0x000fe200078efcff */
[----:B------:R-:W-:Y:S01]  /*373e0*/  @!P0 IMAD.MOV.U32 R28, RZ, RZ, RZ ;  /* 0x000000ffff1c8224 */ /* 0x000fe200078e00ff */
[----:B------:R-:W-:Y:S02]  /*373f0*/  @P0 MOV R28, RZ ;  /* 0x000000ff001c0202 */ /* 0x000fe40000000f00 */
[----:B------:R-:W-:Y:S01]  /*37400*/  @P0 MOV R29, R5 ;  /* 0x00000005001d0202 */ /* 0x000fe20000000f00 */
[----:B------:R-:W-:Y:S06]  /*37410*/  BRA `(.L_x_622) ;  /* 0x0000000000147947 */ /* 0x000fec0003800000 */
.L_x_624:
[----:B------:R-:W-:Y:S01]  /*37420*/  LOP3.LUT R29, R23, 0x80000, RZ, 0xfc, !PT ;  /* 0x00080000171d7812 */ /* 0x000fe200078efcff */
[----:B------:R-:W-:Y:S01]  /*37430*/  IMAD.MOV.U32 R28, RZ, RZ, R22 ;  /* 0x000000ffff1c7224 */ /* 0x000fe200078e0016 */
[----:B------:R-:W-:Y:S06]  /*37440*/  BRA `(.L_x_622) ;  /* 0x0000000000087947 */ /* 0x000fec0003800000 */
.L_x_623:
[----:B------:R-:W-:Y:S02]  /*37450*/  LOP3.LUT R29, R25, 0x80000, RZ, 0xfc, !PT ;  /* 0x00080000191d7812 */ /* 0x000fe400078efcff */
[----:B------:R-:W-:-:S07]  /*37460*/  MOV R28, R24 ;  /* 0x00000018001c7202 */ /* 0x000fce0000000f00 */
.L_x_622:
[----:B------:R-:W-:Y:S05]  /*37470*/  BSYNC B2 ;  /* 0x0000000000027941 */ /* 0x000fea0003800000 */
.L_x_620:
[----:B------:R-:W-:Y:S01]  /*37480*/  MOV R12, R10 ;  /* 0x0000000a000c7202 */ /* 0x000fe20000000f00 */
[----:B------:R-:W-:-:S04]  /*37490*/  IMAD.MOV.U32 R13, RZ, RZ, 0x0 ;  /* 0x00000000ff0d7424 */ /* 0x000fc800078e00ff */
[----:B------:R-:W-:Y:S05]  /*374a0*/  RET.REL.NODEC R12 `(_ZN2at6native18elementwise_kernelILi128ELi4EZNS0_15gpu_kernel_implIN48_GLOBAL__N__08322988_15_IGammaKernel_cu_cb51a28d10CalcIgammaIfEEEEvRNS_18TensorIteratorBaseERKT_EUliE_EEviT1_) ;  /* 0xfffffc880cd47950 */ /* 0x000fea0003c3ffff */
        .weak           $__internal_1_$__cuda_sm20_dsqrt_rn_f64_mediumpath_v1
        .type           $__internal_1_$__cuda_sm20_dsqrt_rn_f64_mediumpath_v1,@function
        .size           $__internal_1_$__cuda_sm20_dsqrt_rn_f64_mediumpath_v1,(.L_x_7577 - $__internal_1_$__cuda_sm20_dsqrt_rn_f64_mediumpath_v1)
$__internal_1_$__cuda_sm20_dsqrt_rn_f64_mediumpath_v1:
[----:B------:R-:W-:Y:S01]  /*374b0*/  ISETP.GE.U32.AND P0, PT, R3, -0x3400000, PT ;  /* 0xfcc000000300780c */ /* 0x000fe20003f06070 */
[----:B------:R-:W-:-:S12]  /*374c0*/  BSSY B4, `(.L_x_625) ;  /* 0x0000023000047945 */ /* 0x000fd80003800000 */
[----:B------:R-:W-:Y:S05]  /*374d0*/  @!P0 BRA `(.L_x_626) ;  /* 0x0000000000208947 */ /* 0x000fea0003800000 */
[----:B------:R-:W-:-:S10]  /*374e0*/  DFMA.RM R4, R14, R4, R20 ;  /* 0x000000040e04722b */ /* 0x000fd40000004014 */
[----:B------:R-:W-:-:S04]  /*374f0*/  IADD3 R14, P0, R4, 0x1, RZ ;  /* 0x00000001040e7810 */ /* 0x000fc80007f1e0ff */
[----:B------:R-:W-:-:S06]  /*37500*/  IADD3.X R15, RZ, R5, RZ, P0, !PT ;  /* 0x00000005ff0f7210 */ /* 0x000fcc00007fe4ff */
[----:B------:R-:W-:-:S08]  /*37510*/  DFMA.RP R10, -R4, R14, R10 ;  /* 0x0000000e040a722b */ /* 0x000fd0000000810a */
[----:B------:R-:W-:-:S06]  /*37520*/  DSETP.GT.AND P0, PT, R10, RZ, PT ;  /* 0x000000ff0a00722a */ /* 0x000fcc0003f04000 */
[----:B------:R-:W-:Y:S02]  /*37530*/  FSEL R4, R14, R4, P0 ;  /* 0x000000040e047208 */ /* 0x000fe40000000000 */
[----:B------:R-:W-:Y:S01]  /*37540*/  FSEL R5, R15, R5, P0 ;  /* 0x000000050f057208 */ /* 0x000fe20000000000 */
[----:B------:R-:W-:Y:S06]  /*37550*/  BRA `(.L_x_627) ;  /* 0x0000000000647947 */ /* 0x000fec0003800000 */
.L_x_626:
[----:B------:R-:W-:-:S14]  /*37560*/  DSETP.NE.AND P0, PT, R10, RZ, PT ;  /* 0x000000ff0a00722a */ /* 0x000fdc0003f05000 */
[----:B------:R-:W-:Y:S05]  /*37570*/  @!P0 BRA `(.L_x_628) ;  /* 0x0000000000588947 */ /* 0x000fea0003800000 */
[----:B------:R-:W-:-:S13]  /*37580*/  ISETP.GE.AND P0, PT, R11, RZ, PT ;  /* 0x000000ff0b00720c */ /* 0x000fda0003f06270 */
[----:B------:R-:W-:Y:S01]  /*37590*/  @!P0 MOV R4, 0x0 ;  /* 0x0000000000048802 */ /* 0x000fe20000000f00 */
[----:B------:R-:W-:Y:S01]  /*375a0*/  @!P0 IMAD.MOV.U32 R5, RZ, RZ, -0x80000 ;  /* 0xfff80000ff058424 */ /* 0x000fe200078e00ff */
[----:B------:R-:W-:Y:S06]  /*375b0*/  @!P0 BRA `(.L_x_627) ;  /* 0x00000000004c8947 */ /* 0x000fec0003800000 */
[----:B------:R-:W-:-:S13]  /*375c0*/  ISETP.GT.AND P0, PT, R11, 0x7fefffff, PT ;  /* 0x7fefffff0b00780c */ /* 0x000fda0003f04270 */
[----:B------:R-:W-:Y:S05]  /*375d0*/  @P0 BRA `(.L_x_628) ;  /* 0x0000000000400947 */ /* 0x000fea0003800000 */
[----:B------:R-:W-:Y:S01]  /*375e0*/  DMUL R10, R10, 8.11296384146066816958e+31 ;  /* 0x469000000a0a7828 */ /* 0x000fe20000000000 */
[----:B------:R-:W-:Y:S01]  /*375f0*/  MOV R4, RZ ;  /* 0x000000ff00047202 */ /* 0x000fe20000000f00 */
[----:B------:R-:W-:Y:S01]  /*37600*/  IMAD.MOV.U32 R21, RZ, RZ, 0x3fd80000 ;  /* 0x3fd80000ff157424 */ /* 0x000fe200078e00ff */
[----:B------:R-:W-:-:S03]  /*37610*/  MOV R20, 0x0 ;  /* 0x0000000000147802 */ /* 0x000fc60000000f00 */
[----:B------:R-:W0:Y:S02]  /*37620*/  MUFU.RSQ64H R5, R11 ;  /* 0x0000000b00057308 */ /* 0x000e240000001c00 */
[----:B0-----:R-:W-:-:S08]  /*37630*/  DMUL R14, R4, R4 ;  /* 0x00000004040e7228 */ /* 0x001fd00000000000 */
[----:B------:R-:W-:-:S08]  /*37640*/  DFMA R14, R10, -R14, 1 ;  /* 0x3ff000000a0e742b */ /* 0x000fd0000000080e */
[----:B------:R-:W-:Y:S02]  /*37650*/  DFMA R20, R14, R20, 0.5 ;  /* 0x3fe000000e14742b */ /* 0x000fe40000000014 */
[----:B------:R-:W-:-:S08]  /*37660*/  DMUL R14, R4, R14 ;  /* 0x0000000e040e7228 */ /* 0x000fd00000000000 */
[----:B------:R-:W-:-:S08]  /*37670*/  DFMA R14, R20, R14, R4 ;  /* 0x0000000e140e722b */ /* 0x000fd00000000004 */
[----:B------:R-:W-:Y:S02]  /*37680*/  DMUL R4, R10, R14 ;  /* 0x0000000e0a047228 */ /* 0x000fe40000000000 */
[----:B------:R-:W-:-:S06]  /*37690*/  IADD3 R15, R15, -0x100000, RZ ;  /* 0xfff000000f0f7810 */ /* 0x000fcc0007ffe0ff */
[----:B------:R-:W-:-:S08]  /*376a0*/  DFMA R20, R4, -R4, R10 ;  /* 0x800000040414722b */ /* 0x000fd0000000000a */
[----:B------:R-:W-:-:S10]  /*376b0*/  DFMA R4, R14, R20, R4 ;  /* 0x000000140e04722b */ /* 0x000fd40000000004 */
[----:B------:R-:W-:Y:S01]  /*376c0*/  IADD3 R5, R5, -0x3500000, RZ ;  /* 0xfcb0000005057810 */ /* 0x000fe20007ffe0ff */
[----:B------:R-:W-:Y:S06]  /*376d0*/  BRA `(.L_x_627) ;  /* 0x0000000000047947 */ /* 0x000fec0003800000 */
.L_x_628:
[----:B------:R-:W-:-:S11]  /*376e0*/  DADD R4, R10, R10 ;  /* 0x000000000a047229 */ /* 0x000fd6000000000a */
.L_x_627:
[----:B------:R-:W-:Y:S05]  /*376f0*/  BSYNC B4 ;  /* 0x0000000000047941 */ /* 0x000fea0003800000 */
.L_x_625:
[----:B------:R-:W-:Y:S01]  /*37700*/  HFMA2.MMA R13, -RZ, RZ, 0, 0 ;  /* 0x00000000ff0d7435 */ /* 0x000fe200000001ff */
[----:B------:R-:W-:Y:S01]  /*37710*/  IMAD.MOV.U32 R22, RZ, RZ, R4 ;  /* 0x000000ffff167224 */ /* 0x000fe200078e0004 */
[----:B------:R-:W-:-:S04]  /*37720*/  MOV R23, R5 ;  /* 0x0000000500177202 */ /* 0x000fc80000000f00 */
[----:B------:R-:W-:Y:S05]  /*37730*/  RET.REL.NODEC R12 `(_ZN2at6native18elementwise_kernelILi128ELi4EZNS0_15gpu_kernel_implIN48_GLOBAL__N__08322988_15_IGammaKernel_cu_cb51a28d10CalcIgammaIfEEEEvRNS_18TensorIteratorBaseERKT_EUliE_EEviT1_) ;  /* 0xfffffc880c307950 */ /* 0x000fea0003c3ffff */
.L_x_629:
[----:B------:R-:W-:-:S00]  /*37740*/  BRA `(.L_x_629) ;  /* 0xfffffffc00fc7947 */ /* 0x000fc0000383ffff */
[----:B------:R-:W-:-:S00]  /*37750*/  NOP ;  /* 0x0000000000007918 */ /* 0x000fc00000000000 */
        /* <DEDUP_REMOVED lines=10> */
.L_x_7577:


//--------------------- .text._ZN2at6native27unrolled_elementwise_kernelIN48_GLOBAL__N__08322988_15_IGammaKernel_cu_cb51a28d10CalcIgammaIfEESt5arrayIPcLm3EELi4E23TrivialOffsetCalculatorILi2EjES8_ILi1EjENS0_6memory12LoadWithCastILi2EEENSB_13StoreWithCastILi1EEEEEviT_T0_T2_T3_T4_T5_ --------------------------
	.section	.text._ZN2at6native27unrolled_elementwise_kernelIN48_GLOBAL__N__08322988_15_IGammaKernel_cu_cb51a28d10CalcIgammaIfEESt5arrayIPcLm3EELi4E23TrivialOffsetCalculatorILi2EjES8_ILi1EjENS0_6memory12LoadWithCastILi2EEENSB_13StoreWithCastILi1EEEEEviT_T0_T2_T3_T4_T5_,"ax",@progbits
	.align	128
.text._ZN2at6native27unrolled_elementwise_kernelIN48_GLOBAL__N__08322988_15_IGammaKernel_cu_cb51a28d10CalcIgammaIfEESt5arrayIPcLm3EELi4E23TrivialOffsetCalculatorILi2EjES8_ILi1EjENS0_6memory12LoadWithCastILi2EEENSB_13StoreWithCastILi1EEEEEviT_T0_T2_T3_T4_T5_:
        .type           _ZN2at6native27unrolled_elementwise_kernelIN48_GLOBAL__N__08322988_15_IGammaKernel_cu_cb51a28d10CalcIgammaIfEESt5arrayIPcLm3EELi4E23TrivialOffsetCalculatorILi2EjES8_ILi1EjENS0_6memory12LoadWithCastILi2EEENSB_13StoreWithCastILi1EEEEEviT_T0_T2_T3_T4_T5_,@function
        .size           _ZN2at6native27unrolled_elementwise_kernelIN48_GLOBAL__N__08322988_15_IGammaKernel_cu_cb51a28d10CalcIgammaIfEESt5arrayIPcLm3EELi4E23TrivialOffsetCalculatorILi2EjES8_ILi1EjENS0_6memory12LoadWithCastILi2EEENSB_13StoreWithCastILi1EEEEEviT_T0_T2_T3_T4_T5_,(.L_x_7578 - _ZN2at6native27unrolled_elementwise_kernelIN48_GLOBAL__N__08322988_15_IGammaKernel_cu_cb51a28d10CalcIgammaIfEESt5arrayIPcLm3EELi4E23TrivialOffsetCalculatorILi2EjES8_ILi1EjENS0_6memory12LoadWithCastILi2EEENSB_13StoreWithCastILi1EEEEEviT_T0_T2_T3_T4_T5_)
        .other          _ZN2at6native27unrolled_elementwise_kernelIN48_GLOBAL__N__08322988_15_IGammaKernel_cu_cb51a28d10CalcIgammaIfEESt5arrayIPcLm3EELi4E23TrivialOffsetCalculatorILi2EjES8_ILi1EjENS0_6memory12LoadWithCastILi2EEENSB_13StoreWithCastILi1EEEEEviT_T0_T2_T3_T4_T5_,@"STO_CUDA_ENTRY STV_DEFAULT"
_ZN2at6native27unrolled_elementwise_kernelIN48_GLOBAL__N__08322988_15_IGammaKernel_cu_cb51a28d10CalcIgammaIfEESt5arrayIPcLm3EELi4E23TrivialOffsetCalculatorILi2EjES8_ILi1EjENS0_6memory12LoadWithCastILi2EEENSB_13StoreWithCastILi1EEEEEviT_T0_T2_T3_T4_T5_:
[----:B------:R-:W0:Y:S01]  /*0000*/  LDC R1, c[0x0][0x28] ;  /* 0x00000a00ff017b82 */ /* 0x000e220000000800 */
[----:B------:R-:W1:Y:S07]  /*0010*/  S2R R22, SR_TID.X ;  /* 0x0000000000167919 */ /* 0x000e6e0000002100 */
[----:B------:R-:W2:Y:S01]  /*0020*/  S2UR UR39, SR_CTAID.X ;  /* 0x00000000002779c3 */ /* 0x000ea20000002500 */
[----:B------:R-:W-:Y:S01]  /*0030*/  ULDC UR38, c[0x0][0x210] ;  /* 0x0000840000267ab9 */ /* 0x000fe20000000800 */
[----:B------:R-:W-:Y:S01]  /*0040*/  ULDC.64 UR36, c[0x0][0x208] ;  /* 0x0000820000247ab9 */ /* 0x000fe20000000a00 */
[----:B------:R-:W-:Y:S01]  /*0050*/  BSSY B6, `(.L_x_630) ;  /* 0x00001d4000067945 */ /* 0x000fe20003800000 */
[----:B0-----:R-:W-:Y:S01]  /*0060*/  IADD3 R1, R1, -0x13f0, RZ ;  /* 0xffffec1001017810 */ /* 0x001fe20007ffe0ff */
[----:B------:R-:W-:Y:S01]  /*0070*/  IMAD.MOV.U32 R2, RZ, RZ, RZ ;  /* 0x000000ffff027224 */ /* 0x000fe200078e00ff */
[----:B------:R-:W-:-:S02]  /*0080*/  CS2R R18, SRZ ;  /* 0x0000000000127805 */ /* 0x000fc4000001ff00 */
[----:B------:R-:W0:Y:S08]  /*0090*/  LDC.U8 R24, c[0x0][0x234] ;  /* 0x00008d00ff187b82 */ /* 0x000e300000000000 */
[----:B------:R-:W3:Y:S01]  /*00a0*/  LDC.U8 R23, c[0x0][0x235] ;  /* 0x00008d40ff177b82 */ /* 0x000ee20000000000 */
[----:B--2---:R-:W-:-:S06]  /*00b0*/  UIMAD UR38, UR39, -0x200, UR38 ;  /* 0xfffffe00272678a4 */ /* 0x004fcc000f8e0226 */
[----:B-1----:R-:W-:-:S13]  /*00c0*/  ISETP.GE.AND P0, PT, R22, UR38, PT ;  /* 0x0000002616007c0c */ /* 0x002fda000bf06270 */
[----:B------:R-:W-:Y:S05]  /*00d0*/  @P0 BRA `(.L_x_631) ;  /* 0x0000001c002c0947 */ /* 0x000fea0003800000 */
[----:B------:R-:W1:Y:S01]  /*00e0*/  LDC.64 R4, c[0x0][0x220] ;  /* 0x00008800ff047b82 */ /* 0x000e620000000a00 */
[----:B0-----:R-:W-:Y:S01]  /*00f0*/  PRMT R0, R24, 0x9910, RZ ;  /* 0x0000991018007816 */ /* 0x001fe200000000ff */
[----:B------:R-:W-:Y:S01]  /*0100*/  ULDC UR4, c[0x0][0x238] ;  /* 0x00008e0000047ab9 */ /* 0x000fe20000000800 */
[----:B------:R-:W-:Y:S01]  /*0110*/  MOV R3, UR39 ;  /* 0x0000002700037c02 */ /* 0x000fe20008000f00 */
[----:B------:R-:W-:Y:S01]  /*0120*/  BSSY B7, `(.L_x_632) ;  /* 0x00000e1000077945 */ /* 0x000fe20003800000 */
[----:B------:R-:W-:-:S03]  /*0130*/  ISETP.GT.AND P0, PT, R0, 0x9, PT ;  /* 0x000000090000780c */ /* 0x000fc60003f04270 */
[----:B------:R-:W-:-:S04]  /*0140*/  IMAD R22, R3, 0x200, R22 ;  /* 0x0000020003167824 */ /* 0x000fc800078e0216 */
[----:B------:R-:W-:-:S05]  /*0150*/  IMAD R3, R22, UR4, RZ ;  /* 0x0000000416037c24 */ /* 0x000fca000f8e02ff */
[----:B-1----:R-:W-:-:S04]  /*0160*/  IADD3 R4, P1, R3, R4, RZ ;  /* 0x0000000403047210 */ /* 0x002fc80007f3e0ff */
[----:B------:R-:W-:Y:S01]  /*0170*/  IADD3.X R5, RZ, R5, RZ, P1, !PT ;  /* 0x00000005ff057210 */ /* 0x000fe20000ffe4ff */
[----:B------:R-:W-:Y:S08]  /*0180*/  @P0 BRA `(.L_x_633) ;  /* 0x0000000000e80947 */ /* 0x000ff00003800000 */
        /* <DEDUP_REMOVED lines=11> */
.L_x_636:
[----:B------:R-:W2:Y:S02]  /*0240*/  LDG.E.U8 R4, desc[UR36][R4.64] ;  /* 0x0000002404047981 */ /* 0x000ea4000c1e1100 */
[----:B--2---:R-:W-:Y:S01]  /*0250*/  I2FP.F32.U32 R18, R4 ;  /* 0x0000000400127245 */ /* 0x004fe20000201000 */
[----:B------:R-:W-:Y:S06]  /*0260*/  BRA `(.L_x_638) ;  /* 0x0000000c00307947 */ /* 0x000fec0003800000 */
.L_x_635:
[----:B------:R-:W-:-:S13]  /*0270*/  ISETP.NE.AND P0, PT, R0, 0x2, PT ;  /* 0x000000020000780c */ /* 0x000fda0003f05270 */
[----:B------:R-:W-:Y:S05]  /*0280*/  @!P0 BRA `(.L_x_639) ;  /* 0x0000000000288947 */ /* 0x000fea0003800000 */
[----:B------:R-:W-:-:S13]  /*0290*/  ISETP.NE.AND P0, PT, R0, 0x3, PT ;  /* 0x000000030000780c */ /* 0x000fda0003f05270 */
[----:B------:R-:W-:Y:S05]  /*02a0*/  @!P0 BRA `(.L_x_640) ;  /* 0x0000000000148947 */ /* 0x000fea0003800000 */
[----:B------:R-:W-:-:S13]  /*02b0*/  ISETP.NE.AND P0, PT, R0, 0x4, PT ;  /* 0x000000040000780c */ /* 0x000fda0003f05270 */
[----:B------:R-:W-:Y:S05]  /*02c0*/  @P0 BRA `(.L_x_637) ;  /* 0x0000000800bc0947 */ /* 0x000fea0003800000 */
[----:B------:R-:W2:Y:S02]  /*02d0*/  LDG.E.64 R18, desc[UR36][R4.64] ;  /* 0x0000002404127981 */ /* 0x000ea4000c1e1b00 */
[----:B--2---:R0:W1:Y:S01]  /*02e0*/  I2F.S64 R18, R18 ;  /* 0x0000001200127312 */ /* 0x0040620000301400 */
[----:B------:R-:W-:Y:S05]  /*02f0*/  BRA `(.L_x_638) ;  /* 0x0000000c000c7947 */ /* 0x000fea0003800000 */
.L_x_640:
[----:B------:R-:W2:Y:S02]  /*0300*/  LDG.E R4, desc[UR36][R4.64] ;  /* 0x0000002404047981 */ /* 0x000ea4000c1e1900 */
[----:B--2---:R-:W-:Y:S01]  /*0310*/  I2FP.F32.S32 R18, R4 ;  /* 0x0000000400127245 */ /* 0x004fe20000201400 */
[----:B------:R-:W-:Y:S06]  /*0320*/  BRA `(.L_x_638) ;  /* 0x0000000c00007947 */ /* 0x000fec0003800000 */
.L_x_639:
[----:B------:R-:W2:Y:S02]  /*0330*/  LDG.E.U16 R4, desc[UR36][R4.64] ;  /* 0x0000002404047981 */ /* 0x000ea4000c1e1500 */
[----:B--2---:R2:W4:Y:S01]  /*0340*/  I2F.S16 R18, R4 ;  /* 0x0000000400127306 */ /* 0x0045220000101400 */
[----:B------:R-:W-:Y:S05]  /*0350*/  BRA `(.L_x_638) ;  /* 0x0000000800f47947 */ /* 0x000fea0003800000 */
.L_x_634:
        /* <DEDUP_REMOVED lines=8> */
.L_x_642:
[----:B------:R-:W2:Y:S02]  /*03e0*/  LDG.E.U16 R4, desc[UR36][R4.64] ;  /* 0x0000002404047981 */ /* 0x000ea4000c1e1500 */
[----:B--2---:R-:W-:Y:S01]  /*03f0*/  HADD2.F32 R18, -RZ, R4.H0_H0 ;  /* 0x20000004ff127230 */ /* 0x004fe20000004100 */
[----:B------:R-:W-:Y:S06]  /*0400*/  BRA `(.L_x_638) ;  /* 0x0000000800c87947 */ /* 0x000fec0003800000 */
.L_x_641:
        /* <DEDUP_REMOVED lines=8> */
.L_x_644:
[----:B------:R-:W2:Y:S02]  /*0490*/  LDG.E.U16 R4, desc[UR36][R4.64] ;  /* 0x0000002404047981 */ /* 0x000ea4000c1e1500 */
[----:B--2---:R-:W-:Y:S01]  /*04a0*/  HADD2.F32 R18, -RZ, R4.H0_H0 ;  /* 0x20000004ff127230 */ /* 0x004fe20000004100 */
[----:B------:R-:W-:Y:S06]  /*04b0*/  BRA `(.L_x_638) ;  /* 0x00000008009c7947 */ /* 0x000fec0003800000 */
.L_x_643:
[----:B------:R-:W2:Y:S01]  /*04c0*/  LDG.E.64 R4, desc[UR36][R4.64] ;  /* 0x0000002404047981 */ /* 0x000ea2000c1e1b00 */
[----:B------:R-:W-:Y:S01]  /*04d0*/  UMOV UR4, 0xf0000000 ;  /* 0xf000000000047882 */ /* 0x000fe20000000000 */
[----:B------:R-:W-:Y:S01]  /*04e0*/  UMOV UR5, 0x380fffff ;  /* 0x380fffff00057882 */ /* 0x000fe20000000000 */
[----:B--2---:R-:W0:Y:S01]  /*04f0*/  F2F.F32.F64 R18, R4 ;  /* 0x0000000400127310 */ /* 0x004e220000301000 */
[----:B------:R-:W-:-:S14]  /*0500*/  DSETP.GEU.AND P0, PT, |R4|, UR4, PT ;  /* 0x0000000404007e2a */ /* 0x000fdc000bf0e200 */
[----:B0-----:R-:W-:Y:S01]  /*0510*/  @!P0 FMUL R18, R18, 1.175494350822287508e-38 ;  /* 0x0080000012128820 */ /* 0x001fe20000400000 */
[----:B------:R-:W-:Y:S06]  /*0520*/  BRA `(.L_x_638) ;  /* 0x0000000800807947 */ /* 0x000fec0003800000 */
.L_x_633:
        /* <DEDUP_REMOVED lines=12> */
.L_x_647:
[----:B------:R-:W2:Y:S01]  /*05f0*/  LDG.E.64 R4, desc[UR36][R4.64] ;  /* 0x0000002404047981 */ /* 0x000ea2000c1e1b00 */
[----:B------:R-:W-:Y:S01]  /*0600*/  UMOV UR4, 0xf0000000 ;  /* 0xf000000000047882 */ /* 0x000fe20000000000 */
[----:B------:R-:W-:Y:S01]  /*0610*/  UMOV UR5, 0x380fffff ;  /* 0x380fffff00057882 */ /* 0x000fe20000000000 */
[----:B--2---:R-:W0:Y:S01]  /*0620*/  F2F.F32.F64 R18, R4 ;  /* 0x0000000400127310 */ /* 0x004e220000301000 */
[----:B------:R-:W-:-:S14]  /*0630*/  DSETP.GEU.AND P0, PT, |R4|, UR4, PT ;  /* 0x0000000404007e2a */ /* 0x000fdc000bf0e200 */
[----:B0-----:R-:W-:Y:S01]  /*0640*/  @!P0 FMUL R18, R18, 1.175494350822287508e-38 ;  /* 0x0080000012128820 */ /* 0x001fe20000400000 */
[----:B------:R-:W-:Y:S06]  /*0650*/  BRA `(.L_x_638) ;  /* 0x0000000800347947 */ /* 0x000fec0003800000 */
.L_x_646:
        /* <DEDUP_REMOVED lines=26> */
.L_x_649:
[----:B------:R-:W2:Y:S02]  /*0800*/  LDG.E.U8 R4, desc[UR36][R4.64] ;  /* 0x0000002404047981 */ /* 0x000ea4000c1e1100 */
[----:B--2---:R-:W-:-:S04]  /*0810*/  SHF.L.U32 R0, R4, 0x19, RZ ;  /* 0x0000001904007819 */ /* 0x004fc800000006ff */
[----:B------:R-:W-:-:S13]  /*0820*/  ISETP.GE.U32.AND P0, PT, R0, 0x8000000, PT ;  /* 0x080000000000780c */ /* 0x000fda0003f06070 */
[C---:B------:R-:W-:Y:S01]  /*0830*/  @P0 IMAD.SHL.U32 R3, R4.reuse, 0x200000, RZ ;  /* 0x0020000004030824 */ /* 0x040fe200078e00ff */
[----:B------:R-:W-:-:S04]  /*0840*/  @!P0 SHF.L.U32 R0, R4, 0x8, RZ ;  /* 0x0000000804008819 */ /* 0x000fc800000006ff */
[----:B------:R-:W-:Y:S02]  /*0850*/  @P0 LOP3.LUT R3, R3, 0xfe00000, RZ, 0xc0, !PT ;  /* 0x0fe0000003030812 */ /* 0x000fe400078ec0ff */
        /* <DEDUP_REMOVED lines=8> */
.L_x_648:
[----:B------:R-:W2:Y:S02]  /*08e0*/  LDG.E.U16 R4, desc[UR36][R4.64] ;  /* 0x0000002404047981 */ /* 0x000ea4000c1e1500 */
[----:B--2---:R-:W-:Y:S01]  /*08f0*/  SHF.L.U32 R18, R4, 0x10, RZ ;  /* 0x0000001004127819 */ /* 0x004fe200000006ff */
[----:B------:R-:W-:Y:S06]  /*0900*/  BRA `(.L_x_638) ;  /* 0x0000000400887947 */ /* 0x000fec0003800000 */
.L_x_645:
        /* <DEDUP_REMOVED lines=11> */
.L_x_652:
        /* <DEDUP_REMOVED lines=20> */
.L_x_654:
[----:B------:R-:W-:Y:S05]  /*0b00*/  BSYNC B0 ;  /* 0x0000000000007941 */ /* 0x000fea0003800000 */
.L_x_653:
[----:B------:R-:W-:Y:S01]  /*0b10*/  IMAD.SHL.U32 R3, R3, 0x100000, RZ ;  /* 0x0010000003037824 */ /* 0x000fe200078e00ff */
[----:B------:R-:W-:-:S04]  /*0b20*/  LEA R5, R0, 0x3b800000, 0x17 ;  /* 0x3b80000000057811 */ /* 0x000fc800078eb8ff */
[----:B------:R-:W-:Y:S01]  /*0b30*/  LOP3.LUT R18, R5, R3, R18, 0xfe, !PT ;  /* 0x0000000305127212 */ /* 0x000fe200078efe12 */
[----:B------:R-:W-:Y:S06]  /*0b40*/  BRA `(.L_x_638) ;  /* 0x0000000000f87947 */ /* 0x000fec0003800000 */
.L_x_651:
        /* <DEDUP_REMOVED lines=20> */
.L_x_656:
[----:B------:R-:W-:Y:S05]  /*0c90*/  BSYNC B0 ;  /* 0x0000000000007941 */ /* 0x000fea0003800000 */
.L_x_655:
[----:B------:R-:W-:Y:S02]  /*0ca0*/  LEA R5, R0, 0x37800000, 0x17 ;  /* 0x3780000000057811 */ /* 0x000fe400078eb8ff */
[----:B------:R-:W-:-:S04]  /*0cb0*/  SHF.L.U32 R3, R3, 0x15, RZ ;  /* 0x0000001503037819 */ /* 0x000fc800000006ff */
[----:B------:R-:W-:Y:S01]  /*0cc0*/  LOP3.LUT R18, R5, R3, R18, 0xfe, !PT ;  /* 0x0000000305127212 */ /* 0x000fe200078efe12 */
[----:B------:R-:W-:Y:S06]  /*0cd0*/  BRA `(.L_x_638) ;  /* 0x0000000000947947 */ /* 0x000fec0003800000 */
.L_x_650:
        /* <DEDUP_REMOVED lines=14> */
.L_x_637:
        /* <DEDUP_REMOVED lines=15> */
[----:B-1-3--:R-:W-:Y:S05]  /*0eb0*/  CALL.ABS.NOINC R14 ;  /* 0x000000000e007343 */ /* 0x00afea0003c00000 */
.L_x_659:
[----:B------:R-:W-:Y:S01]  /*0ec0*/  IMAD.MOV.U32 R18, RZ, RZ, RZ ;  /* 0x000000ffff127224 */ /* 0x000fe200078e00ff */
[----:B------:R-:W-:Y:S06]  /*0ed0*/  BRA `(.L_x_638) ;  /* 0x0000000000147947 */ /* 0x000fec0003800000 */
.L_x_658:
[----:B------:R-:W2:Y:S02]  /*0ee0*/  LDG.E.64 R18, desc[UR36][R4.64] ;  /* 0x0000002404127981 */ /* 0x000ea4000c1e1b00 */
[----:B--2---:R0:W1:Y:S01]  /*0ef0*/  I2F.U64 R18, R18 ;  /* 0x0000001200127312 */ /* 0x0040620000301000 */
[----:B------:R-:W-:Y:S05]  /*0f00*/  BRA `(.L_x_638) ;  /* 0x0000000000087947 */ /* 0x000fea0003800000 */
.L_x_657:
[----:B------:R-:W2:Y:S02]  /*0f10*/  LDG.E R4, desc[UR36][R4.64] ;  /* 0x0000002404047981 */ /* 0x000ea4000c1e1900 */
[----:B--2---:R-:W-:-:S07]  /*0f20*/  I2FP.F32.U32 R18, R4 ;  /* 0x0000000400127245 */ /* 0x004fce0000201000 */
.L_x_638:
[----:B------:R-:W-:Y:S05]  /*0f30*/  BSYNC B7 ;  /* 0x0000000000077941 */ /* 0x000fea0003800000 */
.L_x_632:
[----:B0-2---:R-:W0:Y:S01]  /*0f40*/  LDC.64 R4, c[0x0][0x228] ;  /* 0x00008a00ff047b82 */ /* 0x005e220000000a00 */
[----:B---3--:R-:W-:Y:S01]  /*0f50*/  PRMT R0, R23, 0x9910, RZ ;  /* 0x0000991017007816 */ /* 0x008fe200000000ff */
[----:B------:R-:W-:Y:S01]  /*0f60*/  ULDC UR4, c[0x0][0x23c] ;  /* 0x00008f0000047ab9 */ /* 0x000fe20000000800 */
[----:B------:R-:W-:Y:S01]  /*0f70*/  BSSY B7, `(.L_x_660) ;  /* 0x00000df000077945 */ /* 0x000fe20003800000 */
[----:B------:R-:W-:Y:S01]  /*0f80*/  IMAD R3, R22, UR4, RZ ;  /* 0x0000000416037c24 */ /* 0x000fe2000f8e02ff */
[----:B------:R-:W-:-:S04]  /*0f90*/  ISETP.GT.AND P0, PT, R0, 0x9, PT ;  /* 0x000000090000780c */ /* 0x000fc80003f04270 */
[----:B0-----:R-:W-:-:S04]  /*0fa0*/  IADD3 R4, P1, R3, R4, RZ ;  /* 0x0000000403047210 */ /* 0x001fc80007f3e0ff */
[----:B------:R-:W-:-:S05]  /*0fb0*/  IADD3.X R5, RZ, R5, RZ, P1, !PT ;  /* 0x00000005ff057210 */ /* 0x000fca0000ffe4ff */
        /* <DEDUP_REMOVED lines=10> */
[----:B--2---:R0:W2:Y:S01]  /*1060*/  I2F.S16 R19, R4 ;  /* 0x0000000400137306 */ /* 0x0040a20000101400 */
[----:B------:R-:W-:Y:S05]  /*1070*/  BRA `(.L_x_666) ;  /* 0x0000000c00387947 */ /* 0x000fea0003800000 */
.L_x_664:
[----:B------:R-:W2:Y:S02]  /*1080*/  LDG.E.U8 R4, desc[UR36][R4.64] ;  /* 0x0000002404047981 */ /* 0x000ea4000c1e1100 */
[----:B--2---:R-:W-:Y:S01]  /*1090*/  I2FP.F32.U32 R19, R4 ;  /* 0x0000000400137245 */ /* 0x004fe20000201000 */
[----:B------:R-:W-:Y:S06]  /*10a0*/  BRA `(.L_x_666) ;  /* 0x0000000c002c7947 */ /* 0x000fec0003800000 */
.L_x_663:
        /* <DEDUP_REMOVED lines=9> */
.L_x_668:
[----:B------:R-:W2:Y:S02]  /*1140*/  LDG.E R4, desc[UR36][R4.64] ;  /* 0x0000002404047981 */ /* 0x000ea4000c1e1900 */
[----:B--2---:R-:W-:Y:S01]  /*1150*/  I2FP.F32.S32 R19, R4 ;  /* 0x0000000400137245 */ /* 0x004fe20000201400 */
[----:B------:R-:W-:Y:S06]  /*1160*/  BRA `(.L_x_666) ;  /* 0x0000000800fc7947 */ /* 0x000fec0003800000 */
.L_x_667:
[----:B------:R-:W2:Y:S02]  /*1170*/  LDG.E.U16 R4, desc[UR36][R4.64] ;  /* 0x0000002404047981 */ /* 0x000ea4000c1e1500 */
[----:B--2---:R0:W2:Y:S01]  /*1180*/  I2F.S16 R19, R4 ;  /* 0x0000000400137306 */ /* 0x0040a20000101400 */
[----:B------:R-:W-:Y:S05]  /*1190*/  BRA `(.L_x_666) ;  /* 0x0000000800f07947 */ /* 0x000fea0003800000 */
.L_x_662:
        /* <DEDUP_REMOVED lines=8> */
.L_x_670:
[----:B------:R-:W2:Y:S02]  /*1220*/  LDG.E.U16 R4, desc[UR36][R4.64] ;  /* 0x0000002404047981 */ /* 0x000ea4000c1e1500 */
[----:B--2---:R-:W-:Y:S01]  /*1230*/  HADD2.F32 R19, -RZ, R4.H0_H0 ;  /* 0x20000004ff137230 */ /* 0x004fe20000004100 */
[----:B------:R-:W-:Y:S06]  /*1240*/  BRA `(.L_x_666) ;  /* 0x0000000800c47947 */ /* 0x000fec0003800000 */
.L_x_669:
        /* <DEDUP_REMOVED lines=8> */
.L_x_672:
[----:B------:R-:W2:Y:S02]  /*12d0*/  LDG.E.U16 R4, desc[UR36][R4.64] ;  /* 0x0000002404047981 */ /* 0x000ea4000c1e1500 */
[----:B--2---:R-:W-:Y:S01]  /*12e0*/  HADD2.F32 R19, -RZ, R4.H0_H0 ;  /* 0x20000004ff137230 */ /* 0x004fe20000004100 */
[----:B------:R-:W-:Y:S06]  /*12f0*/  BRA `(.L_x_666) ;  /* 0x0000000800987947 */ /* 0x000fec0003800000 */
.L_x_671:
[----:B------:R-:W2:Y:S01]  /*1300*/  LDG.E.64 R4, desc[UR36][R4.64] ;  /* 0x0000002404047981 */ /* 0x000ea2000c1e1b00 */
[----:B------:R-:W-:Y:S01]  /*1310*/  UMOV UR4, 0xf0000000 ;  /* 0xf000000000047882 */ /* 0x000fe20000000000 */
[----:B------:R-:W-:Y:S01]  /*1320*/  UMOV UR5, 0x380fffff ;  /* 0x380fffff00057882 */ /* 0x000fe20000000000 */
[----:B--2---:R-:W0:Y:S01]  /*1330*/  F2F.F32.F64 R19, R4 ;  /* 0x0000000400137310 */ /* 0x004e220000301000 */
[----:B------:R-:W-:-:S14]  /*1340*/  DSETP.GEU.AND P0, PT, |R4|, UR4, PT ;  /* 0x0000000404007e2a */ /* 0x000fdc000bf0e200 */
[----:B0-----:R-:W-:Y:S01]  /*1350*/  @!P0 FMUL R19, R19, 1.175494350822287508e-38 ;  /* 0x0080000013138820 */ /* 0x001fe20000400000 */
[----:B------:R-:W-:Y:S06]  /*1360*/  BRA `(.L_x_666) ;  /* 0x00000008007c7947 */ /* 0x000fec0003800000 */
.L_x_661:
        /* <DEDUP_REMOVED lines=12> */
.L_x_675:
[----:B------:R-:W2:Y:S01]  /*1430*/  LDG.E.64 R4, desc[UR36][R4.64] ;  /* 0x0000002404047981 */ /* 0x000ea2000c1e1b00 */
[----:B------:R-:W-:Y:S01]  /*1440*/  UMOV UR4, 0xf0000000 ;  /* 0xf000000000047882 */ /* 0x000fe20000000000 */
[----:B------:R-:W-:Y:S01]  /*1450*/  UMOV UR5, 0x380fffff ;  /* 0x380fffff00057882 */ /* 0x000fe20000000000 */
[----:B--2---:R-:W0:Y:S01]  /*1460*/  F2F.F32.F64 R19, R4 ;  /* 0x0000000400137310 */ /* 0x004e220000301000 */
[----:B------:R-:W-:-:S14]  /*1470*/  DSETP.GEU.AND P0, PT, |R4|, UR4, PT ;  /* 0x0000000404007e2a */ /* 0x000fdc000bf0e200 */
[----:B0-----:R-:W-:Y:S01]  /*1480*/  @!P0 FMUL R19, R19, 1.175494350822287508e-38 ;  /* 0x0080000013138820 */ /* 0x001fe20000400000 */
[----:B------:R-:W-:Y:S06]  /*1490*/  BRA `(.L_x_666) ;  /* 0x0000000800307947 */ /* 0x000fec0003800000 */
.L_x_674:
        /* <DEDUP_REMOVED lines=26> */
.L_x_677:
        /* <DEDUP_REMOVED lines=13> */
.L_x_676:
[----:B------:R-:W2:Y:S02]  /*1710*/  LDG.E.U16 R4, desc[UR36][R4.64] ;  /* 0x0000002404047981 */ /* 0x000ea4000c1e1500 */
[----:B--2---:R-:W-:Y:S01]  /*1720*/  SHF.L.U32 R19, R4, 0x10, RZ ;  /* 0x0000001004137819 */ /* 0x004fe200000006ff */
[----:B------:R-:W-:Y:S06]  /*1730*/  BRA `(.L_x_666) ;  /* 0x0000000400887947 */ /* 0x000fec0003800000 */
.L_x_673:
        /* <DEDUP_REMOVED lines=11> */
.L_x_680:
        /* <DEDUP_REMOVED lines=20> */
.L_x_682:
[----:B------:R-:W-:Y:S05]  /*1930*/  BSYNC B0 ;  /* 0x0000000000007941 */ /* 0x000fea0003800000 */
.L_x_681:
[----:B------:R-:W-:Y:S01]  /*1940*/  IMAD.SHL.U32 R3, R3, 0x100000, RZ ;  /* 0x0010000003037824 */ /* 0x000fe200078e00ff */
[----:B------:R-:W-:-:S04]  /*1950*/  LEA R0, R0, 0x3b800000, 0x17 ;  /* 0x3b80000000007811 */ /* 0x000fc800078eb8ff */
[----:B------:R-:W-:Y:S01]  /*1960*/  LOP3.LUT R19, R0, R3, R19, 0xfe, !PT ;  /* 0x0000000300137212 */ /* 0x000fe200078efe13 */
[----:B------:R-:W-:Y:S06]  /*1970*/  BRA `(.L_x_666) ;  /* 0x0000000000f87947 */ /* 0x000fec0003800000 */
.L_x_679:
        /* <DEDUP_REMOVED lines=20> */
.L_x_684:
[----:B------:R-:W-:Y:S05]  /*1ac0*/  BSYNC B0 ;  /* 0x0000000000007941 */ /* 0x000fea0003800000 */
.L_x_683:
[----:B------:R-:W-:Y:S02]  /*1ad0*/  LEA R0, R0, 0x37800000, 0x17 ;  /* 0x3780000000007811 */ /* 0x000fe400078eb8ff */
[----:B------:R-:W-:-:S04]  /*1ae0*/  SHF.L.U32 R3, R3, 0x15, RZ ;  /* 0x0000001503037819 */ /* 0x000fc800000006ff */
[----:B------:R-:W-:Y:S01]  /*1af0*/  LOP3.LUT R19, R0, R3, R19, 0xfe, !PT ;  /* 0x0000000300137212 */ /* 0x000fe200078efe13 */
[----:B------:R-:W-:Y:S06]  /*1b00*/  BRA `(.L_x_666) ;  /* 0x0000000000947947 */ /* 0x000fec0003800000 */
.L_x_678:
        /* <DEDUP_REMOVED lines=14> */
.L_x_665:
        /* <DEDUP_REMOVED lines=15> */
[----:B-12-45:R-:W-:Y:S05]  /*1ce0*/  CALL.ABS.NOINC R14 ;  /* 0x000000000e007343 */ /* 0x036fea0003c00000 */
.L_x_687:
[----:B------:R-:W-:Y:S01]  /*1cf0*/  IMAD.MOV.U32 R19, RZ, RZ, RZ ;  /* 0x000000ffff137224 */ /* 0x000fe200078e00ff */
[----:B------:R-:W-:Y:S06]  /*1d00*/  BRA `(.L_x_666) ;  /* 0x0000000000147947 */ /* 0x000fec0003800000 */
.L_x_686:
[----:B------:R-:W2:Y:S02]  /*1d10*/  LDG.E.64 R4, desc[UR36][R4.64] ;  /* 0x0000002404047981 */ /* 0x000ea4000c1e1b00 */
[----:B--2---:R0:W2:Y:S01]  /*1d20*/  I2F.U64 R19, R4 ;  /* 0x0000000400137312 */ /* 0x0040a20000301000 */
[----:B------:R-:W-:Y:S05]  /*1d30*/  BRA `(.L_x_666) ;  /* 0x0000000000087947 */ /* 0x000fea0003800000 */
.L_x_685:
[----:B------:R-:W2:Y:S02]  /*1d40*/  LDG.E R4, desc[UR36][R4.64] ;  /* 0x0000002404047981 */ /* 0x000ea4000c1e1900 */
[----:B--2---:R-:W-:-:S07]  /*1d50*/  I2FP.F32.U32 R19, R4 ;  /* 0x0000000400137245 */ /* 0x004fce0000201000 */
.L_x_666:
[----:B------:R-:W-:Y:S05]  /*1d60*/  BSYNC B7 ;  /* 0x0000000000077941 */ /* 0x000fea0003800000 */
.L_x_660:
[----:B------:R-:W0:Y:S02]  /*1d70*/  S2R R22, SR_TID.X ;  /* 0x0000000000167919 */ /* 0x000e240000002100 */
[----:B0-----:R-:W-:-:S07]  /*1d80*/  IADD3 R22, R22, 0x80, RZ ;  /* 0x0000008016167810 */ /* 0x001fce0007ffe0ff */
.L_x_631:
[----:B------:R-:W-:Y:S05]  /*1d90*/  BSYNC B6 ;  /* 0x0000000000067941 */ /* 0x000fea0003800000 */
.L_x_630:
[----:B------:R-:W-:Y:S01]  /*1da0*/  ISETP.GE.AND P0, PT, R22, UR38, PT ;  /* 0x0000002616007c0c */ /* 0x000fe2000bf06270 */
[----:B------:R-:W-:Y:S01]  /*1db0*/  BSSY B6, `(.L_x_688) ;  /* 0x00001cc000067945 */ /* 0x000fe20003800000 */
[----:B------:R-:W-:-:S11]  /*1dc0*/  IMAD.MOV.U32 R16, RZ, RZ, RZ ;  /* 0x000000ffff107224 */ /* 0x000fd600078e00ff */
[----:B------:R-:W-:Y:S05]  /*1dd0*/  @P0 BRA `(.L_x_689) ;  /* 0x0000001c00240947 */ /* 0x000fea0003800000 */
[----:B---3--:R-:W3:Y:S01]  /*1de0*/  LDC.64 R4, c[0x0][0x220] ;  /* 0x00008800ff047b82 */ /* 0x008ee20000000a00 */
[----:B0-----:R-:W-:Y:S01]  /*1df0*/  PRMT R0, R24, 0x9910, RZ ;  /* 0x0000991018007816 */ /* 0x001fe200000000ff */
[----:B------:R-:W-:Y:S01]  /*1e00*/  ULDC UR4, c[0x0][0x238] ;  /* 0x00008e0000047ab9 */ /* 0x000fe20000000800 */
[----:B------:R-:W-:Y:S01]  /*1e10*/  MOV R3, UR39 ;  /* 0x0000002700037c02 */ /* 0x000fe20008000f00 */
[----:B------:R-:W-:Y:S01]  /*1e20*/  BSSY B7, `(.L_x_690) ;  /* 0x00000e0000077945 */ /* 0x000fe20003800000 */
[----:B------:R-:W-:-:S03]  /*1e30*/  ISETP.GT.AND P1, PT, R0, 0x9, PT ;  /* 0x000000090000780c */ /* 0x000fc60003f24270 */
[----:B------:R-:W-:-:S04]  /*1e40*/  IMAD R16, R3, 0x200, R22 ;  /* 0x0000020003107824 */ /* 0x000fc800078e0216 */
[----:B------:R-:W-:-:S05]  /*1e50*/  IMAD R3, R16, UR4, RZ ;  /* 0x0000000410037c24 */ /* 0x000fca000f8e02ff */
[----:B---3--:R-:W-:-:S04]  /*1e60*/  IADD3 R4, P0, R3, R4, RZ ;  /* 0x0000000403047210 */ /* 0x008fc80007f1e0ff */
        /* <DEDUP_REMOVED lines=10> */
[----:B------:R-:W3:Y:S02]  /*1f10*/  LDG.E.S8 R2, desc[UR36][R4.64] ;  /* 0x0000002404027981 */ /* 0x000ee4000c1e1300 */
[----:B---3--:R-:W0:Y:S01]  /*1f20*/  I2F.S16 R2, R2 ;  /* 0x0000000200027306 */ /* 0x008e220000101400 */
[----:B------:R-:W-:Y:S05]  /*1f30*/  BRA `(.L_x_696) ;  /* 0x0000000c00387947 */ /* 0x000fea0003800000 */
.L_x_694:
[----:B------:R-:W3:Y:S02]  /*1f40*/  LDG.E.U8 R2, desc[UR36][R4.64] ;  /* 0x0000002404027981 */ /* 0x000ee4000c1e1100 */
[----:B---3--:R-:W-:Y:S01]  /*1f50*/  I2FP.F32.U32 R2, R2 ;  /* 0x0000000200027245 */ /* 0x008fe20000201000 */
[----:B------:R-:W-:Y:S06]  /*1f60*/  BRA `(.L_x_696) ;  /* 0x0000000c002c7947 */ /* 0x000fec0003800000 */
.L_x_693:
[----:B------:R-:W-:-:S13]  /*1f70*/  ISETP.NE.AND P0, PT, R0, 0x2, PT ;  /* 0x000000020000780c */ /* 0x000fda0003f05270 */
[----:B------:R-:W-:Y:S05]  /*1f80*/  @!P0 BRA `(.L_x_697) ;  /* 0x0000000000288947 */ /* 0x000fea0003800000 */
[----:B------:R-:W-:-:S13]  /*1f90*/  ISETP.NE.AND P0, PT, R0, 0x3, PT ;  /* 0x000000030000780c */ /* 0x000fda0003f05270 */
[----:B------:R-:W-:Y:S05]  /*1fa0*/  @!P0 BRA `(.L_x_698) ;  /* 0x0000000000148947 */ /* 0x000fea0003800000 */
[----:B------:R-:W-:-:S13]  /*1fb0*/  ISETP.NE.AND P0, PT, R0, 0x4, PT ;  /* 0x000000040000780c */ /* 0x000fda0003f05270 */
[----:B------:R-:W-:Y:S05]  /*1fc0*/  @P0 BRA `(.L_x_695) ;  /* 0x0000000800b80947 */ /* 0x000fea0003800000 */
[----:B------:R-:W3:Y:S02]  /*1fd0*/  LDG.E.64 R2, desc[UR36][R4.64] ;  /* 0x0000002404027981 */ /* 0x000ee4000c1e1b00 */
[----:B---3--:R0:W3:Y:S01]  /*1fe0*/  I2F.S64 R2, R2 ;  /* 0x0000000200027312 */ /* 0x0080e20000301400 */
[----:B------:R-:W-:Y:S05]  /*1ff0*/  BRA `(.L_x_696) ;  /* 0x0000000c00087947 */ /* 0x000fea0003800000 */
.L_x_698:
[----:B------:R-:W3:Y:S02]  /*2000*/  LDG.E R2, desc[UR36][R4.64] ;  /* 0x0000002404027981 */ /* 0x000ee4000c1e1900 */
[----:B---3--:R-:W-:Y:S01]  /*2010*/  I2FP.F32.S32 R2, R2 ;  /* 0x0000000200027245 */ /* 0x008fe20000201400 */
[----:B------:R-:W-:Y:S06]  /*2020*/  BRA `(.L_x_696) ;  /* 0x0000000800fc7947 */ /* 0x000fec0003800000 */
.L_x_697:
[----:B------:R-:W3:Y:S02]  /*2030*/  LDG.E.U16 R2, desc[UR36][R4.64] ;  /* 0x0000002404027981 */ /* 0x000ee4000c1e1500 */
[----:B---3--:R-:W0:Y:S01]  /*2040*/  I2F.S16 R2, R2 ;  /* 0x0000000200027306 */ /* 0x008e220000101400 */
[----:B------:R-:W-:Y:S05]  /*2050*/  BRA `(.L_x_696) ;  /* 0x0000000800f07947 */ /* 0x000fea0003800000 */
.L_x_692:
        /* <DEDUP_REMOVED lines=8> */
.L_x_700:
[----:B------:R-:W3:Y:S02]  /*20e0*/  LDG.E.U16 R2, desc[UR36][R4.64] ;  /* 0x0000002404027981 */ /* 0x000ee4000c1e1500 */
[----:B---3--:R-:W-:Y:S01]  /*20f0*/  HADD2.F32 R2, -RZ, R2.H0_H0 ;  /* 0x20000002ff027230 */ /* 0x008fe20000004100 */
[----:B------:R-:W-:Y:S06]  /*2100*/  BRA `(.L_x_696) ;  /* 0x0000000800c47947 */ /* 0x000fec0003800000 */
.L_x_699:
        /* <DEDUP_REMOVED lines=8> */
.L_x_702:
[----:B------:R-:W3:Y:S02]  /*2190*/  LDG.E.U16 R2, desc[UR36][R4.64] ;  /* 0x0000002404027981 */ /* 0x000ee4000c1e1500 */
[----:B---3--:R-:W-:Y:S01]  /*21a0*/  HADD2.F32 R2, -RZ, R2.H0_H0 ;  /* 0x20000002ff027230 */ /* 0x008fe20000004100 */
[----:B------:R-:W-:Y:S06]  /*21b0*/  BRA `(.L_x_696) ;  /* 0x0000000800987947 */ /* 0x000fec0003800000 */
.L_x_701:
[----:B------:R-:W3:Y:S01]  /*21c0*/  LDG.E.64 R4, desc[UR36][R4.64] ;  /* 0x0000002404047981 */ /* 0x000ee2000c1e1b00 */
[----:B------:R-:W-:Y:S01]  /*21d0*/  UMOV UR4, 0xf0000000 ;  /* 0xf000000000047882 */ /* 0x000fe20000000000 */
[----:B------:R-:W-:Y:S01]  /*21e0*/  UMOV UR5, 0x380fffff ;  /* 0x380fffff00057882 */ /* 0x000fe20000000000 */
[----:B---3--:R-:W0:Y:S01]  /*21f0*/  F2F.F32.F64 R2, R4 ;  /* 0x0000000400027310 */ /* 0x008e220000301000 */
[----:B------:R-:W-:-:S14]  /*2200*/  DSETP.GEU.AND P0, PT, |R4|, UR4, PT ;  /* 0x0000000404007e2a */ /* 0x000fdc000bf0e200 */
[----:B0-----:R-:W-:Y:S01]  /*2210*/  @!P0 FMUL R2, R2, 1.175494350822287508e-38 ;  /* 0x0080000002028820 */ /* 0x001fe20000400000 */
[----:B------:R-:W-:Y:S06]  /*2220*/  BRA `(.L_x_696) ;  /* 0x00000008007c7947 */ /* 0x000fec0003800000 */
.L_x_691:
        /* <DEDUP_REMOVED lines=8> */
[----:B------:R-:W3:Y:S02]  /*22b0*/  LDG.E.U8 R4, desc[UR36][R4.64] ;  /* 0x0000002404047981 */ /* 0x000ee4000c1e1100 */
[----:B---3--:R-:W-:-:S04]  /*22c0*/  ISETP.NE.AND P0, PT, R4, RZ, PT ;  /* 0x000000ff0400720c */ /* 0x008fc80003f05270 */
[----:B------:R-:W-:Y:S01]  /*22d0*/  FSEL R2, RZ, 1, !P0 ;  /* 0x3f800000ff027808 */ /* 0x000fe20004000000 */
[----:B------:R-:W-:Y:S08]  /*22e0*/  BRA `(.L_x_696) ;  /* 0x00000008004c7947 */ /* 0x000ff00003800000 */
.L_x_705:
[----:B------:R-:W3:Y:S01]  /*22f0*/  LDG.E.64 R4, desc[UR36][R4.64] ;  /* 0x0000002404047981 */ /* 0x000ee2000c1e1b00 */
[----:B------:R-:W-:Y:S01]  /*2300*/  UMOV UR4, 0xf0000000 ;  /* 0xf000000000047882 */ /* 0x000fe20000000000 */
[----:B------:R-:W-:Y:S01]  /*2310*/  UMOV UR5, 0x380fffff ;  /* 0x380fffff00057882 */ /* 0x000fe20000000000 */
[----:B---3--:R-:W0:Y:S01]  /*2320*/  F2F.F32.F64 R2, R4 ;  /* 0x0000000400027310 */ /* 0x008e220000301000 */
[----:B------:R-:W-:-:S14]  /*2330*/  DSETP.GEU.AND P0, PT, |R4|, UR4, PT ;  /* 0x0000000404007e2a */ /* 0x000fdc000bf0e200 */
[----:B0-----:R-:W-:Y:S01]  /*2340*/  @!P0 FMUL R2, R2, 1.175494350822287508e-38 ;  /* 0x0080000002028820 */ /* 0x001fe20000400000 */
[----:B------:R-:W-:Y:S06]  /*2350*/  BRA `(.L_x_696) ;  /* 0x0000000800307947 */ /* 0x000fec0003800000 */
.L_x_704:
[----:B------:R-:W-:-:S13]  /*2360*/  ISETP.NE.AND P0, PT, R0, 0xf, PT ;  /* 0x0000000f0000780c */ /* 0x000fda0003f05270 */
[----:B------:R-:W-:Y:S05]  /*2370*/  @!P0 BRA `(.L_x_706) ;  /* 0x0000000000948947 */ /* 0x000fea0003800000 */
[----:B------:R-:W-:-:S13]  /*2380*/  ISETP.NE.AND P0, PT, R0, 0x17, PT ;  /* 0x000000170000780c */ /* 0x000fda0003f05270 */
[----:B------:R-:W-:Y:S05]  /*2390*/  @!P0 BRA `(.L_x_707) ;  /* 0x0000000000588947 */ /* 0x000fea0003800000 */
[----:B------:R-:W-:-:S13]  /*23a0*/  ISETP.NE.AND P0, PT, R0, 0x18, PT ;  /* 0x000000180000780c */ /* 0x000fda0003f05270 */
[----:B------:R-:W-:Y:S05]  /*23b0*/  @P0 BRA `(.L_x_695) ;  /* 0x0000000400bc0947 */ /* 0x000fea0003800000 */
[----:B------:R-:W3:Y:S01]  /*23c0*/  LDG.E.U8 R2, desc[UR36][R4.64] ;  /* 0x0000002404027981 */ /* 0x000ee2000c1e1100 */
[----:B------:R-:W-:Y:S02]  /*23d0*/  IMAD.MOV.U32 R8, RZ, RZ, -0x800000 ;  /* 0xff800000ff087424 */ /* 0x000fe400078e00ff */
[----:B---3--:R-:W-:-:S05]  /*23e0*/  IMAD.SHL.U32 R2, R2, 0x1000000, RZ ;  /* 0x0100000002027824 */ /* 0x008fca00078e00ff */
        /* <DEDUP_REMOVED lines=17> */
.L_x_707:
[----:B------:R-:W3:Y:S02]  /*2500*/  LDG.E.U8 R3, desc[UR36][R4.64] ;  /* 0x0000002404037981 */ /* 0x000ee4000c1e1100 */
[----:B---3--:R-:W-:-:S04]  /*2510*/  SHF.L.U32 R0, R3, 0x19, RZ ;  /* 0x0000001903007819 */ /* 0x008fc800000006ff */
[----:B------:R-:W-:-:S13]  /*2520*/  ISETP.GE.U32.AND P0, PT, R0, 0x8000000, PT ;  /* 0x080000000000780c */ /* 0x000fda0003f06070 */
[C---:B------:R-:W-:Y:S01]  /*2530*/  @!P0 SHF.L.U32 R0, R3.reuse, 0x8, RZ ;  /* 0x0000000803008819 */ /* 0x040fe200000006ff */
[C---:B------:R-:W-:Y:S02]  /*2540*/  @P0 IMAD.SHL.U32 R2, R3.reuse, 0x200000, RZ ;  /* 0x0020000003020824 */ /* 0x040fe400078e00ff */
[----:B------:R-:W-:Y:S01]  /*2550*/  IMAD.SHL.U32 R3, R3, 0x1000000, RZ ;  /* 0x0100000003037824 */ /* 0x000fe200078e00ff */
[----:B------:R-:W-:Y:S02]  /*2560*/  @!P0 LOP3.LUT R0, R0, 0x7f00, RZ, 0xc0, !PT ;  /* 0x00007f0000008812 */ /* 0x000fe400078ec0ff */
[----:B------:R-:W-:Y:S02]  /*2570*/  @P0 LOP3.LUT R2, R2, 0x70000000, RZ, 0xfc, !PT ;  /* 0x7000000002020812 */ /* 0x000fe400078efcff */
[----:B------:R-:W-:-:S03]  /*2580*/  @!P0 LOP3.LUT R0, R0, 0x3f000000, RZ, 0xfc, !PT ;  /* 0x3f00000000008812 */ /* 0x000fc600078efcff */
[----:B------:R-:W-:Y:S02]  /*2590*/  @P0 FMUL.FTZ R2, R2, 1.9259299443872358531e-34 ;  /* 0x0780000002020820 */ /* 0x000fe40000410000 */
[----:B------:R-:W-:-:S05]  /*25a0*/  @!P0 FADD.FTZ R2, R0, -0.5 ;  /* 0xbf00000000028421 */ /* 0x000fca0000010000 */
[----:B------:R-:W-:Y:S01]  /*25b0*/  LOP3.LUT R2, R2, 0x80000000, R3, 0xf8, !PT ;  /* 0x8000000002027812 */ /* 0x000fe200078ef803 */
[----:B------:R-:W-:Y:S06]  /*25c0*/  BRA `(.L_x_696) ;  /* 0x0000000400947947 */ /* 0x000fec0003800000 */
.L_x_706:
[----:B------:R-:W3:Y:S02]  /*25d0*/  LDG.E.U16 R2, desc[UR36][R4.64] ;  /* 0x0000002404027981 */ /* 0x000ee4000c1e1500 */
[----:B---3--:R-:W-:Y:S01]  /*25e0*/  SHF.L.U32 R2, R2, 0x10, RZ ;  /* 0x0000001002027819 */ /* 0x008fe200000006ff */
[----:B------:R-:W-:Y:S06]  /*25f0*/  BRA `(.L_x_696) ;  /* 0x0000000400887947 */ /* 0x000fec0003800000 */
.L_x_703:
        /* <DEDUP_REMOVED lines=8> */
[----:B------:R-:W3:Y:S02]  /*2680*/  LDG.E.U16 R2, desc[UR36][R4.64] ;  /* 0x0000002404027981 */ /* 0x000ee4000c1e1500 */
[----:B---3--:R-:W-:Y:S01]  /*2690*/  I2FP.F32.U32 R2, R2 ;  /* 0x0000000200027245 */ /* 0x008fe20000201000 */
[----:B------:R-:W-:Y:S06]  /*26a0*/  BRA `(.L_x_696) ;  /* 0x00000004005c7947 */ /* 0x000fec0003800000 */
.L_x_710:
[----:B------:R-:W3:Y:S01]  /*26b0*/  LDG.E.U8 R4, desc[UR36][R4.64] ;  /* 0x0000002404047981 */ /* 0x000ee2000c1e1100 */
[----:B------:R-:W-:Y:S01]  /*26c0*/  IMAD.MOV.U32 R2, RZ, RZ, RZ ;  /* 0x000000ffff027224 */ /* 0x000fe200078e00ff */
[----:B---3--:R-:W-:-:S13]  /*26d0*/  ISETP.NE.AND P0, PT, R4, RZ, PT ;  /* 0x000000ff0400720c */ /* 0x008fda0003f05270 */
        /* <DEDUP_REMOVED lines=17> */
.L_x_712:
[----:B------:R-:W-:Y:S05]  /*27f0*/  BSYNC B0 ;  /* 0x0000000000007941 */ /* 0x000fea0003800000 */
.L_x_711:
[----:B------:R-:W-:Y:S01]  /*2800*/  IMAD.SHL.U32 R2, R2, 0x100000, RZ ;  /* 0x0010000002027824 */ /* 0x000fe200078e00ff */
[----:B------:R-:W-:-:S04]  /*2810*/  LEA R3, R0, 0x3b800000, 0x17 ;  /* 0x3b80000000037811 */ /* 0x000fc800078eb8ff */
[----:B------:R-:W-:Y:S01]  /*2820*/  LOP3.LUT R2, R3, R2, R4, 0xfe, !PT ;  /* 0x0000000203027212 */ /* 0x000fe200078efe04 */
[----:B------:R-:W-:Y:S06]  /*2830*/  BRA `(.L_x_696) ;  /* 0x0000000000f87947 */ /* 0x000fec0003800000 */
.L_x_709:
[----:B------:R-:W3:Y:S01]  /*2840*/  LDG.E.U8 R4, desc[UR36][R4.64] ;  /* 0x0000002404047981 */ /* 0x000ee2000c1e1100 */
[----:B------:R-:W-:Y:S01]  /*2850*/  HFMA2.MMA R2, -RZ, RZ, 0, 0 ;  /* 0x00000000ff027435 */ /* 0x000fe200000001ff */
[----:B---3--:R-:W-:-:S13]  /*2860*/  ISETP.NE.AND P0, PT, R4, RZ, PT ;  /* 0x000000ff0400720c */ /* 0x008fda0003f05270 */
        /* <DEDUP_REMOVED lines=17> */
.L_x_714:
[----:B------:R-:W-:Y:S05]  /*2980*/  BSYNC B0 ;  /* 0x0000000000007941 */ /* 0x000fea0003800000 */
.L_x_713:
[----:B------:R-:W-:Y:S02]  /*2990*/  LEA R3, R0, 0x37800000, 0x17 ;  /* 0x3780000000037811 */ /* 0x000fe400078eb8ff */
[----:B------:R-:W-:-:S04]  /*29a0*/  SHF.L.U32 R2, R2, 0x15, RZ ;  /* 0x0000001502027819 */ /* 0x000fc800000006ff */
[----:B------:R-:W-:Y:S01]  /*29b0*/  LOP3.LUT R2, R3, R2, R4, 0xfe, !PT ;  /* 0x0000000203027212 */ /* 0x000fe200078efe04 */
[----:B------:R-:W-:Y:S06]  /*29c0*/  BRA `(.L_x_696) ;  /* 0x0000000000947947 */ /* 0x000fec0003800000 */
.L_x_708:
[----:B------:R-:W-:-:S13]  /*29d0*/  ISETP.NE.AND P0, PT, R0, 0x1c, PT ;  /* 0x0000001c0000780c */ /* 0x000fda0003f05270 */
[----:B------:R-:W-:Y:S05]  /*29e0*/  @!P0 BRA `(.L_x_715) ;  /* 0x0000000000848947 */ /* 0x000fea0003800000 */
[----:B------:R-:W-:-:S13]  /*29f0*/  ISETP.NE.AND P0, PT, R0, 0x1d, PT ;  /* 0x0000001d0000780c */ /* 0x000fda0003f05270 */
[----:B------:R-:W-:Y:S05]  /*2a00*/  @!P0 BRA `(.L_x_716) ;  /* 0x0000000000708947 */ /* 0x000fea0003800000 */
[----:B------:R-:W-:-:S13]  /*2a10*/  ISETP.NE.AND P0, PT, R0, 0x2c, PT ;  /* 0x0000002c0000780c */ /* 0x000fda0003f05270 */
[----:B------:R-:W-:Y:S05]  /*2a20*/  @P0 BRA `(.L_x_695) ;  /* 0x0000000000200947 */ /* 0x000fea0003800000 */
[----:B------:R-:W3:Y:S01]  /*2a30*/  LDG.E.U8 R4, desc[UR36][R4.64] ;  /* 0x0000002404047981 */ /* 0x000ee2000c1e1100 */
[----:B------:R-:W-:Y:S01]  /*2a40*/  IMAD.MOV.U32 R2, RZ, RZ, 0x400000 ;  /* 0x00400000ff027424 */ /* 0x000fe200078e00ff */
[----:B---3--:R-:W-:-:S13]  /*2a50*/  ISETP.NE.AND P0, PT, R4, RZ, PT ;  /* 0x000000ff0400720c */ /* 0x008fda0003f05270 */
[----:B------:R-:W-:Y:S05]  /*2a60*/  @!P0 BRA `(.L_x_696) ;  /* 0x00000000006c8947 */ /* 0x000fea0003800000 */
[----:B------:R-:W-:-:S13]  /*2a70*/  ISETP.NE.AND P0, PT, R4, 0xff, PT ;  /* 0x000000ff0400780c */ /* 0x000fda0003f05270 */
[----:B------:R-:W-:Y:S01]  /*2a80*/  @!P0 MOV R2, 0x7f800001 ;  /* 0x7f80000100028802 */ /* 0x000fe20000000f00 */
[----:B------:R-:W-:Y:S01]  /*2a90*/  @P0 IMAD.SHL.U32 R2, R4, 0x800000, RZ ;  /* 0x0080000004020824 */ /* 0x000fe200078e00ff */
[----:B------:R-:W-:Y:S06]  /*2aa0*/  BRA `(.L_x_696) ;  /* 0x00000000005c7947 */ /* 0x000fec0003800000 */
.L_x_695:
[----:B------:R-:W-:Y:S01]  /*2ab0*/  MOV R0, 0x0 ;  /* 0x0000000000007802 */ /* 0x000fe20000000f00 */
[----:B------:R-:W-:Y:S01]  /*2ac0*/  ULDC.64 UR4, c[0x4][0x108] ;  /* 0x0100420000047ab9 */ /* 0x000fe20000000a00 */
[----:B------:R-:W-:Y:S01]  /*2ad0*/  ULDC.64 UR6, c[0x4][0x18] ;  /* 0x0100060000067ab9 */ /* 0x000fe20000000a00 */
[----:B------:R-:W-:Y:S01]  /*2ae0*/  MOV R4, UR4 ;  /* 0x0000000400047c02 */ /* 0x000fe20008000f00 */
[----:B------:R0:W3:Y:S01]  /*2af0*/  LDC.64 R2, c[0x4][R0] ;  /* 0x0100000000027b82 */ /* 0x0000e20000000a00 */
        /* <DEDUP_REMOVED lines=10> */
[----:B-12345:R-:W-:Y:S05]  /*2ba0*/  CALL.ABS.NOINC R2 ;  /* 0x0000000002007343 */ /* 0x03efea0003c00000 */
.L_x_717:
[----:B------:R-:W-:Y:S01]  /*2bb0*/  IMAD.MOV.U32 R2, RZ, RZ, RZ ;  /* 0x000000ffff027224 */ /* 0x000fe200078e00ff */
[----:B------:R-:W-:Y:S06]  /*2bc0*/  BRA `(.L_x_696) ;  /* 0x0000000000147947 */ /* 0x000fec0003800000 */
.L_x_716:
[----:B------:R-:W3:Y:S02]  /*2bd0*/  LDG.E.64 R2, desc[UR36][R4.64] ;  /* 0x0000002404027981 */ /* 0x000ee4000c1e1b00 */
[----:B---3--:R0:W3:Y:S01]  /*2be0*/  I2F.U64 R2, R2 ;  /* 0x0000000200027312 */ /* 0x0080e20000301000 */
[----:B------:R-:W-:Y:S05]  /*2bf0*/  BRA `(.L_x_696) ;  /* 0x0000000000087947 */ /* 0x000fea0003800000 */
.L_x_715:
[----:B------:R-:W3:Y:S02]  /*2c00*/  LDG.E R2, desc[UR36][R4.64] ;  /* 0x0000002404027981 */ /* 0x000ee4000c1e1900 */
[----:B---3--:R-:W-:-:S07]  /*2c10*/  I2FP.F32.U32 R2, R2 ;  /* 0x0000000200027245 */ /* 0x008fce0000201000 */
.L_x_696:
[----:B------:R-:W-:Y:S05]  /*2c20*/  BSYNC B7 ;  /* 0x0000000000077941 */ /* 0x000fea0003800000 */
.L_x_690:
[----:B0-----:R-:W0:Y:S01]  /*2c30*/  LDC.64 R4, c[0x0][0x228] ;  /* 0x00008a00ff047b82 */ /* 0x001e220000000a00 */
[----:B------:R-:W-:Y:S01]  /*2c40*/  PRMT R0, R23, 0x9910, RZ ;  /* 0x0000991017007816 */ /* 0x000fe200000000ff */
        /* <DEDUP_REMOVED lines=18> */
.L_x_722:
[----:B------:R-:W2:Y:S02]  /*2d70*/  LDG.E.U8 R4, desc[UR36][R4.64] ;  /* 0x0000002404047981 */ /* 0x000ea4000c1e1100 */
[----:B--2---:R-:W-:Y:S01]  /*2d80*/  I2FP.F32.U32 R16, R4 ;  /* 0x0000000400107245 */ /* 0x004fe20000201000 */
[----:B------:R-:W-:Y:S06]  /*2d90*/  BRA `(.L_x_724) ;  /* 0x0000000c002c7947 */ /* 0x000fec0003800000 */
.L_x_721:
        /* <DEDUP_REMOVED lines=9> */
.L_x_726:
[----:B------:R-:W2:Y:S02]  /*2e30*/  LDG.E R4, desc[UR36][R4.64] ;  /* 0x0000002404047981 */ /* 0x000ea4000c1e1900 */
[----:B--2---:R-:W-:Y:S01]  /*2e40*/  I2FP.F32.S32 R16, R4 ;  /* 0x0000000400107245 */ /* 0x004fe20000201400 */
[----:B------:R-:W-:Y:S06]  /*2e50*/  BRA `(.L_x_724) ;  /* 0x0000000800fc7947 */ /* 0x000fec0003800000 */
.L_x_725:
[----:B------:R-:W2:Y:S02]  /*2e60*/  LDG.E.U16 R4, desc[UR36][R4.64] ;  /* 0x0000002404047981 */ /* 0x000ea4000c1e1500 */
[----:B--2---:R0:W2:Y:S01]  /*2e70*/  I2F.S16 R16, R4 ;  /* 0x0000000400107306 */ /* 0x0040a20000101400 */
[----:B------:R-:W-:Y:S05]  /*2e80*/  BRA `(.L_x_724) ;  /* 0x0000000800f07947 */ /* 0x000fea0003800000 */
.L_x_720:
        /* <DEDUP_REMOVED lines=8> */
.L_x_728:
[----:B------:R-:W2:Y:S02]  /*2f10*/  LDG.E.U16 R4, desc[UR36][R4.64] ;  /* 0x0000002404047981 */ /* 0x000ea4000c1e1500 */
[----:B--2---:R-:W-:Y:S01]  /*2f20*/  HADD2.F32 R16, -RZ, R4.H0_H0 ;  /* 0x20000004ff107230 */ /* 0x004fe20000004100 */
[----:B------:R-:W-:Y:S06]  /*2f30*/  BRA `(.L_x_724) ;  /* 0x0000000800c47947 */ /* 0x000fec0003800000 */
.L_x_727:
        /* <DEDUP_REMOVED lines=8> */
.L_x_730:
[----:B------:R-:W2:Y:S02]  /*2fc0*/  LDG.E.U16 R4, desc[UR36][R4.64] ;  /* 0x0000002404047981 */ /* 0x000ea4000c1e1500 */
[----:B--2---:R-:W-:Y:S01]  /*2fd0*/  HADD2.F32 R16, -RZ, R4.H0_H0 ;  /* 0x20000004ff107230 */ /* 0x004fe20000004100 */
[----:B------:R-:W-:Y:S06]  /*2fe0*/  BRA `(.L_x_724) ;  /* 0x0000000800987947 */ /* 0x000fec0003800000 */
.L_x_729:
[----:B------:R-:W2:Y:S01]  /*2ff0*/  LDG.E.64 R4, desc[UR36][R4.64] ;  /* 0x0000002404047981 */ /* 0x000ea2000c1e1b00 */
[----:B------:R-:W-:Y:S01]  /*3000*/  UMOV UR4, 0xf0000000 ;  /* 0xf000000000047882 */ /* 0x000fe20000000000 */
[----:B------:R-:W-:Y:S01]  /*3010*/  UMOV UR5, 0x380fffff ;  /* 0x380fffff00057882 */ /* 0x000fe20000000000 */
[----:B--2---:R-:W0:Y:S01]  /*3020*/  F2F.F32.F64 R16, R4 ;  /* 0x0000000400107310 */ /* 0x004e220000301000 */
[----:B------:R-:W-:-:S14]  /*3030*/  DSETP.GEU.AND P0, PT, |R4|, UR4, PT ;  /* 0x0000000404007e2a */ /* 0x000fdc000bf0e200 */
[----:B0-----:R-:W-:Y:S01]  /*3040*/  @!P0 FMUL R16, R16, 1.175494350822287508e-38 ;  /* 0x0080000010108820 */ /* 0x001fe20000400000 */
[----:B------:R-:W-:Y:S06]  /*3050*/  BRA `(.L_x_724) ;  /* 0x00000008007c7947 */ /* 0x000fec0003800000 */
.L_x_719:
        /* <DEDUP_REMOVED lines=12> */
.L_x_733:
[----:B------:R-:W2:Y:S01]  /*3120*/  LDG.E.64 R4, desc[UR36][R4.64] ;  /* 0x0000002404047981 */ /* 0x000ea2000c1e1b00 */
[----:B------:R-:W-:Y:S01]  /*3130*/  UMOV UR4, 0xf0000000 ;  /* 0xf000000000047882 */ /* 0x000fe20000000000 */
[----:B------:R-:W-:Y:S01]  /*3140*/  UMOV UR5, 0x380fffff ;  /* 0x380fffff00057882 */ /* 0x000fe20000000000 */
[----:B--2---:R-:W0:Y:S01]  /*3150*/  F2F.F32.F64 R16, R4 ;  /* 0x0000000400107310 */ /* 0x004e220000301000 */
[----:B------:R-:W-:-:S14]  /*3160*/  DSETP.GEU.AND P0, PT, |R4|, UR4, PT ;  /* 0x0000000404007e2a */ /* 0x000fdc000bf0e200 */
[----:B0-----:R-:W-:Y:S01]  /*3170*/  @!P0 FMUL R16, R16, 1.175494350822287508e-38 ;  /* 0x0080000010108820 */ /* 0x001fe20000400000 */
[----:B------:R-:W-:Y:S06]  /*3180*/  BRA `(.L_x_724) ;  /* 0x0000000800307947 */ /* 0x000fec0003800000 */
.L_x_732:
        /* <DEDUP_REMOVED lines=26> */
.L_x_735:
        /* <DEDUP_REMOVED lines=13> */
.L_x_734:
[----:B------:R-:W2:Y:S02]  /*3400*/  LDG.E.U16 R4, desc[UR36][R4.64] ;  /* 0x0000002404047981 */ /* 0x000ea4000c1e1500 */
[----:B--2---:R-:W-:Y:S01]  /*3410*/  SHF.L.U32 R16, R4, 0x10, RZ ;  /* 0x0000001004107819 */ /* 0x004fe200000006ff */
[----:B------:R-:W-:Y:S06]  /*3420*/  BRA `(.L_x_724) ;  /* 0x0000000400887947 */ /* 0x000fec0003800000 */
.L_x_731:
        /* <DEDUP_REMOVED lines=11> */
.L_x_738:
        /* <DEDUP_REMOVED lines=20> */
.L_x_740:
[----:B------:R-:W-:Y:S05]  /*3620*/  BSYNC B0 ;  /* 0x0000000000007941 */ /* 0x000fea0003800000 */
.L_x_739:
[----:B------:R-:W-:Y:S01]  /*3630*/  IMAD.SHL.U32 R3, R3, 0x100000, RZ ;  /* 0x0010000003037824 */ /* 0x000fe200078e00ff */
[----:B------:R-:W-:-:S04]  /*3640*/  LEA R5, R0, 0x3b800000, 0x17 ;  /* 0x3b80000000057811 */ /* 0x000fc800078eb8ff */
[----:B------:R-:W-:Y:S01]  /*3650*/  LOP3.LUT R16, R5, R3, R16, 0xfe, !PT ;  /* 0x0000000305107212 */ /* 0x000fe200078efe10 */
[----:B------:R-:W-:Y:S06]  /*3660*/  BRA `(.L_x_724) ;  /* 0x0000000000f87947 */ /* 0x000fec0003800000 */
.L_x_737:
        /* <DEDUP_REMOVED lines=20> */
.L_x_742:
[----:B------:R-:W-:Y:S05]  /*37b0*/  BSYNC B0 ;  /* 0x0000000000007941 */ /* 0x000fea0003800000 */
.L_x_741:
[----:B------:R-:W-:Y:S02]  /*37c0*/  LEA R5, R0, 0x37800000, 0x17 ;  /* 0x3780000000057811 */ /* 0x000fe400078eb8ff */
[----:B------:R-:W-:-:S04]  /*37d0*/  SHF.L.U32 R3, R3, 0x15, RZ ;  /* 0x0000001503037819 */ /* 0x000fc800000006ff */
[----:B------:R-:W-:Y:S01]  /*37e0*/  LOP3.LUT R16, R5, R3, R16, 0xfe, !PT ;  /* 0x0000000305107212 */ /* 0x000fe200078efe10 */
[----:B------:R-:W-:Y:S06]  /*37f0*/  BRA `(.L_x_724) ;  /* 0x0000000000947947 */ /* 0x000fec0003800000 */
.L_x_736:
        /* <DEDUP_REMOVED lines=14> */
.L_x_723:
[----:B------:R-:W-:Y:S01]  /*38e0*/  MOV R0, 0x0 ;  /* 0x0000000000007802 */ /* 0x000fe20000000f00 */
[----:B------:R-:W-:Y:S01]  /*38f0*/  ULDC.64 UR4, c[0x4][0x108] ;  /* 0x0100420000047ab9 */ /* 0x000fe20000000a00 */
[----:B------:R-:W-:Y:S01]  /*3900*/  ULDC.64 UR6, c[0x4][0x18] ;  /* 0x0100060000067ab9 */ /* 0x000fe20000000a00 */
[----:B------:R-:W-:Y:S01]  /*3910*/  MOV R4, UR4 ;  /* 0x0000000400047c02 */ /* 0x000fe20008000f00 */
[----:B------:R0:W0:Y:S01]  /*3920*/  LDC.64 R14, c[0x4][R0] ;  /* 0x01000000000e7b82 */ /* 0x0000220000000a00 */
        /* <DEDUP_REMOVED lines=8> */
[----:B------:R-:W-:-:S07]  /*39b0*/  IMAD.MOV.U32 R12, RZ, RZ, 0x1 ;  /* 0x00000001ff0c7424 */ /* 0x000fce00078e00ff */
[----:B------:R-:W-:-:S07]  /*39c0*/  LEPC R20, `(.L_x_745) ;  /* 0x000000001014794e */ /* 0x000fce0000000000 */
[----:B012345:R-:W-:Y:S05]  /*39d0*/  CALL.ABS.NOINC R14 ;  /* 0x000000000e007343 */ /* 0x03ffea0003c00000 */
.L_x_745:
[----:B------:R-:W-:Y:S01]  /*39e0*/  IMAD.MOV.U32 R16, RZ, RZ, RZ ;  /* 0x000000ffff107224 */ /* 0x000fe200078e00ff */
[----:B------:R-:W-:Y:S06]  /*39f0*/  BRA `(.L_x_724) ;  /* 0x0000000000147947 */ /* 0x000fec0003800000 */
.L_x_744:
[----:B------:R-:W2:Y:S02]  /*3a00*/  LDG.E.64 R16, desc[UR36][R4.64] ;  /* 0x0000002404107981 */ /* 0x000ea4000c1e1b00 */
[----:B--2---:R0:W2:Y:S01]  /*3a10*/  I2F.U64 R16, R16 ;  /* 0x0000001000107312 */ /* 0x0040a20000301000 */
[----:B------:R-:W-:Y:S05]  /*3a20*/  BRA `(.L_x_724) ;  /* 0x0000000000087947 */ /* 0x000fea0003800000 */
.L_x_743:
[----:B------:R-:W2:Y:S02]  /*3a30*/  LDG.E R4, desc[UR36][R4.64] ;  /* 0x0000002404047981 */ /* 0x000ea4000c1e1900 */
[----:B--2---:R-:W-:-:S07]  /*3a40*/  I2FP.F32.U32 R16, R4 ;  /* 0x0000000400107245 */ /* 0x004fce0000201000 */
.L_x_724:
[----:B------:R-:W-:Y:S05]  /*3a50*/  BSYNC B7 ;  /* 0x0000000000077941 */ /* 0x000fea0003800000 */
.L_x_718:
[----:B------:R-:W-:-:S07]  /*3a60*/  IADD3 R22, R22, 0x80, RZ ;  /* 0x0000008016167810 */ /* 0x000fce0007ffe0ff */
.L_x_689:
[----:B------:R-:W-:Y:S05]  /*3a70*/  BSYNC B6 ;  /* 0x0000000000067941 */ /* 0x000fea0003800000 */
.L_x_688:
[----:B------:R-:W-:Y:S01]  /*3a80*/  ISETP.GE.AND P0, PT, R22, UR38, PT ;  /* 0x0000002616007c0c */ /* 0x000fe2000bf06270 */
[----:B------:R-:W-:Y:S01]  /*3a90*/  BSSY B6, `(.L_x_746) ;  /* 0x00001ce000067945 */ /* 0x000fe20003800000 */
[----:B------:R-:W-:Y:S01]  /*3aa0*/  HFMA2.MMA R30, -RZ, RZ, 0, 0 ;  /* 0x00000000ff1e7435 */ /* 0x000fe200000001ff */
[----:B------:R-:W-:Y:S02]  /*3ab0*/  IMAD.MOV.U32 R33, RZ, RZ, RZ ;  /* 0x000000ffff217224 */ /* 0x000fe400078e00ff */
[----:B0-----:R-:W-:-:S08]  /*3ac0*/  IMAD.MOV.U32 R17, RZ, RZ, RZ ;  /* 0x000000ffff117224 */ /* 0x001fd000078e00ff */
[----:B------:R-:W-:Y:S05]  /*3ad0*/  @P0 BRA `(.L_x_747) ;  /* 0x0000001c00240947 */ /* 0x000fea0003800000 */
[----:B---3--:R-:W0:Y:S01]  /*3ae0*/  LDC.64 R4, c[0x0][0x220] ;  /* 0x00008800ff047b82 */ /* 0x008e220000000a00 */
[----:B------:R-:W-:Y:S01]  /*3af0*/  PRMT R0, R24, 0x9910, RZ ;  /* 0x0000991018007816 */ /* 0x000fe200000000ff */
[----:B------:R-:W-:Y:S01]  /*3b00*/  ULDC UR4, c[0x0][0x238] ;  /* 0x00008e0000047ab9 */ /* 0x000fe20000000800 */
[----:B------:R-:W-:Y:S01]  /*3b10*/  MOV R17, UR39 ;  /* 0x0000002700117c02 */ /* 0x000fe20008000f00 */
[----:B------:R-:W-:Y:S01]  /*3b20*/  BSSY B7, `(.L_x_748) ;  /* 0x00000e0000077945 */ /* 0x000fe20003800000 */
[----:B------:R-:W-:-:S03]  /*3b30*/  ISETP.GT.AND P1, PT, R0, 0x9, PT ;  /* 0x000000090000780c */ /* 0x000fc60003f24270 */
[----:B------:R-:W-:-:S04]  /*3b40*/  IMAD R17, R17, 0x200, R22 ;  /* 0x0000020011117824 */ /* 0x000fc800078e0216 */
[----:B------:R-:W-:-:S05]  /*3b50*/  IMAD R3, R17, UR4, RZ ;  /* 0x0000000411037c24 */ /* 0x000fca000f8e02ff */
[----:B0-----:R-:W-:-:S04]  /*3b60*/  IADD3 R4, P0, R3, R4, RZ ;  /* 0x0000000403047210 */ /* 0x001fc80007f1e0ff */
        /* <DEDUP_REMOVED lines=11> */
[----:B---3--:R0:W3:Y:S01]  /*3c20*/  I2F.S16 R30, R4 ;  /* 0x00000004001e7306 */ /* 0x0080e20000101400 */
[----:B------:R-:W-:Y:S05]  /*3c30*/  BRA `(.L_x_754) ;  /* 0x0000000c00387947 */ /* 0x000fea0003800000 */
.L_x_752:
[----:B------:R-:W3:Y:S02]  /*3c40*/  LDG.E.U8 R4, desc[UR36][R4.64] ;  /* 0x0000002404047981 */ /* 0x000ee4000c1e1100 */
[----:B---3--:R-:W-:Y:S01]  /*3c50*/  I2FP.F32.U32 R30, R4 ;  /* 0x00000004001e7245 */ /* 0x008fe20000201000 */
[----:B------:R-:W-:Y:S06]  /*3c60*/  BRA `(.L_x_754) ;  /* 0x0000000c002c7947 */ /* 0x000fec0003800000 */
.L_x_751:
        /* <DEDUP_REMOVED lines=9> */
.L_x_756:
[----:B------:R-:W3:Y:S02]  /*3d00*/  LDG.E R4, desc[UR36][R4.64] ;  /* 0x0000002404047981 */ /* 0x000ee4000c1e1900 */
[----:B---3--:R-:W-:Y:S01]  /*3d10*/  I2FP.F32.S32 R30, R4 ;  /* 0x00000004001e7245 */ /* 0x008fe20000201400 */
[----:B------:R-:W-:Y:S06]  /*3d20*/  BRA `(.L_x_754) ;  /* 0x0000000800fc7947 */ /* 0x000fec0003800000 */
.L_x_755:
[----:B------:R-:W3:Y:S02]  /*3d30*/  LDG.E.U16 R4, desc[UR36][R4.64] ;  /* 0x0000002404047981 */ /* 0x000ee4000c1e1500 */
[----:B---3--:R0:W3:Y:S01]  /*3d40*/  I2F.S16 R30, R4 ;  /* 0x00000004001e7306 */ /* 0x0080e20000101400 */
[----:B------:R-:W-:Y:S05]  /*3d50*/  BRA `(.L_x_754) ;  /* 0x0000000800f07947 */ /* 0x000fea0003800000 */
.L_x_750:
        /* <DEDUP_REMOVED lines=8> */
.L_x_758:
[----:B------:R-:W3:Y:S02]  /*3de0*/  LDG.E.U16 R4, desc[UR36][R4.64] ;  /* 0x0000002404047981 */ /* 0x000ee4000c1e1500 */
[----:B---3--:R-:W-:Y:S01]  /*3df0*/  HADD2.F32 R30, -RZ, R4.H0_H0 ;  /* 0x20000004ff1e7230 */ /* 0x008fe20000004100 */
[----:B------:R-:W-:Y:S06]  /*3e00*/  BRA `(.L_x_754) ;  /* 0x0000000800c47947 */ /* 0x000fec0003800000 */
.L_x_757:
        /* <DEDUP_REMOVED lines=8> */
.L_x_760:
[----:B------:R-:W3:Y:S02]  /*3e90*/  LDG.E.U16 R4, desc[UR36][R4.64] ;  /* 0x0000002404047981 */ /* 0x000ee4000c1e1500 */
[----:B---3--:R-:W-:Y:S01]  /*3ea0*/  HADD2.F32 R30, -RZ, R4.H0_H0 ;  /* 0x20000004ff1e7230 */ /* 0x008fe20000004100 */
[----:B------:R-:W-:Y:S06]  /*3eb0*/  BRA `(.L_x_754) ;  /* 0x0000000800987947 */ /* 0x000fec0003800000 */
.L_x_759:
[----:B------:R-:W3:Y:S01]  /*3ec0*/  LDG.E.64 R4, desc[UR36][R4.64] ;  /* 0x0000002404047981 */ /* 0x000ee2000c1e1b00 */
[----:B------:R-:W-:Y:S01]  /*3ed0*/  UMOV UR4, 0xf0000000 ;  /* 0xf000000000047882 */ /* 0x000fe20000000000 */
[----:B------:R-:W-:Y:S01]  /*3ee0*/  UMOV UR5, 0x380fffff ;  /* 0x380fffff00057882 */ /* 0x000fe20000000000 */
[----:B---3--:R-:W0:Y:S01]  /*3ef0*/  F2F.F32.F64 R30, R4 ;  /* 0x00000004001e7310 */ /* 0x008e220000301000 */
[----:B------:R-:W-:-:S14]  /*3f00*/  DSETP.GEU.AND P0, PT, |R4|, UR4, PT ;  /* 0x0000000404007e2a */ /* 0x000fdc000bf0e200 */
[----:B0-----:R-:W-:Y:S01]  /*3f10*/  @!P0 FMUL R30, R30, 1.175494350822287508e-38 ;  /* 0x008000001e1e8820 */ /* 0x001fe20000400000 */
[----:B------:R-:W-:Y:S06]  /*3f20*/  BRA `(.L_x_754) ;  /* 0x00000008007c7947 */ /* 0x000fec0003800000 */
.L_x_749:
        /* <DEDUP_REMOVED lines=12> */
.L_x_763:
[----:B------:R-:W3:Y:S01]  /*3ff0*/  LDG.E.64 R4, desc[UR36][R4.64] ;  /* 0x0000002404047981 */ /* 0x000ee2000c1e1b00 */
[----:B------:R-:W-:Y:S01]  /*4000*/  UMOV UR4, 0xf0000000 ;  /* 0xf000000000047882 */ /* 0x000fe20000000000 */
[----:B------:R-:W-:Y:S01]  /*4010*/  UMOV UR5, 0x380fffff ;  /* 0x380fffff00057882 */ /* 0x000fe20000000000 */
[----:B---3--:R-:W0:Y:S01]  /*4020*/  F2F.F32.F64 R30, R4 ;  /* 0x00000004001e7310 */ /* 0x008e220000301000 */
[----:B------:R-:W-:-:S14]  /*4030*/  DSETP.GEU.AND P0, PT, |R4|, UR4, PT ;  /* 0x0000000404007e2a */ /* 0x000fdc000bf0e200 */
[----:B0-----:R-:W-:Y:S01]  /*4040*/  @!P0 FMUL R30, R30, 1.175494350822287508e-38 ;  /* 0x008000001e1e8820 */ /* 0x001fe20000400000 */
[----:B------:R-:W-:Y:S06]  /*4050*/  BRA `(.L_x_754) ;  /* 0x0000000800307947 */ /* 0x000fec0003800000 */
.L_x_762:
        /* <DEDUP_REMOVED lines=26> */
.L_x_765:
[----:B------:R-:W3:Y:S02]  /*4200*/  LDG.E.U8 R4, desc[UR36][R4.64] ;  /* 0x0000002404047981 */ /* 0x000ee4000c1e1100 */
[----:B---3--:R-:W-:-:S04]  /*4210*/  SHF.L.U32 R0, R4, 0x19, RZ ;  /* 0x0000001904007819 */ /* 0x008fc800000006ff */
        /* <DEDUP_REMOVED lines=11> */
.L_x_764:
[----:B------:R-:W3:Y:S02]  /*42d0*/  LDG.E.U16 R4, desc[UR36][R4.64] ;  /* 0x0000002404047981 */ /* 0x000ee4000c1e1500 */
[----:B---3--:R-:W-:Y:S01]  /*42e0*/  SHF.L.U32 R30, R4, 0x10, RZ ;  /* 0x00000010041e7819 */ /* 0x008fe200000006ff */
[----:B------:R-:W-:Y:S06]  /*42f0*/  BRA `(.L_x_754) ;  /* 0x0000000400887947 */ /* 0x000fec0003800000 */
.L_x_761:
        /* <DEDUP_REMOVED lines=11> */
.L_x_768:
        /* <DEDUP_REMOVED lines=20> */
.L_x_770:
[----:B------:R-:W-:Y:S05]  /*44f0*/  BSYNC B0 ;  /* 0x0000000000007941 */ /* 0x000fea0003800000 */
.L_x_769:
[----:B------:R-:W-:Y:S01]  /*4500*/  IMAD.SHL.U32 R3, R3, 0x100000, RZ ;  /* 0x0010000003037824 */ /* 0x000fe200078e00ff */
[----:B------:R-:W-:-:S04]  /*4510*/  LEA R5, R0, 0x3b800000, 0x17 ;  /* 0x3b80000000057811 */ /* 0x000fc800078eb8ff */
[----:B------:R-:W-:Y:S01]  /*4520*/  LOP3.LUT R30, R5, R3, R30, 0xfe, !PT ;  /* 0x00000003051e7212 */ /* 0x000fe200078efe1e */
[----:B------:R-:W-:Y:S06]  /*4530*/  BRA `(.L_x_754) ;  /* 0x0000000000f87947 */ /* 0x000fec0003800000 */
.L_x_767:
        /* <DEDUP_REMOVED lines=20> */
.L_x_772:
[----:B------:R-:W-:Y:S05]  /*4680*/  BSYNC B0 ;  /* 0x0000000000007941 */ /* 0x000fea0003800000 */
.L_x_771:
[----:B------:R-:W-:Y:S02]  /*4690*/  LEA R5, R0, 0x37800000, 0x17 ;  /* 0x3780000000057811 */ /* 0x000fe400078eb8ff */
[----:B------:R-:W-:-:S04]  /*46a0*/  SHF.L.U32 R3, R3, 0x15, RZ ;  /* 0x0000001503037819 */ /* 0x000fc800000006ff */
[----:B------:R-:W-:Y:S01]  /*46b0*/  LOP3.LUT R30, R5, R3, R30, 0xfe, !PT ;  /* 0x00000003051e7212 */ /* 0x000fe200078efe1e */
[----:B------:R-:W-:Y:S06]  /*46c0*/  BRA `(.L_x_754) ;  /* 0x0000000000947947 */ /* 0x000fec0003800000 */
.L_x_766:
        /* <DEDUP_REMOVED lines=14> */
.L_x_753:
        /* <DEDUP_REMOVED lines=16> */
.L_x_775:
[----:B------:R-:W-:Y:S01]  /*48b0*/  IMAD.MOV.U32 R30, RZ, RZ, RZ ;  /* 0x000000ffff1e7224 */ /* 0x000fe200078e00ff */
[----:B------:R-:W-:Y:S06]  /*48c0*/  BRA `(.L_x_754) ;  /* 0x0000000000147947 */ /* 0x000fec0003800000 */
.L_x_774:
[----:B------:R-:W3:Y:S02]  /*48d0*/  LDG.E.64 R30, desc[UR36][R4.64] ;  /* 0x00000024041e7981 */ /* 0x000ee4000c1e1b00 */
[----:B---3--:R0:W3:Y:S01]  /*48e0*/  I2F.U64 R30, R30 ;  /* 0x0000001e001e7312 */ /* 0x0080e20000301000 */
[----:B------:R-:W-:Y:S05]  /*48f0*/  BRA `(.L_x_754) ;  /* 0x0000000000087947 */ /* 0x000fea0003800000 */
.L_x_773:
[----:B------:R-:W3:Y:S02]  /*4900*/  LDG.E R4, desc[UR36][R4.64] ;  /* 0x0000002404047981 */ /* 0x000ee4000c1e1900 */
[----:B---3--:R-:W-:-:S07]  /*4910*/  I2FP.F32.U32 R30, R4 ;  /* 0x00000004001e7245 */ /* 0x008fce0000201000 */
.L_x_754:
[----:B------:R-:W-:Y:S05]  /*4920*/  BSYNC B7 ;  /* 0x0000000000077941 */ /* 0x000fea0003800000 */
.L_x_748:
        /* <DEDUP_REMOVED lines=20> */
.L_x_780:
[----:B------:R-:W2:Y:S02]  /*4a70*/  LDG.E.U8 R4, desc[UR36][R4.64] ;  /* 0x0000002404047981 */ /* 0x000ea4000c1e1100 */
[----:B--2---:R-:W-:Y:S01]  /*4a80*/  I2FP.F32.U32 R17, R4 ;  /* 0x0000000400117245 */ /* 0x004fe20000201000 */
[----:B------:R-:W-:Y:S06]  /*4a90*/  BRA `(.L_x_782) ;  /* 0x0000000c002c7947 */ /* 0x000fec0003800000 */
.L_x_779:
        /* <DEDUP_REMOVED lines=9> */
.L_x_784:
[----:B------:R-:W2:Y:S02]  /*4b30*/  LDG.E R4, desc[UR36][R4.64] ;  /* 0x0000002404047981 */ /* 0x000ea4000c1e1900 */
[----:B--2---:R-:W-:Y:S01]  /*4b40*/  I2FP.F32.S32 R17, R4 ;  /* 0x0000000400117245 */ /* 0x004fe20000201400 */
[----:B------:R-:W-:Y:S06]  /*4b50*/  BRA `(.L_x_782) ;  /* 0x0000000800fc7947 */ /* 0x000fec0003800000 */
.L_x_783:
[----:B------:R-:W2:Y:S02]  /*4b60*/  LDG.E.U16 R4, desc[UR36][R4.64] ;  /* 0x0000002404047981 */ /* 0x000ea4000c1e1500 */
[----:B--2---:R0:W2:Y:S01]  /*4b70*/  I2F.S16 R17, R4 ;  /* 0x0000000400117306 */ /* 0x0040a20000101400 */
[----:B------:R-:W-:Y:S05]  /*4b80*/  BRA `(.L_x_782) ;  /* 0x0000000800f07947 */ /* 0x000fea0003800000 */
.L_x_778:
        /* <DEDUP_REMOVED lines=8> */
.L_x_786:
[----:B------:R-:W2:Y:S02]  /*4c10*/  LDG.E.U16 R4, desc[UR36][R4.64] ;  /* 0x0000002404047981 */ /* 0x000ea4000c1e1500 */
[----:B--2---:R-:W-:Y:S01]  /*4c20*/  HADD2.F32 R17, -RZ, R4.H0_H0 ;  /* 0x20000004ff117230 */ /* 0x004fe20000004100 */
[----:B------:R-:W-:Y:S06]  /*4c30*/  BRA `(.L_x_782) ;  /* 0x0000000800c47947 */ /* 0x000fec0003800000 */
.L_x_785:
        /* <DEDUP_REMOVED lines=8> */
.L_x_788:
[----:B------:R-:W2:Y:S02]  /*4cc0*/  LDG.E.U16 R4, desc[UR36][R4.64] ;  /* 0x0000002404047981 */ /* 0x000ea4000c1e1500 */
[----:B--2---:R-:W-:Y:S01]  /*4cd0*/  HADD2.F32 R17, -RZ, R4.H0_H0 ;  /* 0x20000004ff117230 */ /* 0x004fe20000004100 */
[----:B------:R-:W-:Y:S06]  /*4ce0*/  BRA `(.L_x_782) ;  /* 0x0000000800987947 */ /* 0x000fec0003800000 */
.L_x_787:
[----:B------:R-:W2:Y:S01]  /*4cf0*/  LDG.E.64 R4, desc[UR36][R4.64] ;  /* 0x0000002404047981 */ /* 0x000ea2000c1e1b00 */
[----:B------:R-:W-:Y:S01]  /*4d00*/  UMOV UR4, 0xf0000000 ;  /* 0xf000000000047882 */ /* 0x000fe20000000000 */
[----:B------:R-:W-:Y:S01]  /*4d10*/  UMOV UR5, 0x380fffff ;  /* 0x380fffff00057882 */ /* 0x000fe20000000000 */
[----:B--2---:R-:W0:Y:S01]  /*4d20*/  F2F.F32.F64 R17, R4 ;  /* 0x0000000400117310 */ /* 0x004e220000301000 */
[----:B------:R-:W-:-:S14]  /*4d30*/  DSETP.GEU.AND P0, PT, |R4|, UR4, PT ;  /* 0x0000000404007e2a */ /* 0x000fdc000bf0e200 */
[----:B0-----:R-:W-:Y:S01]  /*4d40*/  @!P0 FMUL R17, R17, 1.175494350822287508e-38 ;  /* 0x0080000011118820 */ /* 0x001fe20000400000 */
[----:B------:R-:W-:Y:S06]  /*4d50*/  BRA `(.L_x_782) ;  /* 0x00000008007c7947 */ /* 0x000fec0003800000 */
.L_x_777:
        /* <DEDUP_REMOVED lines=12> */
.L_x_791:
[----:B------:R-:W2:Y:S01]  /*4e20*/  LDG.E.64 R4, desc[UR36][R4.64] ;  /* 0x0000002404047981 */ /* 0x000ea2000c1e1b00 */
[----:B------:R-:W-:Y:S01]  /*4e30*/  UMOV UR4, 0xf0000000 ;  /* 0xf000000000047882 */ /* 0x000fe20000000000 */
[----:B------:R-:W-:Y:S01]  /*4e40*/  UMOV UR5, 0x380fffff ;  /* 0x380fffff00057882 */ /* 0x000fe20000000000 */
[----:B--2---:R-:W0:Y:S01]  /*4e50*/  F2F.F32.F64 R17, R4 ;  /* 0x0000000400117310 */ /* 0x004e220000301000 */
[----:B------:R-:W-:-:S14]  /*4e60*/  DSETP.GEU.AND P0, PT, |R4|, UR4, PT ;  /* 0x0000000404007e2a */ /* 0x000fdc000bf0e200 */
[----:B0-----:R-:W-:Y:S01]  /*4e70*/  @!P0 FMUL R17, R17, 1.175494350822287508e-38 ;  /* 0x0080000011118820 */ /* 0x001fe20000400000 */
[----:B------:R-:W-:Y:S06]  /*4e80*/  BRA `(.L_x_782) ;  /* 0x0000000800307947 */ /* 0x000fec0003800000 */
.L_x_790:
        /* <DEDUP_REMOVED lines=26> */
.L_x_793:
        /* <DEDUP_REMOVED lines=13> */
.L_x_792:
[----:B------:R-:W2:Y:S02]  /*5100*/  LDG.E.U16 R4, desc[UR36][R4.64] ;  /* 0x0000002404047981 */ /* 0x000ea4000c1e1500 */
[----:B--2---:R-:W-:Y:S01]  /*5110*/  SHF.L.U32 R17, R4, 0x10, RZ ;  /* 0x0000001004117819 */ /* 0x004fe200000006ff */
[----:B------:R-:W-:Y:S06]  /*5120*/  BRA `(.L_x_782) ;  /* 0x0000000400887947 */ /* 0x000fec0003800000 */
.L_x_789:
        /* <DEDUP_REMOVED lines=11> */
.L_x_796:
        /* <DEDUP_REMOVED lines=20> */
.L_x_798:
[----:B------:R-:W-:Y:S05]  /*5320*/  BSYNC B0 ;  /* 0x0000000000007941 */ /* 0x000fea0003800000 */
.L_x_797:
[----:B------:R-:W-:Y:S01]  /*5330*/  IMAD.SHL.U32 R3, R3, 0x100000, RZ ;  /* 0x0010000003037824 */ /* 0x000fe200078e00ff */
[----:B------:R-:W-:-:S04]  /*5340*/  LEA R0, R0, 0x3b800000, 0x17 ;  /* 0x3b80000000007811 */ /* 0x000fc800078eb8ff */
[----:B------:R-:W-:Y:S01]  /*5350*/  LOP3.LUT R17, R0, R3, R17, 0xfe, !PT ;  /* 0x0000000300117212 */ /* 0x000fe200078efe11 */
[----:B------:R-:W-:Y:S06]  /*5360*/  BRA `(.L_x_782) ;  /* 0x0000000000f87947 */ /* 0x000fec0003800000 */
.L_x_795:
        /* <DEDUP_REMOVED lines=20> */
.L_x_800:
[----:B------:R-:W-:Y:S05]  /*54b0*/  BSYNC B0 ;  /* 0x0000000000007941 */ /* 0x000fea0003800000 */
.L_x_799:
[----:B------:R-:W-:Y:S02]  /*54c0*/  LEA R0, R0, 0x37800000, 0x17 ;  /* 0x3780000000007811 */ /* 0x000fe400078eb8ff */
[----:B------:R-:W-:-:S04]  /*54d0*/  SHF.L.U32 R3, R3, 0x15, RZ ;  /* 0x0000001503037819 */ /* 0x000fc800000006ff */
[----:B------:R-:W-:Y:S01]  /*54e0*/  LOP3.LUT R17, R0, R3, R17, 0xfe, !PT ;  /* 0x0000000300117212 */ /* 0x000fe200078efe11 */
[----:B------:R-:W-:Y:S06]  /*54f0*/  BRA `(.L_x_782) ;  /* 0x0000000000947947 */ /* 0x000fec0003800000 */
.L_x_794:
        /* <DEDUP_REMOVED lines=14> */
.L_x_781:
        /* <DEDUP_REMOVED lines=16> */
.L_x_803:
[----:B------:R-:W-:Y:S01]  /*56e0*/  IMAD.MOV.U32 R17, RZ, RZ, RZ ;  /* 0x000000ffff117224 */ /* 0x000fe200078e00ff */
[----:B------:R-:W-:Y:S06]  /*56f0*/  BRA `(.L_x_782) ;  /* 0x0000000000147947 */ /* 0x000fec0003800000 */
.L_x_802:
[----:B------:R-:W2:Y:S02]  /*5700*/  LDG.E.64 R4, desc[UR36][R4.64] ;  /* 0x0000002404047981 */ /* 0x000ea4000c1e1b00 */
[----:B--2---:R0:W2:Y:S01]  /*5710*/  I2F.U64 R17, R4 ;  /* 0x0000000400117312 */ /* 0x0040a20000301000 */
[----:B------:R-:W-:Y:S05]  /*5720*/  BRA `(.L_x_782) ;  /* 0x0000000000087947 */ /* 0x000fea0003800000 */
.L_x_801:
[----:B------:R-:W2:Y:S02]  /*5730*/  LDG.E R4, desc[UR36][R4.64] ;  /* 0x0000002404047981 */ /* 0x000ea4000c1e1900 */
[----:B--2---:R-:W-:-:S07]  /*5740*/  I2FP.F32.U32 R17, R4 ;  /* 0x0000000400117245 */ /* 0x004fce0000201000 */
.L_x_782:
[----:B------:R-:W-:Y:S05]  /*5750*/  BSYNC B7 ;  /* 0x0000000000077941 */ /* 0x000fea0003800000 */
.L_x_776:
[----:B------:R-:W-:-:S07]  /*5760*/  IADD3 R22, R22, 0x80, RZ ;  /* 0x0000008016167810 */ /* 0x000fce0007ffe0ff */
.L_x_747:
[----:B------:R-:W-:Y:S05]  /*5770*/  BSYNC B6 ;  /* 0x0000000000067941 */ /* 0x000fea0003800000 */
.L_x_746:
[----:B------:R-:W0:Y:S01]  /*5780*/  LDC.U8 R25, c[0x0][0x214] ;  /* 0x00008500ff197b82 */ /* 0x000e220000000000 */
[----:B------:R-:W-:Y:S01]  /*5790*/  ISETP.GE.AND P0, PT, R22, UR38, PT ;  /* 0x0000002616007c0c */ /* 0x000fe2000bf06270 */
[----:B------:R-:W-:Y:S01]  /*57a0*/  BSSY B6, `(.L_x_804) ;  /* 0x00001c6000067945 */ /* 0x000fe20003800000 */
[----:B------:R-:W-:-:S11]  /*57b0*/  IMAD.MOV.U32 R32, RZ, RZ, RZ ;  /* 0x000000ffff207224 */ /* 0x000fd600078e00ff */
[----:B------:R-:W-:Y:S05]  /*57c0*/  @P0 BRA `(.L_x_805) ;  /* 0x0000001c000c0947 */ /* 0x000fea0003800000 */
[----:B0--3--:R-:W0:Y:S01]  /*57d0*/  LDC.64 R4, c[0x0][0x220] ;  /* 0x00008800ff047b82 */ /* 0x009e220000000a00 */
        /* <DEDUP_REMOVED lines=21> */
.L_x_810:
[----:B------:R-:W3:Y:S02]  /*5930*/  LDG.E.U8 R4, desc[UR36][R4.64] ;  /* 0x0000002404047981 */ /* 0x000ee4000c1e1100 */
[----:B---3--:R-:W-:Y:S01]  /*5940*/  I2FP.F32.U32 R32, R4 ;  /* 0x0000000400207245 */ /* 0x008fe20000201000 */
[----:B------:R-:W-:Y:S06]  /*5950*/  BRA `(.L_x_812) ;  /* 0x0000000c002c7947 */ /* 0x000fec0003800000 */
.L_x_809:
        /* <DEDUP_REMOVED lines=9> */
.L_x_814:
[----:B------:R-:W3:Y:S02]  /*59f0*/  LDG.E R4, desc[UR36][R4.64] ;  /* 0x0000002404047981 */ /* 0x000ee4000c1e1900 */
[----:B---3--:R-:W-:Y:S01]  /*5a00*/  I2FP.F32.S32 R32, R4 ;  /* 0x0000000400207245 */ /* 0x008fe20000201400 */
[----:B------:R-:W-:Y:S06]  /*5a10*/  BRA `(.L_x_812) ;  /* 0x0000000800fc7947 */ /* 0x000fec0003800000 */
.L_x_813:
[----:B------:R-:W3:Y:S02]  /*5a20*/  LDG.E.U16 R4, desc[UR36][R4.64] ;  /* 0x0000002404047981 */ /* 0x000ee4000c1e1500 */
[----:B---3--:R0:W3:Y:S01]  /*5a30*/  I2F.S16 R32, R4 ;  /* 0x0000000400207306 */ /* 0x0080e20000101400 */
[----:B------:R-:W-:Y:S05]  /*5a40*/  BRA `(.L_x_812) ;  /* 0x0000000800f07947 */ /* 0x000fea0003800000 */
.L_x_808:
        /* <DEDUP_REMOVED lines=8> */
.L_x_816:
[----:B------:R-:W3:Y:S02]  /*5ad0*/  LDG.E.U16 R4, desc[UR36][R4.64] ;  /* 0x0000002404047981 */ /* 0x000ee4000c1e1500 */
[----:B---3--:R-:W-:Y:S01]  /*5ae0*/  HADD2.F32 R32, -RZ, R4.H0_H0 ;  /* 0x20000004ff207230 */ /* 0x008fe20000004100 */
[----:B------:R-:W-:Y:S06]  /*5af0*/  BRA `(.L_x_812) ;  /* 0x0000000800c47947 */ /* 0x000fec0003800000 */
.L_x_815:
        /* <DEDUP_REMOVED lines=8> */
.L_x_818:
[----:B------:R-:W3:Y:S02]  /*5b80*/  LDG.E.U16 R4, desc[UR36][R4.64] ;  /* 0x0000002404047981 */ /* 0x000ee4000c1e1500 */
[----:B---3--:R-:W-:Y:S01]  /*5b90*/  HADD2.F32 R32, -RZ, R4.H0_H0 ;  /* 0x20000004ff207230 */ /* 0x008fe20000004100 */
[----:B------:R-:W-:Y:S06]  /*5ba0*/  BRA `(.L_x_812) ;  /* 0x0000000800987947 */ /* 0x000fec0003800000 */
.L_x_817:
[----:B------:R-:W3:Y:S01]  /*5bb0*/  LDG.E.64 R4, desc[UR36][R4.64] ;  /* 0x0000002404047981 */ /* 0x000ee2000c1e1b00 */
[----:B------:R-:W-:Y:S01]  /*5bc0*/  UMOV UR4, 0xf0000000 ;  /* 0xf000000000047882 */ /* 0x000fe20000000000 */
[----:B------:R-:W-:Y:S01]  /*5bd0*/  UMOV UR5, 0x380fffff ;  /* 0x380fffff00057882 */ /* 0x000fe20000000000 */
[----:B---3--:R-:W0:Y:S01]  /*5be0*/  F2F.F32.F64 R32, R4 ;  /* 0x0000000400207310 */ /* 0x008e220000301000 */
[----:B------:R-:W-:-:S14]  /*5bf0*/  DSETP.GEU.AND P0, PT, |R4|, UR4, PT ;  /* 0x0000000404007e2a */ /* 0x000fdc000bf0e200 */
[----:B0-----:R-:W-:Y:S01]  /*5c00*/  @!P0 FMUL R32, R32, 1.175494350822287508e-38 ;  /* 0x0080000020208820 */ /* 0x001fe20000400000 */
[----:B------:R-:W-:Y:S06]  /*5c10*/  BRA `(.L_x_812) ;  /* 0x00000008007c7947 */ /* 0x000fec0003800000 */
.L_x_807:
        /* <DEDUP_REMOVED lines=12> */
.L_x_821:
[----:B------:R-:W3:Y:S01]  /*5ce0*/  LDG.E.64 R4, desc[UR36][R4.64] ;  /* 0x0000002404047981 */ /* 0x000ee2000c1e1b00 */
[----:B------:R-:W-:Y:S01]  /*5cf0*/  UMOV UR4, 0xf0000000 ;  /* 0xf000000000047882 */ /* 0x000fe20000000000 */
[----:B------:R-:W-:Y:S01]  /*5d00*/  UMOV UR5, 0x380fffff ;  /* 0x380fffff00057882 */ /* 0x000fe20000000000 */
[----:B---3--:R-:W0:Y:S01]  /*5d10*/  F2F.F32.F64 R32, R4 ;  /* 0x0000000400207310 */ /* 0x008e220000301000 */
[----:B------:R-:W-:-:S14]  /*5d20*/  DSETP.GEU.AND P0, PT, |R4|, UR4, PT ;  /* 0x0000000404007e2a */ /* 0x000fdc000bf0e200 */
[----:B0-----:R-:W-:Y:S01]  /*5d30*/  @!P0 FMUL R32, R32, 1.175494350822287508e-38 ;  /* 0x0080000020208820 */ /* 0x001fe20000400000 */
[----:B------:R-:W-:Y:S06]  /*5d40*/  BRA `(.L_x_812) ;  /* 0x0000000800307947 */ /* 0x000fec0003800000 */
.L_x_820:
        /* <DEDUP_REMOVED lines=26> */
.L_x_823:
        /* <DEDUP_REMOVED lines=13> */
.L_x_822:
[----:B------:R-:W3:Y:S02]  /*5fc0*/  LDG.E.U16 R4, desc[UR36][R4.64] ;  /* 0x0000002404047981 */ /* 0x000ee4000c1e1500 */
[----:B---3--:R-:W-:Y:S01]  /*5fd0*/  SHF.L.U32 R32, R4, 0x10, RZ ;  /* 0x0000001004207819 */ /* 0x008fe200000006ff */
[----:B------:R-:W-:Y:S06]  /*5fe0*/  BRA `(.L_x_812) ;  /* 0x0000000400887947 */ /* 0x000fec0003800000 */
.L_x_819:
        /* <DEDUP_REMOVED lines=11> */
.L_x_826:
        /* <DEDUP_REMOVED lines=20> */
.L_x_828:
[----:B------:R-:W-:Y:S05]  /*61e0*/  BSYNC B0 ;  /* 0x0000000000007941 */ /* 0x000fea0003800000 */
.L_x_827:
[----:B------:R-:W-:Y:S01]  /*61f0*/  IMAD.SHL.U32 R3, R3, 0x100000, RZ ;  /* 0x0010000003037824 */ /* 0x000fe200078e00ff */
[----:B------:R-:W-:-:S04]  /*6200*/  LEA R5, R0, 0x3b800000, 0x17 ;  /* 0x3b80000000057811 */ /* 0x000fc800078eb8ff */
[----:B------:R-:W-:Y:S01]  /*6210*/  LOP3.LUT R32, R5, R3, R32, 0xfe, !PT ;  /* 0x0000000305207212 */ /* 0x000fe200078efe20 */
[----:B------:R-:W-:Y:S06]  /*6220*/  BRA `(.L_x_812) ;  /* 0x0000000000f87947 */ /* 0x000fec0003800000 */
.L_x_825:
        /* <DEDUP_REMOVED lines=20> */
.L_x_830:
[----:B------:R-:W-:Y:S05]  /*6370*/  BSYNC B0 ;  /* 0x0000000000007941 */ /* 0x000fea0003800000 */
.L_x_829:
[----:B------:R-:W-:Y:S02]  /*6380*/  LEA R5, R0, 0x37800000, 0x17 ;  /* 0x3780000000057811 */ /* 0x000fe400078eb8ff */
[----:B------:R-:W-:-:S04]  /*6390*/  SHF.L.U32 R3, R3, 0x15, RZ ;  /* 0x0000001503037819 */ /* 0x000fc800000006ff */
[----:B------:R-:W-:Y:S01]  /*63a0*/  LOP3.LUT R32, R5, R3, R32, 0xfe, !PT ;  /* 0x0000000305207212 */ /* 0x000fe200078efe20 */
[----:B------:R-:W-:Y:S06]  /*63b0*/  BRA `(.L_x_812) ;  /* 0x0000000000947947 */ /* 0x000fec0003800000 */
.L_x_824:
        /* <DEDUP_REMOVED lines=14> */
.L_x_811:
        /* <DEDUP_REMOVED lines=16> */
.L_x_833:
[----:B------:R-:W-:Y:S01]  /*65a0*/  IMAD.MOV.U32 R32, RZ, RZ, RZ ;  /* 0x000000ffff207224 */ /* 0x000fe200078e00ff */
[----:B------:R-:W-:Y:S06]  /*65b0*/  BRA `(.L_x_812) ;  /* 0x0000000000147947 */ /* 0x000fec0003800000 */
.L_x_832:
[----:B------:R-:W3:Y:S02]  /*65c0*/  LDG.E.64 R4, desc[UR36][R4.64] ;  /* 0x0000002404047981 */ /* 0x000ee4000c1e1b00 */
[----:B---3--:R0:W3:Y:S01]  /*65d0*/  I2F.U64 R32, R4 ;  /* 0x0000000400207312 */ /* 0x0080e20000301000 */
[----:B------:R-:W-:Y:S05]  /*65e0*/  BRA `(.L_x_812) ;  /* 0x0000000000087947 */ /* 0x000fea0003800000 */
.L_x_831:
[----:B------:R-:W3:Y:S02]  /*65f0*/  LDG.E R4, desc[UR36][R4.64] ;  /* 0x0000002404047981 */ /* 0x000ee4000c1e1900 */
[----:B---3--:R-:W-:-:S07]  /*6600*/  I2FP.F32.U32 R32, R4 ;  /* 0x0000000400207245 */ /* 0x008fce0000201000 */
.L_x_812:
[----:B------:R-:W-:Y:S05]  /*6610*/  BSYNC B7 ;  /* 0x0000000000077941 */ /* 0x000fea0003800000 */
.L_x_806:
[----:B0-----:R-:W0:Y:S01]  /*6620*/  LDC.64 R4, c[0x0][0x228] ;  /* 0x00008a00ff047b82 */ /* 0x001e220000000a00 */
[----:B------:R-:W-:Y:S01]  /*6630*/  PRMT R0, R23, 0x9910, RZ ;  /* 0x0000991017007816 */ /* 0x000fe200000000ff */
[----:B------:R-:W-:Y:S02]  /*6640*/  ULDC UR4, c[0x0][0x23c] ;  /* 0x00008f0000047ab9 */ /* 0x000fe40000000800 */
        /* <DEDUP_REMOVED lines=16> */
.L_x_837:
[----:B------:R-:W2:Y:S02]  /*6750*/  LDG.E.U8 R4, desc[UR36][R4.64] ;  /* 0x0000002404047981 */ /* 0x000ea4000c1e1100 */
[----:B--2---:R-:W-:Y:S01]  /*6760*/  I2FP.F32.U32 R33, R4 ;  /* 0x0000000400217245 */ /* 0x004fe20000201000 */
[----:B------:R-:W-:Y:S06]  /*6770*/  BRA `(.L_x_805) ;  /* 0x0000000c00207947 */ /* 0x000fec0003800000 */
.L_x_836:
        /* <DEDUP_REMOVED lines=9> */
.L_x_840:
[----:B------:R-:W2:Y:S02]  /*6810*/  LDG.E R4, desc[UR36][R4.64] ;  /* 0x0000002404047981 */ /* 0x000ea4000c1e1900 */
[----:B--2---:R-:W-:Y:S01]  /*6820*/  I2FP.F32.S32 R33, R4 ;  /* 0x0000000400217245 */ /* 0x004fe20000201400 */
[----:B------:R-:W-:Y:S06]  /*6830*/  BRA `(.L_x_805) ;  /* 0x0000000800f07947 */ /* 0x000fec0003800000 */
.L_x_839:
[----:B------:R-:W2:Y:S02]  /*6840*/  LDG.E.U16 R4, desc[UR36][R4.64] ;  /* 0x0000002404047981 */ /* 0x000ea4000c1e1500 */
[----:B--2---:R0:W2:Y:S01]  /*6850*/  I2F.S16 R33, R4 ;  /* 0x0000000400217306 */ /* 0x0040a20000101400 */
[----:B------:R-:W-:Y:S05]  /*6860*/  BRA `(.L_x_805) ;  /* 0x0000000800e47947 */ /* 0x000fea0003800000 */
.L_x_835:
        /* <DEDUP_REMOVED lines=8> */
.L_x_842:
[----:B------:R-:W2:Y:S02]  /*68f0*/  LDG.E.U16 R4, desc[UR36][R4.64] ;  /* 0x0000002404047981 */ /* 0x000ea4000c1e1500 */
[----:B--2---:R-:W-:Y:S01]  /*6900*/  HADD2.F32 R33, -RZ, R4.H0_H0 ;  /* 0x20000004ff217230 */ /* 0x004fe20000004100 */
[----:B------:R-:W-:Y:S06]  /*6910*/  BRA `(.L_x_805) ;  /* 0x0000000800b87947 */ /* 0x000fec0003800000 */
.L_x_841:
        /* <DEDUP_REMOVED lines=8> */
.L_x_844:
[----:B------:R-:W2:Y:S02]  /*69a0*/  LDG.E.U16 R4, desc[UR36][R4.64] ;  /* 0x0000002404047981 */ /* 0x000ea4000c1e1500 */
[----:B--2---:R-:W-:Y:S01]  /*69b0*/  HADD2.F32 R33, -RZ, R4.H0_H0 ;  /* 0x20000004ff217230 */ /* 0x004fe20000004100 */
[----:B------:R-:W-:Y:S06]  /*69c0*/  BRA `(.L_x_805) ;  /* 0x00000008008c7947 */ /* 0x000fec0003800000 */
.L_x_843:
[----:B------:R-:W2:Y:S01]  /*69d0*/  LDG.E.64 R4, desc[UR36][R4.64] ;  /* 0x0000002404047981 */ /* 0x000ea2000c1e1b00 */
[----:B------:R-:W-:Y:S01]  /*69e0*/  UMOV UR4, 0xf0000000 ;  /* 0xf000000000047882 */ /* 0x000fe20000000000 */
[----:B------:R-:W-:Y:S01]  /*69f0*/  UMOV UR5, 0x380fffff ;  /* 0x380fffff00057882 */ /* 0x000fe20000000000 */
[----:B--2---:R-:W0:Y:S01]  /*6a00*/  F2F.F32.F64 R33, R4 ;  /* 0x0000000400217310 */ /* 0x004e220000301000 */
[----:B------:R-:W-:-:S14]  /*6a10*/  DSETP.GEU.AND P0, PT, |R4|, UR4, PT ;  /* 0x0000000404007e2a */ /* 0x000fdc000bf0e200 */
[----:B0-----:R-:W-:Y:S01]  /*6a20*/  @!P0 FMUL R33, R33, 1.175494350822287508e-38 ;  /* 0x0080000021218820 */ /* 0x001fe20000400000 */
[----:B------:R-:W-:Y:S06]  /*6a30*/  BRA `(.L_x_805) ;  /* 0x0000000800707947 */ /* 0x000fec0003800000 */
.L_x_834:
        /* <DEDUP_REMOVED lines=12> */
.L_x_847:
[----:B------:R-:W2:Y:S01]  /*6b00*/  LDG.E.64 R4, desc[UR36][R4.64] ;  /* 0x0000002404047981 */ /* 0x000ea2000c1e1b00 */
[----:B------:R-:W-:Y:S01]  /*6b10*/  UMOV UR4, 0xf0000000 ;  /* 0xf000000000047882 */ /* 0x000fe20000000000 */
[----:B------:R-:W-:Y:S01]  /*6b20*/  UMOV UR5, 0x380fffff ;  /* 0x380fffff00057882 */ /* 0x000fe20000000000 */
[----:B--2---:R-:W0:Y:S01]  /*6b30*/  F2F.F32.F64 R33, R4 ;  /* 0x0000000400217310 */ /* 0x004e220000301000 */
[----:B------:R-:W-:-:S14]  /*6b40*/  DSETP.GEU.AND P0, PT, |R4|, UR4, PT ;  /* 0x0000000404007e2a */ /* 0x000fdc000bf0e200 */
[----:B0-----:R-:W-:Y:S01]  /*6b50*/  @!P0 FMUL R33, R33, 1.175494350822287508e-38 ;  /* 0x0080000021218820 */ /* 0x001fe20000400000 */
[----:B------:R-:W-:Y:S06]  /*6b60*/  BRA `(.L_x_805) ;  /* 0x0000000800247947 */ /* 0x000fec0003800000 */
.L_x_846:
        /* <DEDUP_REMOVED lines=26> */
.L_x_849:
        /* <DEDUP_REMOVED lines=13> */
.L_x_848:
[----:B------:R-:W2:Y:S02]  /*6de0*/  LDG.E.U16 R4, desc[UR36][R4.64] ;  /* 0x0000002404047981 */ /* 0x000ea4000c1e1500 */
[----:B--2---:R-:W-:Y:S01]  /*6df0*/  SHF.L.U32 R33, R4, 0x10, RZ ;  /* 0x0000001004217819 */ /* 0x004fe200000006ff */
[----:B------:R-:W-:Y:S06]  /*6e00*/  BRA `(.L_x_805) ;  /* 0x00000004007c7947 */ /* 0x000fec0003800000 */
.L_x_845:
        /* <DEDUP_REMOVED lines=11> */
.L_x_852:
[----:B------:R-:W2:Y:S02]  /*6ec0*/  LDG.E.U8 R3, desc[UR36][R4.64] ;  /* 0x0000002404037981 */ /* 0x000ea4000c1e1100 */
        /* <DEDUP_REMOVED lines=18> */
.L_x_854:
[----:B------:R-:W-:Y:S05]  /*6ff0*/  BSYNC B0 ;  /* 0x0000000000007941 */ /* 0x000fea0003800000 */
.L_x_853:
[----:B------:R-:W-:Y:S02]  /*7000*/  LEA R0, R0, 0x3b800000, 0x17 ;  /* 0x3b80000000007811 */ /* 0x000fe400078eb8ff */
[----:B------:R-:W-:-:S04]  /*7010*/  SHF.L.U32 R3, R3, 0x14, RZ ;  /* 0x0000001403037819 */ /* 0x000fc800000006ff */
[----:B------:R-:W-:Y:S01]  /*7020*/  LOP3.LUT R33, R0, R3, R33, 0xfe, !PT ;  /* 0x0000000300217212 */ /* 0x000fe200078efe21 */
[----:B------:R-:W-:Y:S06]  /*7030*/  BRA `(.L_x_805) ;  /* 0x0000000000f07947 */ /* 0x000fec0003800000 */
.L_x_851:
        /* <DEDUP_REMOVED lines=19> */
.L_x_856:
[----:B------:R-:W-:Y:S05]  /*7170*/  BSYNC B0 ;  /* 0x0000000000007941 */ /* 0x000fea0003800000 */
.L_x_855:
[----:B------:R-:W-:Y:S02]  /*7180*/  LEA R0, R0, 0x37800000, 0x17 ;  /* 0x3780000000007811 */ /* 0x000fe400078eb8ff */
[----:B------:R-:W-:-:S04]  /*7190*/  SHF.L.U32 R3, R3, 0x15, RZ ;  /* 0x0000001503037819 */ /* 0x000fc800000006ff */
[----:B------:R-:W-:Y:S01]  /*71a0*/  LOP3.LUT R33, R0, R3, R33, 0xfe, !PT ;  /* 0x0000000300217212 */ /* 0x000fe200078efe21 */
[----:B------:R-:W-:Y:S06]  /*71b0*/  BRA `(.L_x_805) ;  /* 0x0000000000907947 */ /* 0x000fec0003800000 */
.L_x_850:
        /* <DEDUP_REMOVED lines=14> */
.L_x_838:
        /* <DEDUP_REMOVED lines=16> */
.L_x_859:
[----:B------:R-:W-:Y:S05]  /*73a0*/  BRA `(.L_x_805) ;  /* 0x0000000000147947 */ /* 0x000fea0003800000 */
.L_x_858:
[----:B------:R-:W2:Y:S02]  /*73b0*/  LDG.E.64 R4, desc[UR36][R4.64] ;  /* 0x0000002404047981 */ /* 0x000ea4000c1e1b00 */
[----:B--2---:R0:W2:Y:S01]  /*73c0*/  I2F.U64 R33, R4 ;  /* 0x0000000400217312 */ /* 0x0040a20000301000 */
[----:B------:R-:W-:Y:S05]  /*73d0*/  BRA `(.L_x_805) ;  /* 0x0000000000087947 */ /* 0x000fea0003800000 */
.L_x_857:
[----:B------:R-:W2:Y:S02]  /*73e0*/  LDG.E R4, desc[UR36][R4.64] ;  /* 0x0000002404047981 */ /* 0x000ea4000c1e1900 */
[----:B--2---:R-:W-:-:S07]  /*73f0*/  I2FP.F32.U32 R33, R4 ;  /* 0x0000000400217245 */ /* 0x004fce0000201000 */
.L_x_805:
[----:B------:R-:W-:Y:S05]  /*7400*/  BSYNC B6 ;  /* 0x0000000000067941 */ /* 0x000fea0003800000 */
.L_x_804:
[----:B0-----:R-:W-:Y:S01]  /*7410*/  ISETP.NE.AND P0, PT, R25, RZ, PT ;  /* 0x000000ff1900720c */ /* 0x001fe20003f05270 */
[----:B------:R-:W-:-:S12]  /*7420*/  BSSY B1, `(.L_x_860) ;  /* 0x000004e000017945 */ /* 0x000fd80003800000 */
[----:B------:R-:W-:Y:S05]  /*7430*/  @!P0 BRA `(.L_x_861) ;  /* 0x0000000000988947 */ /* 0x000fea0003800000 */
[----:B------:R-:W0:Y:S01]  /*7440*/  S2R R38, SR_TID.X ;  /* 0x0000000000267919 */ /* 0x000e220000002100 */
[----:B------:R-:W-:Y:S01]  /*7450*/  BSSY B3, `(.L_x_862) ;  /* 0x0000007000037945 */ /* 0x000fe20003800000 */
[----:B0-----:R-:W-:-:S13]  /*7460*/  ISETP.GE.AND P0, PT, R38, UR38, PT ;  /* 0x0000002626007c0c */ /* 0x001fda000bf06270 */
[----:B------:R-:W-:Y:S05]  /*7470*/  @P0 BRA `(.L_x_863) ;  /* 0x0000000000100947 */ /* 0x000fea0003800000 */
[----:B-1-345:R-:W-:Y:S01]  /*7480*/  IMAD.MOV.U32 R5, RZ, RZ, R18 ;  /* 0x000000ffff057224 */ /* 0x03afe200078e0012 */
[----:B------:R-:W-:-:S07]  /*7490*/  MOV R36, 0x74b0 ;  /* 0x000074b000247802 */ /* 0x000fce0000000f00 */
[----:B--2---:R-:W-:Y:S05]  /*74a0*/  CALL.REL.NOINC `($_ZN2at6native27unrolled_elementwise_kernelIN48_GLOBAL__N__08322988_15_IGammaKernel_cu_cb51a28d10CalcIgammaIfEESt5arrayIPcLm3EELi4E23TrivialOffsetCalculatorILi2EjES8_ILi1EjENS0_6memory12LoadWithCastILi2EEENSB_13StoreWithCastILi1EEEEEviT_T0_T2_T3_T4_T5_$_ZN46_INTERNAL_08322988_15_IGammaKernel_cu_cb51a28d48_GLOBAL__N__08322988_15_IGammaKernel_cu_cb51a28d12calc_igammacIfEET_S2_S2_) ;  /* 0x00000120003c7944 */ /* 0x004fea0003c00000 */
[----:B------:R-:W-:-:S07]  /*74b0*/  MOV R4, R0 ;  /* 0x0000000000047202 */ /* 0x000fce0000000f00 */
.L_x_863:
[----:B------:R-:W-:Y:S05]  /*74c0*/  BSYNC B3 ;  /* 0x0000000000037941 */ /* 0x000fea0003800000 */
.L_x_862:
[----:B------:R-:W-:Y:S01]  /*74d0*/  VIADD R0, R38, 0x80 ;  /* 0x0000008026007836 */ /* 0x000fe20000000000 */
[----:B------:R-:W-:Y:S04]  /*74e0*/  BSSY B3, `(.L_x_864) ;  /* 0x0000008000037945 */ /* 0x000fe80003800000 */
[----:B------:R-:W-:-:S13]  /*74f0*/  ISETP.GE.AND P0, PT, R0, UR38, PT ;  /* 0x0000002600007c0c */ /* 0x000fda000bf06270 */
[----:B------:R-:W-:Y:S05]  /*7500*/  @P0 BRA `(.L_x_865) ;  /* 0x0000000000140947 */ /* 0x000fea0003800000 */
[----:B---3-5:R-:W-:Y:S01]  /*7510*/  MOV R5, R2 ;  /* 0x0000000200057202 */ /* 0x028fe20000000f00 */
[----:B--2---:R-:W-:Y:S01]  /*7520*/  IMAD.MOV.U32 R19, RZ, RZ, R16 ;  /* 0x000000ffff137224 */ /* 0x004fe200078e0010 */
[----:B------:R-:W-:-:S07]  /*7530*/  MOV R36, 0x7550 ;  /* 0x0000755000247802 */ /* 0x000fce0000000f00 */
[----:B-1--4-:R-:W-:Y:S05]  /*7540*/  CALL.REL.NOINC `($_ZN2at6native27unrolled_elementwise_kernelIN48_GLOBAL__N__08322988_15_IGammaKernel_cu_cb51a28d10CalcIgammaIfEESt5arrayIPcLm3EELi4E23TrivialOffsetCalculatorILi2EjES8_ILi1EjENS0_6memory12LoadWithCastILi2EEENSB_13StoreWithCastILi1EEEEEviT_T0_T2_T3_T4_T5_$_ZN46_INTERNAL_08322988_15_IGammaKernel_cu_cb51a28d48_GLOBAL__N__08322988_15_IGammaKernel_cu_cb51a28d12calc_igammacIfEET_S2_S2_) ;  /* 0x0000012000147944 */ /* 0x012fea0003c00000 */
[----:B------:R-:W-:-:S07]  /*7550*/  MOV R16, R0 ;  /* 0x0000000000107202 */ /* 0x000fce0000000f00 */
.L_x_865:
[----:B------:R-:W-:Y:S05]  /*7560*/  BSYNC B3 ;  /* 0x0000000000037941 */ /* 0x000fea0003800000 */
.L_x_864:
        /* <DEDUP_REMOVED lines=9> */
.L_x_867:
[----:B------:R-:W-:Y:S05]  /*7600*/  BSYNC B3 ;  /* 0x0000000000037941 */ /* 0x000fea0003800000 */
.L_x_866:
[----:B------:R-:W-:-:S05]  /*7610*/  VIADD R38, R38, 0x180 ;  /* 0x0000018026267836 */ /* 0x000fca0000000000 */
[----:B------:R-:W-:-:S13]  /*7620*/  ISETP.GE.AND P0, PT, R38, UR38, PT ;  /* 0x0000002626007c0c */ /* 0x000fda000bf06270 */
[----:B------:R-:W-:Y:S05]  /*7630*/  @P0 BRA `(.L_x_868) ;  /* 0x0000000000b00947 */ /* 0x000fea0003800000 */
[----:B---3-5:R-:W-:Y:S01]  /*7640*/  MOV R5, R32 ;  /* 0x0000002000057202 */ /* 0x028fe20000000f00 */
[----:B--2---:R-:W-:Y:S01]  /*7650*/  IMAD.MOV.U32 R19, RZ, RZ, R33 ;  /* 0x000000ffff137224 */ /* 0x004fe200078e0021 */
[----:B------:R-:W-:-:S07]  /*7660*/  MOV R36, 0x7680 ;  /* 0x0000768000247802 */ /* 0x000fce0000000f00 */
[----:B-1--4-:R-:W-:Y:S05]  /*7670*/  CALL.REL.NOINC `($_ZN2at6native27unrolled_elementwise_kernelIN48_GLOBAL__N__08322988_15_IGammaKernel_cu_cb51a28d10CalcIgammaIfEESt5arrayIPcLm3EELi4E23TrivialOffsetCalculatorILi2EjES8_ILi1EjENS0_6memory12LoadWithCastILi2EEENSB_13StoreWithCastILi1EEEEEviT_T0_T2_T3_T4_T5_$_ZN46_INTERNAL_08322988_15_IGammaKernel_cu_cb51a28d48_GLOBAL__N__08322988_15_IGammaKernel_cu_cb51a28d12calc_igammacIfEET_S2_S2_) ;  /* 0x0000011c00c87944 */ /* 0x012fea0003c00000 */
[----:B------:R-:W-:Y:S01]  /*7680*/  MOV R18, R0 ;  /* 0x0000000000127202 */ /* 0x000fe20000000f00 */
[----:B------:R-:W-:Y:S06]  /*7690*/  BRA `(.L_x_868) ;  /* 0x0000000000987947 */ /* 0x000fec0003800000 */
.L_x_861:
[----:B------:R-:W0:Y:S01]  /*76a0*/  S2R R40, SR_TID.X ;  /* 0x0000000000287919 */ /* 0x000e220000002100 */
[----:B------:R-:W-:Y:S01]  /*76b0*/  BSSY B5, `(.L_x_869) ;  /* 0x0000008000057945 */ /* 0x000fe20003800000 */
[----:B0-----:R-:W-:-:S13]  /*76c0*/  ISETP.GE.AND P0, PT, R40, UR38, PT ;  /* 0x0000002628007c0c */ /* 0x001fda000bf06270 */
[----:B------:R-:W-:Y:S05]  /*76d0*/  @P0 BRA `(.L_x_870) ;  /* 0x0000000000140947 */ /* 0x000fea0003800000 */
[----:B-1--45:R-:W-:Y:S01]  /*76e0*/  IMAD.MOV.U32 R3, RZ, RZ, R18 ;  /* 0x000000ffff037224 */ /* 0x032fe200078e0012 */
[----:B--2---:R-:W-:Y:S02]  /*76f0*/  MOV R0, R19 ;  /* 0x0000001300007202 */ /* 0x004fe40000000f00 */
[----:B------:R-:W-:-:S07]  /*7700*/  MOV R38, 0x7720 ;  /* 0x0000772000267802 */ /* 0x000fce0000000f00 */
[----:B---3--:R-:W-:Y:S05]  /*7710*/  CALL.REL.NOINC `($_ZN2at6native27unrolled_elementwise_kernelIN48_GLOBAL__N__08322988_15_IGammaKernel_cu_cb51a28d10CalcIgammaIfEESt5arrayIPcLm3EELi4E23TrivialOffsetCalculatorILi2EjES8_ILi1EjENS0_6memory12LoadWithCastILi2EEENSB_13StoreWithCastILi1EEEEEviT_T0_T2_T3_T4_T5_$_ZN46_INTERNAL_08322988_15_IGammaKernel_cu_cb51a28d48_GLOBAL__N__08322988_15_IGammaKernel_cu_cb51a28d11calc_igammaIfEET_S2_S2_) ;  /* 0x0000003c00607944 */ /* 0x008fea0003c00000 */
[----:B------:R-:W-:-:S07]  /*7720*/  IMAD.MOV.U32 R4, RZ, RZ, R5 ;  /* 0x000000ffff047224 */ /* 0x000fce00078e0005 */
.L_x_870:
[----:B------:R-:W-:Y:S05]  /*7730*/  BSYNC B5 ;  /* 0x0000000000057941 */ /* 0x000fea0003800000 */
.L_x_869:
[----:B------:R-:W-:Y:S01]  /*7740*/  IADD3 R0, R40, 0x80, RZ ;  /* 0x0000008028007810 */ /* 0x000fe20007ffe0ff */
[----:B------:R-:W-:Y:S03]  /*7750*/  BSSY B5, `(.L_x_871) ;  /* 0x0000008000057945 */ /* 0x000fe60003800000 */
[----:B------:R-:W-:-:S13]  /*7760*/  ISETP.GE.AND P0, PT, R0, UR38, PT ;  /* 0x0000002600007c0c */ /* 0x000fda000bf06270 */
[----:B------:R-:W-:Y:S05]  /*7770*/  @P0 BRA `(.L_x_872) ;  /* 0x0000000000140947 */ /* 0x000fea0003800000 */
[----:B---3-5:R-:W-:Y:S01]  /*7780*/  IMAD.MOV.U32 R3, RZ, RZ, R2 ;  /* 0x000000ffff037224 */ /* 0x028fe200078e0002 */
[----:B--2---:R-:W-:Y:S02]  /*7790*/  MOV R0, R16 ;  /* 0x0000001000007202 */ /* 0x004fe40000000f00 */
[----:B------:R-:W-:-:S07]  /*77a0*/  MOV R38, 0x77c0 ;  /* 0x000077c000267802 */ /* 0x000fce0000000f00 */
[----:B-1--4-:R-:W-:Y:S05]  /*77b0*/  CALL.REL.NOINC `($_ZN2at6native27unrolled_elementwise_kernelIN48_GLOBAL__N__08322988_15_IGammaKernel_cu_cb51a28d10CalcIgammaIfEESt5arrayIPcLm3EELi4E23TrivialOffsetCalculatorILi2EjES8_ILi1EjENS0_6memory12LoadWithCastILi2EEENSB_13StoreWithCastILi1EEEEEviT_T0_T2_T3_T4_T5_$_ZN46_INTERNAL_08322988_15_IGammaKernel_cu_cb51a28d48_GLOBAL__N__08322988_15_IGammaKernel_cu_cb51a28d11calc_igammaIfEET_S2_S2_) ;  /* 0x0000003c00387944 */ /* 0x012fea0003c00000 */
[----:B------:R-:W-:-:S07]  /*77c0*/  IMAD.MOV.U32 R16, RZ, RZ, R5 ;  /* 0x000000ffff107224 */ /* 0x000fce00078e0005 */
.L_x_872:
[----:B------:R-:W-:Y:S05]  /*77d0*/  BSYNC B5 ;  /* 0x0000000000057941 */ /* 0x000fea0003800000 */
.L_x_871:
        /* <DEDUP_REMOVED lines=9> */
.L_x_874:
[----:B------:R-:W-:Y:S05]  /*7870*/  BSYNC B5 ;  /* 0x0000000000057941 */ /* 0x000fea0003800000 */
.L_x_873:
[----:B------:R-:W-:-:S04]  /*7880*/  IADD3 R40, R40, 0x180, RZ ;  /* 0x0000018028287810 */ /* 0x000fc80007ffe0ff */
[----:B------:R-:W-:-:S13]  /*7890*/  ISETP.GE.AND P0, PT, R40, UR38, PT ;  /* 0x0000002628007c0c */ /* 0x000fda000bf06270 */
[----:B------:R-:W-:Y:S05]  /*78a0*/  @P0 BRA `(.L_x_868) ;  /* 0x0000000000140947 */ /* 0x000fea0003800000 */
[----:B---3-5:R-:W-:Y:S01]  /*78b0*/  IMAD.MOV.U32 R3, RZ, RZ, R32 ;  /* 0x000000ffff037224 */ /* 0x028fe200078e0020 */
[----:B--2---:R-:W-:Y:S02]  /*78c0*/  MOV R0, R33 ;  /* 0x0000002100007202 */ /* 0x004fe40000000f00 */
[----:B------:R-:W-:-:S07]  /*78d0*/  MOV R38, 0x78f0 ;  /* 0x000078f000267802 */ /* 0x000fce0000000f00 */
[----:B-1--4-:R-:W-:Y:S05]  /*78e0*/  CALL.REL.NOINC `($_ZN2at6native27unrolled_elementwise_kernelIN48_GLOBAL__N__08322988_15_IGammaKernel_cu_cb51a28d10CalcIgammaIfEESt5arrayIPcLm3EELi4E23TrivialOffsetCalculatorILi2EjES8_ILi1EjENS0_6memory12LoadWithCastILi2EEENSB_13StoreWithCastILi1EEEEEviT_T0_T2_T3_T4_T5_$_ZN46_INTERNAL_08322988_15_IGammaKernel_cu_cb51a28d48_GLOBAL__N__08322988_15_IGammaKernel_cu_cb51a28d11calc_igammaIfEET_S2_S2_) ;  /* 0x0000003800ec7944 */ /* 0x012fea0003c00000 */
[----:B------:R-:W-:-:S07]  /*78f0*/  IMAD.MOV.U32 R18, RZ, RZ, R5 ;  /* 0x000000ffff127224 */ /* 0x000fce00078e0005 */
.L_x_868:
[----:B------:R-:W-:Y:S05]  /*7900*/  BSYNC B1 ;  /* 0x0000000000017941 */ /* 0x000fea0003800000 */
.L_x_860:
[----:B--2--5:R-:W0:Y:S01]  /*7910*/  S2R R19, SR_TID.X ;  /* 0x0000000000137919 */ /* 0x024e220000002100 */
[----:B------:R-:W2:Y:S01]  /*7920*/  LDC.U8 R22, c[0x0][0x240] ;  /* 0x00009000ff167b82 */ /* 0x000ea20000000000 */
[----:B------:R-:W-:Y:S01]  /*7930*/  BSSY B6, `(.L_x_875) ;  /* 0x00000ee000067945 */ /* 0x000fe20003800000 */
[----:B0-----:R-:W-:-:S13]  /*7940*/  ISETP.GE.AND P0, PT, R19, UR38, PT ;  /* 0x0000002613007c0c */ /* 0x001fda000bf06270 */
[----:B------:R-:W-:Y:S05]  /*7950*/  @P0 BRA `(.L_x_876) ;  /* 0x0000000c00ac0947 */ /* 0x000fea0003800000 */
[----:B------:R-:W0:Y:S01]  /*7960*/  LDC.64 R6, c[0x0][0x218] ;  /* 0x00008600ff067b82 */ /* 0x000e220000000a00 */
[----:B------:R-:W-:Y:S01]  /*7970*/  MOV R0, UR39 ;  /* 0x0000002700007c02 */ /* 0x000fe20008000f00 */
[----:B------:R-:W-:Y:S01]  /*7980*/  ULDC UR4, c[0x0][0x244] ;  /* 0x0000910000047ab9 */ /* 0x000fe20000000800 */
[----:B--23--:R-:W-:-:S03]  /*7990*/  PRMT R5, R22, 0x9910, RZ ;  /* 0x0000991016057816 */ /* 0x00cfc600000000ff */
[----:B------:R-:W-:-:S04]  /*79a0*/  IMAD R0, R0, 0x200, R19 ;  /* 0x0000020000007824 */ /* 0x000fc800078e0213 */
[----:B------:R-:W-:Y:S01]  /*79b0*/  IMAD R3, R0, UR4, RZ ;  /* 0x0000000400037c24 */ /* 0x000fe2000f8e02ff */
[----:B------:R-:W-:-:S04]  /*79c0*/  MOV R0, R5 ;  /* 0x0000000500007202 */ /* 0x000fc80000000f00 */
[----:B------:R-:W-:Y:S02]  /*79d0*/  ISETP.GT.AND P0, PT, R0, 0x9, PT ;  /* 0x000000090000780c */ /* 0x000fe40003f04270 */
[----:B0-----:R-:W-:-:S05]  /*79e0*/  IADD3 R6, P1, R3, R6, RZ ;  /* 0x0000000603067210 */ /* 0x001fca0007f3e0ff */
[----:B------:R-:W-:-:S06]  /*79f0*/  IMAD.X R7, RZ, RZ, R7, P1 ;  /* 0x000000ffff077224 */ /* 0x000fcc00008e0607 */
        /* <DEDUP_REMOVED lines=12> */
.L_x_880:
[----:B------:R-:W0:Y:S02]  /*7ac0*/  F2I.S64.TRUNC R4, R4 ;  /* 0x0000000400047311 */ /* 0x000e24000020d900 */
[----:B0-----:R-:W-:-:S05]  /*7ad0*/  MOV R3, R4 ;  /* 0x0000000400037202 */ /* 0x001fca0000000f00 */
[----:B------:R0:W-:Y:S01]  /*7ae0*/  STG.E.U8 desc[UR36][R6.64], R3 ;  /* 0x0000000306007986 */ /* 0x0001e2000c101124 */
[----:B------:R-:W-:Y:S05]  /*7af0*/  BRA `(.L_x_882) ;  /* 0x0000000c00407947 */ /* 0x000fea0003800000 */
.L_x_879:
        /* <DEDUP_REMOVED lines=9> */
.L_x_884:
[----:B------:R-:W0:Y:S02]  /*7b90*/  F2I.FTZ.TRUNC.NTZ R3, R4 ;  /* 0x0000000400037305 */ /* 0x000e24000021f100 */
[----:B0-----:R0:W-:Y:S01]  /*7ba0*/  STG.E desc[UR36][R6.64], R3 ;  /* 0x0000000306007986 */ /* 0x0011e2000c101924 */
[----:B------:R-:W-:Y:S05]  /*7bb0*/  BRA `(.L_x_882) ;  /* 0x0000000c00107947 */ /* 0x000fea0003800000 */
.L_x_883:
[----:B------:R-:W0:Y:S02]  /*7bc0*/  F2I.FTZ.TRUNC.NTZ R3, R4 ;  /* 0x0000000400037305 */ /* 0x000e24000021f100 */
[----:B0-----:R0:W-:Y:S01]  /*7bd0*/  STG.E.U16 desc[UR36][R6.64], R3 ;  /* 0x0000000306007986 */ /* 0x0011e2000c101524 */
[----:B------:R-:W-:Y:S05]  /*7be0*/  BRA `(.L_x_882) ;  /* 0x0000000c00047947 */ /* 0x000fea0003800000 */
.L_x_878:
        /* <DEDUP_REMOVED lines=8> */
.L_x_886:
[----:B------:R-:W-:-:S05]  /*7c70*/  F2FP.F16.F32.PACK_AB R4, RZ, R4 ;  /* 0x00000004ff04723e */ /* 0x000fca00000000ff */
[----:B------:R0:W-:Y:S01]  /*7c80*/  STG.E.U16 desc[UR36][R6.64], R4 ;  /* 0x0000000406007986 */ /* 0x0001e2000c101524 */
[----:B------:R-:W-:Y:S05]  /*7c90*/  BRA `(.L_x_882) ;  /* 0x0000000800d87947 */ /* 0x000fea0003800000 */
.L_x_885:
        /* <DEDUP_REMOVED lines=9> */
.L_x_888:
[----:B------:R-:W-:-:S04]  /*7d30*/  F2FP.F16.F32.PACK_AB R3, RZ, R4 ;  /* 0x00000004ff03723e */ /* 0x000fc800000000ff */
[----:B------:R-:W-:-:S05]  /*7d40*/  PRMT R3, R3, 0x5410, RZ ;  /* 0x0000541003037816 */ /* 0x000fca00000000ff */
[----:B------:R3:W-:Y:S01]  /*7d50*/  STG.E desc[UR36][R6.64], R3 ;  /* 0x0000000306007986 */ /* 0x0007e2000c101924 */
[----:B------:R-:W-:Y:S05]  /*7d60*/  BRA `(.L_x_882) ;  /* 0x0000000800a47947 */ /* 0x000fea0003800000 */
.L_x_887:
[----:B------:R-:W-:-:S06]  /*7d70*/  FMUL.FTZ R4, R4, 1 ;  /* 0x3f80000004047820 */ /* 0x000fcc0000410000 */
[----:B------:R-:W0:Y:S02]  /*7d80*/  F2F.F64.F32 R4, R4 ;  /* 0x0000000400047310 */ /* 0x000e240000201800 */
[----:B0-----:R0:W-:Y:S01]  /*7d90*/  STG.E.64 desc[UR36][R6.64], R4 ;  /* 0x0000000406007986 */ /* 0x0011e2000c101b24 */
[----:B------:R-:W-:Y:S05]  /*7da0*/  BRA `(.L_x_882) ;  /* 0x0000000800947947 */ /* 0x000fea0003800000 */
.L_x_877:
        /* <DEDUP_REMOVED lines=12> */
.L_x_891:
[----:B------:R-:W-:Y:S01]  /*7e70*/  FMUL.FTZ R8, R4, 1 ;  /* 0x3f80000004087820 */ /* 0x000fe20000410000 */
[----:B------:R-:W-:-:S05]  /*7e80*/  CS2R R10, SRZ ;  /* 0x00000000000a7805 */ /* 0x000fca000001ff00 */
[----:B------:R-:W0:Y:S02]  /*7e90*/  F2F.F64.F32 R8, R8 ;  /* 0x0000000800087310 */ /* 0x000e240000201800 */
[----:B0-----:R0:W-:Y:S01]  /*7ea0*/  STG.E.128 desc[UR36][R6.64], R8 ;  /* 0x0000000806007986 */ /* 0x0011e2000c101d24 */
[----:B------:R-:W-:Y:S05]  /*7eb0*/  BRA `(.L_x_882) ;  /* 0x0000000800507947 */ /* 0x000fea0003800000 */
.L_x_890:
        /* <DEDUP_REMOVED lines=20> */
.L_x_895:
[----:B------:R-:W-:Y:S05]  /*8000*/  BSYNC B0 ;  /* 0x0000000000007941 */ /* 0x000fea0003800000 */
.L_x_894:
[----:B------:R-:W-:-:S05]  /*8010*/  LOP3.LUT R5, R0, R5, RZ, 0xfc, !PT ;  /* 0x0000000500057212 */ /* 0x000fca00078efcff */
[----:B------:R0:W-:Y:S01]  /*8020*/  STG.E.U8 desc[UR36][R6.64], R5 ;  /* 0x0000000506007986 */ /* 0x0001e2000c101124 */
[----:B------:R-:W-:Y:S05]  /*8030*/  BRA `(.L_x_882) ;  /* 0x0000000400f07947 */ /* 0x000fea0003800000 */
.L_x_893:
        /* <DEDUP_REMOVED lines=12> */
.L_x_897:
[----:B------:R-:W-:Y:S01]  /*8100*/  IMAD.MOV.U32 R0, RZ, RZ, 0x7f ;  /* 0x0000007fff007424 */ /* 0x000fe200078e00ff */
[----:B------:R-:W-:-:S04]  /*8110*/  ISETP.GT.U32.AND P0, PT, R5, 0x7f800000, PT ;  /* 0x7f8000000500780c */ /* 0x000fc80003f04070 */
[----:B------:R-:W-:-:S09]  /*8120*/  SEL R0, R0, 0x7c, P0 ;  /* 0x0000007c00007807 */ /* 0x000fd20000000000 */
.L_x_898:
[----:B------:R-:W-:Y:S05]  /*8130*/  BSYNC B0 ;  /* 0x0000000000007941 */ /* 0x000fea0003800000 */
.L_x_896:
[----:B------:R-:W-:-:S04]  /*8140*/  LOP3.LUT R4, R4, 0x80000000, RZ, 0xc0, !PT ;  /* 0x8000000004047812 */ /* 0x000fc800078ec0ff */
[----:B------:R-:W-:-:S04]  /*8150*/  SHF.R.U32.HI R3, RZ, 0x18, R4 ;  /* 0x00000018ff037819 */ /* 0x000fc80000011604 */
[----:B------:R-:W-:-:S05]  /*8160*/  LOP3.LUT R3, R0, R3, RZ, 0xfc, !PT ;  /* 0x0000000300037212 */ /* 0x000fca00078efcff */
[----:B------:R0:W-:Y:S01]  /*8170*/  STG.E.U8 desc[UR36][R6.64], R3 ;  /* 0x0000000306007986 */ /* 0x0001e2000c101124 */
[----:B------:R-:W-:Y:S05]  /*8180*/  BRA `(.L_x_882) ;  /* 0x00000004009c7947 */ /* 0x000fea0003800000 */
.L_x_892:
[----:B------:R-:W-:-:S05]  /*8190*/  F2FP.BF16.F32.PACK_AB R4, RZ, R4 ;  /* 0x00000004ff04723e */ /* 0x000fca00000010ff */
[----:B------:R0:W-:Y:S01]  /*81a0*/  STG.E.U16 desc[UR36][R6.64], R4 ;  /* 0x0000000406007986 */ /* 0x0001e2000c101524 */
[----:B------:R-:W-:Y:S05]  /*81b0*/  BRA `(.L_x_882) ;  /* 0x0000000400907947 */ /* 0x000fea0003800000 */
.L_x_889:
        /* <DEDUP_REMOVED lines=11> */
.L_x_901:
        /* <DEDUP_REMOVED lines=16> */
.L_x_904:
[----:B------:R-:W-:-:S04]  /*8370*/  LOP3.LUT R4, R4, 0x80000000, RZ, 0xc0, !PT ;  /* 0x8000000004047812 */ /* 0x000fc800078ec0ff */
[----:B------:R-:W-:-:S04]  /*8380*/  SHF.R.U32.HI R3, RZ, 0x18, R4 ;  /* 0x00000018ff037819 */ /* 0x000fc80000011604 */
[----:B------:R-:W-:-:S04]  /*8390*/  LOP3.LUT R0, R0, R3, RZ, 0xfc, !PT ;  /* 0x0000000300007212 */ /* 0x000fc800078efcff */
[----:B------:R-:W-:-:S07]  /*83a0*/  PRMT R3, R0, 0x7610, R3 ;  /* 0x0000761000037816 */ /* 0x000fce0000000003 */
.L_x_903:
[----:B------:R-:W-:Y:S05]  /*83b0*/  BSYNC B0 ;  /* 0x0000000000007941 */ /* 0x000fea0003800000 */
.L_x_902:
[----:B------:R0:W-:Y:S01]  /*83c0*/  STG.E.U8 desc[UR36][R6.64], R3 ;  /* 0x0000000306007986 */ /* 0x0001e2000c101124 */
[----:B------:R-:W-:Y:S05]  /*83d0*/  BRA `(.L_x_882) ;  /* 0x0000000400087947 */ /* 0x000fea0003800000 */
.L_x_900:
        /* <DEDUP_REMOVED lines=16> */
.L_x_907:
[----:B------:R-:W-:-:S04]  /*84e0*/  LOP3.LUT R4, R4, 0x80000000, RZ, 0xc0, !PT ;  /* 0x8000000004047812 */ /* 0x000fc800078ec0ff */
[----:B------:R-:W-:-:S04]  /*84f0*/  SHF.R.U32.HI R3, RZ, 0x18, R4 ;  /* 0x00000018ff037819 */ /* 0x000fc80000011604 */
[----:B------:R-:W-:-:S04]  /*8500*/  LOP3.LUT R0, R0, R3, RZ, 0xfc, !PT ;  /* 0x0000000300007212 */ /* 0x000fc800078efcff */
[----:B------:R-:W-:-:S07]  /*8510*/  PRMT R3, R0, 0x7610, R3 ;  /* 0x0000761000037816 */ /* 0x000fce0000000003 */
.L_x_906:
[----:B------:R-:W-:Y:S05]  /*8520*/  BSYNC B0 ;  /* 0x0000000000007941 */ /* 0x000fea0003800000 */
.L_x_905:
[----:B------:R0:W-:Y:S01]  /*8530*/  STG.E.U8 desc[UR36][R6.64], R3 ;  /* 0x0000000306007986 */ /* 0x0001e2000c101124 */
[----:B------:R-:W-:Y:S05]  /*8540*/  BRA `(.L_x_882) ;  /* 0x0000000000ac7947 */ /* 0x000fea0003800000 */
.L_x_899:
        /* <DEDUP_REMOVED lines=21> */
.L_x_881:
[----:B------:R-:W-:Y:S01]  /*86a0*/  MOV R0, 0x0 ;  /* 0x0000000000007802 */ /* 0x000fe20000000f00 */
[----:B------:R-:W-:Y:S01]  /*86b0*/  ULDC.64 UR4, c[0x4][0x108] ;  /* 0x0100420000047ab9 */ /* 0x000fe20000000a00 */
[----:B------:R-:W-:Y:S01]  /*86c0*/  ULDC.64 UR6, c[0x4][0x110] ;  /* 0x0100440000067ab9 */ /* 0x000fe20000000a00 */
[----:B------:R-:W-:Y:S01]  /*86d0*/  MOV R4, UR4 ;  /* 0x0000000400047c02 */ /* 0x000fe20008000f00 */
[----:B------:R0:W2:Y:S01]  /*86e0*/  LDC.64 R14, c[0x4][R0] ;  /* 0x01000000000e7b82 */ /* 0x0000a20000000a00 */
        /* <DEDUP_REMOVED lines=10> */
[----:B-12-4-:R-:W-:Y:S05]  /*8790*/  CALL.ABS.NOINC R14 ;  /* 0x000000000e007343 */ /* 0x016fea0003c00000 */
.L_x_910:
[----:B------:R-:W-:Y:S05]  /*87a0*/  BRA `(.L_x_882) ;  /* 0x0000000000147947 */ /* 0x000fea0003800000 */
.L_x_909:
[----:B------:R-:W0:Y:S02]  /*87b0*/  F2I.U64.TRUNC R4, R4 ;  /* 0x0000000400047311 */ /* 0x000e24000020d800 */
[----:B0-----:R0:W-:Y:S01]  /*87c0*/  STG.E.64 desc[UR36][R6.64], R4 ;  /* 0x0000000406007986 */ /* 0x0011e2000c101b24 */
[----:B------:R-:W-:Y:S05]  /*87d0*/  BRA `(.L_x_882) ;  /* 0x0000000000087947 */ /* 0x000fea0003800000 */
.L_x_908:
[----:B------:R-:W0:Y:S02]  /*87e0*/  F2I.FTZ.U32.TRUNC.NTZ R3, R4 ;  /* 0x0000000400037305 */ /* 0x000e24000021f000 */
[----:B0-----:R0:W-:Y:S02]  /*87f0*/  STG.E desc[UR36][R6.64], R3 ;  /* 0x0000000306007986 */ /* 0x0011e4000c101924 */
.L_x_882:
[----:B------:R-:W-:-:S07]  /*8800*/  VIADD R19, R19, 0x80 ;  /* 0x0000008013137836 */ /* 0x000fce0000000000 */
.L_x_876:
[----:B------:R-:W-:Y:S05]  /*8810*/  BSYNC B6 ;  /* 0x0000000000067941 */ /* 0x000fea0003800000 */
.L_x_875:
[----:B------:R-:W-:Y:S01]  /*8820*/  ISETP.GE.AND P0, PT, R19, UR38, PT ;  /* 0x0000002613007c0c */ /* 0x000fe2000bf06270 */
[----:B------:R-:W-:-:S12]  /*8830*/  BSSY B6, `(.L_x_911) ;  /* 0x00001da000067945 */ /* 0x000fd80003800000 */
[----:B------:R-:W-:Y:S05]  /*8840*/  @P0 BRA `(.L_x_912) ;  /* 0x0000001c00600947 */ /* 0x000fea0003800000 */
[----:B0-23--:R-:W0:Y:S01]  /*8850*/  LDC.64 R4, c[0x0][0x218] ;  /* 0x00008600ff047b82 */ /* 0x00de220000000a00 */
[----:B------:R-:W-:Y:S01]  /*8860*/  MOV R0, UR39 ;  /* 0x0000002700007c02 */ /* 0x000fe20008000f00 */
[----:B------:R-:W-:Y:S01]  /*8870*/  ULDC UR4, c[0x0][0x244] ;  /* 0x0000910000047ab9 */ /* 0x000fe20000000800 */
[----:B------:R-:W-:-:S03]  /*8880*/  PRMT R6, R22, 0x9910, RZ ;  /* 0x0000991016067816 */ /* 0x000fc600000000ff */
        /* <DEDUP_REMOVED lines=18> */
.L_x_916:
[----:B------:R-:W0:Y:S02]  /*89b0*/  F2I.S64.TRUNC R16, R16 ;  /* 0x0000001000107311 */ /* 0x000e24000020d900 */
[----:B0-----:R-:W-:-:S05]  /*89c0*/  MOV R3, R16 ;  /* 0x0000001000037202 */ /* 0x001fca0000000f00 */
[----:B------:R0:W-:Y:S01]  /*89d0*/  STG.E.U8 desc[UR36][R4.64], R3 ;  /* 0x0000000304007986 */ /* 0x0001e2000c101124 */
[----:B------:R-:W-:Y:S05]  /*89e0*/  BRA `(.L_x_918) ;  /* 0x0000000c00407947 */ /* 0x000fea0003800000 */
.L_x_915:
        /* <DEDUP_REMOVED lines=9> */
.L_x_920:
[----:B------:R-:W0:Y:S02]  /*8a80*/  F2I.FTZ.TRUNC.NTZ R3, R16 ;  /* 0x0000001000037305 */ /* 0x000e24000021f100 */
[----:B0-----:R0:W-:Y:S01]  /*8a90*/  STG.E desc[UR36][R4.64], R3 ;  /* 0x0000000304007986 */ /* 0x0011e2000c101924 */
[----:B------:R-:W-:Y:S05]  /*8aa0*/  BRA `(.L_x_918) ;  /* 0x0000000c00107947 */ /* 0x000fea0003800000 */
.L_x_919:
[----:B------:R-:W0:Y:S02]  /*8ab0*/  F2I.FTZ.TRUNC.NTZ R3, R16 ;  /* 0x0000001000037305 */ /* 0x000e24000021f100 */
[----:B0-----:R0:W-:Y:S01]  /*8ac0*/  STG.E.U16 desc[UR36][R4.64], R3 ;  /* 0x0000000304007986 */ /* 0x0011e2000c101524 */
[----:B------:R-:W-:Y:S05]  /*8ad0*/  BRA `(.L_x_918) ;  /* 0x0000000c00047947 */ /* 0x000fea0003800000 */
.L_x_914:
        /* <DEDUP_REMOVED lines=8> */
.L_x_922:
[----:B------:R-:W-:-:S05]  /*8b60*/  F2FP.F16.F32.PACK_AB R16, RZ, R16 ;  /* 0x00000010ff10723e */ /* 0x000fca00000000ff */
[----:B------:R0:W-:Y:S01]  /*8b70*/  STG.E.U16 desc[UR36][R4.64], R16 ;  /* 0x0000001004007986 */ /* 0x0001e2000c101524 */
[----:B------:R-:W-:Y:S05]  /*8b80*/  BRA `(.L_x_918) ;  /* 0x0000000800d87947 */ /* 0x000fea0003800000 */
.L_x_921:
        /* <DEDUP_REMOVED lines=9> */
.L_x_924:
[----:B------:R-:W-:-:S04]  /*8c20*/  F2FP.F16.F32.PACK_AB R3, RZ, R16 ;  /* 0x00000010ff03723e */ /* 0x000fc800000000ff */
[----:B------:R-:W-:-:S05]  /*8c30*/  PRMT R3, R3, 0x5410, RZ ;  /* 0x0000541003037816 */ /* 0x000fca00000000ff */
[----:B------:R0:W-:Y:S01]  /*8c40*/  STG.E desc[UR36][R4.64], R3 ;  /* 0x0000000304007986 */ /* 0x0001e2000c101924 */
[----:B------:R-:W-:Y:S05]  /*8c50*/  BRA `(.L_x_918) ;  /* 0x0000000800a47947 */ /* 0x000fea0003800000 */
.L_x_923:
[----:B------:R-:W-:-:S06]  /*8c60*/  FMUL.FTZ R6, R16, 1 ;  /* 0x3f80000010067820 */ /* 0x000fcc0000410000 */
[----:B------:R-:W0:Y:S02]  /*8c70*/  F2F.F64.F32 R6, R6 ;  /* 0x0000000600067310 */ /* 0x000e240000201800 */
[----:B0-----:R0:W-:Y:S01]  /*8c80*/  STG.E.64 desc[UR36][R4.64], R6 ;  /* 0x0000000604007986 */ /* 0x0011e2000c101b24 */
[----:B------:R-:W-:Y:S05]  /*8c90*/  BRA `(.L_x_918) ;  /* 0x0000000800947947 */ /* 0x000fea0003800000 */
.L_x_913:
        /* <DEDUP_REMOVED lines=12> */
.L_x_927:
[----:B------:R-:W-:Y:S01]  /*8d60*/  FMUL.FTZ R8, R16, 1 ;  /* 0x3f80000010087820 */ /* 0x000fe20000410000 */
[----:B------:R-:W-:-:S05]  /*8d70*/  CS2R R10, SRZ ;  /* 0x00000000000a7805 */ /* 0x000fca000001ff00 */
[----:B------:R-:W0:Y:S02]  /*8d80*/  F2F.F64.F32 R8, R8 ;  /* 0x0000000800087310 */ /* 0x000e240000201800 */
[----:B0-----:R0:W-:Y:S01]  /*8d90*/  STG.E.128 desc[UR36][R4.64], R8 ;  /* 0x0000000804007986 */ /* 0x0011e2000c101d24 */
[----:B------:R-:W-:Y:S05]  /*8da0*/  BRA `(.L_x_918) ;  /* 0x0000000800507947 */ /* 0x000fea0003800000 */
.L_x_926:
        /* <DEDUP_REMOVED lines=20> */
.L_x_931:
[----:B------:R-:W-:Y:S05]  /*8ef0*/  BSYNC B0 ;  /* 0x0000000000007941 */ /* 0x000fea0003800000 */
.L_x_930:
[----:B------:R-:W-:-:S05]  /*8f00*/  LOP3.LUT R7, R0, R7, RZ, 0xfc, !PT ;  /* 0x0000000700077212 */ /* 0x000fca00078efcff */
[----:B------:R0:W-:Y:S01]  /*8f10*/  STG.E.U8 desc[UR36][R4.64], R7 ;  /* 0x0000000704007986 */ /* 0x0001e2000c101124 */
[----:B------:R-:W-:Y:S05]  /*8f20*/  BRA `(.L_x_918) ;  /* 0x0000000400f07947 */ /* 0x000fea0003800000 */
.L_x_929:
        /* <DEDUP_REMOVED lines=12> */
.L_x_933:
[----:B------:R-:W-:Y:S01]  /*8ff0*/  IMAD.MOV.U32 R0, RZ, RZ, 0x7f ;  /* 0x0000007fff007424 */ /* 0x000fe200078e00ff */
[----:B------:R-:W-:-:S04]  /*9000*/  ISETP.GT.U32.AND P0, PT, R6, 0x7f800000, PT ;  /* 0x7f8000000600780c */ /* 0x000fc80003f04070 */
[----:B------:R-:W-:-:S09]  /*9010*/  SEL R0, R0, 0x7c, P0 ;  /* 0x0000007c00007807 */ /* 0x000fd20000000000 */
.L_x_934:
[----:B------:R-:W-:Y:S05]  /*9020*/  BSYNC B0 ;  /* 0x0000000000007941 */ /* 0x000fea0003800000 */
.L_x_932:
[----:B------:R-:W-:-:S04]  /*9030*/  LOP3.LUT R16, R16, 0x80000000, RZ, 0xc0, !PT ;  /* 0x8000000010107812 */ /* 0x000fc800078ec0ff */
[----:B------:R-:W-:-:S04]  /*9040*/  SHF.R.U32.HI R3, RZ, 0x18, R16 ;  /* 0x00000018ff037819 */ /* 0x000fc80000011610 */
[----:B------:R-:W-:-:S05]  /*9050*/  LOP3.LUT R3, R0, R3, RZ, 0xfc, !PT ;  /* 0x0000000300037212 */ /* 0x000fca00078efcff */
[----:B------:R0:W-:Y:S01]  /*9060*/  STG.E.U8 desc[UR36][R4.64], R3 ;  /* 0x0000000304007986 */ /* 0x0001e2000c101124 */
[----:B------:R-:W-:Y:S05]  /*9070*/  BRA `(.L_x_918) ;  /* 0x00000004009c7947 */ /* 0x000fea0003800000 */
.L_x_928:
[----:B------:R-:W-:-:S05]  /*9080*/  F2FP.BF16.F32.PACK_AB R16, RZ, R16 ;  /* 0x00000010ff10723e */ /* 0x000fca00000010ff */
[----:B------:R0:W-:Y:S01]  /*9090*/  STG.E.U16 desc[UR36][R4.64], R16 ;  /* 0x0000001004007986 */ /* 0x0001e2000c101524 */
[----:B------:R-:W-:Y:S05]  /*90a0*/  BRA `(.L_x_918) ;  /* 0x0000000400907947 */ /* 0x000fea0003800000 */
.L_x_925:
        /* <DEDUP_REMOVED lines=11> */
.L_x_937:
        /* <DEDUP_REMOVED lines=12> */
[----:B------:R-:W-:-:S05]  /*9220*/  FADD.FTZ R0, R6, 8192 ;  /* 0x4600000006007421 */ /* 0x000fca0000010000 */
[----:B------:R-:W-:Y:S02]  /*9230*/  LOP3.LUT P0, R3, R0, 0xff, RZ, 0xc0, !PT ;  /* 0x000000ff00037812 */ /* 0x000fe4000780c0ff */
[----:B------:R-:W-:-:S11]  /*9240*/  PRMT R0, RZ, 0x7610, R0 ;  /* 0x00007610ff007816 */ /* 0x000fd60000000000 */
[----:B------:R-:W-:Y:S05]  /*9250*/  @!P0 BRA `(.L_x_939) ;  /* 0x0000000000108947 */ /* 0x000fea0003800000 */
.L_x_940:
[----:B------:R-:W-:-:S04]  /*9260*/  LOP3.LUT R16, R16, 0x80000000, RZ, 0xc0, !PT ;  /* 0x8000000010107812 */ /* 0x000fc800078ec0ff */
[----:B------:R-:W-:-:S04]  /*9270*/  SHF.R.U32.HI R16, RZ, 0x18, R16 ;  /* 0x00000018ff107819 */ /* 0x000fc80000011610 */
[----:B------:R-:W-:-:S04]  /*9280*/  LOP3.LUT R3, R3, R16, RZ, 0xfc, !PT ;  /* 0x0000001003037212 */ /* 0x000fc800078efcff */
[----:B------:R-:W-:-:S07]  /*9290*/  PRMT R0, R3, 0x7610, R0 ;  /* 0x0000761003007816 */ /* 0x000fce0000000000 */
.L_x_939:
[----:B------:R-:W-:Y:S05]  /*92a0*/  BSYNC B0 ;  /* 0x0000000000007941 */ /* 0x000fea0003800000 */
.L_x_938:
[----:B------:R0:W-:Y:S01]  /*92b0*/  STG.E.U8 desc[UR36][R4.64], R0 ;  /* 0x0000000004007986 */ /* 0x0001e2000c101124 */
[----:B------:R-:W-:Y:S05]  /*92c0*/  BRA `(.L_x_918) ;  /* 0x0000000400087947 */ /* 0x000fea0003800000 */
.L_x_936:
        /* <DEDUP_REMOVED lines=16> */
.L_x_943:
[----:B------:R-:W-:-:S04]  /*93d0*/  LOP3.LUT R16, R16, 0x80000000, RZ, 0xc0, !PT ;  /* 0x8000000010107812 */ /* 0x000fc800078ec0ff */
[----:B------:R-:W-:-:S04]  /*93e0*/  SHF.R.U32.HI R16, RZ, 0x18, R16 ;  /* 0x00000018ff107819 */ /* 0x000fc80000011610 */
[----:B------:R-:W-:-:S04]  /*93f0*/  LOP3.LUT R3, R3, R16, RZ, 0xfc, !PT ;  /* 0x0000001003037212 */ /* 0x000fc800078efcff */
[----:B------:R-:W-:-:S07]  /*9400*/  PRMT R0, R3, 0x7610, R0 ;  /* 0x0000761003007816 */ /* 0x000fce0000000000 */
.L_x_942:
[----:B------:R-:W-:Y:S05]  /*9410*/  BSYNC B0 ;  /* 0x0000000000007941 */ /* 0x000fea0003800000 */
.L_x_941:
[----:B------:R0:W-:Y:S01]  /*9420*/  STG.E.U8 desc[UR36][R4.64], R0 ;  /* 0x0000000004007986 */ /* 0x0001e2000c101124 */
[----:B------:R-:W-:Y:S05]  /*9430*/  BRA `(.L_x_918) ;  /* 0x0000000000ac7947 */ /* 0x000fea0003800000 */
.L_x_935:
        /* <DEDUP_REMOVED lines=21> */
.L_x_917:
        /* <DEDUP_REMOVED lines=16> */
.L_x_946:
[----:B------:R-:W-:Y:S05]  /*9690*/  BRA `(.L_x_918) ;  /* 0x0000000000147947 */ /* 0x000fea0003800000 */
.L_x_945:
[----:B------:R-:W0:Y:S02]  /*96a0*/  F2I.U64.TRUNC R16, R16 ;  /* 0x0000001000107311 */ /* 0x000e24000020d800 */
[----:B0-----:R0:W-:Y:S01]  /*96b0*/  STG.E.64 desc[UR36][R4.64], R16 ;  /* 0x0000001004007986 */ /* 0x0011e2000c101b24 */
[----:B------:R-:W-:Y:S05]  /*96c0*/  BRA `(.L_x_918) ;  /* 0x0000000000087947 */ /* 0x000fea0003800000 */
.L_x_944:
[----:B------:R-:W0:Y:S02]  /*96d0*/  F2I.FTZ.U32.TRUNC.NTZ R3, R16 ;  /* 0x0000001000037305 */ /* 0x000e24000021f000 */
[----:B0-----:R0:W-:Y:S02]  /*96e0*/  STG.E desc[UR36][R4.64], R3 ;  /* 0x0000000304007986 */ /* 0x0011e4000c101924 */
.L_x_918:
[----:B------:R-:W-:-:S05]  /*96f0*/  VIADD R19, R19, 0x80 ;  /* 0x0000008013137836 */ /* 0x000fca0000000000 */
[----:B------:R-:W-:-:S13]  /*9700*/  ISETP.GE.AND P0, PT, R19, UR38, PT ;  /* 0x0000002613007c0c */ /* 0x000fda000bf06270 */
        /* <DEDUP_REMOVED lines=23> */
.L_x_950:
[----:B------:R-:W0:Y:S02]  /*9880*/  F2I.S64.TRUNC R2, R2 ;  /* 0x0000000200027311 */ /* 0x000e24000020d900 */
[----:B0-----:R-:W-:-:S05]  /*9890*/  MOV R7, R2 ;  /* 0x0000000200077202 */ /* 0x001fca0000000f00 */
[----:B------:R0:W-:Y:S01]  /*98a0*/  STG.E.U8 desc[UR36][R4.64], R7 ;  /* 0x0000000704007986 */ /* 0x0001e2000c101124 */
[----:B------:R-:W-:Y:S05]  /*98b0*/  BRA `(.L_x_952) ;  /* 0x0000000c00407947 */ /* 0x000fea0003800000 */
.L_x_949:
        /* <DEDUP_REMOVED lines=9> */
.L_x_954:
[----:B------:R-:W0:Y:S02]  /*9950*/  F2I.FTZ.TRUNC.NTZ R3, R2 ;  /* 0x0000000200037305 */ /* 0x000e24000021f100 */
[----:B0-----:R0:W-:Y:S01]  /*9960*/  STG.E desc[UR36][R4.64], R3 ;  /* 0x0000000304007986 */ /* 0x0011e2000c101924 */
[----:B------:R-:W-:Y:S05]  /*9970*/  BRA `(.L_x_952) ;  /* 0x0000000c00107947 */ /* 0x000fea0003800000 */
.L_x_953:
[----:B------:R-:W0:Y:S02]  /*9980*/  F2I.FTZ.TRUNC.NTZ R3, R2 ;  /* 0x0000000200037305 */ /* 0x000e24000021f100 */
[----:B0-----:R0:W-:Y:S01]  /*9990*/  STG.E.U16 desc[UR36][R4.64], R3 ;  /* 0x0000000304007986 */ /* 0x0011e2000c101524 */
[----:B------:R-:W-:Y:S05]  /*99a0*/  BRA `(.L_x_952) ;  /* 0x0000000c00047947 */ /* 0x000fea0003800000 */
.L_x_948:
        /* <DEDUP_REMOVED lines=8> */
.L_x_956:
[----:B------:R-:W-:-:S05]  /*9a30*/  F2FP.F16.F32.PACK_AB R2, RZ, R2 ;  /* 0x00000002ff02723e */ /* 0x000fca00000000ff */
[----:B------:R0:W-:Y:S01]  /*9a40*/  STG.E.U16 desc[UR36][R4.64], R2 ;  /* 0x0000000204007986 */ /* 0x0001e2000c101524 */
[----:B------:R-:W-:Y:S05]  /*9a50*/  BRA `(.L_x_952) ;  /* 0x0000000800d87947 */ /* 0x000fea0003800000 */
.L_x_955:
        /* <DEDUP_REMOVED lines=9> */
.L_x_958:
[----:B------:R-:W-:-:S04]  /*9af0*/  F2FP.F16.F32.PACK_AB R3, RZ, R2 ;  /* 0x00000002ff03723e */ /* 0x000fc800000000ff */
[----:B------:R-:W-:-:S05]  /*9b00*/  PRMT R3, R3, 0x5410, RZ ;  /* 0x0000541003037816 */ /* 0x000fca00000000ff */
[----:B------:R3:W-:Y:S01]  /*9b10*/  STG.E desc[UR36][R4.64], R3 ;  /* 0x0000000304007986 */ /* 0x0007e2000c101924 */
[----:B------:R-:W-:Y:S05]  /*9b20*/  BRA `(.L_x_952) ;  /* 0x0000000800a47947 */ /* 0x000fea0003800000 */
.L_x_957:
[----:B------:R-:W-:-:S06]  /*9b30*/  FMUL.FTZ R2, R2, 1 ;  /* 0x3f80000002027820 */ /* 0x000fcc0000410000 */
[----:B------:R-:W0:Y:S02]  /*9b40*/  F2F.F64.F32 R2, R2 ;  /* 0x0000000200027310 */ /* 0x000e240000201800 */
[----:B0-----:R0:W-:Y:S01]  /*9b50*/  STG.E.64 desc[UR36][R4.64], R2 ;  /* 0x0000000204007986 */ /* 0x0011e2000c101b24 */
[----:B------:R-:W-:Y:S05]  /*9b60*/  BRA `(.L_x_952) ;  /* 0x0000000800947947 */ /* 0x000fea0003800000 */
.L_x_947:
        /* <DEDUP_REMOVED lines=12> */
.L_x_961:
[----:B------:R-:W-:Y:S01]  /*9c30*/  FMUL.FTZ R8, R2, 1 ;  /* 0x3f80000002087820 */ /* 0x000fe20000410000 */
[----:B------:R-:W-:-:S05]  /*9c40*/  CS2R R10, SRZ ;  /* 0x00000000000a7805 */ /* 0x000fca000001ff00 */
[----:B------:R-:W0:Y:S02]  /*9c50*/  F2F.F64.F32 R8, R8 ;  /* 0x0000000800087310 */ /* 0x000e240000201800 */
[----:B0-----:R0:W-:Y:S01]  /*9c60*/  STG.E.128 desc[UR36][R4.64], R8 ;  /* 0x0000000804007986 */ /* 0x0011e2000c101d24 */
[----:B------:R-:W-:Y:S05]  /*9c70*/  BRA `(.L_x_952) ;  /* 0x0000000800507947 */ /* 0x000fea0003800000 */
.L_x_960:
        /* <DEDUP_REMOVED lines=20> */
.L_x_965:
[----:B------:R-:W-:Y:S05]  /*9dc0*/  BSYNC B0 ;  /* 0x0000000000007941 */ /* 0x000fea0003800000 */
.L_x_964:
[----:B------:R-:W-:-:S05]  /*9dd0*/  LOP3.LUT R7, R0, R7, RZ, 0xfc, !PT ;  /* 0x0000000700077212 */ /* 0x000fca00078efcff */
[----:B------:R0:W-:Y:S01]  /*9de0*/  STG.E.U8 desc[UR36][R4.64], R7 ;  /* 0x0000000704007986 */ /* 0x0001e2000c101124 */
[----:B------:R-:W-:Y:S05]  /*9df0*/  BRA `(.L_x_952) ;  /* 0x0000000400f07947 */ /* 0x000fea0003800000 */
.L_x_963:
        /* <DEDUP_REMOVED lines=12> */
.L_x_967:
[----:B------:R-:W-:Y:S01]  /*9ec0*/  IMAD.MOV.U32 R0, RZ, RZ, 0x7f ;  /* 0x0000007fff007424 */ /* 0x000fe200078e00ff */
[----:B------:R-:W-:-:S04]  /*9ed0*/  ISETP.GT.U32.AND P0, PT, R6, 0x7f800000, PT ;  /* 0x7f8000000600780c */ /* 0x000fc80003f04070 */
[----:B------:R-:W-:-:S09]  /*9ee0*/  SEL R0, R0, 0x7c, P0 ;  /* 0x0000007c00007807 */ /* 0x000fd20000000000 */
.L_x_968:
[----:B------:R-:W-:Y:S05]  /*9ef0*/  BSYNC B0 ;  /* 0x0000000000007941 */ /* 0x000fea0003800000 */
.L_x_966:
[----:B------:R-:W-:-:S04]  /*9f00*/  LOP3.LUT R2, R2, 0x80000000, RZ, 0xc0, !PT ;  /* 0x8000000002027812 */ /* 0x000fc800078ec0ff */
[----:B------:R-:W-:-:S04]  /*9f10*/  SHF.R.U32.HI R3, RZ, 0x18, R2 ;  /* 0x00000018ff037819 */ /* 0x000fc80000011602 */
[----:B------:R-:W-:-:S05]  /*9f20*/  LOP3.LUT R3, R0, R3, RZ, 0xfc, !PT ;  /* 0x0000000300037212 */ /* 0x000fca00078efcff */
[----:B------:R0:W-:Y:S01]  /*9f30*/  STG.E.U8 desc[UR36][R4.64], R3 ;  /* 0x0000000304007986 */ /* 0x0001e2000c101124 */
[----:B------:R-:W-:Y:S05]  /*9f40*/  BRA `(.L_x_952) ;  /* 0x00000004009c7947 */ /* 0x000fea0003800000 */
.L_x_962:
[----:B------:R-:W-:-:S05]  /*9f50*/  F2FP.BF16.F32.PACK_AB R2, RZ, R2 ;  /* 0x00000002ff02723e */ /* 0x000fca00000010ff */
[----:B------:R0:W-:Y:S01]  /*9f60*/  STG.E.U16 desc[UR36][R4.64], R2 ;  /* 0x0000000204007986 */ /* 0x0001e2000c101524 */
[----:B------:R-:W-:Y:S05]  /*9f70*/  BRA `(.L_x_952) ;  /* 0x0000000400907947 */ /* 0x000fea0003800000 */
.L_x_959:
        /* <DEDUP_REMOVED lines=11> */
.L_x_971:
        /* <DEDUP_REMOVED lines=16> */
.L_x_974:
[----:B------:R-:W-:-:S04]  /*a130*/  LOP3.LUT R2, R2, 0x80000000, RZ, 0xc0, !PT ;  /* 0x8000000002027812 */ /* 0x000fc800078ec0ff */
[----:B------:R-:W-:-:S04]  /*a140*/  SHF.R.U32.HI R2, RZ, 0x18, R2 ;  /* 0x00000018ff027819 */ /* 0x000fc80000011602 */
[----:B------:R-:W-:-:S04]  /*a150*/  LOP3.LUT R3, R3, R2, RZ, 0xfc, !PT ;  /* 0x0000000203037212 */ /* 0x000fc800078efcff */
[----:B------:R-:W-:-:S07]  /*a160*/  PRMT R0, R3, 0x7610, R0 ;  /* 0x0000761003007816 */ /* 0x000fce0000000000 */
.L_x_973:
[----:B------:R-:W-:Y:S05]  /*a170*/  BSYNC B0 ;  /* 0x0000000000007941 */ /* 0x000fea0003800000 */
.L_x_972:
[----:B------:R0:W-:Y:S01]  /*a180*/  STG.E.U8 desc[UR36][R4.64], R0 ;  /* 0x0000000004007986 */ /* 0x0001e2000c101124 */
[----:B------:R-:W-:Y:S05]  /*a190*/  BRA `(.L_x_952) ;  /* 0x0000000400087947 */ /* 0x000fea0003800000 */
.L_x_970:
        /* <DEDUP_REMOVED lines=16> */
.L_x_977:
[----:B------:R-:W-:-:S04]  /*a2a0*/  LOP3.LUT R2, R2, 0x80000000, RZ, 0xc0, !PT ;  /* 0x8000000002027812 */ /* 0x000fc800078ec0ff */
[----:B------:R-:W-:-:S04]  /*a2b0*/  SHF.R.U32.HI R2, RZ, 0x18, R2 ;  /* 0x00000018ff027819 */ /* 0x000fc80000011602 */
[----:B------:R-:W-:-:S04]  /*a2c0*/  LOP3.LUT R3, R3, R2, RZ, 0xfc, !PT ;  /* 0x0000000203037212 */ /* 0x000fc800078efcff */
[----:B------:R-:W-:-:S07]  /*a2d0*/  PRMT R0, R3, 0x7610, R0 ;  /* 0x0000761003007816 */ /* 0x000fce0000000000 */
.L_x_976:
[----:B------:R-:W-:Y:S05]  /*a2e0*/  BSYNC B0 ;  /* 0x0000000000007941 */ /* 0x000fea0003800000 */
.L_x_975:
[----:B------:R0:W-:Y:S01]  /*a2f0*/  STG.E.U8 desc[UR36][R4.64], R0 ;  /* 0x0000000004007986 */ /* 0x0001e2000c101124 */
[----:B------:R-:W-:Y:S05]  /*a300*/  BRA `(.L_x_952) ;  /* 0x0000000000ac7947 */ /* 0x000fea0003800000 */
.L_x_969:
        /* <DEDUP_REMOVED lines=21> */
.L_x_951:
        /* <DEDUP_REMOVED lines=16> */
.L_x_980:
[----:B------:R-:W-:Y:S05]  /*a560*/  BRA `(.L_x_952) ;  /* 0x0000000000147947 */ /* 0x000fea0003800000 */
.L_x_979:
[----:B------:R-:W0:Y:S02]  /*a570*/  F2I.U64.TRUNC R2, R2 ;  /* 0x0000000200027311 */ /* 0x000e24000020d800 */
[----:B0-----:R0:W-:Y:S01]  /*a580*/  STG.E.64 desc[UR36][R4.64], R2 ;  /* 0x0000000204007986 */ /* 0x0011e2000c101b24 */
[----:B------:R-:W-:Y:S05]  /*a590*/  BRA `(.L_x_952) ;  /* 0x0000000000087947 */ /* 0x000fea0003800000 */
.L_x_978:
[----:B------:R-:W0:Y:S02]  /*a5a0*/  F2I.FTZ.U32.TRUNC.NTZ R3, R2 ;  /* 0x0000000200037305 */ /* 0x000e24000021f000 */
[----:B0-----:R0:W-:Y:S02]  /*a5b0*/  STG.E desc[UR36][R4.64], R3 ;  /* 0x0000000304007986 */ /* 0x0011e4000c101924 */
.L_x_952:
[----:B------:R-:W-:-:S07]  /*a5c0*/  VIADD R19, R19, 0x80 ;  /* 0x0000008013137836 */ /* 0x000fce0000000000 */
.L_x_912:
[----:B------:R-:W-:Y:S05]  /*a5d0*/  BSYNC B6 ;  /* 0x0000000000067941 */ /* 0x000fea0003800000 */
.L_x_911:
[----:B------:R-:W-:-:S13]  /*a5e0*/  ISETP.GE.AND P0, PT, R19, UR38, PT ;  /* 0x0000002613007c0c */ /* 0x000fda000bf06270 */
[----:B------:R-:W-:Y:S05]  /*a5f0*/  @P0 EXIT ;  /* 0x000000000000094d */ /* 0x000fea0003800000 */
[----:B0-23--:R-:W0:Y:S01]  /*a600*/  LDC.64 R2, c[0x0][0x218] ;  /* 0x00008600ff027b82 */ /* 0x00de220000000a00 */
[----:B------:R-:W-:Y:S01]  /*a610*/  MOV R0, UR39 ;  /* 0x0000002700007c02 */ /* 0x000fe20008000f00 */
[----:B------:R-:W-:-:S04]  /*a620*/  ULDC UR4, c[0x0][0x244] ;  /* 0x0000910000047ab9 */ /* 0x000fc80000000800 */
[----:B------:R-:W-:Y:S01]  /*a630*/  IMAD R19, R0, 0x200, R19 ;  /* 0x0000020000137824 */ /* 0x000fe200078e0213 */
[----:B------:R-:W-:-:S03]  /*a640*/  PRMT R0, R22, 0x9910, RZ ;  /* 0x0000991016007816 */ /* 0x000fc600000000ff */
        /* <DEDUP_REMOVED lines=13> */
[----:B-1--4-:R-:W0:Y:S02]  /*a720*/  F2I.FTZ.TRUNC.NTZ R5, R18 ;  /* 0x0000001200057305 */ /* 0x012e24000021f100 */
[----:B0-----:R-:W-:Y:S01]  /*a730*/  STG.E.U8 desc[UR36][R2.64], R5 ;  /* 0x0000000502007986 */ /* 0x001fe2000c101124 */
[----:B------:R-:W-:Y:S05]  /*a740*/  EXIT ;  /* 0x000000000000794d */ /* 0x000fea0003800000 */
.L_x_984:
[----:B-1--4-:R-:W0:Y:S02]  /*a750*/  F2I.S64.TRUNC R18, R18 ;  /* 0x0000001200127311 */ /* 0x012e24000020d900 */
[----:B0-----:R-:W-:-:S05]  /*a760*/  IMAD.MOV.U32 R5, RZ, RZ, R18 ;  /* 0x000000ffff057224 */ /* 0x001fca00078e0012 */
[----:B------:R-:W-:Y:S01]  /*a770*/  STG.E.U8 desc[UR36][R2.64], R5 ;  /* 0x0000000502007986 */ /* 0x000fe2000c101124 */
[----:B------:R-:W-:Y:S05]  /*a780*/  EXIT ;  /* 0x000000000000794d */ /* 0x000fea0003800000 */
.L_x_983:
[----:B------:R-:W-:-:S13]  /*a790*/  ISETP.NE.AND P0, PT, R0, 0x2, PT ;  /* 0x000000020000780c */ /* 0x000fda0003f05270 */
[----:B------:R-:W-:Y:S05]  /*a7a0*/  @!P0 BRA `(.L_x_986) ;  /* 0x0000000000288947 */ /* 0x000fea0003800000 */
[----:B------:R-:W-:-:S13]  /*a7b0*/  ISETP.NE.AND P0, PT, R0, 0x3, PT ;  /* 0x000000030000780c */ /* 0x000fda0003f05270 */
[----:B------:R-:W-:Y:S05]  /*a7c0*/  @!P0 BRA `(.L_x_987) ;  /* 0x0000000000148947 */ /* 0x000fea0003800000 */
[----:B------:R-:W-:-:S13]  /*a7d0*/  ISETP.NE.AND P0, PT, R0, 0x4, PT ;  /* 0x000000040000780c */ /* 0x000fda0003f05270 */
[----:B------:R-:W-:Y:S05]  /*a7e0*/  @P0 BRA `(.L_x_985) ;  /* 0x0000000800d00947 */ /* 0x000fea0003800000 */
[----:B-1--4-:R-:W0:Y:S02]  /*a7f0*/  F2I.S64.TRUNC R18, R18 ;  /* 0x0000001200127311 */ /* 0x012e24000020d900 */
[----:B0-----:R-:W-:Y:S01]  /*a800*/  STG.E.64 desc[UR36][R2.64], R18 ;  /* 0x0000001202007986 */ /* 0x001fe2000c101b24 */
[----:B------:R-:W-:Y:S05]  /*a810*/  EXIT ;  /* 0x000000000000794d */ /* 0x000fea0003800000 */
.L_x_987:
[----:B-1--4-:R-:W0:Y:S02]  /*a820*/  F2I.FTZ.TRUNC.NTZ R5, R18 ;  /* 0x0000001200057305 */ /* 0x012e24000021f100 */
[----:B0-----:R-:W-:Y:S01]  /*a830*/  STG.E desc[UR36][R2.64], R5 ;  /* 0x0000000502007986 */ /* 0x001fe2000c101924 */
[----:B------:R-:W-:Y:S05]  /*a840*/  EXIT ;  /* 0x000000000000794d */ /* 0x000fea0003800000 */
.L_x_986:
[----:B-1--4-:R-:W0:Y:S02]  /*a850*/  F2I.FTZ.TRUNC.NTZ R5, R18 ;  /* 0x0000001200057305 */ /* 0x012e24000021f100 */
[----:B0-----:R-:W-:Y:S01]  /*a860*/  STG.E.U16 desc[UR36][R2.64], R5 ;  /* 0x0000000502007986 */ /* 0x001fe2000c101524 */
[----:B------:R-:W-:Y:S05]  /*a870*/  EXIT ;  /* 0x000000000000794d */ /* 0x000fea0003800000 */
.L_x_982:
[----:B------:R-:W-:-:S13]  /*a880*/  ISETP.GT.AND P0, PT, R0, 0x6, PT ;  /* 0x000000060000780c */ /* 0x000fda0003f04270 */
[----:B------:R-:W-:Y:S05]  /*a890*/  @P0 BRA `(.L_x_988) ;  /* 0x0000000000240947 */ /* 0x000fea0003800000 */
[----:B------:R-:W-:-:S13]  /*a8a0*/  ISETP.NE.AND P0, PT, R0, 0x5, PT ;  /* 0x000000050000780c */ /* 0x000fda0003f05270 */
[----:B------:R-:W-:Y:S05]  /*a8b0*/  @!P0 BRA `(.L_x_989) ;  /* 0x0000000000108947 */ /* 0x000fea0003800000 */
[----:B------:R-:W-:-:S13]  /*a8c0*/  ISETP.NE.AND P0, PT, R0, 0x6, PT ;  /* 0x000000060000780c */ /* 0x000fda0003f05270 */
[----:B------:R-:W-:Y:S05]  /*a8d0*/  @P0 BRA `(.L_x_985) ;  /* 0x0000000800940947 */ /* 0x000fea0003800000 */
[----:B-1--4-:R-:W-:Y:S01]  /*a8e0*/  STG.E desc[UR36][R2.64], R18 ;  /* 0x0000001202007986 */ /* 0x012fe2000c101924 */
[----:B------:R-:W-:Y:S05]  /*a8f0*/  EXIT ;  /* 0x000000000000794d */ /* 0x000fea0003800000 */
.L_x_989:
[----:B-1--4-:R-:W-:-:S05]  /*a900*/  F2FP.F16.F32.PACK_AB R18, RZ, R18 ;  /* 0x00000012ff12723e */ /* 0x012fca00000000ff */
[----:B------:R-:W-:Y:S01]  /*a910*/  STG.E.U16 desc[UR36][R2.64], R18 ;  /* 0x0000001202007986 */ /* 0x000fe2000c101524 */
[----:B------:R-:W-:Y:S05]  /*a920*/  EXIT ;  /* 0x000000000000794d */ /* 0x000fea0003800000 */
.L_x_988:
[----:B------:R-:W-:-:S13]  /*a930*/  ISETP.NE.AND P0, PT, R0, 0x7, PT ;  /* 0x000000070000780c */ /* 0x000fda0003f05270 */
[----:B------:R-:W-:Y:S05]  /*a940*/  @!P0 BRA `(.L_x_990) ;  /* 0x00000000002c8947 */ /* 0x000fea0003800000 */
[----:B------:R-:W-:-:S13]  /*a950*/  ISETP.NE.AND P0, PT, R0, 0x8, PT ;  /* 0x000000080000780c */ /* 0x000fda0003f05270 */
[----:B------:R-:W-:Y:S05]  /*a960*/  @!P0 BRA `(.L_x_991) ;  /* 0x0000000000148947 */ /* 0x000fea0003800000 */
[----:B------:R-:W-:-:S13]  /*a970*/  ISETP.NE.AND P0, PT, R0, 0x9, PT ;  /* 0x000000090000780c */ /* 0x000fda0003f05270 */
[----:B------:R-:W-:Y:S05]  /*a980*/  @P0 BRA `(.L_x_985) ;  /* 0x0000000800680947 */ /* 0x000fea0003800000 */
[----:B------:R-:W-:-:S07]  /*a990*/  HFMA2.MMA R19, -RZ, RZ, 0, 0 ;  /* 0x00000000ff137435 */ /* 0x000fce00000001ff */
[----:B-1--4-:R-:W-:Y:S01]  /*a9a0*/  STG.E.64 desc[UR36][R2.64], R18 ;  /* 0x0000001202007986 */ /* 0x012fe2000c101b24 */
[----:B------:R-:W-:Y:S05]  /*a9b0*/  EXIT ;  /* 0x000000000000794d */ /* 0x000fea0003800000 */
.L_x_991:
[----:B-1--4-:R-:W-:-:S04]  /*a9c0*/  F2FP.F16.F32.PACK_AB R5, RZ, R18 ;  /* 0x00000012ff05723e */ /* 0x012fc800000000ff */
[----:B------:R-:W-:-:S05]  /*a9d0*/  PRMT R5, R5, 0x5410, RZ ;  /* 0x0000541005057816 */ /* 0x000fca00000000ff */
[----:B------:R-:W-:Y:S01]  /*a9e0*/  STG.E desc[UR36][R2.64], R5 ;  /* 0x0000000502007986 */ /* 0x000fe2000c101924 */
[----:B------:R-:W-:Y:S05]  /*a9f0*/  EXIT ;  /* 0x000000000000794d */ /* 0x000fea0003800000 */
.L_x_990:
[----:B-1--4-:R-:W-:-:S06]  /*aa00*/  FMUL.FTZ R4, R18, 1 ;  /* 0x3f80000012047820 */ /* 0x012fcc0000410000 */
[----:B------:R-:W0:Y:S02]  /*aa10*/  F2F.F64.F32 R4, R4 ;  /* 0x0000000400047310 */ /* 0x000e240000201800 */
[----:B0-----:R-:W-:Y:S01]  /*aa20*/  STG.E.64 desc[UR36][R2.64], R4 ;  /* 0x0000000402007986 */ /* 0x001fe2000c101b24 */
[----:B------:R-:W-:Y:S05]  /*aa30*/  EXIT ;  /* 0x000000000000794d */ /* 0x000fea0003800000 */
.L_x_981:
        /* <DEDUP_REMOVED lines=8> */
[----:B-1--4-:R-:W-:-:S04]  /*aac0*/  FSETP.NEU.FTZ.AND P0, PT, R18, RZ, PT ;  /* 0x000000ff1200720b */ /* 0x012fc80003f1d000 */
[----:B------:R-:W-:-:S05]  /*aad0*/  SEL R5, RZ, 0x1, !P0 ;  /* 0x00000001ff057807 */ /* 0x000fca0004000000 */
[----:B------:R-:W-:Y:S01]  /*aae0*/  STG.E.U8 desc[UR36][R2.64], R5 ;  /* 0x0000000502007986 */ /* 0x000fe2000c101124 */
[----:B------:R-:W-:Y:S05]  /*aaf0*/  EXIT ;  /* 0x000000000000794d */ /* 0x000fea0003800000 */
.L_x_994:
[----:B-1--4-:R-:W-:Y:S01]  /*ab00*/  FMUL.FTZ R4, R18, 1 ;  /* 0x3f80000012047820 */ /* 0x012fe20000410000 */
[----:B------:R-:W-:-:S05]  /*ab10*/  CS2R R6, SRZ ;  /* 0x0000000000067805 */ /* 0x000fca000001ff00 */
[----:B------:R-:W0:Y:S02]  /*ab20*/  F2F.F64.F32 R4, R4 ;  /* 0x0000000400047310 */ /* 0x000e240000201800 */
[----:B0-----:R-:W-:Y:S01]  /*ab30*/  STG.E.128 desc[UR36][R2.64], R4 ;  /* 0x0000000402007986 */ /* 0x001fe2000c101d24 */
[----:B------:R-:W-:Y:S05]  /*ab40*/  EXIT ;  /* 0x000000000000794d */ /* 0x000fea0003800000 */
.L_x_993:
[----:B------:R-:W-:-:S13]  /*ab50*/  ISETP.NE.AND P0, PT, R0, 0xf, PT ;  /* 0x0000000f0000780c */ /* 0x000fda0003f05270 */
[----:B------:R-:W-:Y:S05]  /*ab60*/  @!P0 BRA `(.L_x_995) ;  /* 0x0000000000ac8947 */ /* 0x000fea0003800000 */
[----:B------:R-:W-:-:S13]  /*ab70*/  ISETP.NE.AND P0, PT, R0, 0x17, PT ;  /* 0x000000170000780c */ /* 0x000fda0003f05270 */
[----:B------:R-:W-:Y:S05]  /*ab80*/  @!P0 BRA `(.L_x_996) ;  /* 0x0000000000508947 */ /* 0x000fea0003800000 */
[----:B------:R-:W-:-:S13]  /*ab90*/  ISETP.NE.AND P0, PT, R0, 0x18, PT ;  /* 0x000000180000780c */ /* 0x000fda0003f05270 */
[----:B------:R-:W-:Y:S05]  /*aba0*/  @P0 BRA `(.L_x_985) ;  /* 0x0000000400e00947 */ /* 0x000fea0003800000 */
[C---:B-1--4-:R-:W-:Y:S01]  /*abb0*/  LOP3.LUT R4, R18.reuse, 0x7fffffff, RZ, 0xc0, !PT ;  /* 0x7fffffff12047812 */ /* 0x052fe200078ec0ff */
[----:B------:R-:W-:Y:S01]  /*abc0*/  BSSY B0, `(.L_x_997) ;  /* 0x000000d000007945 */ /* 0x000fe20003800000 */
[----:B------:R-:W-:Y:S02]  /*abd0*/  LOP3.LUT R0, R18, 0x80000000, RZ, 0xc0, !PT ;  /* 0x8000000012007812 */ /* 0x000fe400078ec0ff */
[----:B------:R-:W-:Y:S02]  /*abe0*/  ISETP.GT.U32.AND P0, PT, R4, 0x43efffff, PT ;  /* 0x43efffff0400780c */ /* 0x000fe40003f04070 */
[----:B------:R-:W-:Y:S01]  /*abf0*/  SHF.R.U32.HI R7, RZ, 0x18, R0 ;  /* 0x00000018ff077819 */ /* 0x000fe20000011600 */
[----:B------:R-:W-:-:S10]  /*ac00*/  IMAD.MOV.U32 R0, RZ, RZ, 0x7f ;  /* 0x0000007fff007424 */ /* 0x000fd400078e00ff */
[----:B------:R-:W-:Y:S05]  /*ac10*/  @P0 BRA `(.L_x_998) ;  /* 0x00000000001c0947 */ /* 0x000fea0003800000 */
[----:B------:R-:W-:-:S13]  /*ac20*/  ISETP.GE.U32.AND P0, PT, R4, 0x3c800000, PT ;  /* 0x3c8000000400780c */ /* 0x000fda0003f06070 */
[----:B------:R-:W-:Y:S01]  /*ac30*/  @P0 SHF.R.U32.HI R0, RZ, 0x14, R18 ;  /* 0x00000014ff000819 */ /* 0x000fe20000011612 */
[----:B------:R-:W-:-:S03]  /*ac40*/  @!P0 FADD.FTZ R4, R4, 16384 ;  /* 0x4680000004048421 */ /* 0x000fc60000010000 */
[----:B------:R-:W-:-:S04]  /*ac50*/  @P0 LOP3.LUT R5, R0, 0x1, RZ, 0xc0, !PT ;  /* 0x0000000100050812 */ /* 0x000fc800078ec0ff */
[----:B------:R-:W-:-:S04]  /*ac60*/  @P0 IADD3 R5, R18, 0x407ffff, R5 ;  /* 0x0407ffff12050810 */ /* 0x000fc80007ffe005 */
[----:B------:R-:W-:Y:S02]  /*ac70*/  @P0 SHF.R.U32.HI R0, RZ, 0x14, R5 ;  /* 0x00000014ff000819 */ /* 0x000fe40000011605 */
[----:B------:R-:W-:-:S07]  /*ac80*/  @!P0 IADD3 R0, R4, -0x46800000, RZ ;  /* 0xb980000004008810 */ /* 0x000fce0007ffe0ff */
.L_x_998:
[----:B------:R-:W-:Y:S05]  /*ac90*/  BSYNC B0 ;  /* 0x0000000000007941 */ /* 0x000fea0003800000 */
.L_x_997:
[----:B------:R-:W-:-:S05]  /*aca0*/  LOP3.LUT R7, R0, R7, RZ, 0xfc, !PT ;  /* 0x0000000700077212 */ /* 0x000fca00078efcff */
[----:B------:R-:W-:Y:S01]  /*acb0*/  STG.E.U8 desc[UR36][R2.64], R7 ;  /* 0x0000000702007986 */ /* 0x000fe2000c101124 */
[----:B------:R-:W-:Y:S05]  /*acc0*/  EXIT ;  /* 0x000000000000794d */ /* 0x000fea0003800000 */
.L_x_996:
[----:B-1--4-:R-:W-:Y:S01]  /*acd0*/  LOP3.LUT R4, R18, 0x7fffffff, RZ, 0xc0, !PT ;  /* 0x7fffffff12047812 */ /* 0x012fe200078ec0ff */
[----:B------:R-:W-:Y:S03]  /*ace0*/  BSSY B0, `(.L_x_999) ;  /* 0x000000e000007945 */ /* 0x000fe60003800000 */
[----:B------:R-:W-:-:S13]  /*acf0*/  ISETP.GT.U32.AND P0, PT, R4, 0x477fffff, PT ;  /* 0x477fffff0400780c */ /* 0x000fda0003f04070 */
[----:B------:R-:W-:Y:S05]  /*ad00*/  @P0 BRA `(.L_x_1000) ;  /* 0x0000000000200947 */ /* 0x000fea0003800000 */
[----:B------:R-:W-:-:S13]  /*ad10*/  ISETP.GE.U32.AND P0, PT, R4, 0x38800000, PT ;  /* 0x388000000400780c */ /* 0x000fda0003f06070 */
[----:B------:R-:W-:Y:S01]  /*ad20*/  @P0 SHF.R.U32.HI R0, RZ, 0x15, R18 ;  /* 0x00000015ff000819 */ /* 0x000fe20000011612 */
[----:B------:R-:W-:-:S03]  /*ad30*/  @!P0 FADD.FTZ R4, R4, 128 ;  /* 0x4300000004048421 */ /* 0x000fc60000010000 */
[----:B------:R-:W-:-:S04]  /*ad40*/  @P0 LOP3.LUT R5, R0, 0x1, RZ, 0xc0, !PT ;  /* 0x0000000100050812 */ /* 0x000fc800078ec0ff */
[----:B------:R-:W-:-:S04]  /*ad50*/  @P0 IADD3 R5, R18, 0x80fffff, R5 ;  /* 0x080fffff12050810 */ /* 0x000fc80007ffe005 */
[----:B------:R-:W-:Y:S01]  /*ad60*/  @P0 SHF.R.U32.HI R0, RZ, 0x15, R5 ;  /* 0x00000015ff000819 */ /* 0x000fe20000011605 */
[----:B------:R-:W-:Y:S01]  /*ad70*/  @!P0 VIADD R0, R4, 0xbd000000 ;  /* 0xbd00000004008836 */ /* 0x000fe20000000000 */
[----:B------:R-:W-:Y:S06]  /*ad80*/  BRA `(.L_x_1001) ;  /* 0x00000000000c7947 */ /* 0x000fec0003800000 */
.L_x_1000:
[----:B------:R-:W-:Y:S02]  /*ad90*/  ISETP.GT.U32.AND P0, PT, R4, 0x7f800000, PT ;  /* 0x7f8000000400780c */ /* 0x000fe40003f04070 */
[----:B------:R-:W-:-:S04]  /*ada0*/  MOV R0, 0x7f ;  /* 0x0000007f00007802 */ /* 0x000fc80000000f00 */
[----:B------:R-:W-:-:S07]  /*adb0*/  SEL R0, R0, 0x7c, P0 ;  /* 0x0000007c00007807 */ /* 0x000fce0000000000 */
.L_x_1001:
[----:B------:R-:W-:Y:S05]  /*adc0*/  BSYNC B0 ;  /* 0x0000000000007941 */ /* 0x000fea0003800000 */
.L_x_999:
[----:B------:R-:W-:-:S04]  /*add0*/  LOP3.LUT R18, R18, 0x80000000, RZ, 0xc0, !PT ;  /* 0x8000000012127812 */ /* 0x000fc800078ec0ff */
[----:B------:R-:W-:-:S04]  /*ade0*/  SHF.R.U32.HI R5, RZ, 0x18, R18 ;  /* 0x00000018ff057819 */ /* 0x000fc80000011612 */
[----:B------:R-:W-:-:S05]  /*adf0*/  LOP3.LUT R5, R0, R5, RZ, 0xfc, !PT ;  /* 0x0000000500057212 */ /* 0x000fca00078efcff */
[----:B------:R-:W-:Y:S01]  /*ae00*/  STG.E.U8 desc[UR36][R2.64], R5 ;  /* 0x0000000502007986 */ /* 0x000fe2000c101124 */
[----:B------:R-:W-:Y:S05]  /*ae10*/  EXIT ;  /* 0x000000000000794d */ /* 0x000fea0003800000 */
.L_x_995:
[----:B-1--4-:R-:W-:-:S05]  /*ae20*/  F2FP.BF16.F32.PACK_AB R18, RZ, R18 ;  /* 0x00000012ff12723e */ /* 0x012fca00000010ff */
[----:B------:R-:W-:Y:S01]  /*ae30*/  STG.E.U16 desc[UR36][R2.64], R18 ;  /* 0x0000001202007986 */ /* 0x000fe2000c101524 */
[----:B------:R-:W-:Y:S05]  /*ae40*/  EXIT ;  /* 0x000000000000794d */ /* 0x000fea0003800000 */
.L_x_992:
        /* <DEDUP_REMOVED lines=8> */
[----:B-1--4-:R-:W0:Y:S02]  /*aed0*/  F2I.FTZ.U32.TRUNC.NTZ R5, R18 ;  /* 0x0000001200057305 */ /* 0x012e24000021f000 */
[----:B0-----:R-:W-:Y:S01]  /*aee0*/  STG.E.U16 desc[UR36][R2.64], R5 ;  /* 0x0000000502007986 */ /* 0x001fe2000c101524 */
[----:B------:R-:W-:Y:S05]  /*aef0*/  EXIT ;  /* 0x000000000000794d */ /* 0x000fea0003800000 */
.L_x_1004:
[----:B-1--4-:R-:W-:Y:S01]  /*af00*/  LOP3.LUT R5, R18, 0x7fffffff, RZ, 0xc0, !PT ;  /* 0x7fffffff12057812 */ /* 0x012fe200078ec0ff */
        /* <DEDUP_REMOVED lines=15> */
.L_x_1007:
[----:B------:R-:W-:-:S04]  /*b000*/  LOP3.LUT R18, R18, 0x80000000, RZ, 0xc0, !PT ;  /* 0x8000000012127812 */ /* 0x000fc800078ec0ff */
[----:B------:R-:W-:-:S04]  /*b010*/  SHF.R.U32.HI R5, RZ, 0x18, R18 ;  /* 0x00000018ff057819 */ /* 0x000fc80000011612 */
[----:B------:R-:W-:-:S04]  /*b020*/  LOP3.LUT R4, R4, R5, RZ, 0xfc, !PT ;  /* 0x0000000504047212 */ /* 0x000fc800078efcff */
[----:B------:R-:W-:-:S07]  /*b030*/  PRMT R0, R4, 0x7610, R0 ;  /* 0x0000761004007816 */ /* 0x000fce0000000000 */
.L_x_1006:
[----:B------:R-:W-:Y:S05]  /*b040*/  BSYNC B0 ;  /* 0x0000000000007941 */ /* 0x000fea0003800000 */
.L_x_1005:
[----:B------:R-:W-:Y:S01]  /*b050*/  STG.E.U8 desc[UR36][R2.64], R0 ;  /* 0x0000000002007986 */ /* 0x000fe2000c101124 */
[----:B------:R-:W-:Y:S05]  /*b060*/  EXIT ;  /* 0x000000000000794d */ /* 0x000fea0003800000 */
.L_x_1003:
[----:B-1--4-:R-:W-:Y:S01]  /*b070*/  LOP3.LUT R5, R18, 0x7fffffff, RZ, 0xc0, !PT ;  /* 0x7fffffff12057812 */ /* 0x012fe200078ec0ff */
        /* <DEDUP_REMOVED lines=15> */
.L_x_1010:
[----:B------:R-:W-:-:S04]  /*b170*/  LOP3.LUT R18, R18, 0x80000000, RZ, 0xc0, !PT ;  /* 0x8000000012127812 */ /* 0x000fc800078ec0ff */
[----:B------:R-:W-:-:S04]  /*b180*/  SHF.R.U32.HI R5, RZ, 0x18, R18 ;  /* 0x00000018ff057819 */ /* 0x000fc80000011612 */
[----:B------:R-:W-:-:S04]  /*b190*/  LOP3.LUT R4, R4, R5, RZ, 0xfc, !PT ;  /* 0x0000000504047212 */ /* 0x000fc800078efcff */
[----:B------:R-:W-:-:S07]  /*b1a0*/  PRMT R0, R4, 0x7610, R0 ;  /* 0x0000761004007816 */ /* 0x000fce0000000000 */
.L_x_1009:
[----:B------:R-:W-:Y:S05]  /*b1b0*/  BSYNC B0 ;  /* 0x0000000000007941 */ /* 0x000fea0003800000 */
.L_x_1008:
[----:B------:R-:W-:Y:S01]  /*b1c0*/  STG.E.U8 desc[UR36][R2.64], R0 ;  /* 0x0000000002007986 */ /* 0x000fe2000c101124 */
[----:B------:R-:W-:Y:S05]  /*b1d0*/  EXIT ;  /* 0x000000000000794d */ /* 0x000fea0003800000 */
.L_x_1002:
[----:B------:R-:W-:-:S13]  /*b1e0*/  ISETP.NE.AND P0, PT, R0, 0x1c, PT ;  /* 0x0000001c0000780c */ /* 0x000fda0003f05270 */
[----:B------:R-:W-:Y:S05]  /*b1f0*/  @!P0 BRA `(.L_x_1011) ;  /* 0x00000000009c8947 */ /* 0x000fea0003800000 */
[----:B------:R-:W-:-:S13]  /*b200*/  ISETP.NE.AND P0, PT, R0, 0x1d, PT ;  /* 0x0000001d0000780c */ /* 0x000fda0003f05270 */
[----:B------:R-:W-:Y:S05]  /*b210*/  @!P0 BRA `(.L_x_1012) ;  /* 0x0000000000888947 */ /* 0x000fea0003800000 */
[----:B------:R-:W-:-:S13]  /*b220*/  ISETP.NE.AND P0, PT, R0, 0x2c, PT ;  /* 0x0000002c0000780c */ /* 0x000fda0003f05270 */
[----:B------:R-:W-:Y:S05]  /*b230*/  @P0 BRA `(.L_x_985) ;  /* 0x00000000003c0947 */ /* 0x000fea0003800000 */
[----:B-1--4-:R-:W-:-:S04]  /*b240*/  SHF.R.U32.HI R4, RZ, 0x17, R18 ;  /* 0x00000017ff047819 */ /* 0x012fc80000011612 */
        /* <DEDUP_REMOVED lines=14> */
.L_x_985:
        /* <DEDUP_REMOVED lines=15> */
[----:B-12-4-:R-:W-:Y:S05]  /*b420*/  CALL.ABS.NOINC R2 ;  /* 0x0000000002007343 */ /* 0x016fea0003c00000 */
.L_x_1013:
[----:B------:R-:W-:Y:S05]  /*b430*/  EXIT ;  /* 0x000000000000794d */ /* 0x000fea0003800000 */
.L_x_1012:
[----:B-1--4-:R-:W0:Y:S02]  /*b440*/  F2I.U64.TRUNC R18, R18 ;  /* 0x0000001200127311 */ /* 0x012e24000020d800 */
[----:B0-----:R-:W-:Y:S01]  /*b450*/  STG.E.64 desc[UR36][R2.64], R18 ;  /* 0x0000001202007986 */ /* 0x001fe2000c101b24 */
[----:B------:R-:W-:Y:S05]  /*b460*/  EXIT ;  /* 0x000000000000794d */ /* 0x000fea0003800000 */
.L_x_1011:
[----:B-1--4-:R-:W0:Y:S02]  /*b470*/  F2I.FTZ.U32.TRUNC.NTZ R5, R18 ;  /* 0x0000001200057305 */ /* 0x012e24000021f000 */
[----:B0-----:R-:W-:Y:S01]  /*b480*/  STG.E desc[UR36][R2.64], R5 ;  /* 0x0000000502007986 */ /* 0x001fe2000c101924 */
[----:B------:R-:W-:Y:S05]  /*b490*/  EXIT ;  /* 0x000000000000794d */ /* 0x000fea0003800000 */
        .type           $_ZN2at6native27unrolled_elementwise_kernelIN48_GLOBAL__N__08322988_15_IGammaKernel_cu_cb51a28d10CalcIgammaIfEESt5arrayIPcLm3EELi4E23TrivialOffsetCalculatorILi2EjES8_ILi1EjENS0_6memory12LoadWithCastILi2EEENSB_13StoreWithCastILi1EEEEEviT_T0_T2_T3_T4_T5_$_ZN46_INTERNAL_08322988_15_IGammaKernel_cu_cb51a28d48_GLOBAL__N__08322988_15_IGammaKernel_cu_cb51a28d11calc_igammaIfEET_S2_S2_,@function
        .size           $_ZN2at6native27unrolled_elementwise_kernelIN48_GLOBAL__N__08322988_15_IGammaKernel_cu_cb51a28d10CalcIgammaIfEESt5arrayIPcLm3EELi4E23TrivialOffsetCalculatorILi2EjES8_ILi1EjENS0_6memory12LoadWithCastILi2EEENSB_13StoreWithCastILi1EEEEEviT_T0_T2_T3_T4_T5_$_ZN46_INTERNAL_08322988_15_IGammaKernel_cu_cb51a28d48_GLOBAL__N__08322988_15_IGammaKernel_cu_cb51a28d11calc_igammaIfEET_S2_S2_,($_ZN2at6native27unrolled_elementwise_kernelIN48_GLOBAL__N__08322988_15_IGammaKernel_cu_cb51a28d10CalcIgammaIfEESt5arrayIPcLm3EELi4E23TrivialOffsetCalculatorILi2EjES8_ILi1EjENS0_6memory12LoadWithCastILi2EEENSB_13StoreWithCastILi1EEEEEviT_T0_T2_T3_T4_T5_$_ZN46_INTERNAL_08322988_15_IGammaKernel_cu_cb51a28d48_GLOBAL__N__08322988_15_IGammaKernel_cu_cb51a28d12calc_igammacIfEET_S2_S2_ - $_ZN2at6native27unrolled_elementwise_kernelIN48_GLOBAL__N__08322988_15_IGammaKernel_cu_cb51a28d10CalcIgammaIfEESt5arrayIPcLm3EELi4E23TrivialOffsetCalculatorILi2EjES8_ILi1EjENS0_6memory12LoadWithCastILi2EEENSB_13StoreWithCastILi1EEEEEviT_T0_T2_T3_T4_T5_$_ZN46_INTERNAL_08322988_15_IGammaKernel_cu_cb51a28d48_GLOBAL__N__08322988_15_IGammaKernel_cu_cb51a28d11calc_igammaIfEET_S2_S2_)
$_ZN2at6native27unrolled_elementwise_kernelIN48_GLOBAL__N__08322988_15_IGammaKernel_cu_cb51a28d10CalcIgammaIfEESt5arrayIPcLm3EELi4E23TrivialOffsetCalculatorILi2EjES8_ILi1EjENS0_6memory12LoadWithCastILi2EEENSB_13StoreWithCastILi1EEEEEviT_T0_T2_T3_T4_T5_$_ZN46_INTERNAL_08322988_15_IGammaKernel_cu_cb51a28d48_GLOBAL__N__08322988_15_IGammaKernel_cu_cb51a28d11calc_igammaIfEET_S2_S2_:
        /* <DEDUP_REMOVED lines=64> */
[C---:B------:R-:W-:Y:S01]  /*b8a0*/  VIADD R5, R1.reuse, 0x9c4 ;  /* 0x000009c401057836 */ /* 0x040fe20000000000 */
[----:B------:R-:W-:Y:S01]  /*b8b0*/  MOV R20, 0x42840000 ;  /* 0x4284000000147802 */ /* 0x000fe20000000f00 */
[----:B------:R-:W-:Y:S01]  /*b8c0*/  @P0 VIADD R5, R1, 0x9f4 ;  /* 0x000009f401050836 */ /* 0x000fe20000000000 */
[----:B0-----:R-:W-:Y:S01]  /*b8d0*/  MOV R10, 0x1 ;  /* 0x00000001000a7802 */ /* 0x001fe20000000f00 */
[----:B------:R0:W-:Y:S01]  /*b8e0*/  STL.64 [R1+0x28], R18 ;  /* 0x0000281201007387 */ /* 0x0001e20000100a00 */
[----:B------:R-:W-:Y:S01]  /*b8f0*/  @P0 MOV R10, 0xffffffff ;  /* 0xffffffff000a0802 */ /* 0x000fe20000000f00 */
[----:B------:R-:W-:Y:S01]  /*b900*/  IMAD.MOV.U32 R21, RZ, RZ, 0x44f0a000 ;  /* 0x44f0a000ff157424 */ /* 0x000fe200078e00ff */
[----:B-1----:R-:W-:Y:S01]  /*b910*/  MOV R6, 0x46ff3c00 ;  /* 0x46ff3c0000067802 */ /* 0x002fe20000000f00 */
[----:B------:R-:W-:Y:S01]  /*b920*/  IMAD.MOV.U32 R7, RZ, RZ, 0x48ae85e0 ;  /* 0x48ae85e0ff077424 */ /* 0x000fe200078e00ff */
[----:B------:R1:W-:Y:S01]  /*b930*/  STL [R1+0x9c4], R22 ;  /* 0x0009c41601007387 */ /* 0x0003e20000100800 */
[----:B------:R-:W-:Y:S01]  /*b940*/  IMAD.MOV.U32 R23, RZ, RZ, 0x4cc8c38c ;  /* 0x4cc8c38cff177424 */ /* 0x000fe200078e00ff */
[----:B--2---:R-:W-:Y:S01]  /*b950*/  MOV R8, 0x4a20fbd8 ;  /* 0x4a20fbd800087802 */ /* 0x004fe20000000f00 */
[----:B------:R-:W-:Y:S01]  /*b960*/  IMAD.MOV.U32 R9, RZ, RZ, 0x4b4b8b8f ;  /* 0x4b4b8b8fff097424 */ /* 0x000fe200078e00ff */
[----:B------:R2:W-:Y:S01]  /*b970*/  STL.64 [R1+0x18], R12 ;  /* 0x0000180c01007387 */ /* 0x0005e20000100a00 */
[----:B------:R-:W-:Y:S01]  /*b980*/  MOV R26, 0x4d0fed36 ;  /* 0x4d0fed36001a7802 */ /* 0x000fe20000000f00 */
[----:B------:R-:W-:Y:S01]  /*b990*/  IMAD.MOV.U32 R27, RZ, RZ, 0x4ce5eb4c ;  /* 0x4ce5eb4cff1b7424 */ /* 0x000fe200078e00ff */
[----:B0-----:R-:W-:Y:S01]  /*b9a0*/  SHF.L.U32 R18, R10, 0x2, RZ ;  /* 0x000000020a127819 */ /* 0x001fe200000006ff */
[----:B------:R0:W-:Y:S01]  /*b9b0*/  STL.64 [R1+0x20], R14 ;  /* 0x0000200e01007387 */ /* 0x0001e20000100a00 */
[----:B-1----:R-:W-:-:S03]  /*b9c0*/  MOV R22, 0x4c2f75b4 ;  /* 0x4c2f75b400167802 */ /* 0x002fc60000000f00 */
[----:B------:R1:W-:Y:S01]  /*b9d0*/  STL.64 [R1+0x9d0], R6 ;  /* 0x0009d00601007387 */ /* 0x0003e20000100a00 */
[----:B--2---:R-:W-:-:S03]  /*b9e0*/  IMAD.MOV.U32 R12, RZ, RZ, 0x4c5914c6 ;  /* 0x4c5914c6ff0c7424 */ /* 0x004fc600078e00ff */
[----:B------:R2:W-:Y:S01]  /*b9f0*/  STL.64 [R1+0x9d8], R8 ;  /* 0x0009d80801007387 */ /* 0x0005e20000100a00 */
[----:B0-----:R-:W-:Y:S01]  /*ba00*/  IMAD.MOV.U32 R14, RZ, RZ, 0x4c184540 ;  /* 0x4c184540ff0e7424 */ /* 0x001fe200078e00ff */
[----:B------:R-:W-:Y:S02]  /*ba10*/  MOV R15, RZ ;  /* 0x000000ff000f7202 */ /* 0x000fe40000000f00 */
[----:B------:R-:W-:Y:S01]  /*ba20*/  STL.64 [R1+0x9c8], R20 ;  /* 0x0009c81401007387 */ /* 0x000fe20000100a00 */
[----:B-1----:R-:W-:-:S03]  /*ba30*/  IADD3 R6, R5, R18, RZ ;  /* 0x0000001205067210 */ /* 0x002fc60007ffe0ff */
[----:B------:R-:W-:Y:S01]  /*ba40*/  STL.64 [R1+0x9e0], R22 ;  /* 0x0009e01601007387 */ /* 0x000fe20000100a00 */
[----:B------:R-:W-:Y:S01]  /*ba50*/  IADD3 R5, R6, R18, RZ ;  /* 0x0000001206057210 */ /* 0x000fe20007ffe0ff */
[----:B--2---:R-:W-:Y:S02]  /*ba60*/  IMAD.MOV.U32 R9, RZ, RZ, RZ ;  /* 0x000000ffff097224 */ /* 0x004fe400078e00ff */
[----:B------:R-:W-:Y:S01]  /*ba70*/  STL.64 [R1+0x9e8], R26 ;  /* 0x0009e81a01007387 */ /* 0x000fe20000100a00 */
[----:B------:R-:W-:-:S03]  /*ba80*/  @P0 IMAD.MOV.U32 R9, RZ, RZ, 0xc ;  /* 0x0000000cff090424 */ /* 0x000fc600078e00ff */
[----:B------:R0:W-:Y:S01]  /*ba90*/  STL.64 [R1+0x9f0], R14 ;  /* 0x0009f00e01007387 */ /* 0x0001e20000100a00 */
[----:B------:R-:W-:-:S03]  /*baa0*/  IMAD.IADD R10, R9, 0x1, R10 ;  /* 0x00000001090a7824 */ /* 0x000fc600078e020a */
[----:B------:R1:W-:Y:S01]  /*bab0*/  STL [R1+0x30], R12 ;  /* 0x0000300c01007387 */ /* 0x0003e20000100800 */
[----:B------:R-:W-:-:S03]  /*bac0*/  IADD3 R7, R5, R18, RZ ;  /* 0x0000001205077210 */ /* 0x000fc60007ffe0ff */
[----:B------:R-:W2:Y:S01]  /*bad0*/  LDL R6, [R6] ;  /* 0x0000000006067983 */ /* 0x000ea20000100800 */
[----:B------:R-:W-:Y:S01]  /*bae0*/  IMAD.U32 R10, R10, 0x4, R1 ;  /* 0x000000040a0a7824 */ /* 0x000fe200078e0001 */
[-C--:B------:R-:W-:Y:S02]  /*baf0*/  IADD3 R9, R7, R18.reuse, RZ ;  /* 0x0000001207097210 */ /* 0x080fe40007ffe0ff */
[----:B------:R-:W3:Y:S01]  /*bb00*/  LDL R5, [R5] ;  /* 0x0000000005057983 */ /* 0x000ee20000100800 */
[----:B0-----:R-:W-:Y:S01]  /*bb10*/  IMAD.IADD R15, R18, 0x1, R10 ;  /* 0x00000001120f7824 */ /* 0x001fe200078e020a */
[-C--:B------:R-:W-:Y:S02]  /*bb20*/  IADD3 R8, R9, R18.reuse, RZ ;  /* 0x0000001209087210 */ /* 0x080fe40007ffe0ff */
[----:B------:R-:W4:Y:S01]  /*bb30*/  LDL R7, [R7] ;  /* 0x0000000007077983 */ /* 0x000f220000100800 */
[----:B------:R-:W-:Y:S01]  /*bb40*/  IMAD.IADD R11, R15, 0x1, R18 ;  /* 0x000000010f0b7824 */ /* 0x000fe200078e0212 */
[----:B------:R-:W-:-:S02]  /*bb50*/  IADD3 R13, R8, R18, RZ ;  /* 0x00000012080d7210 */ /* 0x000fc40007ffe0ff */
        /* <DEDUP_REMOVED lines=14> */
[----:B------:R0:W5:Y:S01]  /*bc40*/  LDL R50, [R37] ;  /* 0x0000000025327983 */ /* 0x0001620000100800 */
[----:B------:R-:W-:-:S03]  /*bc50*/  IADD3 R27, R29, R18, RZ ;  /* 0x000000121d1b7210 */ /* 0x000fc60007ffe0ff */
[----:B------:R1:W5:Y:S04]  /*bc60*/  LDL R48, [R31] ;  /* 0x000000001f307983 */ /* 0x0003680000100800 */
[----:B------:R-:W5:Y:S01]  /*bc70*/  LDL R46, [R43] ;  /* 0x000000002b2e7983 */ /* 0x000f620000100800 */
[--C-:B0-----:R-:W-:Y:S01]  /*bc80*/  IMAD.IADD R37, R39, 0x1, R18.reuse ;  /* 0x0000000127257824 */ /* 0x101fe200078e0212 */
[----:B------:R-:W-:Y:S02]  /*bc90*/  IADD3 R9, R27, R18, RZ ;  /* 0x000000121b097210 */ /* 0x000fe40007ffe0ff */
[----:B------:R0:W5:Y:S01]  /*bca0*/  LDL R44, [R29] ;  /* 0x000000001d2c7983 */ /* 0x0001620000100800 */
[----:B------:R-:W-:-:S03]  /*bcb0*/  IMAD.IADD R35, R37, 0x1, R18 ;  /* 0x0000000125237824 */ /* 0x000fc600078e0212 */
[----:B------:R-:W5:Y:S01]  /*bcc0*/  LDL R42, [R41] ;  /* 0x00000000292a7983 */ /* 0x000f620000100800 */
[----:B------:R-:W-:-:S03]  /*bcd0*/  IADD3 R20, R9, R18, RZ ;  /* 0x0000001209147210 */ /* 0x000fc60007ffe0ff */
[----:B------:R-:W5:Y:S04]  /*bce0*/  LDL R36, [R27] ;  /* 0x000000001b247983 */ /* 0x000f680000100800 */
[----:B------:R-:W5:Y:S01]  /*bcf0*/  LDL R34, [R39] ;  /* 0x0000000027227983 */ /* 0x000f620000100800 */
[----:B-1----:R-:W-:-:S03]  /*bd00*/  IADD3 R31, R35, R18, RZ ;  /* 0x00000012231f7210 */ /* 0x002fc60007ffe0ff */
[----:B------:R1:W5:Y:S04]  /*bd10*/  LDL R26, [R9] ;  /* 0x00000000091a7983 */ /* 0x0003680000100800 */
[----:B------:R-:W5:Y:S01]  /*bd20*/  LDL R22, [R37] ;  /* 0x0000000025167983 */ /* 0x000f620000100800 */
[----:B0-----:R-:W-:-:S03]  /*bd30*/  IMAD.IADD R29, R31, 0x1, R18 ;  /* 0x000000011f1d7824 */ /* 0x001fc600078e0212 */
[----:B------:R-:W5:Y:S04]  /*bd40*/  LDL R20, [R20] ;  /* 0x0000000014147983 */ /* 0x000f680000100800 */
[----:B------:R-:W5:Y:S01]  /*bd50*/  LDL R14, [R35] ;  /* 0x00000000230e7983 */ /* 0x000f620000100800 */
[----:B------:R-:W-:-:S03]  /*bd60*/  IADD3 R8, R29, R18, RZ ;  /* 0x000000121d087210 */ /* 0x000fc60007ffe0ff */
[----:B------:R-:W5:Y:S04]  /*bd70*/  LDL R12, [R31] ;  /* 0x000000001f0c7983 */ /* 0x000f680000100800 */
[----:B------:R-:W5:Y:S04]  /*bd80*/  LDL R10, [R29] ;  /* 0x000000001d0a7983 */ /* 0x000f680000100800 */
[----:B------:R-:W5:Y:S01]  /*bd90*/  LDL R8, [R8] ;  /* 0x0000000008087983 */ /* 0x000f620000100800 */
[----:B-1----:R-:W-:Y:S01]  /*bda0*/  IMAD.MOV.U32 R9, RZ, RZ, R3 ;  /* 0x000000ffff097224 */ /* 0x002fe200078e0003 */
[----:B------:R-:W-:-:S02]  /*bdb0*/  @P0 MOV R9, R25 ;  /* 0x0000001900090202 */ /* 0x000fc40000000f00 */
[----:B------:R-:W-:-:S05]  /*bdc0*/  FSET.BF.LEU.FTZ.AND R25, |R3|, 1, PT ;  /* 0x3f8000000319780a */ /* 0x000fca000381b200 */
[----:B--2---:R-:W-:-:S04]  /*bdd0*/  FFMA.FTZ R6, R25, R9, R6 ;  /* 0x0000000919067223 */ /* 0x004fc80000010006 */
[-C--:B---3--:R-:W-:Y:S01]  /*bde0*/  FFMA.FTZ R18, R6, R9.reuse, R5 ;  /* 0x0000000906127223 */ /* 0x088fe20000010005 */
[----:B------:R-:W-:Y:S01]  /*bdf0*/  IMAD.MOV.U32 R6, RZ, RZ, 0x3bc6a26b ;  /* 0x3bc6a26bff067424 */ /* 0x000fe200078e00ff */
[----:B------:R-:W-:Y:S01]  /*be00*/  @P0 MOV R6, 0x4c5914c6 ;  /* 0x4c5914c600060802 */ /* 0x000fe20000000f00 */
[----:B------:R-:W0:Y:S01]  /*be10*/  @P0 MUFU.LG2 R5, R3 ;  /* 0x0000000300050308 */ /* 0x000e220000000c00 */
[----:B----4-:R-:W-:-:S04]  /*be20*/  FFMA.FTZ R18, R18, R9, R7 ;  /* 0x0000000912127223 */ /* 0x010fc80000010007 */
[----:B-----5:R-:W-:Y:S01]  /*be30*/  FFMA.FTZ R18, R18, R9, R19 ;  /* 0x0000000912127223 */ /* 0x020fe20000010013 */
[----:B------:R-:W-:-:S03]  /*be40*/  FFMA.FTZ R6, R9, R6, R21 ;  /* 0x0000000609067223 */ /* 0x000fc60000010015 */
[-C--:B------:R-:W-:Y:S01]  /*be50*/  FFMA.FTZ R18, R18, R9.reuse, R23 ;  /* 0x0000000912127223 */ /* 0x080fe20000010017 */
[----:B------:R-:W-:Y:S01]  /*be60*/  FFMA.FTZ R6, R6, R9, R15 ;  /* 0x0000000906067223 */ /* 0x000fe2000001000f */
[----:B0-----:R-:W-:Y:S02]  /*be70*/  @P0 FMUL.FTZ R5, RZ, R5 ;  /* 0x00000005ff050220 */ /* 0x001fe40000410000 */
[----:B------:R-:W-:-:S04]  /*be80*/  FFMA.FTZ R13, R18, R9, R13 ;  /* 0x00000009120d7223 */ /* 0x000fc8000001000d */
[----:B------:R-:W0:Y:S01]  /*be90*/  @P0 MUFU.EX2 R5, R5 ;  /* 0x0000000500050308 */ /* 0x000e220000000800 */
[-C--:B------:R-:W-:Y:S01]  /*bea0*/  FFMA.FTZ R11, R6, R9.reuse, R11 ;  /* 0x00000009060b7223 */ /* 0x080fe2000001000b */
[----:B------:R-:W-:Y:S01]  /*beb0*/  FADD.FTZ R6, R3, 6.0246801376342773438 ;  /* 0x40c0ca2e03067421 */ /* 0x000fe20000010000 */
[-C--:B------:R-:W-:Y:S02]  /*bec0*/  FFMA.FTZ R13, R13, R9.reuse, R52 ;  /* 0x000000090d0d7223 */ /* 0x080fe40000010034 */
[-C--:B------:R-:W-:Y:S02]  /*bed0*/  FFMA.FTZ R11, R11, R9.reuse, R50 ;  /* 0x000000090b0b7223 */ /* 0x080fe40000010032 */
[-C--:B------:R-:W-:Y:S02]  /*bee0*/  FFMA.FTZ R13, R13, R9.reuse, R48 ;  /* 0x000000090d0d7223 */ /* 0x080fe40000010030 */
[-C--:B------:R-:W-:Y:S02]  /*bef0*/  FFMA.FTZ R11, R11, R9.reuse, R46 ;  /* 0x000000090b0b7223 */ /* 0x080fe4000001002e */
[----:B------:R-:W-:-:S02]  /*bf00*/  FFMA.FTZ R13, R13, R9, R44 ;  /* 0x000000090d0d7223 */ /* 0x000fc4000001002c */
[-C--:B------:R-:W-:Y:S02]  /*bf10*/  FFMA.FTZ R11, R11, R9.reuse, R42 ;  /* 0x000000090b0b7223 */ /* 0x080fe4000001002a */
[-C--:B------:R-:W-:Y:S02]  /*bf20*/  FFMA.FTZ R13, R13, R9.reuse, R36 ;  /* 0x000000090d0d7223 */ /* 0x080fe40000010024 */
[-C--:B------:R-:W-:Y:S02]  /*bf30*/  FFMA.FTZ R11, R11, R9.reuse, R34 ;  /* 0x000000090b0b7223 */ /* 0x080fe40000010022 */
[-C--:B------:R-:W-:Y:S02]  /*bf40*/  FFMA.FTZ R13, R13, R9.reuse, R26 ;  /* 0x000000090d0d7223 */ /* 0x080fe4000001001a */
[-C--:B------:R-:W-:Y:S02]  /*bf50*/  FFMA.FTZ R11, R11, R9.reuse, R22 ;  /* 0x000000090b0b7223 */ /* 0x080fe40000010016 */
[----:B------:R-:W-:-:S02]  /*bf60*/  FFMA.FTZ R13, R13, R9, R20 ;  /* 0x000000090d0d7223 */ /* 0x000fc40000010014 */
        /* <DEDUP_REMOVED lines=18> */
[----:B------:R-:W-:Y:S01]  /*c090*/  MOV R13, 0x3e800000 ;  /* 0x3e800000000d7802 */ /* 0x000fe20000000f00 */
[----:B------:R-:W-:Y:S01]  /*c0a0*/  HFMA2.MMA R15, -RZ, RZ, 1.3056640625, -1.8671875 ;  /* 0x3d39bf78ff0f7435 */ /* 0x000fe200000001ff */
[----:B------:R-:W-:Y:S01]  /*c0b0*/  FADD.FTZ R8, R24, 0.5 ;  /* 0x3f00000018087421 */ /* 0x000fe20000010000 */
[----:B------:R-:W-:Y:S02]  /*c0c0*/  BSSY B2, `(.L_x_1023) ;  /* 0x0000027000027945 */ /* 0x000fe40003800000 */
[----:B------:R-:W1:Y:S01]  /*c0d0*/  F2F.F64.F32 R10, R10 ;  /* 0x0000000a000a7310 */ /* 0x000e620000201800 */
[----:B0-----:R-:W-:-:S04]  /*c0e0*/  FMUL.FTZ R8, R8, R7 ;  /* 0x0000000708087220 */ /* 0x001fc80000410000 */
[C---:B------:R-:W-:Y:S01]  /*c0f0*/  FADD.FTZ.RZ R6, R8.reuse, 1 ;  /* 0x3f80000008067421 */ /* 0x040fe2000001c000 */
[----:B------:R-:W-:Y:S02]  /*c100*/  ISETP.GE.U32.AND P0, PT, R8, 0x7f800000, PT ;  /* 0x7f8000000800780c */ /* 0x000fe40003f06070 */
[----:B-1----:R-:W0:Y:S01]  /*c110*/  MUFU.RCP64H R7, R11 ;  /* 0x0000000b00077308 */ /* 0x002e220000001800 */
        /* <DEDUP_REMOVED lines=33> */
.L_x_1024:
[----:B------:R-:W-:Y:S05]  /*c330*/  BSYNC B2 ;  /* 0x0000000000027941 */ /* 0x000fea0003800000 */
.L_x_1023:
[----:B------:R-:W-:Y:S01]  /*c340*/  UMOV UR4, 0xc0000000 ;  /* 0xc000000000047882 */ /* 0x000fe20000000000 */
[----:B------:R-:W-:Y:S01]  /*c350*/  UMOV UR5, 0x40161945 ;  /* 0x4016194500057882 */ /* 0x000fe20000000000 */
[----:B------:R-:W-:Y:S01]  /*c360*/  FADD.FTZ R8, -R8, R9 ;  /* 0x0000000908087221 */ /* 0x000fe20000010100 */
[----:B0-----:R-:W-:Y:S01]  /*c370*/  DMUL R20, R12, -UR4 ;  /* 0x800000040c147c28 */ /* 0x001fe20008000000 */
[----:B------:R-:W-:Y:S02]  /*c380*/  BSSY B4, `(.L_x_1025) ;  /* 0x000000f000047945 */ /* 0x000fe40003800000 */
[----:B------:R-:W-:-:S05]  /*c390*/  FMUL.FTZ R8, R3, R8 ;  /* 0x0000000803087220 */ /* 0x000fca0000410000 */
[----:B------:R-:W-:Y:S01]  /*c3a0*/  DMUL R12, R20, R6 ;  /* 0x00000006140c7228 */ /* 0x000fe20000000000 */
[----:B------:R-:W0:Y:S01]  /*c3b0*/  F2F.F64.F32 R8, R8 ;  /* 0x0000000800087310 */ /* 0x000e220000201800 */
[----:B------:R-:W-:-:S06]  /*c3c0*/  FSETP.GEU.AND P1, PT, |R21|, 6.5827683646048100446e-37, PT ;  /* 0x036000001500780b */ /* 0x000fcc0003f2e200 */
[----:B------:R-:W-:-:S08]  /*c3d0*/  DFMA R14, -R10, R12, R20 ;  /* 0x0000000c0a0e722b */ /* 0x000fd00000000114 */
[----:B------:R-:W-:-:S10]  /*c3e0*/  DFMA R6, R6, R14, R12 ;  /* 0x0000000e0606722b */ /* 0x000fd4000000000c */
[----:B------:R-:W-:-:S05]  /*c3f0*/  FFMA R12, RZ, R11, R7 ;  /* 0x0000000bff0c7223 */ /* 0x000fca0000000007 */
[----:B------:R-:W-:-:S13]  /*c400*/  FSETP.GT.AND P0, PT, |R12|, 1.469367938527859385e-39, PT ;  /* 0x001000000c00780b */ /* 0x000fda0003f04200 */
[----:B0-----:R-:W-:Y:S05]  /*c410*/  @P0 BRA P1, `(.L_x_1026) ;  /* 0x0000000000140947 */ /* 0x001fea0000800000 */
[----:B------:R-:W-:Y:S01]  /*c420*/  IMAD.MOV.U32 R14, RZ, RZ, R10 ;  /* 0x000000ffff0e7224 */ /* 0x000fe200078e000a */
[----:B------:R-:W-:-:S07]  /*c430*/  MOV R6, 0xc450 ;  /* 0x0000c45000067802 */ /* 0x000fce0000000f00 */
[----:B------:R-:W-:Y:S05]  /*c440*/  CALL.REL.NOINC `($__internal_2_$__cuda_sm20_div_rn_f64_full) ;  /* 0x00000258000c7944 */ /* 0x000fea0003c00000 */
[----:B------:R-:W-:Y:S01]  /*c450*/  MOV R6, R24 ;  /* 0x0000001800067202 */ /* 0x000fe20000000f00 */
[----:B------:R-:W-:-:S07]  /*c460*/  IMAD.MOV.U32 R7, RZ, RZ, R25 ;  /* 0x000000ffff077224 */ /* 0x000fce00078e0019 */
.L_x_1026:
[----:B------:R-:W-:Y:S05]  /*c470*/  BSYNC B4 ;  /* 0x0000000000047941 */ /* 0x000fea0003800000 */
.L_x_1025:
        /* <DEDUP_REMOVED lines=56> */
[----:B------:R-:W-:-:S04]  /*c800*/  @!P0 SHF.R.S32.HI R5, RZ, 0x1, R5 ;  /* 0x00000001ff058819 */ /* 0x000fc80000011405 */
[----:B------:R-:W-:Y:S01]  /*c810*/  @!P0 IADD3 R6, R6, -R5, RZ ;  /* 0x8000000506068210 */ /* 0x000fe20007ffe0ff */
[----:B------:R-:W-:-:S03]  /*c820*/  @!P0 IMAD R7, R5, 0x100000, R15 ;  /* 0x0010000005078824 */ /* 0x000fc600078e020f */
[----:B------:R-:W-:Y:S02]  /*c830*/  @!P0 LEA R9, R6, 0x3ff00000, 0x14 ;  /* 0x3ff0000006098811 */ /* 0x000fe400078ea0ff */
[----:B------:R-:W-:-:S06]  /*c840*/  @!P0 MOV R6, R14 ;  /* 0x0000000e00068202 */ /* 0x000fcc0000000f00 */
[----:B------:R-:W-:-:S11]  /*c850*/  @!P0 DMUL R10, R6, R8 ;  /* 0x00000008060a8228 */ /* 0x000fd60000000000 */
.L_x_1028:
[----:B------:R-:W-:Y:S05]  /*c860*/  BSYNC B2 ;  /* 0x0000000000027941 */ /* 0x000fea0003800000 */
.L_x_1027:
[----:B0-----:R-:W-:Y:S01]  /*c870*/  DMUL R12, R12, R10 ;  /* 0x0000000a0c0c7228 */ /* 0x001fe20000000000 */
[----:B------:R-:W-:Y:S01]  /*c880*/  UMOV UR4, 0xf0000000 ;  /* 0xf000000000047882 */ /* 0x000fe20000000000 */
[----:B------:R-:W-:-:S04]  /*c890*/  UMOV UR5, 0x380fffff ;  /* 0x380fffff00057882 */ /* 0x000fc80000000000 */
[----:B------:R-:W0:Y:S02]  /*c8a0*/  F2F.F32.F64 R8, R12 ;  /* 0x0000000c00087310 */ /* 0x000e240000301000 */
[----:B------:R-:W-:-:S14]  /*c8b0*/  DSETP.GEU.AND P0, PT, |R12|, UR4, PT ;  /* 0x000000040c007e2a */ /* 0x000fdc000bf0e200 */
[----:B0-----:R-:W-:Y:S01]  /*c8c0*/  @!P0 FMUL R8, R8, 1.175494350822287508e-38 ;  /* 0x0080000008088820 */ /* 0x001fe20000400000 */
[----:B------:R-:W-:Y:S06]  /*c8d0*/  BRA `(.L_x_1029) ;  /* 0x0000000c00a07947 */ /* 0x000fec0003800000 */
.L_x_1022:
        /* <DEDUP_REMOVED lines=10> */
.L_x_1021:
        /* <DEDUP_REMOVED lines=16> */
[----:B------:R-:W-:Y:S01]  /*ca80*/  FSEL R6, RZ, -23, P0 ;  /* 0xc1b80000ff067808 */ /* 0x000fe20000000000 */
[----:B------:R-:W-:Y:S01]  /*ca90*/  @P1 IMAD.MOV.U32 R11, RZ, RZ, 0x7f800000 ;  /* 0x7f800000ff0b1424 */ /* 0x000fe200078e00ff */
[----:B------:R-:W-:Y:S01]  /*caa0*/  FSETP.NEU.FTZ.AND P0, PT, R12, RZ, PT ;  /* 0x000000ff0c00720b */ /* 0x000fe20003f1d000 */
[----:B------:R-:W-:Y:S02]  /*cab0*/  FFMA.FTZ R9, R8, -R9, 0.14084610342979431152 ;  /* 0x3e1039f608097423 */ /* 0x000fe40000010809 */
        /* <DEDUP_REMOVED lines=11> */
[----:B------:R-:W-:-:S03]  /*cb70*/  HFMA2.MMA R8, -RZ, RZ, 0.78662109375, -1877 ;  /* 0x3a4be755ff087435 */ /* 0x000fc600000001ff */
[----:B------:R-:W-:Y:S01]  /*cb80*/  FFMA.FTZ R6, R6, 0.69314718246459960938, R9 ;  /* 0x3f31721806067823 */ /* 0x000fe20000010009 */
[----:B------:R-:W-:-:S04]  /*cb90*/  @P1 FFMA.FTZ R6, R12, R11, +INF ;  /* 0x7f8000000c061423 */ /* 0x000fc8000001000b */
[----:B------:R-:W-:Y:S02]  /*cba0*/  FMUL.FTZ R6, R6, 0.5 ;  /* 0x3f00000006067820 */ /* 0x000fe40000410000 */
[----:B------:R-:W-:-:S03]  /*cbb0*/  FFMA.FTZ R8, R7, R8, -0.0027776553761214017868 ;  /* 0xbb36095307087423 */ /* 0x000fc60000010008 */
[----:B------:R-:W-:Y:S01]  /*cbc0*/  FSEL R6, R6, -INF , P0 ;  /* 0xff80000006067808 */ /* 0x000fe20000000000 */
[----:B------:R-:W-:Y:S01]  /*cbd0*/  FFMA.FTZ R9, R7, R8, 0.083333276212215423584 ;  /* 0x3daaaaa307097423 */ /* 0x000fe20000010008 */
[----:B------:R-:W-:-:S03]  /*cbe0*/  FADD.FTZ R7, |R3|, -0.5 ;  /* 0xbf00000003077421 */ /* 0x000fc60000010200 */
[----:B------:R-:W-:Y:S01]  /*cbf0*/  FFMA.FTZ R9, R10, R9, 0.91893851757049560547 ;  /* 0x3f6b3f8e0a097423 */ /* 0x000fe20000010009 */
[----:B------:R-:W-:-:S04]  /*cc00*/  FMUL.FTZ R6, R6, R7 ;  /* 0x0000000706067220 */ /* 0x000fc80000410000 */
[----:B------:R-:W-:Y:S01]  /*cc10*/  FADD.FTZ R9, R6, R9 ;  /* 0x0000000906097221 */ /* 0x000fe20000010000 */
[----:B------:R-:W-:-:S04]  /*cc20*/  FADD.FTZ R6, -R5, R6 ;  /* 0x0000000605067221 */ /* 0x000fc80000010100 */
[----:B------:R-:W-:Y:S01]  /*cc30*/  FADD.FTZ R7, R6, R9 ;  /* 0x0000000906077221 */ /* 0x000fe20000010000 */
[----:B------:R-:W-:Y:S06]  /*cc40*/  BRA `(.L_x_1033) ;  /* 0x0000000400407947 */ /* 0x000fec0003800000 */
.L_x_1032:
[----:B------:R-:W-:Y:S01]  /*cc50*/  FADD.FTZ R7, |R3|, -3 ;  /* 0xc040000003077421 */ /* 0x000fe20000010200 */
[----:B------:R-:W-:-:S03]  /*cc60*/  IMAD.MOV.U32 R10, RZ, RZ, 0x443b38fb ;  /* 0x443b38fbff0a7424 */ /* 0x000fc600078e00ff */
        /* <DEDUP_REMOVED lines=11> */
.L_x_1031:
        /* <DEDUP_REMOVED lines=15> */
.L_x_1034:
        /* <DEDUP_REMOVED lines=16> */
.L_x_1035:
[----:B------:R-:W-:Y:S01]  /*cf10*/  HFMA2.MMA R6, -RZ, RZ, 0.92724609375, 0.00441741943359375 ;  /* 0x3b6b1c86ff067435 */ /* 0x000fe200000001ff */
[----:B------:R-:W-:-:S09]  /*cf20*/  IMAD.MOV.U32 R11, RZ, RZ, 0x3e055027 ;  /* 0x3e055027ff0b7424 */ /* 0x000fd200078e00ff */
        /* <DEDUP_REMOVED lines=9> */
[----:B------:R-:W-:-:S04]  /*cfc0*/  @!P0 FMUL.FTZ R6, R6, 8388608 ;  /* 0x4b00000006068820 */ /* 0x000fc80000410000 */
[C---:B------:R-:W-:Y:S01]  /*cfd0*/  VIADD R7, R6.reuse, 0xc0d55555 ;  /* 0xc0d5555506077836 */ /* 0x040fe20000000000 */
[----:B------:R-:W-:-:S04]  /*cfe0*/  ISETP.GE.U32.AND P1, PT, R6, 0x7f800000, PT ;  /* 0x7f8000000600780c */ /* 0x000fc80003f26070 */
[----:B------:R-:W-:-:S04]  /*cff0*/  LOP3.LUT R9, R7, 0xff800000, RZ, 0xc0, !PT ;  /* 0xff80000007097812 */ /* 0x000fc800078ec0ff */
[-C--:B------:R-:W-:Y:S02]  /*d000*/  IADD3 R7, R6, -R9.reuse, RZ ;  /* 0x8000000906077210 */ /* 0x080fe40007ffe0ff */
[----:B------:R-:W-:-:S03]  /*d010*/  I2FP.F32.S32 R8, R9 ;  /* 0x0000000900087245 */ /* 0x000fc60000201400 */
[----:B------:R-:W-:Y:S01]  /*d020*/  FADD.FTZ R10, R7, -1 ;  /* 0xbf800000070a7421 */ /* 0x000fe20000010000 */
[----:B------:R-:W-:-:S03]  /*d030*/  @P1 MOV R9, 0x7f800000 ;  /* 0x7f80000000091802 */ /* 0x000fc60000000f00 */
        /* <DEDUP_REMOVED lines=9> */
[----:B------:R-:W-:Y:S01]  /*d0d0*/  FSETP.NEU.FTZ.AND P0, PT, R6, RZ, PT ;  /* 0x000000ff0600720b */ /* 0x000fe20003f1d000 */
[----:B------:R-:W-:Y:S02]  /*d0e0*/  FMUL.FTZ R11, R10, R11 ;  /* 0x0000000b0a0b7220 */ /* 0x000fe40000410000 */
[----:B------:R-:W-:Y:S02]  /*d0f0*/  FFMA.FTZ R7, R8, 1.1920928955078125e-07, R7 ;  /* 0x3400000008077823 */ /* 0x000fe40000010007 */
[----:B------:R-:W-:-:S04]  /*d100*/  FFMA.FTZ R10, R10, R11, R10 ;  /* 0x0000000b0a0a7223 */ /* 0x000fc8000001000a */
[----:B------:R-:W-:Y:S01]  /*d110*/  FFMA.FTZ R7, R7, 0.69314718246459960938, R10 ;  /* 0x3f31721807077823 */ /* 0x000fe2000001000a */
[----:B------:R-:W-:-:S04]  /*d120*/  @P1 FFMA.FTZ R7, R6, R9, +INF ;  /* 0x7f80000006071423 */ /* 0x000fc80000010009 */
[----:B------:R-:W-:-:S05]  /*d130*/  FADD.FTZ R7, -R7, -RZ ;  /* 0x800000ff07077221 */ /* 0x000fca0000010100 */
[----:B------:R-:W-:-:S07]  /*d140*/  FSEL R7, R7, +INF , P0 ;  /* 0x7f80000007077808 */ /* 0x000fce0000000000 */
.L_x_1033:
[----:B------:R-:W-:Y:S05]  /*d150*/  BSYNC B2 ;  /* 0x0000000000027941 */ /* 0x000fea0003800000 */
.L_x_1030:
[----:B------:R-:W-:Y:S01]  /*d160*/  FSETP.GE.FTZ.AND P0, PT, R3, RZ, PT ;  /* 0x000000ff0300720b */ /* 0x000fe20003f16000 */
[----:B------:R-:W-:Y:S01]  /*d170*/  BSSY B2, `(.L_x_1036) ;  /* 0x0000056000027945 */ /* 0x000fe20003800000 */
[----:B------:R-:W-:-:S11]  /*d180*/  IMAD.MOV.U32 R6, RZ, RZ, R7 ;  /* 0x000000ffff067224 */ /* 0x000fd600078e0007 */
        /* <DEDUP_REMOVED lines=9> */
[----:B------:R-:W-:Y:S01]  /*d220*/  HFMA2.MMA R9, -RZ, RZ, -0.66259765625, 2.662109375 ;  /* 0xb94d4153ff097435 */ /* 0x000fe200000001ff */
[----:B------:R-:W-:Y:S02]  /*d230*/  IMAD.MOV.U32 R10, RZ, RZ, 0x3c0885e4 ;  /* 0x3c0885e4ff0a7424 */ /* 0x000fe400078e00ff */
[----:B------:R-:W0:Y:S01]  /*d240*/  F2I.NTZ R14, R5 ;  /* 0x00000005000e7305 */ /* 0x000e220000203100 */
[----:B------:R-:W-:-:S07]  /*d250*/  IMAD.MOV.U32 R12, RZ, RZ, 0x3e2aaaa8 ;  /* 0x3e2aaaa8ff0c7424 */ /* 0x000fce00078e00ff */
[----:B------:R-:W1:Y:S01]  /*d260*/  FRND R6, R5 ;  /* 0x0000000500067307 */ /* 0x000e620000201000 */
[C---:B0-----:R-:W-:Y:S02]  /*d270*/  LOP3.LUT P1, RZ, R14.reuse, 0x1, RZ, 0xc0, !PT ;  /* 0x000000010eff7812 */ /* 0x041fe4000782c0ff */
[----:B------:R-:W-:Y:S02]  /*d280*/  LOP3.LUT P0, RZ, R14, 0x2, RZ, 0xc0, !PT ;  /* 0x000000020eff7812 */ /* 0x000fe4000780c0ff */
[----:B------:R-:W-:Y:S02]  /*d290*/  FSEL R10, R10, 0.041666727513074874878, !P1 ;  /* 0x3d2aaabb0a0a7808 */ /* 0x000fe40004800000 */
[----:B------:R-:W-:Y:S01]  /*d2a0*/  FSEL R12, -R12, -0.4999999701976776123, !P1 ;  /* 0xbeffffff0c0c7808 */ /* 0x000fe20004800100 */
[----:B-1----:R-:W-:-:S04]  /*d2b0*/  FFMA.FTZ R6, -R6, 0.5, |R3| ;  /* 0x3f00000006067823 */ /* 0x002fc80000010503 */
[----:B------:R-:W-:Y:S02]  /*d2c0*/  FMUL.FTZ R6, R6, 3.1415927410125732422 ;  /* 0x40490fdb06067820 */ /* 0x000fe40000410000 */
[----:B------:R-:W-:Y:S02]  /*d2d0*/  @P1 MOV R11, 0x37cbac00 ;  /* 0x37cbac00000b1802 */ /* 0x000fe40000000f00 */
[C---:B------:R-:W-:Y:S01]  /*d2e0*/  FMUL.FTZ R13, R6.reuse, R6 ;  /* 0x00000006060d7220 */ /* 0x040fe20000410000 */
[----:B------:R-:W-:-:S03]  /*d2f0*/  FSEL R6, R6, 1, !P1 ;  /* 0x3f80000006067808 */ /* 0x000fc60004800000 */
[C---:B------:R-:W-:Y:S02]  /*d300*/  @P1 FFMA.FTZ R9, R13.reuse, R11, -0.0013887860113754868507 ;  /* 0xbab607ed0d091423 */ /* 0x040fe4000001000b */
[C---:B------:R-:W-:Y:S02]  /*d310*/  FFMA.FTZ R5, R13.reuse, R6, RZ ;  /* 0x000000060d057223 */ /* 0x040fe400000100ff */
[----:B------:R-:W-:-:S04]  /*d320*/  FFMA.FTZ R9, R13, R9, R10 ;  /* 0x000000090d097223 */ /* 0x000fc8000001000a */
[----:B------:R-:W-:Y:S01]  /*d330*/  FFMA.FTZ R9, R13, R9, R12 ;  /* 0x000000090d097223 */ /* 0x000fe2000001000c */
[----:B------:R-:W-:-:S03]  /*d340*/  HFMA2.MMA R12, -RZ, RZ, 1.5048828125, 33.21875 ;  /* 0x3e055027ff0c7435 */ /* 0x000fc600000001ff */
[----:B------:R-:W-:-:S04]  /*d350*/  FFMA.FTZ R6, R9, R5, R6 ;  /* 0x0000000509067223 */ /* 0x000fc80000010006 */
[----:B------:R-:W-:-:S04]  /*d360*/  @P0 FFMA.FTZ R6, R6, -1, RZ ;  /* 0xbf80000006060823 */ /* 0x000fc800000100ff */
[----:B------:R-:W-:-:S05]  /*d370*/  FMUL.FTZ R5, |R3|, |R6| ;  /* 0x4000000603057220 */ /* 0x000fca0000410200 */
[----:B------:R-:W-:-:S13]  /*d380*/  FSETP.GEU.FTZ.AND P0, PT, R5, 1.175494350822287508e-38, PT ;  /* 0x008000000500780b */ /* 0x000fda0003f1e000 */
[----:B------:R-:W-:-:S05]  /*d390*/  @!P0 FMUL.FTZ R5, R5, 8388608 ;  /* 0x4b00000005058820 */ /* 0x000fca0000410000 */
[----:B------:R-:W-:-:S04]  /*d3a0*/  IADD3 R6, R5, -0x3f2aaaab, RZ ;  /* 0xc0d5555505067810 */ /* 0x000fc80007ffe0ff */
[----:B------:R-:W-:-:S04]  /*d3b0*/  LOP3.LUT R10, R6, 0xff800000, RZ, 0xc0, !PT ;  /* 0xff800000060a7812 */ /* 0x000fc800078ec0ff */
[----:B------:R-:W-:Y:S01]  /*d3c0*/  I2FP.F32.S32 R9, R10 ;  /* 0x0000000a00097245 */ /* 0x000fe20000201400 */
[----:B------:R-:W-:-:S04]  /*d3d0*/  IMAD.IADD R6, R5, 0x1, -R10 ;  /* 0x0000000105067824 */ /* 0x000fc800078e0a0a */
        /* <DEDUP_REMOVED lines=21> */
.L_x_1038:
[----:B------:R-:W-:Y:S01]  /*d530*/  FSETP.GEU.FTZ.AND P0, PT, |R3|, 1.175494350822287508e-38, PT ;  /* 0x008000000300780b */ /* 0x000fe20003f1e200 */
[----:B------:R-:W-:-:S03]  /*d540*/  IMAD.MOV.U32 R10, RZ, RZ, 0x3e055027 ;  /* 0x3e055027ff0a7424 */ /* 0x000fc600078e00ff */
[----:B------:R-:W-:-:S09]  /*d550*/  FSEL R9, RZ, -23, P0 ;  /* 0xc1b80000ff097808 */ /* 0x000fd20000000000 */
[----:B------:R-:W-:-:S04]  /*d560*/  @!P0 FMUL.FTZ R5, |R3|, 8388608 ;  /* 0x4b00000003058820 */ /* 0x000fc80000410200 */
        /* <DEDUP_REMOVED lines=22> */
.L_x_1037:
[----:B------:R-:W-:Y:S05]  /*d6d0*/  BSYNC B2 ;  /* 0x0000000000027941 */ /* 0x000fea0003800000 */
.L_x_1036:
[----:B------:R-:W0:Y:S01]  /*d6e0*/  MUFU.LG2 R5, R0 ;  /* 0x0000000000057308 */ /* 0x000e220000000c00 */
[----:B------:R-:W-:Y:S01]  /*d6f0*/  MOV R8, RZ ;  /* 0x000000ff00087202 */ /* 0x000fe20000000f00 */
[----:B0-----:R-:W-:-:S04]  /*d700*/  FMUL.FTZ R5, R5, 0.69314718246459960938 ;  /* 0x3f31721805057820 */ /* 0x001fc80000410000 */
[----:B------:R-:W-:-:S04]  /*d710*/  FFMA.FTZ R5, R3, R5, -R0 ;  /* 0x0000000503057223 */ /* 0x000fc80000010800 */
[----:B------:R-:W-:-:S05]  /*d720*/  FADD.FTZ R5, R5, -R6 ;  /* 0x8000000605057221 */ /* 0x000fca0000010000 */
[----:B------:R-:W-:-:S13]  /*d730*/  FSETP.GEU.FTZ.AND P0, PT, R5, -88.72283935546875, PT ;  /* 0xc2b172180500780b */ /* 0x000fda0003f1e000 */
[----:B------:R-:W-:-:S04]  /*d740*/  @P0 FMUL.FTZ R5, R5, 1.4426950216293334961 ;  /* 0x3fb8aa3b05050820 */ /* 0x000fc80000410000 */
[----:B------:R0:W1:Y:S03]  /*d750*/  @P0 MUFU.EX2 R8, R5 ;  /* 0x0000000500080308 */ /* 0x0000660000000800 */
.L_x_1029:
[----:B------:R-:W-:Y:S05]  /*d760*/  BSYNC B0 ;  /* 0x0000000000007941 */ /* 0x000fea0003800000 */
.L_x_1020:
[----:B-1----:R-:W-:Y:S01]  /*d770*/  FSETP.NEU.FTZ.AND P0, PT, R8, RZ, PT ;  /* 0x000000ff0800720b */ /* 0x002fe20003f1d000 */
[----:B0-----:R-:W-:-:S12]  /*d780*/  IMAD.MOV.U32 R5, RZ, RZ, RZ ;  /* 0x000000ffff057224 */ /* 0x001fd800078e00ff */
[----:B------:R-:W-:Y:S05]  /*d790*/  @!P0 BRA `(.L_x_1015) ;  /* 0x000000bc00748947 */ /* 0x000fea0003800000 */
[----:B------:R-:W-:Y:S01]  /*d7a0*/  HFMA2.MMA R5, -RZ, RZ, 0, 0 ;  /* 0x00000000ff057435 */ /* 0x000fe200000001ff */
[----:B------:R-:W-:Y:S01]  /*d7b0*/  BSSY B0, `(.L_x_1039) ;  /* 0x000000e000007945 */ /* 0x000fe20003800000 */
[----:B------:R-:W-:Y:S01]  /*d7c0*/  IMAD.MOV.U32 R6, RZ, RZ, 0x3f800000 ;  /* 0x3f800000ff067424 */ /* 0x000fe200078e00ff */
[----:B------:R-:W-:Y:S01]  /*d7d0*/  MOV R7, R3 ;  /* 0x0000000300077202 */ /* 0x000fe20000000f00 */
[----:B------:R-:W-:-:S07]  /*d7e0*/  IMAD.MOV.U32 R9, RZ, RZ, 0x3f800000 ;  /* 0x3f800000ff097424 */ /* 0x000fce00078e00ff */
.L_x_1040:
        /* <DEDUP_REMOVED lines=11> */
.L_x_1039:
[----:B------:R-:W0:Y:S01]  /*d8a0*/  MUFU.RCP R0, R3 ;  /* 0x0000000300007308 */ /* 0x000e220000001000 */
[----:B------:R-:W-:-:S04]  /*d8b0*/  FMUL.FTZ R5, R9, R8 ;  /* 0x0000000809057220 */ /* 0x000fc80000410000 */
[----:B0-----:R-:W-:Y:S01]  /*d8c0*/  FMUL.FTZ R5, R5, R0 ;  /* 0x0000000005057220 */ /* 0x001fe20000410000 */
[----:B------:R-:W-:Y:S06]  /*d8d0*/  BRA `(.L_x_1015) ;  /* 0x000000bc00247947 */ /* 0x000fec0003800000 */
.L_x_1019:
[----:B------:R-:W-:Y:S01]  /*d8e0*/  IMAD.MOV.U32 R5, RZ, RZ, R3 ;  /* 0x000000ffff057224 */ /* 0x000fe200078e0003 */
[----:B------:R-:W-:Y:S02]  /*d8f0*/  MOV R19, R0 ;  /* 0x0000000000137202 */ /* 0x000fe40000000f00 */
[----:B------:R-:W-:-:S07]  /*d900*/  MOV R36, 0xd920 ;  /* 0x0000d92000247802 */ /* 0x000fce0000000f00 */
[----:B------:R-:W-:Y:S05]  /*d910*/  CALL.REL.NOINC `($_ZN2at6native27unrolled_elementwise_kernelIN48_GLOBAL__N__08322988_15_IGammaKernel_cu_cb51a28d10CalcIgammaIfEESt5arrayIPcLm3EELi4E23TrivialOffsetCalculatorILi2EjES8_ILi1EjENS0_6memory12LoadWithCastILi2EEENSB_13StoreWithCastILi1EEEEEviT_T0_T2_T3_T4_T5_$_ZN46_INTERNAL_08322988_15_IGammaKernel_cu_cb51a28d48_GLOBAL__N__08322988_15_IGammaKernel_cu_cb51a28d12calc_igammacIfEET_S2_S2_) ;  /* 0x000000bc00207944 */ /* 0x000fea0003c00000 */
[----:B------:R-:W-:Y:S01]  /*d920*/  FADD.FTZ R5, -R0, 1 ;  /* 0x3f80000000057421 */ /* 0x000fe20000010100 */
[----:B------:R-:W-:Y:S06]  /*d930*/  BRA `(.L_x_1015) ;  /* 0x000000bc000c7947 */ /* 0x000fec0003800000 */
.L_x_1018:
        /* <DEDUP_REMOVED lines=19> */
[-C--:B------:R-:W-:Y:S01]  /*da70*/  FMUL.FTZ R5, R0, R25.reuse ;  /* 0x0000001900057220 */ /* 0x080fe20000410000 */
[----:B0-----:R-:W-:Y:S01]  /*da80*/  HFMA2.MMA R7, -RZ, RZ, 0.0911865234375, 12.4609375 ;  /* 0x2dd64a3bff077435 */ /* 0x001fe200000001ff */
[----:B------:R0:W-:Y:S01]  /*da90*/  STL.64 [R1+0x8], R8 ;  /* 0x0000080801007387 */ /* 0x0001e20000100a00 */
[----:B------:R-:W-:Y:S01]  /*daa0*/  IMAD.MOV.U32 R6, RZ, RZ, -0x517fc7ac ;  /* 0xae803854ff067424 */ /* 0x000fe200078e00ff */
[----:B------:R-:W-:Y:S01]  /*dab0*/  BSSY B0, `(.L_x_1041) ;  /* 0x00003e1000007945 */ /* 0x000fe20003800000 */
[----:B-1----:R-:W-:Y:S01]  /*dac0*/  HFMA2.MMA R11, -RZ, RZ, -0.0477294921875, -4.87109375 ;  /* 0xaa1cc4dfff0b7435 */ /* 0x002fe200000001ff */
[----:B------:R-:W-:Y:S01]  /*dad0*/  IMAD.MOV.U32 R10, RZ, RZ, 0x2abdd03b ;  /* 0x2abdd03bff0a7424 */ /* 0x000fe200078e00ff */
[----:B------:R1:W-:Y:S01]  /*dae0*/  STL.64 [R1+0x18], R12 ;  /* 0x0000180c01007387 */ /* 0x0003e20000100a00 */
[----:B------:R-:W-:Y:S01]  /*daf0*/  FSETP.GT.FTZ.AND P0, PT, R5, 1, PT ;  /* 0x3f8000000500780b */ /* 0x000fe20003f14000 */
[----:B--2---:R-:W-:Y:S01]  /*db00*/  HFMA2.MMA R15, -RZ, RZ, -0.8681640625, -0.7294921875 ;  /* 0xbaf2b9d6ff0f7435 */ /* 0x004fe200000001ff */
[----:B------:R-:W-:Y:S01]  /*db10*/  IMAD.MOV.U32 R14, RZ, RZ, -0x58f1ab76 ;  /* 0xa70e548aff0e7424 */ /* 0x000fe200078e00ff */
[----:B------:R2:W-:Y:S01]  /*db20*/  STL.64 [R1+0x40], R6 ;  /* 0x0000400601007387 */ /* 0x0005e20000100a00 */
[----:B------:R-:W-:Y:S01]  /*db30*/  FMUL.FTZ R0, R24, R25 ;  /* 0x0000001918007220 */ /* 0x000fe20000410000 */
[----:B0-----:R-:W-:Y:S01]  /*db40*/  IMAD.MOV.U32 R8, RZ, RZ, -0x534f1ac8 ;  /* 0xacb0e538ff087424 */ /* 0x001fe200078e00ff */
[----:B------:R-:W-:Y:S01]  /*db50*/  MOV R9, 0x29f7cc00 ;  /* 0x29f7cc0000097802 */ /* 0x000fe20000000f00 */
[----:B------:R0:W-:Y:S01]  /*db60*/  STL.64 [R1+0x50], R10 ;  /* 0x0000500a01007387 */ /* 0x0001e20000100a00 */
[----:B-1----:R-:W-:Y:S01]  /*db70*/  IMAD.MOV.U32 R12, RZ, RZ, 0x2900827e ;  /* 0x2900827eff0c7424 */ /* 0x002fe200078e00ff */
[----:B------:R-:W-:-:S02]  /*db80*/  MOV R13, 0xa6141ff4 ;  /* 0xa6141ff4000d7802 */ /* 0x000fc40000000f00 */
[----:B------:R1:W-:Y:S01]  /*db90*/  STL.64 [R1+0x48], R8 ;  /* 0x0000480801007387 */ /* 0x0003e20000100a00 */
[----:B--2---:R-:W-:Y:S01]  /*dba0*/  HFMA2.MMA R7, -RZ, RZ, 0.66748046875, -2.81640625 ;  /* 0x3957c1a2ff077435 */ /* 0x004fe200000001ff */
[----:B------:R-:W-:Y:S02]  /*dbb0*/  IMAD.MOV.U32 R6, RZ, RZ, -0x457e3585 ;  /* 0xba81ca7bff067424 */ /* 0x000fe400078e00ff */
[----:B------:R2:W-:Y:S01]  /*dbc0*/  STL.64 [R1+0x60], R14 ;  /* 0x0000600e01007387 */ /* 0x0005e20000100a00 */
[----:B0-----:R-:W-:Y:S01]  /*dbd0*/  HFMA2.MMA R11, -RZ, RZ, 0.1968994140625, 62.5625 ;  /* 0x324d53d2ff0b7435 */ /* 0x001fe200000001ff */
[----:B------:R-:W-:Y:S02]  /*dbe0*/  IMAD.MOV.U32 R10, RZ, RZ, -0x4c88ee18 ;  /* 0xb37711e8ff0a7424 */ /* 0x000fe400078e00ff */
[----:B------:R0:W-:Y:S01]  /*dbf0*/  STL.64 [R1+0x28], R18 ;  /* 0x0000281201007387 */ /* 0x0001e20000100a00 */
[----:B-1----:R-:W-:Y:S01]  /*dc00*/  IMAD.MOV.U32 R8, RZ, RZ, 0x319fac92 ;  /* 0x319fac92ff087424 */ /* 0x002fe200078e00ff */
[----:B------:R-:W-:-:S02]  /*dc10*/  MOV R9, 0x34140796 ;  /* 0x3414079600097802 */ /* 0x000fc40000000f00 */
[----:B------:R1:W-:Y:S01]  /*dc20*/  STL.64 [R1+0x58], R12 ;  /* 0x0000580c01007387 */ /* 0x0003e20000100a00 */
[----:B--2---:R-:W-:Y:S01]  /*dc30*/  HFMA2.MMA R15, -RZ, RZ, -0.105224609375, 52.09375 ;  /* 0xaebc5283ff0f7435 */ /* 0x004fe200000001ff */
        /* <DEDUP_REMOVED lines=8> */
[----:B--2---:R-:W-:Y:S01]  /*dcc0*/  HFMA2.MMA R9, -RZ, RZ, -0.02960205078125, -131.5 ;  /* 0xa794d81cff097435 */ /* 0x004fe200000001ff */
[----:B------:R-:W-:Y:S02]  /*dcd0*/  IMAD.MOV.U32 R8, RZ, RZ, 0x28b6c54f ;  /* 0x28b6c54fff087424 */ /* 0x000fe400078e00ff */
        /* <DEDUP_REMOVED lines=21> */
[----:B------:R0:W-:Y:S04]  /*de30*/  STL.64 [R1+0xd8], R12 ;  /* 0x0000d80c01007387 */ /* 0x0001e80000100a00 */
[----:B------:R3:W-:Y:S01]  /*de40*/  STL.64 [R1+0xe0], R14 ;  /* 0x0000e00e01007387 */ /* 0x0007e20000100a00 */
[----:B-1----:R-:W-:Y:S01]  /*de50*/  HFMA2.MMA R19, -RZ, RZ, -0.11529541015625, 0.0230712890625 ;  /* 0xaf6125e8ff137435 */ /* 0x002fe200000001ff */
[----:B------:R-:W-:Y:S02]  /*de60*/  IMAD.MOV.U32 R18, RZ, RZ, 0x34195641 ;  /* 0x34195641ff127424 */ /* 0x000fe400078e00ff */
[----:B--2---:R-:W-:Y:S01]  /*de70*/  IMAD.MOV.U32 R6, RZ, RZ, 0x35b82c49 ;  /* 0x35b82c49ff067424 */ /* 0x004fe200078e00ff */
[----:B------:R-:W-:Y:S01]  /*de80*/  MOV R7, 0xb5291658 ;  /* 0xb529165800077802 */ /* 0x000fe20000000f00 */
[----:B------:R1:W-:Y:S01]  /*de90*/  STL.64 [R1+0x108], R10 ;  /* 0x0001080a01007387 */ /* 0x0003e20000100a00 */
[----:B0-----:R-:W-:Y:S01]  /*dea0*/  HFMA2.MMA R13, -RZ, RZ, -0.029632568359375, 0.25244140625 ;  /* 0xa796340aff0d7435 */ /* 0x001fe200000001ff */
[----:B------:R-:W-:-:S02]  /*deb0*/  IMAD.MOV.U32 R12, RZ, RZ, 0x2d52aed2 ;  /* 0x2d52aed2ff0c7424 */ /* 0x000fc400078e00ff */
[----:B------:R0:W-:Y:S01]  /*dec0*/  STL.64 [R1+0xe8], R6 ;  /* 0x0000e80601007387 */ /* 0x0001e20000100a00 */
[----:B---3--:R-:W-:Y:S01]  /*ded0*/  IMAD.MOV.U32 R14, RZ, RZ, -0x54660630 ;  /* 0xab99f9d0ff0e7424 */ /* 0x008fe200078e00ff */
[----:B------:R-:W-:Y:S02]  /*dee0*/  MOV R15, 0x2b033afb ;  /* 0x2b033afb000f7802 */ /* 0x000fe40000000f00 */
[----:B------:R2:W-:Y:S01]  /*def0*/  STL.64 [R1+0x100], R8 ;  /* 0x0001000801007387 */ /* 0x0005e20000100a00 */
[----:B-1----:R-:W-:Y:S01]  /*df00*/  IMAD.MOV.U32 R10, RZ, RZ, -0x4b7f56af ;  /* 0xb480a951ff0a7424 */ /* 0x002fe200078e00ff */
[----:B------:R-:W-:Y:S02]  /*df10*/  MOV R11, 0x3739efa3 ;  /* 0x3739efa3000b7802 */ /* 0x000fe40000000f00 */
[----:B------:R1:W-:Y:S01]  /*df20*/  STL.64 [R1+0x118], R14 ;  /* 0x0001180e01007387 */ /* 0x0003e20000100a00 */
[----:B0-----:R-:W-:Y:S01]  /*df30*/  IMAD.MOV.U32 R6, RZ, RZ, 0x281f97f3 ;  /* 0x281f97f3ff067424 */ /* 0x001fe200078e00ff */
[----:B------:R-:W-:-:S02]  /*df40*/  MOV R7, 0x3a2a3eca ;  /* 0x3a2a3eca00077802 */ /* 0x000fc40000000f00 */
[----:B------:R0:W-:Y:S01]  /*df50*/  STL.64 [R1+0xf0], R18 ;  /* 0x0000f01201007387 */ /* 0x0001e20000100a00 */
[----:B--2---:R-:W-:Y:S01]  /*df60*/  HFMA2.MMA R9, -RZ, RZ, -0.5771484375, -0.00124835968017578125 ;  /* 0xb89e951dff097435 */ /* 0x004fe200000001ff */
[----:B------:R-:W-:Y:S02]  /*df70*/  IMAD.MOV.U32 R8, RZ, RZ, 0x398c5cdb ;  /* 0x398c5cdbff087424 */ /* 0x000fe400078e00ff */
[----:B------:R2:W-:Y:S01]  /*df80*/  STL.64 [R1+0x110], R12 ;  /* 0x0001100c01007387 */ /* 0x0005e20000100a00 */
[----:B-1----:R-:W-:Y:S01]  /*df90*/  HFMA2.MMA R15, -RZ, RZ, -0.20751953125, 0.046112060546875 ;  /* 0xb2a429e7ff0f7435 */ /* 0x002fe200000001ff */
[----:B------:R-:W-:Y:S02]  /*dfa0*/  IMAD.MOV.U32 R14, RZ, RZ, 0x33adef47 ;  /* 0x33adef47ff0e7424 */ /* 0x000fe400078e00ff */
[----:B------:R1:W-:Y:S01]  /*dfb0*/  STL.64 [R1+0x140], R10 ;  /* 0x0001400a01007387 */ /* 0x0003e20000100a00 */
[----:B0-----:R-:W-:Y:S01]  /*dfc0*/  IMAD.MOV.U32 R18, RZ, RZ, 0x39709e72 ;  /* 0x39709e72ff127424 */ /* 0x001fe200078e00ff */
[----:B------:R-:W-:-:S02]  /*dfd0*/  MOV R19, 0xb9f5fd8c ;  /* 0xb9f5fd8c00137802 */ /* 0x000fc40000000f00 */
[----:B------:R0:W-:Y:S01]  /*dfe0*/  STL.64 [R1+0x128], R6 ;  /* 0x0001280601007387 */ /* 0x0001e20000100a00 */
[----:B--2---:R-:W-:Y:S01]  /*dff0*/  IMAD.MOV.U32 R12, RZ, RZ, -0x520aee6d ;  /* 0xadf51193ff0c7424 */ /* 0x004fe200078e00ff */
[----:B------:R-:W-:Y:S02]  /*e000*/  MOV R13, 0xb43616e8 ;  /* 0xb43616e8000d7802 */ /* 0x000fe40000000f00 */
[----:B------:R2:W-:Y:S01]  /*e010*/  STL.64 [R1+0x130], R18 ;  /* 0x0001301201007387 */ /* 0x0005e20000100a00 */
[----:B-1----:R-:W-:Y:S01]  /*e020*/  IMAD.MOV.U32 R10, RZ, RZ, 0x248f2a67 ;  /* 0x248f2a67ff0a7424 */ /* 0x002fe200078e00ff */
[----:B------:R-:W-:Y:S02]  /*e030*/  MOV R11, 0x2a6f79fa ;  /* 0x2a6f79fa000b7802 */ /* 0x000fe40000000f00 */
[----:B------:R1:W-:Y:S01]  /*e040*/  STL.64 [R1+0x138], R8 ;  /* 0x0001380801007387 */ /* 0x0003e20000100a00 */
[----:B0-----:R-:W-:Y:S01]  /*e050*/  IMAD.MOV.U32 R6, RZ, RZ, 0x2c2861f8 ;  /* 0x2c2861f8ff067424 */ /* 0x001fe200078e00ff */
[----:B------:R-:W-:-:S02]  /*e060*/  MOV R7, 0x310db352 ;  /* 0x310db35200077802 */ /* 0x000fc40000000f00 */
[----:B------:R0:W-:Y:S01]  /*e070*/  STL.64 [R1+0x150], R12 ;  /* 0x0001500c01007387 */ /* 0x0001e20000100a00 */
[----:B--2---:R-:W-:Y:S01]  /*e080*/  HFMA2.MMA R19, -RZ, RZ, 0.115966796875, -149.25 ;  /* 0x2f6cd8aaff137435 */ /* 0x004fe200000001ff */
[----:B------:R-:W-:Y:S02]  /*e090*/  IMAD.MOV.U32 R18, RZ, RZ, -0x4f7df9d6 ;  /* 0xb082062aff127424 */ /* 0x000fe400078e00ff */
[----:B------:R2:W-:Y:S01]  /*e0a0*/  STL.64 [R1+0x158], R14 ;  /* 0x0001580e01007387 */ /* 0x0005e20000100a00 */
[----:B-1----:R-:W-:-:S03]  /*e0b0*/  HFMA2.MMA R9, -RZ, RZ, -0.06402587890625, 7.30859375 ;  /* 0xac19474fff097435 */ /* 0x002fc600000001ff */
[----:B------:R1:W-:Y:S01]  /*e0c0*/  STL.64 [R1+0x180], R10 ;  /* 0x0001800a01007387 */ /* 0x0003e20000100a00 */
[----:B------:R-:W-:Y:S01]  /*e0d0*/  IMAD.MOV.U32 R8, RZ, RZ, 0x2d2c3ebd ;  /* 0x2d2c3ebdff087424 */ /* 0x000fe200078e00ff */
[----:B0-----:R-:W-:Y:S01]  /*e0e0*/  HFMA2.MMA R13, -RZ, RZ, 0.036865234375, 0.869140625 ;  /* 0x28b83af4ff0d7435 */ /* 0x001fe200000001ff */
[----:B------:R-:W-:Y:S01]  /*e0f0*/  IMAD.MOV.U32 R12, RZ, RZ, -0x562d9389 ;  /* 0xa9d26c77ff0c7424 */ /* 0x000fe200078e00ff */
[----:B------:R0:W-:Y:S01]  /*e100*/  STL.64 [R1+0x160], R6 ;  /* 0x0001600601007387 */ /* 0x0001e20000100a00 */
[----:B--2---:R-:W-:Y:S01]  /*e110*/  IMAD.MOV.U32 R14, RZ, RZ, -0x459e0fa8 ;  /* 0xba61f058ff0e7424 */ /* 0x004fe200078e00ff */
[----:B------:R-:W-:Y:S02]  /*e120*/  MOV R15, 0x3a4d87fb ;  /* 0x3a4d87fb000f7802 */ /* 0x000fe40000000f00 */
[----:B------:R2:W-:Y:S01]  /*e130*/  STL.64 [R1+0x168], R18 ;  /* 0x0001681201007387 */ /* 0x0005e20000100a00 */
[----:B-1----:R-:W-:Y:S01]  /*e140*/  HFMA2.MMA R11, -RZ, RZ, 0.0938720703125, 0.00019967555999755859375 ;  /* 0x2e020a8bff0b7435 */ /* 0x002fe200000001ff */
[----:B------:R-:W-:-:S02]  /*e150*/  IMAD.MOV.U32 R10, RZ, RZ, -0x4b89cc4a ;  /* 0xb47633b6ff0a7424 */ /* 0x000fc400078e00ff */
[----:B------:R1:W-:Y:S01]  /*e160*/  STL.64 [R1+0x190], R14 ;  /* 0x0001900e01007387 */ /* 0x0003e20000100a00 */
[----:B0-----:R-:W-:Y:S01]  /*e170*/  IMAD.MOV.U32 R6, RZ, RZ, 0x388b4846 ;  /* 0x388b4846ff067424 */ /* 0x001fe200078e00ff */
[----:B------:R-:W-:Y:S02]  /*e180*/  MOV R7, 0xb82671ff ;  /* 0xb82671ff00077802 */ /* 0x000fe40000000f00 */
[----:B------:R0:W-:Y:S01]  /*e190*/  STL.64 [R1+0x178], R8 ;  /* 0x0001780801007387 */ /* 0x0001e20000100a00 */
[----:B--2---:R-:W-:Y:S01]  /*e1a0*/  HFMA2.MMA R19, -RZ, RZ, 0.11773681640625, -188.375 ;  /* 0x2f89d9e3ff137435 */ /* 0x004fe200000001ff */
[----:B------:R-:W-:Y:S02]  /*e1b0*/  IMAD.MOV.U32 R18, RZ, RZ, 0x373eda60 ;  /* 0x373eda60ff127424 */ /* 0x000fe400078e00ff */
[----:B------:R2:W-:Y:S01]  /*e1c0*/  STL.64 [R1+0x188], R12 ;  /* 0x0001880c01007387 */ /* 0x0005e20000100a00 */
[----:B-1----:R-:W-:Y:S01]  /*e1d0*/  IMAD.MOV.U32 R14, RZ, RZ, -0x5027586f ;  /* 0xafd8a791ff0e7424 */ /* 0x002fe200078e00ff */
[----:B------:R-:W-:-:S02]  /*e1e0*/  MOV R15, 0x2f4c88ee ;  /* 0x2f4c88ee000f7802 */ /* 0x000fc40000000f00 */
[----:B------:R1:W-:Y:S01]  /*e1f0*/  STL.64 [R1+0x1a0], R6 ;  /* 0x0001a00601007387 */ /* 0x0003e20000100a00 */
[----:B0-----:R-:W-:Y:S01]  /*e200*/  IMAD.MOV.U32 R8, RZ, RZ, -0x4a1c71fc ;  /* 0xb5e38e04ff087424 */ /* 0x001fe200078e00ff */
[----:B------:R-:W-:Y:S02]  /*e210*/  MOV R9, 0x356f1bed ;  /* 0x356f1bed00097802 */ /* 0x000fe40000000f00 */
[----:B------:R0:W-:Y:S01]  /*e220*/  STL.64 [R1+0x1b8], R10 ;  /* 0x0001b80a01007387 */ /* 0x0001e20000100a00 */
[----:B--2---:R-:W-:Y:S01]  /*e230*/  HFMA2.MMA R13, -RZ, RZ, -0.050811767578125, -0.0056915283203125 ;  /* 0xaa819dd4ff0d7435 */ /* 0x004fe200000001ff */
[----:B------:R-:W-:Y:S02]  /*e240*/  IMAD.MOV.U32 R12, RZ, RZ, 0x316cd4f9 ;  /* 0x316cd4f9ff0c7424 */ /* 0x000fe400078e00ff */
[----:B------:R2:W-:Y:S01]  /*e250*/  STL.64 [R1+0x1d0], R14 ;  /* 0x0001d00e01007387 */ /* 0x0005e20000100a00 */
[----:B-1----:R-:W-:Y:S01]  /*e260*/  HFMA2.MMA R7, -RZ, RZ, 0.0262451171875, 4.01953125 ;  /* 0x26b84405ff077435 */ /* 0x002fe200000001ff */
[----:B------:R-:W-:-:S02]  /*e270*/  IMAD.MOV.U32 R6, RZ, RZ, -0x51c0682a ;  /* 0xae3f97d6ff067424 */ /* 0x000fc400078e00ff */
[----:B------:R1:W-:Y:S01]  /*e280*/  STL.64 [R1+0x30], R20 ;  /* 0x0000301401007387 */ /* 0x0003e20000100a00 */
[----:B0-----:R-:W-:Y:S01]  /*e290*/  HFMA2.MMA R11, -RZ, RZ, 0.69580078125, 465 ;  /* 0x39915f44ff0b7435 */ /* 0x001fe200000001ff */
[----:B------:R-:W-:Y:S02]  /*e2a0*/  IMAD.MOV.U32 R10, RZ, RZ, -0x476dc4fe ;  /* 0xb8923b02ff0a7424 */ /* 0x000fe400078e00ff */
[----:B------:R0:W-:Y:S01]  /*e2b0*/  STL.64 [R1+0x1b0], R8 ;  /* 0x0001b00801007387 */ /* 0x0001e20000100a00 */
[----:B--2---:R-:W-:Y:S01]  /*e2c0*/  HFMA2.MMA R15, -RZ, RZ, -0.4619140625, 0.00073146820068359375 ;  /* 0xb76411feff0f7435 */ /* 0x004fe200000001ff */
        /* <DEDUP_REMOVED lines=8> */
[----:B--2---:R-:W-:Y:S01]  /*e350*/  HFMA2.MMA R23, -RZ, RZ, -0.365234375, 447.5 ;  /* 0xb5d85efeff177435 */ /* 0x004fe200000001ff */
[----:B------:R-:W-:Y:S02]  /*e360*/  IMAD.MOV.U32 R22, RZ, RZ, 0x370054e5 ;  /* 0x370054e5ff167424 */ /* 0x000fe400078e00ff */
[----:B------:R2:W-:Y:S01]  /*e370*/  STL.64 [R1+0x1d8], R6 ;  /* 0x0001d80601007387 */ /* 0x0005e20000100a00 */
[----:B-1----:R-:W-:Y:S01]  /*e380*/  IMAD.MOV.U32 R18, RZ, RZ, 0x2ca4a32a ;  /* 0x2ca4a32aff127424 */ /* 0x002fe200078e00ff */
[----:B------:R-:W-:-:S02]  /*e390*/  MOV R19, 0xac173d62 ;  /* 0xac173d6200137802 */ /* 0x000fc40000000f00 */
[----:B------:R1:W-:Y:S01]  /*e3a0*/  STL.64 [R1+0x1f8], R10 ;  /* 0x0001f80a01007387 */ /* 0x0003e20000100a00 */
[----:B0-----:R-:W-:Y:S01]  /*e3b0*/  IMAD.MOV.U32 R12, RZ, RZ, -0x46aefdea ;  /* 0xb9510216ff0c7424 */ /* 0x001fe200078e00ff */
[----:B------:R-:W-:Y:S02]  /*e3c0*/  MOV R13, 0x388e8f4e ;  /* 0x388e8f4e000d7802 */ /* 0x000fe40000000f00 */
[----:B------:R0:W-:Y:S01]  /*e3d0*/  STL.64 [R1+0x78], R20 ;  /* 0x0000781401007387 */ /* 0x0001e20000100a00 */
[----:B--2---:R-:W-:Y:S01]  /*e3e0*/  HFMA2.MMA R7, -RZ, RZ, 0.29541015625, 0.0001986026763916015625 ;  /* 0x34ba0a82ff077435 */ /* 0x004fe200000001ff */
[----:B------:R-:W-:Y:S02]  /*e3f0*/  IMAD.MOV.U32 R6, RZ, RZ, -0x504d3181 ;  /* 0xafb2ce7fff067424 */ /* 0x000fe400078e00ff */
[----:B------:R2:W-:Y:S01]  /*e400*/  STL.64 [R1+0x1f0], R8 ;  /* 0x0001f00801007387 */ /* 0x0005e20000100a00 */
[----:B-1----:R-:W-:Y:S01]  /*e410*/  IMAD.MOV.U32 R10, RZ, RZ, 0x315951d7 ;  /* 0x315951d7ff0a7424 */ /* 0x002fe200078e00ff */
[----:B------:R-:W-:-:S02]  /*e420*/  MOV R11, 0xb0578799 ;  /* 0xb0578799000b7802 */ /* 0x000fc40000000f00 */
[----:B------:R1:W-:Y:S01]  /*e430*/  STL.64 [R1+0x208], R14 ;  /* 0x0002080e01007387 */ /* 0x0003e20000100a00 */
[----:B0-----:R-:W-:Y:S01]  /*e440*/  IMAD.MOV.U32 R20, RZ, RZ, -0x5a86242d ;  /* 0xa579dbd3ff147424 */ /* 0x001fe200078e00ff */
[----:B------:R-:W-:Y:S02]  /*e450*/  MOV R21, 0xa960345a ;  /* 0xa960345a00157802 */ /* 0x000fe40000000f00 */
[----:B------:R0:W-:Y:S01]  /*e460*/  STL.64 [R1+0x1e0], R18 ;  /* 0x0001e01201007387 */ /* 0x0001e20000100a00 */
[----:B--2---:R-:W-:Y:S01]  /*e470*/  HFMA2.MMA R9, -RZ, RZ, -0.1826171875, -0.091796875 ;  /* 0xb1d8ade0ff097435 */ /* 0x004fe200000001ff */
[----:B------:R-:W-:Y:S02]  /*e480*/  IMAD.MOV.U32 R8, RZ, RZ, -0x575df71d ;  /* 0xa8a208e3ff087424 */ /* 0x000fe400078e00ff */
[----:B------:R2:W-:Y:S01]  /*e490*/  STL.64 [R1+0x200], R12 ;  /* 0x0002000c01007387 */ /* 0x0005e20000100a00 */
[----:B-1----:R-:W-:-:S03]  /*e4a0*/  HFMA2.MMA R15, -RZ, RZ, -0.05987548828125, 3760 ;  /* 0xabaa6b58ff0f7435 */ /* 0x002fc600000001ff */
[----:B------:R1:W-:Y:S01]  /*e4b0*/  STL.64 [R1+0x80], R22 ;  /* 0x0000801601007387 */ /* 0x0003e20000100a00 */
[----:B------:R-:W-:Y:S02]  /*e4c0*/  IMAD.MOV.U32 R14, RZ, RZ, -0x5bd72013 ;  /* 0xa428dfedff0e7424 */ /* 0x000fe400078e00ff */
[----:B0-----:R-:W-:Y:S01]  /*e4d0*/  IMAD.MOV.U32 R18, RZ, RZ, -0x4bb9ecc2 ;  /* 0xb446133eff127424 */ /* 0x001fe200078e00ff */
[----:B------:R-:W-:Y:S01]  /*e4e0*/  MOV R19, 0x334f3181 ;  /* 0x334f318100137802 */ /* 0x000fe20000000f00 */
[----:B------:R0:W-:Y:S01]  /*e4f0*/  STL.64 [R1+0x230], R10 ;  /* 0x0002300a01007387 */ /* 0x0001e20000100a00 */
[----:B--2---:R-:W-:Y:S01]  /*e500*/  IMAD.MOV.U32 R12, RZ, RZ, -0x51b97f57 ;  /* 0xae4680a9ff0c7424 */ /* 0x004fe200078e00ff */
[----:B------:R-:W-:Y:S02]  /*e510*/  MOV R13, 0x2d3dfaf5 ;  /* 0x2d3dfaf5000d7802 */ /* 0x000fe40000000f00 */
[----:B------:R2:W-:Y:S01]  /*e520*/  STL.64 [R1+0xb8], R20 ;  /* 0x0000b81401007387 */ /* 0x0005e20000100a00 */
[----:B-1----:R-:W-:Y:S01]  /*e530*/  HFMA2.MMA R23, -RZ, RZ, 0.37646484375, -160.625 ;  /* 0x3606d905ff177435 */ /* 0x002fe200000001ff */
[----:B------:R-:W-:-:S02]  /*e540*/  IMAD.MOV.U32 R22, RZ, RZ, 0x3a4a4588 ;  /* 0x3a4a4588ff167424 */ /* 0x000fc400078e00ff */
[----:B------:R1:W-:Y:S01]  /*e550*/  STL.64 [R1+0x218], R6 ;  /* 0x0002180601007387 */ /* 0x0003e20000100a00 */
[----:B0-----:R-:W-:Y:S01]  /*e560*/  IMAD.MOV.U32 R10, RZ, RZ, -0x48663e86 ;  /* 0xb799c17aff0a7424 */ /* 0x001fe200078e00ff */
[----:B------:R-:W-:Y:S02]  /*e570*/  MOV R11, 0xb153a122 ;  /* 0xb153a122000b7802 */ /* 0x000fe40000000f00 */
[----:B------:R0:W-:Y:S01]  /*e580*/  STL.64 [R1+0x220], R18 ;  /* 0x0002201201007387 */ /* 0x0001e20000100a00 */
[----:B--2---:R-:W-:Y:S01]  /*e590*/  IMAD.MOV.U32 R20, RZ, RZ, -0x4d8de466 ;  /* 0xb2721b9aff147424 */ /* 0x004fe200078e00ff */
[----:B------:R-:W-:Y:S02]  /*e5a0*/  MOV R21, 0x31d606a3 ;  /* 0x31d606a300157802 */ /* 0x000fe40000000f00 */
[----:B------:R2:W-:Y:S01]  /*e5b0*/  STL.64 [R1+0x228], R8 ;  /* 0x0002280801007387 */ /* 0x0005e20000100a00 */
[----:B-1----:R-:W-:Y:S01]  /*e5c0*/  IMAD.MOV.U32 R6, RZ, RZ, 0x2b1fe612 ;  /* 0x2b1fe612ff067424 */ /* 0x002fe200078e00ff */
[----:B------:R-:W-:-:S02]  /*e5d0*/  MOV R7, 0xaa152d8b ;  /* 0xaa152d8b00077802 */ /* 0x000fc40000000f00 */
[----:B------:R1:W-:Y:S04]  /*e5e0*/  STL.64 [R1+0x240], R12 ;  /* 0x0002400c01007387 */ /* 0x0003e80000100a00 */
[----:B------:R3:W-:Y:S01]  /*e5f0*/  STL.64 [R1+0x248], R14 ;  /* 0x0002480e01007387 */ /* 0x0007e20000100a00 */
[----:B0-----:R-:W-:Y:S01]  /*e600*/  HFMA2.MMA R19, -RZ, RZ, -0.76318359375, 0.9521484375 ;  /* 0xba1b3b9eff137435 */ /* 0x001fe200000001ff */
[----:B------:R-:W-:Y:S01]  /*e610*/  IMAD.MOV.U32 R18, RZ, RZ, 0x3a0b4779 ;  /* 0x3a0b4779ff127424 */ /* 0x000fe200078e00ff */
[----:B--2---:R-:W-:Y:S01]  /*e620*/  HFMA2.MMA R9, -RZ, RZ, 0.55224609375, 447 ;  /* 0x386b5efcff097435 */ /* 0x004fe200000001ff */
[----:B------:R0:W-:Y:S01]  /*e630*/  STL.64 [R1+0x270], R10 ;  /* 0x0002700a01007387 */ /* 0x0001e20000100a00 */
[----:B------:R-:W-:Y:S01]  /*e640*/  IMAD.MOV.U32 R8, RZ, RZ, -0x4754ffb6 ;  /* 0xb8ab004aff087424 */ /* 0x000fe200078e00ff */
[----:B-1----:R-:W-:Y:S01]  /*e650*/  HFMA2.MMA R13, -RZ, RZ, -0.376953125, 0.066162109375 ;  /* 0xb6082c3cff0d7435 */ /* 0x002fe200000001ff */
[----:B------:R-:W-:Y:S01]  /*e660*/  IMAD.MOV.U32 R12, RZ, RZ, 0x36688aea ;  /* 0x36688aeaff0c7424 */ /* 0x000fe200078e00ff */
[----:B------:R1:W-:Y:S01]  /*e670*/  STL.64 [R1+0xd0], R22 ;  /* 0x0000d01601007387 */ /* 0x0003e20000100a00 */
[----:B---3--:R-:W-:Y:S01]  /*e680*/  IMAD.MOV.U32 R14, RZ, RZ, 0x351b6448 ;  /* 0x351b6448ff0e7424 */ /* 0x008fe200078e00ff */
[----:B------:R-:W-:-:S02]  /*e690*/  MOV R15, 0x2a83a738 ;  /* 0x2a83a738000f7802 */ /* 0x000fc40000000f00 */
[----:B------:R2:W-:Y:S01]  /*e6a0*/  STL.64 [R1+0xf8], R20 ;  /* 0x0000f81401007387 */ /* 0x0005e20000100a00 */
[----:B0-----:R-:W-:-:S03]  /*e6b0*/  HFMA2.MMA R11, -RZ, RZ, 0.08428955078125, -213.875 ;  /* 0x2d65daafff0b7435 */ /* 0x001fc600000001ff */
[----:B------:R0:W-:Y:S01]  /*e6c0*/  STL.64 [R1+0x250], R6 ;  /* 0x0002500601007387 */ /* 0x0001e20000100a00 */
[----:B------:R-:W-:Y:S01]  /*e6d0*/  IMAD.MOV.U32 R10, RZ, RZ, -0x5215ac74 ;  /* 0xadea538cff0a7424 */ /* 0x000fe200078e00ff */
[----:B-1----:R-:W-:Y:S01]  /*e6e0*/  HFMA2.MMA R23, -RZ, RZ, 0.0149993896484375, -0.005496978759765625 ;  /* 0x23ae9da1ff177435 */ /* 0x002fe200000001ff */
[----:B------:R-:W-:Y:S01]  /*e6f0*/  IMAD.MOV.U32 R22, RZ, RZ, -0x5620f4f4 ;  /* 0xa9df0b0cff167424 */ /* 0x000fe200078e00ff */
[----:B------:R1:W-:Y:S01]  /*e700*/  STL.64 [R1+0x280], R14 ;  /* 0x0002800e01007387 */ /* 0x0003e20000100a00 */
[----:B--2---:R-:W-:Y:S01]  /*e710*/  HFMA2.MMA R21, -RZ, RZ, 0.359130859375, 1.5318393707275390625e-05 ;  /* 0x35bf0101ff157435 */ /* 0x004fe200000001ff */
[----:B------:R-:W-:Y:S02]  /*e720*/  IMAD.MOV.U32 R20, RZ, RZ, -0x49419487 ;  /* 0xb6be6b79ff147424 */ /* 0x000fe400078e00ff */
[----:B------:R2:W-:Y:S01]  /*e730*/  STL.64 [R1+0x258], R18 ;  /* 0x0002581201007387 */ /* 0x0005e20000100a00 */
[----:B0-----:R-:W-:Y:S01]  /*e740*/  IMAD.MOV.U32 R6, RZ, RZ, -0x4da878ae ;  /* 0xb2578752ff067424 */ /* 0x001fe200078e00ff */
[----:B------:R-:W-:-:S02]  /*e750*/  MOV R7, 0x29c2c5d5 ;  /* 0x29c2c5d500077802 */ /* 0x000fc40000000f00 */
[----:B------:R0:W-:Y:S04]  /*e760*/  STL.64 [R1+0x268], R8 ;  /* 0x0002680801007387 */ /* 0x0001e80000100a00 */
[----:B------:R3:W-:Y:S01]  /*e770*/  STL.64 [R1+0x278], R12 ;  /* 0x0002780c01007387 */ /* 0x0007e20000100a00 */
[----:B-1----:R-:W-:Y:S01]  /*e780*/  IMAD.MOV.U32 R14, RZ, RZ, 0x3858ebaf ;  /* 0x3858ebafff0e7424 */ /* 0x002fe200078e00ff */
[----:B------:R-:W-:Y:S01]  /*e790*/  MOV R15, 0xb9af99c3 ;  /* 0xb9af99c3000f7802 */ /* 0x000fe20000000f00 */
[----:B--2---:R-:W-:Y:S01]  /*e7a0*/  HFMA2.MMA R19, -RZ, RZ, -0.1380615234375, -0.58349609375 ;  /* 0xb06bb8abff137435 */ /* 0x004fe200000001ff */
[----:B------:R1:W-:Y:S01]  /*e7b0*/  STL.64 [R1+0x290], R6 ;  /* 0x0002900601007387 */ /* 0x0003e20000100a00 */
[----:B------:R-:W-:Y:S02]  /*e7c0*/  IMAD.MOV.U32 R18, RZ, RZ, 0x30e787cd ;  /* 0x30e787cdff127424 */ /* 0x000fe400078e00ff */
[----:B0-----:R-:W-:Y:S01]  /*e7d0*/  IMAD.MOV.U32 R8, RZ, RZ, 0x2f6d7999 ;  /* 0x2f6d7999ff087424 */ /* 0x001fe200078e00ff */
[----:B------:R-:W-:Y:S01]  /*e7e0*/  MOV R9, 0xa65b6fba ;  /* 0xa65b6fba00097802 */ /* 0x000fe20000000f00 */
[----:B------:R0:W-:Y:S01]  /*e7f0*/  STL.64 [R1+0x2a8], R10 ;  /* 0x0002a80a01007387 */ /* 0x0001e20000100a00 */
[----:B---3--:R-:W-:Y:S01]  /*e800*/  HFMA2.MMA R13, -RZ, RZ, 0.712890625, -0.0002586841583251953125 ;  /* 0x39b48c3dff0d7435 */ /* 0x008fe200000001ff */
[----:B------:R-:W-:-:S02]  /*e810*/  IMAD.MOV.U32 R12, RZ, RZ, 0x2acfbe8a ;  /* 0x2acfbe8aff0c7424 */ /* 0x000fc400078e00ff */
[----:B------:R2:W-:Y:S01]  /*e820*/  STL.64 [R1+0x120], R22 ;  /* 0x0001201601007387 */ /* 0x0005e20000100a00 */
[----:B-1----:R-:W-:-:S03]  /*e830*/  HFMA2.MMA R7, -RZ, RZ, -0.6123046875, 0.18994140625 ;  /* 0xb8e63214ff077435 */ /* 0x002fc600000001ff */
[----:B------:R1:W-:Y:S01]  /*e840*/  STL.64 [R1+0x148], R20 ;  /* 0x0001481401007387 */ /* 0x0003e20000100a00 */
[----:B------:R-:W-:Y:S01]  /*e850*/  IMAD.MOV.U32 R6, RZ, RZ, 0x3993775b ;  /* 0x3993775bff067424 */ /* 0x000fe200078e00ff */
[----:B0-----:R-:W-:Y:S02]  /*e860*/  HFMA2.MMA R11, -RZ, RZ, -0.2646484375, -0.001155853271484375 ;  /* 0xb43c94bcff0b7435 */ /* 0x001fe400000001ff */
[----:B------:R0:W-:Y:S01]  /*e870*/  STL.64 [R1+0x2c0], R14 ;  /* 0x0002c00e01007387 */ /* 0x0001e20000100a00 */
[----:B------:R-:W-:Y:S02]  /*e880*/  IMAD.MOV.U32 R10, RZ, RZ, 0x35258957 ;  /* 0x35258957ff0a7424 */ /* 0x000fe400078e00ff */
[----:B--2---:R-:W-:Y:S01]  /*e890*/  IMAD.MOV.U32 R22, RZ, RZ, -0x5785cfd4 ;  /* 0xa87a302cff167424 */ /* 0x004fe200078e00ff */
[----:B------:R-:W-:Y:S01]  /*e8a0*/  MOV R23, 0xadc0969f ;  /* 0xadc0969f00177802 */ /* 0x000fe20000000f00 */
[----:B------:R2:W-:Y:S01]  /*e8b0*/  STL.64 [R1+0x2a0], R8 ;  /* 0x0002a00801007387 */ /* 0x0005e20000100a00 */
[----:B-1----:R-:W-:Y:S01]  /*e8c0*/  HFMA2.MMA R21, -RZ, RZ, -0.3603515625, 43744 ;  /* 0xb5c47957ff157435 */ /* 0x002fe200000001ff */
[----:B------:R-:W-:-:S02]  /*e8d0*/  IMAD.MOV.U32 R20, RZ, RZ, -0x4663332c ;  /* 0xb99cccd4ff147424 */ /* 0x000fc400078e00ff */
[----:B------:R1:W-:Y:S01]  /*e8e0*/  STL.64 [R1+0x298], R18 ;  /* 0x0002981201007387 */ /* 0x0003e20000100a00 */
[----:B0-----:R-:W-:-:S03]  /*e8f0*/  HFMA2.MMA R15, -RZ, RZ, 0.1724853515625, -0.00099945068359375 ;  /* 0x31859418ff0f7435 */ /* 0x001fc600000001ff */
[----:B------:R0:W-:Y:S01]  /*e900*/  STL.64 [R1+0x2b8], R12 ;  /* 0x0002b80c01007387 */ /* 0x0001e20000100a00 */
[----:B------:R-:W-:Y:S02]  /*e910*/  IMAD.MOV.U32 R14, RZ, RZ, -0x4d858bba ;  /* 0xb27a7446ff0e7424 */ /* 0x000fe400078e00ff */
[----:B--2---:R-:W-:Y:S01]  /*e920*/  IMAD.MOV.U32 R8, RZ, RZ, 0x3007c16d ;  /* 0x3007c16dff087424 */ /* 0x004fe200078e00ff */
        /* <DEDUP_REMOVED lines=8> */
[----:B--2---:R-:W-:Y:S01]  /*e9b0*/  IMAD.MOV.U32 R22, RZ, RZ, 0x32f7f4a2 ;  /* 0x32f7f4a2ff167424 */ /* 0x004fe200078e00ff */
[----:B------:R-:W-:Y:S02]  /*e9c0*/  MOV R23, 0xb273c722 ;  /* 0xb273c72200177802 */ /* 0x000fe40000000f00 */
[----:B------:R2:W-:Y:S01]  /*e9d0*/  STL.64 [R1+0x198], R20 ;  /* 0x0001981401007387 */ /* 0x0005e20000100a00 */
[----:B-1----:R-:W-:Y:S01]  /*e9e0*/  HFMA2.MMA R7, -RZ, RZ, -0.10308837890625, -109.3125 ;  /* 0xae99d6d5ff077435 */ /* 0x002fe200000001ff */
[----:B------:R-:W-:Y:S02]  /*e9f0*/  IMAD.MOV.U32 R6, RZ, RZ, 0x2f96d785 ;  /* 0x2f96d785ff067424 */ /* 0x000fe400078e00ff */
[----:B------:R1:W-:Y:S01]  /*ea00*/  STL.64 [R1+0x2e0], R8 ;  /* 0x0002e00801007387 */ /* 0x0003e20000100a00 */
[----:B0-----:R-:W-:Y:S01]  /*ea10*/  IMAD.MOV.U32 R10, RZ, RZ, -0x45d4eb26 ;  /* 0xba2b14daff0a7424 */ /* 0x001fe200078e00ff */
[----:B------:R-:W-:-:S02]  /*ea20*/  MOV R11, 0x3a5c11ce ;  /* 0x3a5c11ce000b7802 */ /* 0x000fc40000000f00 */
[----:B------:R0:W-:Y:S01]  /*ea30*/  STL.64 [R1+0x2f8], R14 ;  /* 0x0002f80e01007387 */ /* 0x0001e20000100a00 */
[----:B--2---:R-:W-:-:S03]  /*ea40*/  HFMA2.MMA R21, -RZ, RZ, -0.01349639892578125, -201.75 ;  /* 0xa2e9da4eff157435 */ /* 0x004fc600000001ff */
[----:B------:R2:W-:Y:S01]  /*ea50*/  STL.64 [R1+0x2d0], R18 ;  /* 0x0002d01201007387 */ /* 0x0005e20000100a00 */
[----:B------:R-:W-:Y:S01]  /*ea60*/  IMAD.MOV.U32 R20, RZ, RZ, 0x2b0a2bbf ;  /* 0x2b0a2bbfff147424 */ /* 0x000fe200078e00ff */
[----:B-1----:R-:W-:Y:S02]  /*ea70*/  HFMA2.MMA R9, -RZ, RZ, 0.059326171875, -3744 ;  /* 0x2b98eb50ff097435 */ /* 0x002fe400000001ff */
[----:B------:R1:W-:Y:S01]  /*ea80*/  STL.64 [R1+0x2f0], R12 ;  /* 0x0002f00c01007387 */ /* 0x0003e20000100a00 */
[----:B------:R-:W-:Y:S01]  /*ea90*/  IMAD.MOV.U32 R8, RZ, RZ, -0x536513c8 ;  /* 0xac9aec38ff087424 */ /* 0x000fe200078e00ff */
[----:B0-----:R-:W-:Y:S02]  /*eaa0*/  HFMA2.MMA R15, -RZ, RZ, 0.17529296875, -0.0038089752197265625 ;  /* 0x319c9bcdff0f7435 */ /* 0x001fe400000001ff */
[----:B------:R0:W-:Y:S01]  /*eab0*/  STL.64 [R1+0x1c0], R22 ;  /* 0x0001c01601007387 */ /* 0x0001e20000100a00 */
[----:B------:R-:W-:Y:S02]  /*eac0*/  IMAD.MOV.U32 R14, RZ, RZ, 0x384231bf ;  /* 0x384231bfff0e7424 */ /* 0x000fe400078e00ff */
[----:B--2---:R-:W-:Y:S01]  /*ead0*/  IMAD.MOV.U32 R18, RZ, RZ, 0x23eee253 ;  /* 0x23eee253ff127424 */ /* 0x004fe200078e00ff */
[----:B------:R-:W-:Y:S01]  /*eae0*/  MOV R19, 0x2d1bcefb ;  /* 0x2d1bcefb00137802 */ /* 0x000fe20000000f00 */
[----:B------:R2:W-:Y:S01]  /*eaf0*/  STL.64 [R1+0x320], R10 ;  /* 0x0003200a01007387 */ /* 0x0005e20000100a00 */
[----:B-1----:R-:W-:Y:S01]  /*eb00*/  IMAD.MOV.U32 R12, RZ, RZ, 0x392e88ac ;  /* 0x392e88acff0c7424 */ /* 0x002fe200078e00ff */
[----:B------:R-:W-:-:S02]  /*eb10*/  MOV R13, 0xb9060b7e ;  /* 0xb9060b7e000d7802 */ /* 0x000fc40000000f00 */
[----:B------:R1:W-:Y:S01]  /*eb20*/  STL.64 [R1+0x308], R6 ;  /* 0x0003080601007387 */ /* 0x0003e20000100a00 */
[----:B0-----:R-:W-:Y:S01]  /*eb30*/  IMAD.MOV.U32 R22, RZ, RZ, 0x37068711 ;  /* 0x37068711ff167424 */ /* 0x001fe200078e00ff */
        /* <DEDUP_REMOVED lines=8> */
[----:B0-----:R-:W-:Y:S01]  /*ebc0*/  HFMA2.MMA R21, -RZ, RZ, 0.10626220703125, -24.6875 ;  /* 0x2ecdce2cff157435 */ /* 0x001fe200000001ff */
[----:B------:R-:W-:Y:S02]  /*ebd0*/  IMAD.MOV.U32 R20, RZ, RZ, 0x27bb1603 ;  /* 0x27bb1603ff147424 */ /* 0x000fe400078e00ff */
[----:B------:R0:W-:Y:S04]  /*ebe0*/  STL.64 [R1+0x330], R12 ;  /* 0x0003300c01007387 */ /* 0x0001e80000100a00 */
[----:B------:R3:W-:Y:S01]  /*ebf0*/  STL.64 [R1+0x338], R14 ;  /* 0x0003380e01007387 */ /* 0x0007e20000100a00 */
[----:B--2---:R-:W-:Y:S01]  /*ec00*/  HFMA2.MMA R19, -RZ, RZ, -0.08734130859375, 3010 ;  /* 0xad9769e1ff137435 */ /* 0x004fe200000001ff */
[----:B------:R-:W-:Y:S01]  /*ec10*/  IMAD.MOV.U32 R18, RZ, RZ, -0x49f2909b ;  /* 0xb60d6f65ff127424 */ /* 0x000fe200078e00ff */
[----:B-1----:R-:W-:Y:S01]  /*ec20*/  HFMA2.MMA R9, -RZ, RZ, 0.024383544921875, 0.05047607421875 ;  /* 0x263e2a76ff097435 */ /* 0x002fe200000001ff */
[----:B------:R1:W-:Y:S01]  /*ec30*/  STL.64 [R1+0x210], R22 ;  /* 0x0002101601007387 */ /* 0x0003e20000100a00 */
[----:B------:R-:W-:Y:S01]  /*ec40*/  IMAD.MOV.U32 R8, RZ, RZ, 0x33859412 ;  /* 0x33859412ff087424 */ /* 0x000fe200078e00ff */
[----:B0-----:R-:W-:-:S02]  /*ec50*/  HFMA2.MMA R13, -RZ, RZ, 0.0238494873046875, 0.0089569091796875 ;  /* 0x261b2096ff0d7435 */ /* 0x001fc400000001ff */
[----:B------:R0:W-:Y:S01]  /*ec60*/  STL.64 [R1+0x360], R10 ;  /* 0x0003600a01007387 */ /* 0x0001e20000100a00 */
[----:B------:R-:W-:Y:S02]  /*ec70*/  IMAD.MOV.U32 R12, RZ, RZ, -0x4f3fb378 ;  /* 0xb0c04c88ff0c7424 */ /* 0x000fe400078e00ff */
[----:B---3--:R-:W-:Y:S01]  /*ec80*/  IMAD.MOV.U32 R14, RZ, RZ, 0x2f563c98 ;  /* 0x2f563c98ff0e7424 */ /* 0x008fe200078e00ff */
[----:B------:R-:W-:Y:S01]  /*ec90*/  MOV R15, 0xaedeb390 ;  /* 0xaedeb390000f7802 */ /* 0x000fe20000000f00 */
[----:B------:R2:W-:Y:S01]  /*eca0*/  STL.64 [R1+0x340], R6 ;  /* 0x0003400601007387 */ /* 0x0005e20000100a00 */
[----:B-1----:R-:W-:Y:S01]  /*ecb0*/  IMAD.MOV.U32 R22, RZ, RZ, 0x398e04a8 ;  /* 0x398e04a8ff167424 */ /* 0x002fe200078e00ff */
[----:B------:R-:W-:Y:S02]  /*ecc0*/  MOV R23, 0x3554208f ;  /* 0x3554208f00177802 */ /* 0x000fe40000000f00 */
[----:B------:R1:W-:Y:S01]  /*ecd0*/  STL.64 [R1+0x370], R14 ;  /* 0x0003700e01007387 */ /* 0x0003e20000100a00 */
[----:B0-----:R-:W-:Y:S01]  /*ece0*/  HFMA2.MMA R11, -RZ, RZ, -0.58642578125, -64.125 ;  /* 0xb8b1d402ff0b7435 */ /* 0x001fe200000001ff */
[----:B------:R-:W-:-:S02]  /*ecf0*/  IMAD.MOV.U32 R10, RZ, RZ, 0x3443638e ;  /* 0x3443638eff0a7424 */ /* 0x000fc400078e00ff */
[----:B------:R0:W-:Y:S01]  /*ed00*/  STL.64 [R1+0x238], R20 ;  /* 0x0002381401007387 */ /* 0x0001e20000100a00 */
[----:B--2---:R-:W-:Y:S01]  /*ed10*/  IMAD.MOV.U32 R6, RZ, RZ, -0x5392b4cf ;  /* 0xac6d4b31ff067424 */ /* 0x004fe200078e00ff */
[----:B------:R-:W-:Y:S02]  /*ed20*/  MOV R7, 0xba1c6ff9 ;  /* 0xba1c6ff900077802 */ /* 0x000fe40000000f00 */
[----:B------:R2:W-:Y:S01]  /*ed30*/  STL.64 [R1+0x260], R22 ;  /* 0x0002601601007387 */ /* 0x0005e20000100a00 */
[----:B-1----:R-:W-:-:S03]  /*ed40*/  IMAD.MOV.U32 R14, RZ, RZ, -0x49c13963 ;  /* 0xb63ec69dff0e7424 */ /* 0x002fc600078e00ff */
[----:B------:R1:W-:Y:S01]  /*ed50*/  STL.64 [R1+0x348], R18 ;  /* 0x0003481201007387 */ /* 0x0003e20000100a00 */
[----:B------:R-:W-:Y:S01]  /*ed60*/  MOV R15, 0x3569c288 ;  /* 0x3569c288000f7802 */ /* 0x000fe20000000f00 */
[----:B0-----:R-:W-:Y:S02]  /*ed70*/  HFMA2.MMA R21, -RZ, RZ, 0.2279052734375, -1.0966796875 ;  /* 0x334bbc63ff157435 */ /* 0x001fe400000001ff */
[----:B------:R0:W-:Y:S01]  /*ed80*/  STL.64 [R1+0x358], R8 ;  /* 0x0003580801007387 */ /* 0x0001e20000100a00 */
[----:B------:R-:W-:-:S03]  /*ed90*/  IMAD.MOV.U32 R20, RZ, RZ, -0x4c426841 ;  /* 0xb3bd97bfff147424 */ /* 0x000fc600078e00ff */
[----:B------:R3:W-:Y:S01]  /*eda0*/  STL.64 [R1+0x368], R12 ;  /* 0x0003680c01007387 */ /* 0x0007e20000100a00 */
[----:B--2---:R-:W-:Y:S01]  /*edb0*/  IMAD.MOV.U32 R22, RZ, RZ, -0x53a03bb8 ;  /* 0xac5fc448ff167424 */ /* 0x004fe200078e00ff */
[----:B------:R-:W-:Y:S01]  /*edc0*/  MOV R23, 0x22adcde9 ;  /* 0x22adcde900177802 */ /* 0x000fe20000000f00 */
[----:B-1----:R-:W-:Y:S01]  /*edd0*/  HFMA2.MMA R19, -RZ, RZ, 0.77392578125, -14.609375 ;  /* 0x3a31cb4eff137435 */ /* 0x002fe200000001ff */
        /* <DEDUP_REMOVED lines=80> */
[----:B-1----:R-:W-:-:S03]  /*f2e0*/  HFMA2.MMA R21, -RZ, RZ, -0.01314544677734375, -22.578125 ;  /* 0xa2bbcda5ff157435 */ /* 0x002fc600000001ff */
[----:B------:R1:W-:Y:S01]  /*f2f0*/  STL.64 [R1+0x458], R12 ;  /* 0x0004580c01007387 */ /* 0x0003e20000100a00 */
[----:B------:R-:W-:Y:S02]  /*f300*/  IMAD.MOV.U32 R20, RZ, RZ, 0x2de560f7 ;  /* 0x2de560f7ff147424 */ /* 0x000fe400078e00ff */
[----:B--2---:R-:W-:Y:S01]  /*f310*/  IMAD.MOV.U32 R22, RZ, RZ, 0x3a9159c0 ;  /* 0x3a9159c0ff167424 */ /* 0x004fe200078e00ff */
[----:B------:R-:W-:Y:S01]  /*f320*/  MOV R23, 0x35854f7b ;  /* 0x35854f7b00177802 */ /* 0x000fe20000000f00 */
[----:B------:R2:W-:Y:S01]  /*f330*/  STL.64 [R1+0x438], R18 ;  /* 0x0004381201007387 */ /* 0x0005e20000100a00 */
[----:B0-----:R-:W-:Y:S01]  /*f340*/  HFMA2.MMA R7, -RZ, RZ, -0.490234375, 2.439453125 ;  /* 0xb7d840e1ff077435 */ /* 0x001fe200000001ff */
[----:B------:R-:W-:Y:S02]  /*f350*/  IMAD.MOV.U32 R6, RZ, RZ, 0x3111c386 ;  /* 0x3111c386ff067424 */ /* 0x000fe400078e00ff */
[----:B------:R0:W-:Y:S01]  /*f360*/  STL.64 [R1+0x448], R8 ;  /* 0x0004480801007387 */ /* 0x0001e20000100a00 */
[----:B-1----:R-:W-:Y:S01]  /*f370*/  IMAD.MOV.U32 R12, RZ, RZ, 0x32afd7e3 ;  /* 0x32afd7e3ff0c7424 */ /* 0x002fe200078e00ff */
[----:B------:R-:W-:-:S02]  /*f380*/  MOV R13, 0xb1c79a09 ;  /* 0xb1c79a09000d7802 */ /* 0x000fc40000000f00 */
[----:B------:R1:W-:Y:S01]  /*f390*/  STL.64 [R1+0x488], R10 ;  /* 0x0004880a01007387 */ /* 0x0003e20000100a00 */
[----:B--2---:R-:W-:Y:S01]  /*f3a0*/  IMAD.MOV.U32 R18, RZ, RZ, 0x3790f86c ;  /* 0x3790f86cff127424 */ /* 0x004fe200078e00ff */
[----:B------:R-:W-:Y:S02]  /*f3b0*/  MOV R19, 0xb6bd4b10 ;  /* 0xb6bd4b1000137802 */ /* 0x000fe40000000f00 */
[----:B------:R2:W-:Y:S01]  /*f3c0*/  STL.64 [R1+0x460], R14 ;  /* 0x0004600e01007387 */ /* 0x0005e20000100a00 */
[----:B0-----:R-:W-:-:S03]  /*f3d0*/  HFMA2.MMA R9, -RZ, RZ, 0.34912109375, -0.01309967041015625 ;  /* 0x3596a2b5ff097435 */ /* 0x001fc600000001ff */
[----:B------:R0:W-:Y:S01]  /*f3e0*/  STL.64 [R1+0x3f0], R22 ;  /* 0x0003f01601007387 */ /* 0x0001e20000100a00 */
[----:B------:R-:W-:Y:S02]  /*f3f0*/  IMAD.MOV.U32 R8, RZ, RZ, -0x52be0ee0 ;  /* 0xad41f120ff087424 */ /* 0x000fe400078e00ff */
[----:B-1----:R-:W-:Y:S01]  /*f400*/  IMAD.MOV.U32 R10, RZ, RZ, 0x3a5b23f8 ;  /* 0x3a5b23f8ff0a7424 */ /* 0x002fe200078e00ff */
[----:B------:R-:W-:Y:S01]  /*f410*/  MOV R11, 0x32a708fe ;  /* 0x32a708fe000b7802 */ /* 0x000fe20000000f00 */
[----:B------:R1:W-:Y:S01]  /*f420*/  STL.64 [R1+0x378], R20 ;  /* 0x0003781401007387 */ /* 0x0003e20000100a00 */
[----:B--2---:R-:W-:-:S03]  /*f430*/  HFMA2.MMA R15, -RZ, RZ, 0.1396484375, 345.75 ;  /* 0x30785d67ff0f7435 */ /* 0x004fc600000001ff */
[----:B------:R2:W-:Y:S01]  /*f440*/  STL.64 [R1+0x470], R6 ;  /* 0x0004700601007387 */ /* 0x0005e20000100a00 */
[----:B------:R-:W-:Y:S02]  /*f450*/  IMAD.MOV.U32 R14, RZ, RZ, -0x5ae6560f ;  /* 0xa519a9f1ff0e7424 */ /* 0x000fe400078e00ff */
[----:B0-----:R-:W-:Y:S01]  /*f460*/  IMAD.MOV.U32 R22, RZ, RZ, -0x506ed5ca ;  /* 0xaf912a36ff167424 */ /* 0x001fe200078e00ff */
[----:B------:R-:W-:Y:S01]  /*f470*/  MOV R23, 0x22d5cb0c ;  /* 0x22d5cb0c00177802 */ /* 0x000fe20000000f00 */
[----:B------:R0:W-:Y:S01]  /*f480*/  STL.64 [R1+0x498], R12 ;  /* 0x0004980c01007387 */ /* 0x0001e20000100a00 */
[----:B-1----:R-:W-:-:S03]  /*f490*/  HFMA2.MMA R21, -RZ, RZ, 0.1724853515625, -1513 ;  /* 0x3185e5e9ff157435 */ /* 0x002fc600000001ff */
[----:B------:R1:W-:Y:S01]  /*f4a0*/  STL.64 [R1+0x478], R18 ;  /* 0x0004781201007387 */ /* 0x0003e20000100a00 */
[----:B------:R-:W-:Y:S02]  /*f4b0*/  IMAD.MOV.U32 R20, RZ, RZ, -0x57c7c94e ;  /* 0xa83836b2ff147424 */ /* 0x000fe400078e00ff */
[----:B--2---:R-:W-:Y:S01]  /*f4c0*/  IMAD.MOV.U32 R6, RZ, RZ, -0x4ff7a9f6 ;  /* 0xb008560aff067424 */ /* 0x004fe200078e00ff */
[----:B------:R-:W-:Y:S01]  /*f4d0*/  MOV R7, 0x2f143b5a ;  /* 0x2f143b5a00077802 */ /* 0x000fe20000000f00 */
[----:B------:R2:W-:Y:S01]  /*f4e0*/  STL.64 [R1+0x4c8], R10 ;  /* 0x0004c80a01007387 */ /* 0x0005e20000100a00 */
[----:B0-----:R-:W-:Y:S01]  /*f4f0*/  HFMA2.MMA R13, -RZ, RZ, 0.65966796875, 88.75 ;  /* 0x3947558cff0d7435 */ /* 0x001fe200000001ff */
[----:B------:R-:W-:Y:S02]  /*f500*/  IMAD.MOV.U32 R12, RZ, RZ, -0x4678d77e ;  /* 0xb9872882ff0c7424 */ /* 0x000fe400078e00ff */
[----:B------:R0:W-:Y:S01]  /*f510*/  STL.64 [R1+0x440], R22 ;  /* 0x0004401601007387 */ /* 0x0001e20000100a00 */
[----:B-1----:R-:W-:Y:S01]  /*f520*/  HFMA2.MMA R19, -RZ, RZ, 0.97705078125, -58.40625 ;  /* 0x3bd1d34dff137435 */ /* 0x002fe200000001ff */
[----:B------:R-:W-:-:S02]  /*f530*/  IMAD.MOV.U32 R18, RZ, RZ, -0x447a8d4b ;  /* 0xbb8572b5ff127424 */ /* 0x000fc400078e00ff */
[----:B------:R1:W-:Y:S01]  /*f540*/  STL.64 [R1+0x480], R8 ;  /* 0x0004800801007387 */ /* 0x0003e20000100a00 */
[----:B--2---:R-:W-:-:S03]  /*f550*/  HFMA2.MMA R11, -RZ, RZ, -0.1956787109375, -62944 ;  /* 0xb243fbafff0b7435 */ /* 0x004fc600000001ff */
        /* <DEDUP_REMOVED lines=29> */
[----:B0-----:R-:W-:Y:S01]  /*f730*/  HFMA2.MMA R23, -RZ, RZ, -0.4482421875, -472.25 ;  /* 0xb72cdf61ff177435 */ /* 0x001fe200000001ff */
[----:B------:R-:W-:Y:S01]  /*f740*/  IMAD.MOV.U32 R22, RZ, RZ, 0x3783ce5d ;  /* 0x3783ce5dff167424 */ /* 0x000fe200078e00ff */
[----:B------:R0:W-:Y:S01]  /*f750*/  STL.64 [R1+0x418], R20 ;  /* 0x0004181401007387 */ /* 0x0001e20000100a00 */
[----:B-1----:R-:W-:Y:S01]  /*f760*/  IMAD.MOV.U32 R8, RZ, RZ, -0x4c067f75 ;  /* 0xb3f9808bff087424 */ /* 0x002fe200078e00ff */
[----:B------:R-:W-:-:S02]  /*f770*/  MOV R9, 0xa74af8f3 ;  /* 0xa74af8f300097802 */ /* 0x000fc40000000f00 */
[----:B------:R1:W-:Y:S01]  /*f780*/  STL.64 [R1+0x510], R12 ;  /* 0x0005100c01007387 */ /* 0x0003e20000100a00 */
[----:B--2---:R-:W-:Y:S01]  /*f790*/  HFMA2.MMA R7, -RZ, RZ, 0.955078125, 8.0625 ;  /* 0x3ba44808ff077435 */ /* 0x004fe200000001ff */
[----:B------:R-:W-:Y:S02]  /*f7a0*/  IMAD.MOV.U32 R6, RZ, RZ, -0x43de7e19 ;  /* 0xbc2181e7ff067424 */ /* 0x000fe400078e00ff */
        /* <DEDUP_REMOVED lines=19> */
[----:B0-----:R-:W-:-:S03]  /*f8e0*/  HFMA2.MMA R23, -RZ, RZ, -0.77392578125, 22752 ;  /* 0xba31758eff177435 */ /* 0x001fc600000001ff */
[----:B------:R0:W-:Y:S01]  /*f8f0*/  STL.64 [R1+0x548], R12 ;  /* 0x0005480c01007387 */ /* 0x0001e20000100a00 */
[----:B------:R-:W-:Y:S01]  /*f900*/  IMAD.MOV.U32 R22, RZ, RZ, 0x3ae040b6 ;  /* 0x3ae040b6ff167424 */ /* 0x000fe200078e00ff */
[----:B-1----:R-:W-:Y:S01]  /*f910*/  HFMA2.MMA R7, -RZ, RZ, 0.2373046875, -333 ;  /* 0x3398dd34ff077435 */ /* 0x002fe200000001ff */
[----:B------:R-:W-:Y:S01]  /*f920*/  IMAD.MOV.U32 R6, RZ, RZ, -0x4b7f62d5 ;  /* 0xb4809d2bff067424 */ /* 0x000fe200078e00ff */
[----:B------:R1:W-:Y:S01]  /*f930*/  STL.64 [R1+0x528], R18 ;  /* 0x0005281201007387 */ /* 0x0003e20000100a00 */
[----:B--2---:R-:W-:Y:S01]  /*f940*/  IMAD.MOV.U32 R20, RZ, RZ, -0x447b9580 ;  /* 0xbb846a80ff147424 */ /* 0x004fe200078e00ff */
[----:B------:R-:W-:Y:S02]  /*f950*/  MOV R21, 0xb6128c3e ;  /* 0xb6128c3e00157802 */ /* 0x000fe40000000f00 */
[----:B------:R2:W-:Y:S01]  /*f960*/  STL.64 [R1+0x538], R8 ;  /* 0x0005380801007387 */ /* 0x0005e20000100a00 */
[----:B0-----:R-:W-:Y:S01]  /*f970*/  IMAD.MOV.U32 R12, RZ, RZ, -0x43b53db9 ;  /* 0xbc4ac247ff0c7424 */ /* 0x001fe200078e00ff */
[----:B------:R-:W-:-:S02]  /*f980*/  MOV R13, 0x3c443837 ;  /* 0x3c443837000d7802 */ /* 0x000fc40000000f00 */
[----:B------:R0:W-:Y:S01]  /*f990*/  STL.64 [R1+0x578], R10 ;  /* 0x0005780a01007387 */ /* 0x0001e20000100a00 */
[----:B-1----:R-:W-:Y:S01]  /*f9a0*/  IMAD.MOV.U32 R18, RZ, RZ, 0x2680a18f ;  /* 0x2680a18fff127424 */ /* 0x002fe200078e00ff */
[----:B------:R-:W-:Y:S02]  /*f9b0*/  MOV R19, 0xb24fe72b ;  /* 0xb24fe72b00137802 */ /* 0x000fe40000000f00 */
[----:B------:R1:W-:Y:S01]  /*f9c0*/  STL.64 [R1+0x550], R14 ;  /* 0x0005500e01007387 */ /* 0x0003e20000100a00 */
[----:B--2---:R-:W-:Y:S01]  /*f9d0*/  HFMA2.MMA R9, -RZ, RZ, -0.1571044921875, 0.00469970703125 ;  /* 0xb1071cd0ff097435 */ /* 0x004fe200000001ff */
[----:B------:R-:W-:Y:S02]  /*f9e0*/  IMAD.MOV.U32 R8, RZ, RZ, 0x31ee4973 ;  /* 0x31ee4973ff087424 */ /* 0x000fe400078e00ff */
[----:B------:R2:W-:Y:S01]  /*f9f0*/  STL.64 [R1+0x4b8], R20 ;  /* 0x0004b81401007387 */ /* 0x0005e20000100a00 */
[----:B0-----:R-:W-:Y:S01]  /*fa00*/  IMAD.MOV.U32 R10, RZ, RZ, 0x36f01e4e ;  /* 0x36f01e4eff0a7424 */ /* 0x001fe200078e00ff */
[----:B------:R-:W-:-:S02]  /*fa10*/  MOV R11, 0xb698baa3 ;  /* 0xb698baa3000b7802 */ /* 0x000fc40000000f00 */
[----:B------:R0:W-:Y:S01]  /*fa20*/  STL.64 [R1+0x530], R22 ;  /* 0x0005301601007387 */ /* 0x0001e20000100a00 */
[----:B-1----:R-:W-:-:S03]  /*fa30*/  HFMA2.MMA R15, -RZ, RZ, -0.2352294921875, -3346 ;  /* 0xb387ea89ff0f7435 */ /* 0x002fc600000001ff */
[----:B------:R1:W-:Y:S01]  /*fa40*/  STL.64 [R1+0x560], R6 ;  /* 0x0005600601007387 */ /* 0x0003e20000100a00 */
[----:B------:R-:W-:Y:S02]  /*fa50*/  IMAD.MOV.U32 R14, RZ, RZ, -0x444e8a9f ;  /* 0xbbb17561ff0e7424 */ /* 0x000fe400078e00ff */
[----:B--2---:R-:W-:Y:S01]  /*fa60*/  IMAD.MOV.U32 R20, RZ, RZ, 0x315e5907 ;  /* 0x315e5907ff147424 */ /* 0x004fe200078e00ff */
[----:B------:R2:W-:Y:S01]  /*fa70*/  STL.64 [R1+0x588], R12 ;  /* 0x0005880c01007387 */ /* 0x0005e20000100a00 */
[----:B------:R-:W-:Y:S01]  /*fa80*/  MOV R21, 0x1f453419 ;  /* 0x1f45341900157802 */ /* 0x000fe20000000f00 */
[----:B0-----:R-:W-:Y:S02]  /*fa90*/  HFMA2.MMA R23, -RZ, RZ, 0.432373046875, -199.5 ;  /* 0x36ebda3cff177435 */ /* 0x001fe400000001ff */
[----:B------:R0:W-:Y:S01]  /*faa0*/  STL.64 [R1+0x568], R18 ;  /* 0x0005681201007387 */ /* 0x0001e20000100a00 */
[----:B------:R-:W-:Y:S02]  /*fab0*/  IMAD.MOV.U32 R22, RZ, RZ, 0x3ca4373f ;  /* 0x3ca4373fff167424 */ /* 0x000fe400078e00ff */
[----:B-1----:R-:W-:Y:S01]  /*fac0*/  IMAD.MOV.U32 R6, RZ, RZ, 0x3af72347 ;  /* 0x3af72347ff067424 */ /* 0x002fe200078e00ff */
[----:B------:R-:W-:Y:S01]  /*fad0*/  MOV R7, 0xbac1218f ;  /* 0xbac1218f00077802 */ /* 0x000fe20000000f00 */
[----:B------:R1:W-:Y:S01]  /*fae0*/  STL.64 [R1+0x5b8], R10 ;  /* 0x0005b80a01007387 */ /* 0x0003e20000100a00 */
[----:B--2---:R-:W-:Y:S01]  /*faf0*/  HFMA2.MMA R13, -RZ, RZ, 0.036407470703125, 327 ;  /* 0x28a95d1cff0d7435 */ /* 0x004fe200000001ff */
[----:B------:R-:W-:-:S02]  /*fb00*/  IMAD.MOV.U32 R12, RZ, RZ, 0x35bf1481 ;  /* 0x35bf1481ff0c7424 */ /* 0x000fc400078e00ff */
[----:B------:R2:W-:Y:S01]  /*fb10*/  STL.64 [R1+0x570], R8 ;  /* 0x0005700801007387 */ /* 0x0005e20000100a00 */
[----:B0-----:R-:W-:-:S03]  /*fb20*/  HFMA2.MMA R19, -RZ, RZ, 0.126953125, 0.0003681182861328125 ;  /* 0x30100e08ff137435 */ /* 0x001fc600000001ff */
[----:B------:R0:W-:Y:S01]  /*fb30*/  STL.64 [R1+0x590], R14 ;  /* 0x0005900e01007387 */ /* 0x0001e20000100a00 */
[----:B------:R-:W-:Y:S01]  /*fb40*/  IMAD.MOV.U32 R18, RZ, RZ, 0x3a118808 ;  /* 0x3a118808ff127424 */ /* 0x000fe200078e00ff */
[----:B-1----:R-:W-:Y:S01]  /*fb50*/  HFMA2.MMA R11, -RZ, RZ, 1.1162109375, 0.03228759765625 ;  /* 0x3c772822ff0b7435 */ /* 0x002fe200000001ff */
[----:B------:R-:W-:Y:S01]  /*fb60*/  IMAD.MOV.U32 R10, RZ, RZ, -0x4940066f ;  /* 0xb6bff991ff0a7424 */ /* 0x000fe200078e00ff */
[----:B------:R1:W-:Y:S01]  /*fb70*/  STL.64 [R1+0x508], R20 ;  /* 0x0005081401007387 */ /* 0x0003e20000100a00 */
[----:B--2---:R-:W-:Y:S01]  /*fb80*/  HFMA2.MMA R9, -RZ, RZ, -0.07000732421875, -0.0039005279541015625 ;  /* 0xac7b9bfdff097435 */ /* 0x004fe200000001ff */
        /* <DEDUP_REMOVED lines=8> */
[----:B--2---:R-:W-:Y:S01]  /*fc10*/  IMAD.MOV.U32 R6, RZ, RZ, 0x32091641 ;  /* 0x32091641ff067424 */ /* 0x004fe200078e00ff */
[----:B------:R-:W-:Y:S02]  /*fc20*/  MOV R7, 0x3cf7cd03 ;  /* 0x3cf7cd0300077802 */ /* 0x000fe40000000f00 */
[----:B------:R2:W-:Y:S01]  /*fc30*/  STL.64 [R1+0x5a0], R18 ;  /* 0x0005a01201007387 */ /* 0x0005e20000100a00 */
[----:B0-----:R-:W-:Y:S01]  /*fc40*/  HFMA2.MMA R23, -RZ, RZ, -0.017913818359375, 0.00958251953125 ;  /* 0xa49620e8ff177435 */ /* 0x001fe200000001ff */
[----:B------:R-:W-:-:S02]  /*fc50*/  IMAD.MOV.U32 R22, RZ, RZ, -0x4cb554c7 ;  /* 0xb34aab39ff167424 */ /* 0x000fc400078e00ff */
[----:B------:R0:W-:Y:S01]  /*fc60*/  STL.64 [R1+0x5f0], R10 ;  /* 0x0005f00a01007387 */ /* 0x0001e20000100a00 */
[----:B-1----:R-:W-:-:S03]  /*fc70*/  HFMA2.MMA R13, -RZ, RZ, -0.85986328125, -76.3125 ;  /* 0xbae1d4c5ff0d7435 */ /* 0x002fc600000001ff */
[----:B------:R1:W-:Y:S01]  /*fc80*/  STL.64 [R1+0x5c8], R14 ;  /* 0x0005c80e01007387 */ /* 0x0003e20000100a00 */
[----:B------:R-:W-:Y:S01]  /*fc90*/  IMAD.MOV.U32 R12, RZ, RZ, 0x3301fab9 ;  /* 0x3301fab9ff0c7424 */ /* 0x000fe200078e00ff */
[----:B--2---:R-:W-:Y:S02]  /*fca0*/  HFMA2.MMA R19, -RZ, RZ, -1.32421875, -0.000303745269775390625 ;  /* 0xbd4c8cfaff137435 */ /* 0x004fe400000001ff */
[----:B------:R2:W-:Y:S01]  /*fcb0*/  STL.64 [R1+0x558], R20 ;  /* 0x0005581401007387 */ /* 0x0005e20000100a00 */
[----:B------:R-:W-:Y:S01]  /*fcc0*/  IMAD.MOV.U32 R18, RZ, RZ, 0x3b22a4c0 ;  /* 0x3b22a4c0ff127424 */ /* 0x000fe200078e00ff */
[----:B0-----:R-:W-:Y:S02]  /*fcd0*/  HFMA2.MMA R11, -RZ, RZ, 0.268798828125, -0.01050567626953125 ;  /* 0x344da161ff0b7435 */ /* 0x001fe400000001ff */
[----:B------:R0:W-:Y:S01]  /*fce0*/  STL.64 [R1+0x5b0], R8 ;  /* 0x0005b00801007387 */ /* 0x0001e20000100a00 */
[----:B------:R-:W-:-:S03]  /*fcf0*/  IMAD.MOV.U32 R10, RZ, RZ, -0x5835eaf0 ;  /* 0xa7ca1510ff0a7424 */ /* 0x000fc600078e00ff */
[----:B------:R3:W-:Y:S01]  /*fd00*/  STL.64 [R1+0x5d8], R6 ;  /* 0x0005d80601007387 */ /* 0x0007e20000100a00 */
[----:B-1----:R-:W-:Y:S01]  /*fd10*/  IMAD.MOV.U32 R14, RZ, RZ, 0x3aa8ffa4 ;  /* 0x3aa8ffa4ff0e7424 */ /* 0x002fe200078e00ff */
[----:B------:R-:W-:Y:S01]  /*fd20*/  MOV R15, 0xb9f59a7b ;  /* 0xb9f59a7b000f7802 */ /* 0x000fe20000000f00 */
[----:B--2---:R-:W-:Y:S01]  /*fd30*/  IMAD.MOV.U32 R20, RZ, RZ, -0x46e97245 ;  /* 0xb9168dbbff147424 */ /* 0x004fe200078e00ff */
[----:B------:R-:W-:Y:S01]  /*fd40*/  MOV R21, 0x38cfff8d ;  /* 0x38cfff8d00157802 */ /* 0x000fe20000000f00 */
[----:B------:R1:W-:Y:S01]  /*fd50*/  STL.64 [R1+0x5d0], R22 ;  /* 0x0005d01601007387 */ /* 0x0003e20000100a00 */
[----:B0-----:R-:W-:Y:S01]  /*fd60*/  IMAD.MOV.U32 R8, RZ, RZ, 0x3d756a1b ;  /* 0x3d756a1bff087424 */ /* 0x001fe200078e00ff */
[----:B------:R-:W-:Y:S02]  /*fd70*/  MOV R9, 0xbd050d1d ;  /* 0xbd050d1d00097802 */ /* 0x000fe40000000f00 */
[----:B------:R0:W-:Y:S01]  /*fd80*/  STL.64 [R1+0x600], R12 ;  /* 0x0006000c01007387 */ /* 0x0001e20000100a00 */
[----:B---3--:R-:W-:Y:S01]  /*fd90*/  HFMA2.MMA R7, -RZ, RZ, 0.6171875, 0.006168365478515625 ;  /* 0x38f01e51ff077435 */ /* 0x008fe200000001ff */
[----:B------:R-:W-:-:S02]  /*fda0*/  IMAD.MOV.U32 R6, RZ, RZ, -0x50b6c2c3 ;  /* 0xaf493d3dff067424 */ /* 0x000fc400078e00ff */
[----:B------:R2:W-:Y:S01]  /*fdb0*/  STL.64 [R1+0x608], R14 ;  /* 0x0006080e01007387 */ /* 0x0005e20000100a00 */
[----:B-1----:R-:W-:-:S03]  /*fdc0*/  HFMA2.MMA R23, -RZ, RZ, -0.41845703125, -0.052032470703125 ;  /* 0xb6b2aaa9ff177435 */ /* 0x002fc600000001ff */
[----:B------:R1:W-:Y:S01]  /*fdd0*/  STL.64 [R1+0x5a8], R20 ;  /* 0x0005a81401007387 */ /* 0x0003e20000100a00 */
[----:B------:R-:W-:Y:S02]  /*fde0*/  IMAD.MOV.U32 R22, RZ, RZ, 0x2b978533 ;  /* 0x2b978533ff167424 */ /* 0x000fe400078e00ff */
[----:B0-----:R-:W-:Y:S01]  /*fdf0*/  IMAD.MOV.U32 R12, RZ, RZ, -0x4c0acadf ;  /* 0xb3f53521ff0c7424 */ /* 0x001fe200078e00ff */
[----:B------:R-:W-:Y:S01]  /*fe00*/  MOV R13, 0x33108b6f ;  /* 0x33108b6f000d7802 */ /* 0x000fe20000000f00 */
[----:B------:R0:W-:Y:S01]  /*fe10*/  STL.64 [R1+0x5e0], R18 ;  /* 0x0005e01201007387 */ /* 0x0001e20000100a00 */
[----:B--2---:R-:W-:Y:S01]  /*fe20*/  HFMA2.MMA R15, -RZ, RZ, 1.5537109375, -171.625 ;  /* 0x3e37d95dff0f7435 */ /* 0x004fe200000001ff */
[----:B------:R-:W-:Y:S02]  /*fe30*/  IMAD.MOV.U32 R14, RZ, RZ, -0x423524bd ;  /* 0xbdcadb43ff0e7424 */ /* 0x000fe400078e00ff */
[----:B------:R2:W-:Y:S01]  /*fe40*/  STL.64 [R1+0x5e8], R8 ;  /* 0x0005e80801007387 */ /* 0x0005e20000100a00 */
[----:B-1----:R-:W-:-:S03]  /*fe50*/  IMAD.MOV.U32 R20, RZ, RZ, -0x43a6b9fa ;  /* 0xbc594606ff147424 */ /* 0x002fc600078e00ff */
[----:B------:R1:W-:Y:S01]  /*fe60*/  STL.64 [R1+0x630], R10 ;  /* 0x0006300a01007387 */ /* 0x0003e20000100a00 */
[----:B------:R-:W-:Y:S01]  /*fe70*/  MOV R21, 0x3bb5e994 ;  /* 0x3bb5e99400157802 */ /* 0x000fe20000000f00 */
[----:B0-----:R-:W-:Y:S01]  /*fe80*/  IMAD.MOV.U32 R18, RZ, RZ, -0x475db9b3 ;  /* 0xb8a2464dff127424 */ /* 0x001fe200078e00ff */
[----:B------:R-:W-:Y:S01]  /*fe90*/  MOV R19, 0x37d6f710 ;  /* 0x37d6f71000137802 */ /* 0x000fe20000000f00 */
[----:B------:R0:W-:Y:S01]  /*fea0*/  STL.64 [R1+0x610], R6 ;  /* 0x0006100601007387 */ /* 0x0001e20000100a00 */
[----:B--2---:R-:W-:Y:S01]  /*feb0*/  IMAD.MOV.U32 R8, RZ, RZ, 0x3660ca4a ;  /* 0x3660ca4aff087424 */ /* 0x004fe200078e00ff */
[----:B------:R-:W-:Y:S02]  /*fec0*/  MOV R9, 0xb58b55b7 ;  /* 0xb58b55b700097802 */ /* 0x000fe40000000f00 */
[----:B------:R2:W-:Y:S01]  /*fed0*/  STL.64 [R1+0x638], R12 ;  /* 0x0006380c01007387 */ /* 0x0005e20000100a00 */
[----:B-1----:R-:W-:Y:S01]  /*fee0*/  HFMA2.MMA R11, -RZ, RZ, 1.1015625, 480 ;  /* 0x3c685f80ff0b7435 */ /* 0x002fe200000001ff */
[----:B------:R-:W-:-:S02]  /*fef0*/  IMAD.MOV.U32 R10, RZ, RZ, -0x4372db07 ;  /* 0xbc8d24f9ff0a7424 */ /* 0x000fc400078e00ff */
[----:B------:R1:W-:Y:S01]  /*ff00*/  STL.64 [R1+0x5f8], R20 ;  /* 0x0005f81401007387 */ /* 0x0003e20000100a00 */
[----:B0-----:R-:W-:Y:S01]  /*ff10*/  HFMA2.MMA R7, -RZ, RZ, -1.435546875, 0.00492095947265625 ;  /* 0xbdbe1d0aff077435 */ /* 0x001fe200000001ff */
[----:B------:R-:W-:Y:S02]  /*ff20*/  IMAD.MOV.U32 R6, RZ, RZ, 0x3db95da4 ;  /* 0x3db95da4ff067424 */ /* 0x000fe400078e00ff */
[----:B------:R0:W-:Y:S01]  /*ff30*/  STL.64 [R1+0x618], R18 ;  /* 0x0006181201007387 */ /* 0x0001e20000100a00 */
[----:B--2---:R-:W-:Y:S01]  /*ff40*/  IMAD.MOV.U32 R12, RZ, RZ, 0x39d6f710 ;  /* 0x39d6f710ff0c7424 */ /* 0x004fe200078e00ff */
[----:B------:R-:W-:Y:S02]  /*ff50*/  MOV R13, 0x2da18c1b ;  /* 0x2da18c1b000d7802 */ /* 0x000fe40000000f00 */
[----:B------:R2:W-:Y:S01]  /*ff60*/  STL.64 [R1+0x620], R22 ;  /* 0x0006201601007387 */ /* 0x0005e20000100a00 */
[----:B-1----:R-:W-:Y:S01]  /*ff70*/  IMAD.MOV.U32 R20, RZ, RZ, -0x41fafc87 ;  /* 0xbe050379ff147424 */ /* 0x002fe200078e00ff */
[----:B------:R-:W-:-:S02]  /*ff80*/  MOV R21, 0xb804082f ;  /* 0xb804082f00157802 */ /* 0x000fc40000000f00 */
[----:B------:R1:W-:Y:S04]  /*ff90*/  STL.64 [R1+0x628], R8 ;  /* 0x0006280801007387 */ /* 0x0003e80000100a00 */
[----:B------:R3:W-:Y:S01]  /*ffa0*/  STL.64 [R1+0x640], R14 ;  /* 0x0006400e01007387 */ /* 0x0007e20000100a00 */
[----:B0-----:R-:W-:Y:S01]  /*ffb0*/  IMAD.MOV.U32 R18, RZ, RZ, -0x4447cc25 ;  /* 0xbbb833dbff127424 */ /* 0x001fe200078e00ff */
[----:B------:R-:W-:Y:S02]  /*ffc0*/  MOV R19, 0xb124a69e ;  /* 0xb124a69e00137802 */ /* 0x000fe40000000f00 */
[----:B------:R0:W-:Y:S01]  /*ffd0*/  STL.64 [R1+0x660], R10 ;  /* 0x0006600a01007387 */ /* 0x0001e20000100a00 */
[----:B--2---:R-:W-:Y:S01]  /*ffe0*/  HFMA2.MMA R23, -RZ, RZ, -0.82421875, 0.01153564453125 ;  /* 0xba9821e8ff177435 */ /* 0x004fe200000001ff */
[----:B------:R-:W-:-:S02]  /*fff0*/  IMAD.MOV.U32 R22, RZ, RZ, 0x3ad21a87 ;  /* 0x3ad21a87ff167424 */ /* 0x000fc400078e00ff */
[----:B-1----:R-:W-:Y:S01]  /*10000*/  IMAD.MOV.U32 R8, RZ, RZ, 0x3d35e97a ;  /* 0x3d35e97aff087424 */ /* 0x002fe200078e00ff */
        /* <DEDUP_REMOVED lines=26> */
[----:B-1----:R-:W-:Y:S01]  /*101b0*/  IMAD.MOV.U32 R12, RZ, RZ, -0x53172e8b ;  /* 0xace8d175ff0c7424 */ /* 0x002fe200078e00ff */
[----:B------:R-:W-:-:S02]  /*101c0*/  MOV R13, 0x38b0b6af ;  /* 0x38b0b6af000d7802 */ /* 0x000fc40000000f00 */
[----:B------:R1:W-:Y:S01]  /*101d0*/  STL.64 [R1+0x6b0], R18 ;  /* 0x0006b01201007387 */ /* 0x0003e20000100a00 */
[----:B--2---:R-:W-:Y:S01]  /*101e0*/  HFMA2.MMA R7, -RZ, RZ, -1.349609375, 2.236328125 ;  /* 0xbd664079ff077435 */ /* 0x004fe200000001ff */
[----:B------:R-:W-:Y:S02]  /*101f0*/  IMAD.MOV.U32 R6, RZ, RZ, 0x3e02b5d2 ;  /* 0x3e02b5d2ff067424 */ /* 0x000fe400078e00ff */
[----:B------:R2:W-:Y:S01]  /*10200*/  STL.64 [R1+0x6c8], R14 ;  /* 0x0006c80e01007387 */ /* 0x0005e20000100a00 */
[----:B0-----:R-:W-:Y:S01]  /*10210*/  HFMA2.MMA R9, -RZ, RZ, 0.966796875, 0.002033233642578125 ;  /* 0x3bbc182aff097435 */ /* 0x001fe200000001ff */
[----:B------:R-:W-:Y:S02]  /*10220*/  IMAD.MOV.U32 R8, RZ, RZ, -0x4388c8e6 ;  /* 0xbc77371aff087424 */ /* 0x000fe400078e00ff */
[----:B------:R0:W-:Y:S01]  /*10230*/  STL.64 [R1+0x6d8], R10 ;  /* 0x0006d80a01007387 */ /* 0x0001e20000100a00 */
[----:B-1----:R-:W-:-:S03]  /*10240*/  HFMA2.MMA R19, -RZ, RZ, 0.473876953125, 0.000475406646728515625 ;  /* 0x37950fcaff137435 */ /* 0x002fc600000001ff */
[----:B------:R1:W-:Y:S01]  /*10250*/  STL.64 [R1+0x6e8], R12 ;  /* 0x0006e80c01007387 */ /* 0x0003e20000100a00 */
[----:B------:R-:W-:Y:S01]  /*10260*/  IMAD.MOV.U32 R18, RZ, RZ, -0x4798ae61 ;  /* 0xb867519fff127424 */ /* 0x000fe200078e00ff */
[----:B--2---:R-:W-:Y:S01]  /*10270*/  HFMA2.MMA R15, -RZ, RZ, -0.324951171875, 174.125 ;  /* 0xb5335971ff0f7435 */ /* 0x004fe200000001ff */
[----:B------:R-:W-:Y:S01]  /*10280*/  IMAD.MOV.U32 R14, RZ, RZ, 0x3612bd37 ;  /* 0x3612bd37ff0e7424 */ /* 0x000fe200078e00ff */
[----:B------:R2:W-:Y:S01]  /*10290*/  STL.64 [R1+0x6c0], R6 ;  /* 0x0006c00601007387 */ /* 0x0005e20000100a00 */
[----:B0-----:R-:W-:Y:S01]  /*102a0*/  IMAD.MOV.U32 R10, RZ, RZ, -0x40ac461f ;  /* 0xbf53b9e1ff0a7424 */ /* 0x001fe200078e00ff */
[----:B------:R-:W-:Y:S02]  /*102b0*/  MOV R11, 0x3f64be03 ;  /* 0x3f64be03000b7802 */ /* 0x000fe40000000f00 */
[----:B------:R0:W-:Y:S01]  /*102c0*/  STL.64 [R1+0x6d0], R8 ;  /* 0x0006d00801007387 */ /* 0x0001e20000100a00 */
[----:B-1----:R-:W-:Y:S01]  /*102d0*/  HFMA2.MMA R13, -RZ, RZ, -0.365234375, 0.14404296875 ;  /* 0xb5d8309cff0d7435 */ /* 0x002fe200000001ff */
[----:B------:R-:W-:-:S02]  /*102e0*/  IMAD.MOV.U32 R12, RZ, RZ, -0x4119bf9b ;  /* 0xbee64065ff0c7424 */ /* 0x000fc400078e00ff */
[----:B------:R1:W-:Y:S01]  /*102f0*/  STL.64 [R1+0x648], R20 ;  /* 0x0006481401007387 */ /* 0x0003e20000100a00 */
[----:B--2---:R-:W-:Y:S01]  /*10300*/  IMAD.MOV.U32 R6, RZ, RZ, 0x292edd8c ;  /* 0x292edd8cff067424 */ /* 0x004fe200078e00ff */
[----:B------:R-:W-:Y:S02]  /*10310*/  MOV R7, 0xb66d3d31 ;  /* 0xb66d3d3100077802 */ /* 0x000fe40000000f00 */
[----:B------:R2:W-:Y:S01]  /*10320*/  STL.64 [R1+0x6f0], R18 ;  /* 0x0006f01201007387 */ /* 0x0005e20000100a00 */
[----:B0-----:R-:W-:Y:S01]  /*10330*/  HFMA2.MMA R9, -RZ, RZ, 0.658203125, -0.89501953125 ;  /* 0x3944bb29ff097435 */ /* 0x001fe200000001ff */
[----:B------:R-:W-:Y:S02]  /*10340*/  IMAD.MOV.U32 R8, RZ, RZ, 0x3f885f7f ;  /* 0x3f885f7fff087424 */ /* 0x000fe400078e00ff */
[----:B------:R0:W-:Y:S01]  /*10350*/  STL.64 [R1+0x718], R10 ;  /* 0x0007180a01007387 */ /* 0x0001e20000100a00 */
[----:B-1----:R-:W-:Y:S01]  /*10360*/  HFMA2.MMA R21, -RZ, RZ, -0.38671875, 1.546875 ;  /* 0xb6303e30ff157435 */ /* 0x002fe200000001ff */
[----:B------:R-:W-:-:S02]  /*10370*/  IMAD.MOV.U32 R20, RZ, RZ, 0x368d5ef3 ;  /* 0x368d5ef3ff147424 */ /* 0x000fc400078e00ff */
[----:B------:R1:W-:Y:S01]  /*10380*/  STL.64 [R1+0x700], R14 ;  /* 0x0007000e01007387 */ /* 0x0003e20000100a00 */
[----:B--2---:R-:W-:Y:S01]  /*10390*/  IMAD.MOV.U32 R18, RZ, RZ, 0x3e44f8f2 ;  /* 0x3e44f8f2ff127424 */ /* 0x004fe200078e00ff */
[----:B------:R-:W-:Y:S02]  /*103a0*/  MOV R19, 0xbe29f5e1 ;  /* 0xbe29f5e100137802 */ /* 0x000fe40000000f00 */
[----:B------:R2:W-:Y:S01]  /*103b0*/  STL.64 [R1+0x720], R12 ;  /* 0x0007200c01007387 */ /* 0x0005e20000100a00 */
[----:B0-----:R-:W-:Y:S01]  /*103c0*/  HFMA2.MMA R11, -RZ, RZ, 0.057769775390625, -50528 ;  /* 0x2b65fa2bff0b7435 */ /* 0x001fe200000001ff */
[----:B------:R-:W-:Y:S02]  /*103d0*/  IMAD.MOV.U32 R10, RZ, RZ, 0x39ba53bc ;  /* 0x39ba53bcff0a7424 */ /* 0x000fe400078e00ff */
[----:B------:R0:W-:Y:S01]  /*103e0*/  STL.64 [R1+0x6f8], R6 ;  /* 0x0006f80601007387 */ /* 0x0001e20000100a00 */
[----:B-1----:R-:W-:Y:S01]  /*103f0*/  HFMA2.MMA R15, -RZ, RZ, -0.10888671875, 0.425048828125 ;  /* 0xaef836cdff0f7435 */ /* 0x002fe200000001ff */
[----:B------:R-:W-:-:S02]  /*10400*/  IMAD.MOV.U32 R14, RZ, RZ, -0x443c0f77 ;  /* 0xbbc3f089ff0e7424 */ /* 0x000fc400078e00ff */
[----:B------:R1:W-:Y:S01]  /*10410*/  STL.64 [R1+0x710], R8 ;  /* 0x0007100801007387 */ /* 0x0003e20000100a00 */
[----:B--2---:R-:W-:Y:S01]  /*10420*/  HFMA2.MMA R13, -RZ, RZ, 0.0341796875, -0.00926971435546875 ;  /* 0x2860a0bfff0d7435 */ /* 0x004fe200000001ff */
        /* <DEDUP_REMOVED lines=8> */
[----:B--2---:R-:W-:Y:S01]  /*104b0*/  IMAD.MOV.U32 R18, RZ, RZ, 0x365283b7 ;  /* 0x365283b7ff127424 */ /* 0x004fe200078e00ff */
[----:B------:R-:W-:Y:S02]  /*104c0*/  MOV R19, 0x3fd55cd1 ;  /* 0x3fd55cd100137802 */ /* 0x000fe40000000f00 */
[----:B------:R2:W-:Y:S01]  /*104d0*/  STL.64 [R1+0x738], R6 ;  /* 0x0007380601007387 */ /* 0x0005e20000100a00 */
[----:B0-----:R-:W-:Y:S01]  /*104e0*/  HFMA2.MMA R21, -RZ, RZ, -0.72021484375, -9288 ;  /* 0xb9c3f089ff157435 */ /* 0x001fe200000001ff */
[----:B------:R-:W-:Y:S02]  /*104f0*/  IMAD.MOV.U32 R20, RZ, RZ, 0x3a8dcf9e ;  /* 0x3a8dcf9eff147424 */ /* 0x000fe400078e00ff */
[----:B------:R0:W-:Y:S01]  /*10500*/  STL.64 [R1+0x740], R14 ;  /* 0x0007400e01007387 */ /* 0x0001e20000100a00 */
[----:B-1----:R-:W-:Y:S01]  /*10510*/  HFMA2.MMA R11, -RZ, RZ, -1.6279296875, -2064 ;  /* 0xbe83e808ff0b7435 */ /* 0x002fe200000001ff */
[----:B------:R-:W-:-:S02]  /*10520*/  IMAD.MOV.U32 R10, RZ, RZ, 0x35af85e3 ;  /* 0x35af85e3ff0a7424 */ /* 0x000fc400078e00ff */
[----:B------:R1:W-:Y:S01]  /*10530*/  STL.64 [R1+0x760], R12 ;  /* 0x0007600c01007387 */ /* 0x0003e20000100a00 */
[----:B--2---:R-:W-:-:S03]  /*10540*/  HFMA2.MMA R7, -RZ, RZ, -2.166015625, 0.000235080718994140625 ;  /* 0xc0550bb4ff077435 */ /* 0x004fc600000001ff */
[----:B------:R2:W-:Y:S01]  /*10550*/  STL.64 [R1+0x670], R22 ;  /* 0x0006701601007387 */ /* 0x0005e20000100a00 */
[----:B------:R-:W-:Y:S02]  /*10560*/  IMAD.MOV.U32 R6, RZ, RZ, 0x3deeafd0 ;  /* 0x3deeafd0ff067424 */ /* 0x000fe400078e00ff */
[----:B0-----:R-:W-:Y:S01]  /*10570*/  IMAD.MOV.U32 R14, RZ, RZ, 0x408f03f4 ;  /* 0x408f03f4ff0e7424 */ /* 0x001fe200078e00ff */
[----:B------:R-:W-:Y:S01]  /*10580*/  MOV R15, 0xc02ca841 ;  /* 0xc02ca841000f7802 */ /* 0x000fe20000000f00 */
[----:B------:R0:W-:Y:S01]  /*10590*/  STL.64 [R1+0x748], R8 ;  /* 0x0007480801007387 */ /* 0x0001e20000100a00 */
[----:B-1----:R-:W-:Y:S01]  /*105a0*/  IMAD.MOV.U32 R12, RZ, RZ, 0x3e580a4b ;  /* 0x3e580a4bff0c7424 */ /* 0x002fe200078e00ff */
[----:B------:R-:W-:Y:S02]  /*105b0*/  MOV R13, 0xbdab7276 ;  /* 0xbdab7276000d7802 */ /* 0x000fe40000000f00 */
[----:B------:R1:W-:Y:S01]  /*105c0*/  STL.64 [R1+0x768], R18 ;  /* 0x0007681201007387 */ /* 0x0003e20000100a00 */
[----:B--2---:R-:W-:Y:S01]  /*105d0*/  IMAD.MOV.U32 R22, RZ, RZ, 0x380ec44f ;  /* 0x380ec44fff167424 */ /* 0x004fe200078e00ff */
[----:B------:R-:W-:-:S02]  /*105e0*/  MOV R23, 0xbe0d26d1 ;  /* 0xbe0d26d100177802 */ /* 0x000fc40000000f00 */
[----:B------:R2:W-:Y:S01]  /*105f0*/  STL.64 [R1+0x6e0], R20 ;  /* 0x0006e01401007387 */ /* 0x0005e20000100a00 */
[----:B0-----:R-:W-:Y:S01]  /*10600*/  IMAD.MOV.U32 R8, RZ, RZ, -0x4040cb49 ;  /* 0xbfbf34b7ff087424 */ /* 0x001fe200078e00ff */
[----:B------:R-:W-:Y:S02]  /*10610*/  MOV R9, 0x3f30567c ;  /* 0x3f30567c00097802 */ /* 0x000fe40000000f00 */
[----:B------:R0:W-:Y:S01]  /*10620*/  STL.64 [R1+0x778], R14 ;  /* 0x0007780e01007387 */ /* 0x0001e20000100a00 */
[----:B-1----:R-:W-:Y:S01]  /*10630*/  HFMA2.MMA R19, -RZ, RZ, 1.193359375, -22.09375 ;  /* 0x3cc6cd86ff137435 */ /* 0x002fe200000001ff */
[----:B------:R-:W-:Y:S02]  /*10640*/  IMAD.MOV.U32 R18, RZ, RZ, -0x4dfa223c ;  /* 0xb205ddc4ff127424 */ /* 0x000fe400078e00ff */
[----:B------:R1:W-:Y:S01]  /*10650*/  STL.64 [R1+0x790], R10 ;  /* 0x0007900a01007387 */ /* 0x0003e20000100a00 */
[----:B--2---:R-:W-:-:S03]  /*10660*/  HFMA2.MMA R21, -RZ, RZ, 0.200927734375, -42848 ;  /* 0x326ef93bff157435 */ /* 0x004fc600000001ff */
[----:B------:R2:W-:Y:S01]  /*10670*/  STL.64 [R1+0x798], R12 ;  /* 0x0007980c01007387 */ /* 0x0005e20000100a00 */
[----:B------:R-:W-:Y:S02]  /*10680*/  IMAD.MOV.U32 R20, RZ, RZ, 0x3d8d121f ;  /* 0x3d8d121fff147424 */ /* 0x000fe400078e00ff */
[----:B0-----:R-:W-:Y:S01]  /*10690*/  IMAD.MOV.U32 R14, RZ, RZ, 0x3a8a6d7f ;  /* 0x3a8a6d7fff0e7424 */ /* 0x001fe200078e00ff */
[----:B------:R-:W-:Y:S01]  /*106a0*/  MOV R15, 0xb9b8f43c ;  /* 0xb9b8f43c000f7802 */ /* 0x000fe20000000f00 */
[----:B------:R0:W-:Y:S01]  /*106b0*/  STL.64 [R1+0x6b8], R22 ;  /* 0x0006b81601007387 */ /* 0x0001e20000100a00 */
[----:B-1----:R-:W-:Y:S01]  /*106c0*/  IMAD.MOV.U32 R10, RZ, RZ, -0x47b5e41f ;  /* 0xb84a1be1ff0a7424 */ /* 0x002fe200078e00ff */
[----:B------:R-:W-:Y:S02]  /*106d0*/  MOV R11, 0x377f78a2 ;  /* 0x377f78a2000b7802 */ /* 0x000fe40000000f00 */
[----:B------:R1:W-:Y:S01]  /*106e0*/  STL.64 [R1+0x770], R6 ;  /* 0x0007700601007387 */ /* 0x0003e20000100a00 */
[----:B--2---:R-:W-:Y:S01]  /*106f0*/  IMAD.MOV.U32 R12, RZ, RZ, -0x3ed35ed2 ;  /* 0xc12ca12eff0c7424 */ /* 0x004fe200078e00ff */
[----:B------:R-:W-:-:S02]  /*10700*/  MOV R13, 0xbabc1e2d ;  /* 0xbabc1e2d000d7802 */ /* 0x000fc40000000f00 */
[----:B------:R2:W-:Y:S01]  /*10710*/  STL.64 [R1+0x788], R8 ;  /* 0x0007880801007387 */ /* 0x0005e20000100a00 */
[----:B0-----:R-:W-:Y:S01]  /*10720*/  IMAD.MOV.U32 R22, RZ, RZ, 0x3f39715e ;  /* 0x3f39715eff167424 */ /* 0x001fe200078e00ff */
[----:B------:R-:W-:Y:S02]  /*10730*/  MOV R23, 0xbfb2268a ;  /* 0xbfb2268a00177802 */ /* 0x000fe40000000f00 */
[----:B------:R0:W-:Y:S01]  /*10740*/  STL.64 [R1+0x7a0], R18 ;  /* 0x0007a01201007387 */ /* 0x0001e20000100a00 */
[----:B-1----:R-:W-:Y:S01]  /*10750*/  HFMA2.MMA R7, -RZ, RZ, -0.84912109375, -587 ;  /* 0xbacbe096ff077435 */ /* 0x002fe200000001ff */
[----:B------:R-:W-:Y:S02]  /*10760*/  IMAD.MOV.U32 R6, RZ, RZ, 0x2e596624 ;  /* 0x2e596624ff067424 */ /* 0x000fe400078e00ff */
[----:B------:R1:W-:Y:S01]  /*10770*/  STL.64 [R1+0x7b8], R14 ;  /* 0x0007b80e01007387 */ /* 0x0003e20000100a00 */
[----:B--2---:R-:W-:Y:S01]  /*10780*/  HFMA2.MMA R9, -RZ, RZ, 0.57666015625, -868.5 ;  /* 0x389de2c9ff097435 */ /* 0x004fe200000001ff */
[----:B------:R-:W-:-:S02]  /*10790*/  IMAD.MOV.U32 R8, RZ, RZ, 0x29d16c32 ;  /* 0x29d16c32ff087424 */ /* 0x000fc400078e00ff */
[----:B------:R2:W-:Y:S01]  /*107a0*/  STL.64 [R1+0x7c8], R10 ;  /* 0x0007c80a01007387 */ /* 0x0005e20000100a00 */
[----:B0-----:R-:W-:-:S03]  /*107b0*/  HFMA2.MMA R19, -RZ, RZ, -2.576171875, 24.15625 ;  /* 0xc1274e0aff137435 */ /* 0x001fc600000001ff */
[----:B------:R0:W-:Y:S01]  /*107c0*/  STL.64 [R1+0x7d8], R12 ;  /* 0x0007d80c01007387 */ /* 0x0001e20000100a00 */
[----:B------:R-:W-:Y:S01]  /*107d0*/  IMAD.MOV.U32 R18, RZ, RZ, 0x4113bbe2 ;  /* 0x4113bbe2ff127424 */ /* 0x000fe200078e00ff */
[----:B-1----:R-:W-:Y:S02]  /*107e0*/  HFMA2.MMA R15, -RZ, RZ, 2.0390625, -0.00010794401168823242188 ;  /* 0x40148713ff0f7435 */ /* 0x002fe400000001ff */
[----:B------:R1:W-:Y:S01]  /*107f0*/  STL.64 [R1+0x708], R22 ;  /* 0x0007081601007387 */ /* 0x0003e20000100a00 */
[----:B------:R-:W-:Y:S02]  /*10800*/  IMAD.MOV.U32 R14, RZ, RZ, -0x3fdb1df7 ;  /* 0xc024e209ff0e7424 */ /* 0x000fe400078e00ff */
[----:B--2---:R-:W-:Y:S01]  /*10810*/  IMAD.MOV.U32 R10, RZ, RZ, 0x3dd19e34 ;  /* 0x3dd19e34ff0a7424 */ /* 0x004fe200078e00ff */
[----:B------:R-:W-:Y:S01]  /*10820*/  MOV R11, 0x3067cdc6 ;  /* 0x3067cdc6000b7802 */ /* 0x000fe20000000f00 */
[----:B------:R2:W-:Y:S01]  /*10830*/  STL.64 [R1+0x730], R20 ;  /* 0x0007301401007387 */ /* 0x0005e20000100a00 */
[----:B0-----:R-:W-:Y:S01]  /*10840*/  HFMA2.MMA R13, -RZ, RZ, 1.16015625, 771.5 ;  /* 0x3ca46207ff0d7435 */ /* 0x001fe200000001ff */
[----:B------:R-:W-:-:S02]  /*10850*/  IMAD.MOV.U32 R12, RZ, RZ, -0x431aa357 ;  /* 0xbce55ca9ff0c7424 */ /* 0x000fc400078e00ff */
[----:B------:R0:W-:Y:S01]  /*10860*/  STL.64 [R1+0x7b0], R6 ;  /* 0x0007b00601007387 */ /* 0x0001e20000100a00 */
[----:B-1----:R-:W-:Y:S01]  /*10870*/  IMAD.MOV.U32 R22, RZ, RZ, -0x475ce5ee ;  /* 0xb8a31a12ff167424 */ /* 0x002fe200078e00ff */
[----:B------:R-:W-:Y:S02]  /*10880*/  MOV R23, 0x3852efff ;  /* 0x3852efff00177802 */ /* 0x000fe40000000f00 */
[----:B------:R1:W-:Y:S01]  /*10890*/  STL.64 [R1+0x7c0], R8 ;  /* 0x0007c00801007387 */ /* 0x0003e20000100a00 */
[----:B--2---:R-:W-:Y:S01]  /*108a0*/  HFMA2.MMA R21, -RZ, RZ, 1.94140625, -55168 ;  /* 0x3fc4fabcff157435 */ /* 0x004fe200000001ff */
[----:B------:R-:W-:Y:S02]  /*108b0*/  IMAD.MOV.U32 R20, RZ, RZ, -0x4677a66d ;  /* 0xb9885993ff147424 */ /* 0x000fe400078e00ff */
[----:B------:R2:W-:Y:S01]  /*108c0*/  STL.64 [R1+0x7e0], R18 ;  /* 0x0007e01201007387 */ /* 0x0005e20000100a00 */
[----:B0-----:R-:W-:Y:S01]  /*108d0*/  IMAD.MOV.U32 R6, RZ, RZ, 0x40b05672 ;  /* 0x40b05672ff067424 */ /* 0x001fe200078e00ff */
[----:B------:R-:W-:-:S02]  /*108e0*/  MOV R7, 0x3749bc93 ;  /* 0x3749bc9300077802 */ /* 0x000fc40000000f00 */
[----:B------:R0:W-:Y:S01]  /*108f0*/  STL.64 [R1+0x808], R10 ;  /* 0x0008080a01007387 */ /* 0x0001e20000100a00 */
[----:B-1----:R-:W-:Y:S01]  /*10900*/  HFMA2.MMA R9, -RZ, RZ, -1.6328125, -28.46875 ;  /* 0xbe88cf1eff097435 */ /* 0x002fe200000001ff */
[----:B------:R-:W-:Y:S02]  /*10910*/  IMAD.MOV.U32 R8, RZ, RZ, 0x3eadf3d5 ;  /* 0x3eadf3d5ff087424 */ /* 0x000fe400078e00ff */
[----:B------:R1:W-:Y:S01]  /*10920*/  STL.64 [R1+0x758], R22 ;  /* 0x0007581601007387 */ /* 0x0003e20000100a00 */
[----:B--2---:R-:W-:Y:S01]  /*10930*/  IMAD.MOV.U32 R18, RZ, RZ, -0x4418ceb5 ;  /* 0xbbe7314bff127424 */ /* 0x004fe200078e00ff */
[----:B------:R-:W-:Y:S02]  /*10940*/  MOV R19, 0x2c0887f7 ;  /* 0x2c0887f700137802 */ /* 0x000fe40000000f00 */
[----:B------:R2:W-:Y:S01]  /*10950*/  STL.64 [R1+0x7f0], R14 ;  /* 0x0007f00e01007387 */ /* 0x0005e20000100a00 */
[----:B0-----:R-:W-:-:S03]  /*10960*/  HFMA2.MMA R11, -RZ, RZ, 3.0078125, 0.99951171875 ;  /* 0x42043bffff0b7435 */ /* 0x001fc600000001ff */
[----:B------:R0:W-:Y:S01]  /*10970*/  STL.64 [R1+0x810], R12 ;  /* 0x0008100c01007387 */ /* 0x0001e20000100a00 */
[----:B------:R-:W-:Y:S02]  /*10980*/  IMAD.MOV.U32 R10, RZ, RZ, -0x3daece92 ;  /* 0xc251316eff0a7424 */ /* 0x000fe400078e00ff */
[----:B-1----:R-:W-:Y:S01]  /*10990*/  IMAD.MOV.U32 R22, RZ, RZ, -0x436e1202 ;  /* 0xbc91edfeff167424 */ /* 0x002fe200078e00ff */
[----:B------:R-:W-:Y:S01]  /*109a0*/  MOV R23, 0x3bd19e34 ;  /* 0x3bd19e3400177802 */ /* 0x000fe20000000f00 */
[----:B------:R1:W-:Y:S01]  /*109b0*/  STL.64 [R1+0x780], R20 ;  /* 0x0007801401007387 */ /* 0x0003e20000100a00 */
[----:B--2---:R-:W-:-:S03]  /*109c0*/  HFMA2.MMA R15, -RZ, RZ, -2.765625, -1746 ;  /* 0xc188e6d2ff0f7435 */ /* 0x004fc600000001ff */
[----:B------:R2:W-:Y:S01]  /*109d0*/  STL.64 [R1+0x7e8], R6 ;  /* 0x0007e80601007387 */ /* 0x0005e20000100a00 */
[----:B------:R-:W-:Y:S01]  /*109e0*/  IMAD.MOV.U32 R14, RZ, RZ, -0x475fe738 ;  /* 0xb8a018c8ff0e7424 */ /* 0x000fe200078e00ff */
[----:B0-----:R-:W-:Y:S01]  /*109f0*/  HFMA2.MMA R13, -RZ, RZ, -2.5625, -0.900390625 ;  /* 0xc120bb34ff0d7435 */ /* 0x001fe200000001ff */
[----:B------:R-:W-:Y:S01]  /*10a00*/  IMAD.MOV.U32 R12, RZ, RZ, 0x41a71805 ;  /* 0x41a71805ff0c7424 */ /* 0x000fe200078e00ff */
[----:B------:R0:W-:Y:S01]  /*10a10*/  STL.64 [R1+0x800], R8 ;  /* 0x0008000801007387 */ /* 0x0001e20000100a00 */
[----:B-1----:R-:W-:-:S03]  /*10a20*/  HFMA2.MMA R21, -RZ, RZ, 2.66796875, 393.5 ;  /* 0x41565e26ff157435 */ /* 0x002fc600000001ff */
        /* <DEDUP_REMOVED lines=8> */
[----:B-1----:R-:W-:Y:S01]  /*10ab0*/  IMAD.MOV.U32 R18, RZ, RZ, -0x48b2aad3 ;  /* 0xb74d552dff127424 */ /* 0x002fe200078e00ff */
[----:B------:R-:W-:-:S02]  /*10ac0*/  MOV R19, 0x408276e5 ;  /* 0x408276e500137802 */ /* 0x000fc40000000f00 */
[----:B------:R1:W-:Y:S01]  /*10ad0*/  STL.64 [R1+0x828], R6 ;  /* 0x0008280601007387 */ /* 0x0003e20000100a00 */
[----:B--2---:R-:W-:Y:S01]  /*10ae0*/  IMAD.MOV.U32 R22, RZ, RZ, -0x407f6a28 ;  /* 0xbf8095d8ff167424 */ /* 0x004fe200078e00ff */
[----:B------:R-:W-:Y:S02]  /*10af0*/  MOV R23, 0xb3db3628 ;  /* 0xb3db362800177802 */ /* 0x000fe40000000f00 */
[----:B------:R2:W-:Y:S01]  /*10b00*/  STL.64 [R1+0x830], R14 ;  /* 0x0008300e01007387 */ /* 0x0005e20000100a00 */
[----:B0-----:R-:W-:-:S03]  /*10b10*/  HFMA2.MMA R11, -RZ, RZ, 1.0029296875, -0.775390625 ;  /* 0x3c03ba34ff0b7435 */ /* 0x001fc600000001ff */
[----:B------:R0:W-:Y:S01]  /*10b20*/  STL.64 [R1+0x850], R12 ;  /* 0x0008500c01007387 */ /* 0x0001e20000100a00 */
[----:B------:R-:W-:Y:S01]  /*10b30*/  IMAD.MOV.U32 R10, RZ, RZ, -0x434156b4 ;  /* 0xbcbea94cff0a7424 */ /* 0x000fe200078e00ff */
[----:B-1----:R-:W-:Y:S02]  /*10b40*/  HFMA2.MMA R7, -RZ, RZ, 1.9287109375, 3288 ;  /* 0x3fb76a6cff077435 */ /* 0x002fe400000001ff */
        /* <DEDUP_REMOVED lines=8> */
[----:B-1----:R-:W-:Y:S01]  /*10bd0*/  HFMA2.MMA R21, -RZ, RZ, -0.82080078125, 4.03515625 ;  /* 0xba914409ff157435 */ /* 0x002fe200000001ff */
[----:B------:R-:W-:Y:S02]  /*10be0*/  IMAD.MOV.U32 R20, RZ, RZ, 0x3ad917d5 ;  /* 0x3ad917d5ff147424 */ /* 0x000fe400078e00ff */
[----:B------:R1:W-:Y:S01]  /*10bf0*/  STL.64 [R1+0x7f8], R22 ;  /* 0x0007f81601007387 */ /* 0x0003e20000100a00 */
[----:B--2---:R-:W-:Y:S01]  /*10c00*/  IMAD.MOV.U32 R8, RZ, RZ, -0x5060d352 ;  /* 0xaf9f2caeff087424 */ /* 0x004fe200078e00ff */
[----:B------:R-:W-:Y:S02]  /*10c10*/  MOV R9, 0x3d07aee5 ;  /* 0x3d07aee500097802 */ /* 0x000fe40000000f00 */
[----:B------:R2:W-:Y:S01]  /*10c20*/  STL.64 [R1+0x868], R14 ;  /* 0x0008680e01007387 */ /* 0x0005e20000100a00 */
[----:B0-----:R-:W-:Y:S01]  /*10c30*/  IMAD.MOV.U32 R18, RZ, RZ, 0x3a9eb4a8 ;  /* 0x3a9eb4a8ff127424 */ /* 0x001fe200078e00ff */
[----:B------:R-:W-:-:S02]  /*10c40*/  MOV R19, 0xb9cefd15 ;  /* 0xb9cefd1500137802 */ /* 0x000fc40000000f00 */
[----:B------:R0:W-:Y:S01]  /*10c50*/  STL.64 [R1+0x880], R10 ;  /* 0x0008800a01007387 */ /* 0x0001e20000100a00 */
[----:B-1----:R-:W-:Y:S01]  /*10c60*/  IMAD.MOV.U32 R22, RZ, RZ, 0x3b2278e6 ;  /* 0x3b2278e6ff167424 */ /* 0x002fe200078e00ff */
[----:B------:R-:W-:Y:S02]  /*10c70*/  MOV R23, 0xc1a4e31c ;  /* 0xc1a4e31c00177802 */ /* 0x000fe40000000f00 */
[----:B------:R1:W-:Y:S01]  /*10c80*/  STL.64 [R1+0x888], R12 ;  /* 0x0008880c01007387 */ /* 0x0003e20000100a00 */
[----:B--2---:R-:W-:-:S03]  /*10c90*/  HFMA2.MMA R15, -RZ, RZ, 3.53515625, 0.310302734375 ;  /* 0x431234f7ff0f7435 */ /* 0x004fc600000001ff */
[----:B------:R2:W-:Y:S01]  /*10ca0*/  STL.64 [R1+0x860], R6 ;  /* 0x0008600601007387 */ /* 0x0005e20000100a00 */
[----:B------:R-:W-:Y:S01]  /*10cb0*/  IMAD.MOV.U32 R14, RZ, RZ, -0x3d08ab89 ;  /* 0xc2f75477ff0e7424 */ /* 0x000fe200078e00ff */
[----:B0-----:R-:W-:Y:S02]  /*10cc0*/  HFMA2.MMA R11, -RZ, RZ, -3.046875, -118.1875 ;  /* 0xc218d763ff0b7435 */ /* 0x001fe400000001ff */
[----:B------:R0:W-:Y:S01]  /*10cd0*/  STL.64 [R1+0x878], R8 ;  /* 0x0008780801007387 */ /* 0x0001e20000100a00 */
[----:B------:R-:W-:Y:S01]  /*10ce0*/  IMAD.MOV.U32 R10, RZ, RZ, 0x4223149e ;  /* 0x4223149eff0a7424 */ /* 0x000fe200078e00ff */
[----:B-1----:R-:W-:Y:S02]  /*10cf0*/  HFMA2.MMA R13, -RZ, RZ, 2.318359375, -1.4111328125 ;  /* 0x40a3bda5ff0d7435 */ /* 0x002fe400000001ff */
        /* <DEDUP_REMOVED lines=11> */
[----:B--2---:R-:W-:Y:S01]  /*10db0*/  HFMA2.MMA R21, -RZ, RZ, -1.501953125, 0.0002357959747314453125 ;  /* 0xbe020bbaff157435 */ /* 0x004fe200000001ff */
[----:B------:R-:W-:Y:S02]  /*10dc0*/  IMAD.MOV.U32 R20, RZ, RZ, 0x3eaea827 ;  /* 0x3eaea827ff147424 */ /* 0x000fe400078e00ff */
[----:B------:R2:W-:Y:S01]  /*10dd0*/  STL.64 [R1+0x8a8], R14 ;  /* 0x0008a80e01007387 */ /* 0x0005e20000100a00 */
[----:B0-----:R-:W-:Y:S01]  /*10de0*/  HFMA2.MMA R23, -RZ, RZ, -3.5546875, -20.640625 ;  /* 0xc31ccd29ff177435 */ /* 0x001fe200000001ff */
[----:B------:R-:W-:-:S02]  /*10df0*/  IMAD.MOV.U32 R22, RZ, RZ, 0x4293c7da ;  /* 0x4293c7daff167424 */ /* 0x000fc400078e00ff */
[----:B------:R0:W-:Y:S01]  /*10e00*/  STL.64 [R1+0x8b0], R8 ;  /* 0x0008b00801007387 */ /* 0x0001e20000100a00 */
[----:B-1----:R-:W-:Y:S01]  /*10e10*/  HFMA2.MMA R7, -RZ, RZ, -1.720703125, 2582 ;  /* 0xbee2690bff077435 */ /* 0x002fe200000001ff */
[----:B------:R-:W-:Y:S02]  /*10e20*/  IMAD.MOV.U32 R6, RZ, RZ, 0x3f18a4c1 ;  /* 0x3f18a4c1ff067424 */ /* 0x000fe400078e00ff */
[----:B------:R1:W-:Y:S04]  /*10e30*/  STL.64 [R1+0x8b8], R10 ;  /* 0x0008b80a01007387 */ /* 0x0003e80000100a00 */
[----:B------:R3:W-:Y:S01]  /*10e40*/  STL.64 [R1+0x8c8], R12 ;  /* 0x0008c80c01007387 */ /* 0x0007e20000100a00 */
[----:B--2---:R-:W-:Y:S01]  /*10e50*/  IMAD.MOV.U32 R14, RZ, RZ, 0x3e24a8c0 ;  /* 0x3e24a8c0ff0e7424 */ /* 0x004fe200078e00ff */
[----:B------:R-:W-:-:S02]  /*10e60*/  MOV R15, 0xb2d4762c ;  /* 0xb2d4762c000f7802 */ /* 0x000fc40000000f00 */
[----:B------:R2:W-:Y:S01]  /*10e70*/  STL.64 [R1+0x8d0], R18 ;  /* 0x0008d01201007387 */ /* 0x0005e20000100a00 */
[----:B0-----:R-:W-:Y:S01]  /*10e80*/  IMAD.MOV.U32 R8, RZ, RZ, -0x43e4c231 ;  /* 0xbc1b3dcfff087424 */ /* 0x001fe200078e00ff */
[----:B------:R-:W-:Y:S01]  /*10e90*/  MOV R9, 0x36d76ab6 ;  /* 0x36d76ab600097802 */ /* 0x000fe20000000f00 */
[----:B-1----:R-:W-:Y:S01]  /*10ea0*/  HFMA2.MMA R11, -RZ, RZ, 3.6640625, 0.05548095703125 ;  /* 0x43542b1aff0b7435 */ /* 0x002fe200000001ff */
[----:B------:R-:W-:Y:S01]  /*10eb0*/  IMAD.MOV.U32 R10, RZ, RZ, 0x3b0b43e3 ;  /* 0x3b0b43e3ff0a7424 */ /* 0x000fe200078e00ff */
[----:B------:R0:W-:Y:S01]  /*10ec0*/  STL.64 [R1+0x870], R20 ;  /* 0x0008701401007387 */ /* 0x0001e20000100a00 */
[----:B---3--:R-:W-:Y:S01]  /*10ed0*/  IMAD.MOV.U32 R12, RZ, RZ, 0x4151b9cf ;  /* 0x4151b9cfff0c7424 */ /* 0x008fe200078e00ff */
[----:B------:R-:W-:Y:S02]  /*10ee0*/  MOV R13, 0xc3f87dce ;  /* 0xc3f87dce000d7802 */ /* 0x000fe40000000f00 */
[----:B------:R1:W-:Y:S01]  /*10ef0*/  STL.64 [R1+0x898], R22 ;  /* 0x0008981601007387 */ /* 0x0003e20000100a00 */
[----:B--2---:R-:W-:Y:S01]  /*10f00*/  HFMA2.MMA R19, -RZ, RZ, -3.970703125, 0.000694751739501953125 ;  /* 0xc3f111b1ff137435 */ /* 0x004fe200000001ff */
        /* <DEDUP_REMOVED lines=35> */
[----:B--2---:R-:W-:Y:S01]  /*11140*/  HFMA2.MMA R13, -RZ, RZ, 0.83251953125, 217.375 ;  /* 0x3aa95acbff0d7435 */ /* 0x004fe200000001ff */
[----:B------:R-:W-:Y:S01]  /*11150*/  IMAD.MOV.U32 R12, RZ, RZ, 0x44abf3ae ;  /* 0x44abf3aeff0c7424 */ /* 0x000fe200078e00ff */
[----:B------:R2:W-:Y:S01]  /*11160*/  STL.64 [R1+0x910], R20 ;  /* 0x0009101401007387 */ /* 0x0005e20000100a00 */
[----:B0-----:R-:W-:Y:S01]  /*11170*/  HFMA2.MMA R9, -RZ, RZ, -1.5341796875, 0.0010662078857421875 ;  /* 0xbe23145eff097435 */ /* 0x001fe200000001ff */
[----:B------:R-:W-:-:S02]  /*11180*/  IMAD.MOV.U32 R8, RZ, RZ, -0x3b0ef486 ;  /* 0xc4f10b7aff087424 */ /* 0x000fc400078e00ff */
[----:B------:R0:W-:Y:S01]  /*11190*/  STL.64 [R1+0x918], R6 ;  /* 0x0009180601007387 */ /* 0x0001e20000100a00 */
[----:B-1----:R-:W-:Y:S01]  /*111a0*/  IMAD.MOV.U32 R10, RZ, RZ, 0x44f49ff4 ;  /* 0x44f49ff4ff0a7424 */ /* 0x002fe200078e00ff */
        /* <DEDUP_REMOVED lines=8> */
[----:B-1----:R-:W-:Y:S01]  /*11230*/  IMAD.MOV.U32 R18, RZ, RZ, -0x3bc3d9f9 ;  /* 0xc43c2607ff127424 */ /* 0x002fe200078e00ff */
[----:B------:R-:W-:Y:S02]  /*11240*/  MOV R19, 0x4436edde ;  /* 0x4436edde00137802 */ /* 0x000fe40000000f00 */
[----:B------:R1:W-:Y:S01]  /*11250*/  STL.64 [R1+0x970], R10 ;  /* 0x0009700a01007387 */ /* 0x0003e20000100a00 */
[----:B--2---:R-:W-:-:S03]  /*11260*/  HFMA2.MMA R23, -RZ, RZ, -0.447021484375, -0.000134944915771484375 ;  /* 0xb727886cff177435 */ /* 0x004fc600000001ff */
[----:B------:R2:W-:Y:S01]  /*11270*/  STL.64 [R1+0x978], R12 ;  /* 0x0009780c01007387 */ /* 0x0005e20000100a00 */
[----:B------:R-:W-:Y:S01]  /*11280*/  IMAD.MOV.U32 R22, RZ, RZ, -0x3c55509c ;  /* 0xc3aaaf64ff167424 */ /* 0x000fe200078e00ff */
[----:B0-----:R-:W-:Y:S02]  /*11290*/  HFMA2.MMA R15, -RZ, RZ, -0.4384765625, -8600 ;  /* 0xb704f033ff0f7435 */ /* 0x001fe400000001ff */
[----:B------:R0:W-:Y:S01]  /*112a0*/  STL.64 [R1+0x950], R6 ;  /* 0x0009500601007387 */ /* 0x0001e20000100a00 */
[----:B------:R-:W-:Y:S01]  /*112b0*/  IMAD.MOV.U32 R14, RZ, RZ, 0x42393dd8 ;  /* 0x42393dd8ff0e7424 */ /* 0x000fe200078e00ff */
[----:B-1----:R-:W-:Y:S02]  /*112c0*/  HFMA2.MMA R11, -RZ, RZ, 0.91162109375, 0.447509765625 ;  /* 0x3b4b3729ff0b7435 */ /* 0x002fe400000001ff */
[----:B------:R1:W-:Y:S01]  /*112d0*/  STL.64 [R1+0x960], R20 ;  /* 0x0009601401007387 */ /* 0x0003e20000100a00 */
[----:B------:R-:W-:Y:S01]  /*112e0*/  IMAD.MOV.U32 R10, RZ, RZ, -0x3f7a96e2 ;  /* 0xc085691eff0a7424 */ /* 0x000fe200078e00ff */
[----:B--2---:R-:W-:-:S02]  /*112f0*/  HFMA2.MMA R13, -RZ, RZ, 1.5966796875, 2.83718109130859375e-05 ;  /* 0x3e6301dcff0d7435 */ /* 0x004fc400000001ff */
[----:B------:R2:W-:Y:S01]  /*11300*/  STL.64 [R1+0x968], R8 ;  /* 0x0009680801007387 */ /* 0x0005e20000100a00 */
[----:B------:R-:W-:Y:S02]  /*11310*/  IMAD.MOV.U32 R12, RZ, RZ, 0x3eb9a9a3 ;  /* 0x3eb9a9a3ff0c7424 */ /* 0x000fe400078e00ff */
[----:B0-----:R-:W-:Y:S01]  /*11320*/  IMAD.MOV.U32 R6, RZ, RZ, 0x43059029 ;  /* 0x43059029ff067424 */ /* 0x001fe200078e00ff */
[----:B------:R0:W-:Y:S01]  /*11330*/  STL.64 [R1+0x980], R18 ;  /* 0x0009801201007387 */ /* 0x0001e20000100a00 */
[----:B------:R-:W-:Y:S01]  /*11340*/  MOV R7, 0xc2e186a2 ;  /* 0xc2e186a200077802 */ /* 0x000fe20000000f00 */
[----:B-1----:R-:W-:Y:S01]  /*11350*/  IMAD.MOV.U32 R20, RZ, RZ, 0x3f8f9e02 ;  /* 0x3f8f9e02ff147424 */ /* 0x002fe200078e00ff */
[----:B------:R-:W-:Y:S01]  /*11360*/  MOV R21, 0xbf42b1b0 ;  /* 0xbf42b1b000157802 */ /* 0x000fe20000000f00 */
[----:B------:R1:W-:Y:S01]  /*11370*/  STL.64 [R1+0x988], R22 ;  /* 0x0009881601007387 */ /* 0x0003e20000100a00 */
[----:B--2---:R-:W-:Y:S01]  /*11380*/  IMAD.MOV.U32 R8, RZ, RZ, -0x3e97d410 ;  /* 0xc1682bf0ff087424 */ /* 0x004fe200078e00ff */
[----:B------:R-:W-:-:S02]  /*11390*/  MOV R9, 0x4131c9d1 ;  /* 0x4131c9d100097802 */ /* 0x000fc40000000f00 */
[----:B------:R1:W-:Y:S01]  /*113a0*/  STL.64 [R1+0x990], R6 ;  /* 0x0009900601007387 */ /* 0x0003e20000100a00 */
[----:B0-----:R-:W-:-:S03]  /*113b0*/  IMAD.MOV.U32 R18, RZ, RZ, 0x3ef9425d ;  /* 0x3ef9425dff127424 */ /* 0x001fc600078e00ff */
        /* <DEDUP_REMOVED lines=8> */
[----:B-1----:R-:W-:-:S11]  /*11440*/  MOV R8, RZ ;  /* 0x000000ff00087202 */ /* 0x002fd60000000f00 */
[----:B------:R-:W-:Y:S05]  /*11450*/  @P0 BRA `(.L_x_1043) ;  /* 0x0000000400180947 */ /* 0x000fea0003800000 */
[C---:B------:R-:W-:Y:S01]  /*11460*/  FADD.FTZ.RZ R5, R0.reuse, 1 ;  /* 0x3f80000000057421 */ /* 0x040fe2000001c000 */
[----:B------:R-:W-:Y:S01]  /*11470*/  MOV R8, 0x3e800000 ;  /* 0x3e80000000087802 */ /* 0x000fe20000000f00 */
        /* <DEDUP_REMOVED lines=28> */
.L_x_1045:
[----:B------:R-:W-:Y:S05]  /*11640*/  BSYNC B2 ;  /* 0x0000000000027941 */ /* 0x000fea0003800000 */
.L_x_1044:
[----:B------:R-:W-:-:S04]  /*11650*/  FADD.FTZ R0, -R0, R5 ;  /* 0x0000000500007221 */ /* 0x000fc80000010100 */
[----:B------:R-:W-:-:S06]  /*11660*/  FMUL.FTZ R0, R0, -2 ;  /* 0xc000000000007820 */ /* 0x000fcc0000410000 */
[----:B------:R-:W0:Y:S02]  /*11670*/  MUFU.SQRT R0, R0 ;  /* 0x0000000000007308 */ /* 0x000e240000002000 */
[----:B0-----:R-:W-:Y:S01]  /*11680*/  FADD.FTZ R8, -R0, -RZ ;  /* 0x800000ff00087221 */ /* 0x001fe20000010100 */
[----:B------:R-:W-:Y:S06]  /*11690*/  BRA `(.L_x_1043) ;  /* 0x0000000000887947 */ /* 0x000fec0003800000 */
.L_x_1042:
[C---:B------:R-:W-:Y:S01]  /*116a0*/  FADD.FTZ.RZ R5, R0.reuse, 1 ;  /* 0x3f80000000057421 */ /* 0x040fe2000001c000 */
[----:B-1----:R-:W-:Y:S01]  /*116b0*/  IMAD.MOV.U32 R8, RZ, RZ, 0x3e800000 ;  /* 0x3e800000ff087424 */ /* 0x002fe200078e00ff */
        /* <DEDUP_REMOVED lines=28> */
.L_x_1047:
[----:B------:R-:W-:Y:S05]  /*11880*/  BSYNC B2 ;  /* 0x0000000000027941 */ /* 0x000fea0003800000 */
.L_x_1046:
[----:B------:R-:W-:-:S04]  /*11890*/  FADD.FTZ R0, -R0, R5 ;  /* 0x0000000500007221 */ /* 0x000fc80000010100 */
[----:B------:R-:W-:-:S04]  /*118a0*/  FMUL.FTZ R0, R0, -2 ;  /* 0xc000000000007820 */ /* 0x000fc80000410000 */
[----:B------:R0:W1:Y:S03]  /*118b0*/  MUFU.SQRT R8, R0 ;  /* 0x0000000000087308 */ /* 0x0000660000002000 */
.L_x_1043:
[----:B------:R-:W-:Y:S05]  /*118c0*/  BSYNC B0 ;  /* 0x0000000000007941 */ /* 0x000fea0003800000 */
.L_x_1041:
[----:B------:R-:W-:Y:S01]  /*118d0*/  FMUL.FTZ R6, R3, 0.5 ;  /* 0x3f00000003067820 */ /* 0x000fe20000410000 */
[----:B------:R-:W-:Y:S01]  /*118e0*/  IMAD.MOV.U32 R15, RZ, RZ, 0x3a69a091 ;  /* 0x3a69a091ff0f7424 */ /* 0x000fe200078e00ff */
[----:B------:R-:W-:Y:S01]  /*118f0*/  HFMA2.MMA R23, -RZ, RZ, 0, 0 ;  /* 0x00000000ff177435 */ /* 0x000fe200000001ff */
[----:B------:R-:W-:Y:S01]  /*11900*/  BSSY B0, `(.L_x_1048) ;  /* 0x0000162000007945 */ /* 0x000fe20003800000 */
[----:B------:R2:W0:Y:S01]  /*11910*/  MUFU.SQRT R5, R6 ;  /* 0x0000000600057308 */ /* 0x0004220000002000 */
[----:B------:R-:W-:Y:S01]  /*11920*/  HFMA2.MMA R35, -RZ, RZ, 0, 0 ;  /* 0x00000000ff237435 */ /* 0x000fe200000001ff */
[----:B------:R-:W-:Y:S01]  /*11930*/  CS2R R18, SRZ ;  /* 0x0000000000127805 */ /* 0x000fe2000001ff00 */
[----:B------:R-:W-:Y:S01]  /*11940*/  HFMA2.MMA R43, -RZ, RZ, 0, 0 ;  /* 0x00000000ff2b7435 */ /* 0x000fe200000001ff */
[----:B------:R-:W-:Y:S01]  /*11950*/  CS2R R20, SRZ ;  /* 0x0000000000147805 */ /* 0x000fe2000001ff00 */
[----:B------:R-:W-:Y:S01]  /*11960*/  HFMA2.MMA R51, -RZ, RZ, 0, 0 ;  /* 0x00000000ff337435 */ /* 0x000fe200000001ff */
[----:B------:R-:W-:Y:S01]  /*11970*/  IMAD.MOV.U32 R27, RZ, RZ, RZ ;  /* 0x000000ffff1b7224 */ /* 0x000fe200078e00ff */
[----:B------:R-:W-:Y:S01]  /*11980*/  MOV R29, RZ ;  /* 0x000000ff001d7202 */ /* 0x000fe20000000f00 */
[----:B------:R-:W-:Y:S01]  /*11990*/  IMAD.MOV.U32 R31, RZ, RZ, RZ ;  /* 0x000000ffff1f7224 */ /* 0x000fe200078e00ff */
[----:B--2---:R-:W-:Y:S01]  /*119a0*/  HFMA2.MMA R6, -RZ, RZ, 3.4921875, 0 ;  /* 0x42fc0000ff067435 */ /* 0x004fe200000001ff */
[----:B------:R-:W-:Y:S01]  /*119b0*/  IMAD.MOV.U32 R37, RZ, RZ, RZ ;  /* 0x000000ffff257224 */ /* 0x000fe200078e00ff */
[----:B------:R-:W-:Y:S01]  /*119c0*/  MOV R39, RZ ;  /* 0x000000ff00277202 */ /* 0x000fe20000000f00 */
[----:B------:R-:W-:Y:S01]  /*119d0*/  IMAD.MOV.U32 R41, RZ, RZ, RZ ;  /* 0x000000ffff297224 */ /* 0x000fe200078e00ff */
[----:B------:R-:W-:Y:S01]  /*119e0*/  MOV R47, RZ ;  /* 0x000000ff002f7202 */ /* 0x000fe20000000f00 */
[----:B------:R-:W-:-:S02]  /*119f0*/  IMAD.MOV.U32 R45, RZ, RZ, RZ ;  /* 0x000000ffff2d7224 */ /* 0x000fc400078e00ff */
[----:B------:R-:W-:Y:S02]  /*11a00*/  IMAD.MOV.U32 R49, RZ, RZ, RZ ;  /* 0x000000ffff317224 */ /* 0x000fe400078e00ff */
[----:B01----:R-:W-:Y:S01]  /*11a10*/  FMUL.FTZ R0, R5, R8 ;  /* 0x0000000805007220 */ /* 0x003fe20000410000 */
[----:B------:R-:W-:Y:S02]  /*11a20*/  IMAD.MOV.U32 R53, RZ, RZ, RZ ;  /* 0x000000ffff357224 */ /* 0x000fe400078e00ff */
[----:B------:R-:W-:Y:S02]  /*11a30*/  IMAD.MOV.U32 R24, RZ, RZ, RZ ;  /* 0x000000ffff187224 */ /* 0x000fe400078e00ff */
[C---:B------:R-:W-:Y:S01]  /*11a40*/  FADD.FTZ R5, -R0.reuse, -RZ ;  /* 0x800000ff00057221 */ /* 0x040fe20000010100 */
[----:B------:R-:W-:-:S03]  /*11a50*/  FSETP.GT.FTZ.AND P1, PT, R0, RZ, PT ;  /* 0x000000ff0000720b */ /* 0x000fc60003f34000 */
[C---:B------:R-:W-:Y:S01]  /*11a60*/  FADD.FTZ R9, |R5|.reuse, 4 ;  /* 0x4080000005097421 */ /* 0x040fe20000010200 */
[C---:B------:R-:W-:Y:S01]  /*11a70*/  FADD.FTZ R7, |R5|.reuse, -4 ;  /* 0xc080000005077421 */ /* 0x040fe20000010200 */
[----:B------:R-:W-:Y:S02]  /*11a80*/  FMUL.FTZ R11, R5, R5 ;  /* 0x00000005050b7220 */ /* 0x000fe40000410000 */
[----:B------:R-:W0:Y:S02]  /*11a90*/  MUFU.RCP R10, R9 ;  /* 0x00000009000a7308 */ /* 0x000e240000001000 */
[----:B------:R-:W-:-:S06]  /*11aa0*/  FMUL.FTZ R13, R11, -1.4426950216293334961 ;  /* 0xbfb8aa3b0b0d7820 */ /* 0x000fcc0000410000 */
[----:B------:R-:W1:Y:S01]  /*11ab0*/  FRND.TRUNC R13, R13 ;  /* 0x0000000d000d7307 */ /* 0x000e62000020d000 */
[----:B0-----:R-:W-:-:S04]  /*11ac0*/  FMUL.FTZ R7, R7, R10 ;  /* 0x0000000a07077220 */ /* 0x001fc80000410000 */
[----:B------:R-:W-:Y:S01]  /*11ad0*/  FADD.FTZ R12, R7, 1 ;  /* 0x3f800000070c7421 */ /* 0x000fe20000010000 */
[----:B-1----:R-:W-:-:S03]  /*11ae0*/  FSETP.GT.FTZ.AND P0, PT, |R13|, 126, PT ;  /* 0x42fc00000d00780b */ /* 0x002fc60003f14200 */
[----:B------:R-:W-:Y:S01]  /*11af0*/  FFMA.FTZ R12, R12, -4, |R5| ;  /* 0xc08000000c0c7823 */ /* 0x000fe20000010405 */
[----:B------:R-:W-:-:S03]  /*11b00*/  LOP3.LUT R6, R6, 0x80000000, R13, 0xb8, !PT ;  /* 0x8000000006067812 */ /* 0x000fc600078eb80d */
[C---:B------:R-:W-:Y:S01]  /*11b10*/  FFMA.FTZ R12, |R5|.reuse, -R7, R12 ;  /* 0x80000007050c7223 */ /* 0x040fe2000001020c */
[----:B------:R-:W-:Y:S02]  /*11b20*/  FSEL R14, R6, R13, P0 ;  /* 0x0000000d060e7208 */ /* 0x000fe40000000000 */
[C---:B------:R-:W-:Y:S01]  /*11b30*/  FSETP.GT.FTZ.AND P0, PT, |R5|.reuse, 10.05500030517578125, PT ;  /* 0x4120e1480500780b */ /* 0x040fe20003f14200 */
[----:B------:R-:W-:Y:S01]  /*11b40*/  FFMA.FTZ R12, R10, R12, R7 ;  /* 0x0000000c0a0c7223 */ /* 0x000fe20000010007 */
[----:B------:R-:W-:Y:S02]  /*11b50*/  IMAD.MOV.U32 R10, RZ, RZ, 0x40000000 ;  /* 0x40000000ff0a7424 */ /* 0x000fe400078e00ff */
[----:B------:R-:W-:Y:S01]  /*11b60*/  FFMA.FTZ R13, R14, -0.69314718246459960938, -R11 ;  /* 0xbf3172180e0d7823 */ /* 0x000fe2000001080b */
[----:B------:R-:W-:Y:S01]  /*11b70*/  FFMA.FTZ R7, R12, R15, 0.0070457882247865200043 ;  /* 0x3be6e05b0c077423 */ /* 0x000fe2000001000f */
[----:B------:R-:W-:Y:S02]  /*11b80*/  FFMA.FTZ R6, |R5|, R10, 1 ;  /* 0x3f80000005067423 */ /* 0x000fe4000001020a */
[C---:B------:R-:W-:Y:S01]  /*11b90*/  FFMA.FTZ R13, R14.reuse, 1.9046542121259335545e-09, R13 ;  /* 0x3102e3080e0d7823 */ /* 0x040fe2000001000d */
[----:B------:R-:W-:Y:S01]  /*11ba0*/  FADD.FTZ R14, R14, 12583039 ;  /* 0x4b40007f0e0e7421 */ /* 0x000fe20000010000 */
[----:B------:R-:W-:Y:S01]  /*11bb0*/  FFMA.FTZ R7, R12, R7, -0.015866896137595176697 ;  /* 0xbc81fb4b0c077423 */ /* 0x000fe20000010007 */
[----:B------:R0:W-:Y:S01]  /*11bc0*/  MUFU.RCP R9, R6 ;  /* 0x0000000600097308 */ /* 0x0001e20000001000 */
[----:B------:R-:W-:-:S02]  /*11bd0*/  FMUL.FTZ R13, R13, 1.4426950216293334961 ;  /* 0x3fb8aa3b0d0d7820 */ /* 0x000fc40000410000 */
[----:B------:R-:W-:Y:S01]  /*11be0*/  FFMA.FTZ R7, R12, R7, 0.036429625004529953003 ;  /* 0x3d15373b0c077423 */ /* 0x000fe20000010007 */
[----:B------:R-:W-:-:S03]  /*11bf0*/  SHF.L.U32 R14, R14, 0x17, RZ ;  /* 0x000000170e0e7819 */ /* 0x000fc600000006ff */
[C---:B------:R-:W-:Y:S01]  /*11c00*/  FFMA.FTZ R7, R12.reuse, R7, -0.066643431782722473145 ;  /* 0xbd887c5a0c077423 */ /* 0x040fe20000010007 */
[----:B------:R-:W1:Y:S01]  /*11c10*/  MUFU.EX2 R13, R13 ;  /* 0x0000000d000d7308 */ /* 0x000e620000000800 */
[C---:B0-----:R-:W-:Y:S02]  /*11c20*/  FADD.FTZ R6, |R5|.reuse, -RZ ;  /* 0x800000ff05067221 */ /* 0x041fe40000010200 */
[C---:B------:R-:W-:Y:S02]  /*11c30*/  FFMA.FTZ R7, R12.reuse, R7, 0.093814529478549957275 ;  /* 0x3dc021d50c077423 */ /* 0x040fe40000010007 */
[----:B------:R-:W-:Y:S01]  /*11c40*/  FFMA.FTZ R11, |R5|, -R6, R11 ;  /* 0x80000006050b7223 */ /* 0x000fe2000001020b */
[----:B------:R-:W-:Y:S02]  /*11c50*/  IMAD.MOV.U32 R6, RZ, RZ, 0x3f800000 ;  /* 0x3f800000ff067424 */ /* 0x000fe400078e00ff */
[----:B------:R-:W-:-:S04]  /*11c60*/  FFMA.FTZ R7, R12, R7, -0.10099056363105773926 ;  /* 0xbdced4240c077423 */ /* 0x000fc80000010007 */
[----:B------:R-:W-:-:S04]  /*11c70*/  FFMA.FTZ R7, R12, R7, 0.06809400022029876709 ;  /* 0x3d8b74de0c077423 */ /* 0x000fc80000010007 */
[----:B------:R-:W-:Y:S01]  /*11c80*/  FFMA.FTZ R7, R12, R7, 0.015377387404441833496 ;  /* 0x3c7bf1700c077423 */ /* 0x000fe20000010007 */
[----:B-1----:R-:W-:-:S03]  /*11c90*/  FMUL.FTZ R14, R14, R13 ;  /* 0x0000000d0e0e7220 */ /* 0x002fc60000410000 */
[----:B------:R-:W-:Y:S01]  /*11ca0*/  FFMA.FTZ R7, R12, R7, -0.1396210789680480957 ;  /* 0xbe0ef8d40c077423 */ /* 0x000fe20000010007 */
[----:B------:R-:W-:-:S03]  /*11cb0*/  FFMA.FTZ R14, R14, R11, R14 ;  /* 0x0000000b0e0e7223 */ /* 0x000fc6000001000e */
[----:B------:R-:W-:-:S04]  /*11cc0*/  FFMA.FTZ R12, R12, R7, 1.232995152473449707 ;  /* 0x3f9dd2c90c0c7423 */ /* 0x000fc80000010007 */
[----:B------:R-:W-:-:S04]  /*11cd0*/  FMUL.FTZ R10, R12, R9 ;  /* 0x000000090c0a7220 */ /* 0x000fc80000410000 */
[----:B------:R-:W-:-:S04]  /*11ce0*/  FMUL.FTZ R7, R10, -2 ;  /* 0xc00000000a077820 */ /* 0x000fc80000410000 */
[----:B------:R-:W-:Y:S01]  /*11cf0*/  FFMA.FTZ R7, |R5|, R7, R12 ;  /* 0x0000000705077223 */ /* 0x000fe2000001020c */
[----:B------:R-:W-:Y:S02]  /*11d00*/  CS2R R12, SRZ ;  /* 0x00000000000c7805 */ /* 0x000fe4000001ff00 */
[----:B------:R-:W-:Y:S01]  /*11d10*/  MOV R5, RZ ;  /* 0x000000ff00057202 */ /* 0x000fe20000000f00 */
[----:B------:R-:W-:-:S04]  /*11d20*/  FADD.FTZ R7, -R10, R7 ;  /* 0x000000070a077221 */ /* 0x000fc80000010100 */
[----:B------:R-:W-:Y:S01]  /*11d30*/  FFMA.FTZ R7, R9, R7, R10 ;  /* 0x0000000709077223 */ /* 0x000fe2000001000a */
[----:B------:R-:W-:Y:S01]  /*11d40*/  CS2R R10, SRZ ;  /* 0x00000000000a7805 */ /* 0x000fe2000001ff00 */
[----:B------:R-:W-:Y:S02]  /*11d50*/  IMAD.MOV.U32 R9, RZ, RZ, 0x7f800000 ;  /* 0x7f800000ff097424 */ /* 0x000fe400078e00ff */
[----:B------:R-:W-:Y:S01]  /*11d60*/  FMUL.FTZ R0, R7, R14 ;  /* 0x0000000e07007220 */ /* 0x000fe20000410000 */
[----:B------:R-:W-:Y:S02]  /*11d70*/  MOV R7, RZ ;  /* 0x000000ff00077202 */ /* 0x000fe40000000f00 */
[----:B------:R-:W-:Y:S02]  /*11d80*/  CS2R R14, SRZ ;  /* 0x00000000000e7805 */ /* 0x000fe4000001ff00 */
[----:B------:R-:W-:-:S05]  /*11d90*/  FSEL R0, R0, RZ, !P0 ;  /* 0x000000ff00007208 */ /* 0x000fca0004000000 */
[----:B------:R-:W-:-:S07]  /*11da0*/  @P1 FADD.FTZ R0, -R0, 2 ;  /* 0x4000000000001421 */ /* 0x000fce0000010100 */
.L_x_1052:
[----:B------:R-:W-:-:S05]  /*11db0*/  IMAD R22, R10, 0x64, R1 ;  /* 0x000000640a167824 */ /* 0x000fca00078e0201 */
[----:B------:R-:W2:Y:S04]  /*11dc0*/  LDL R26, [R22+0x4] ;  /* 0x00000400161a7983 */ /* 0x000ea80000100800 */
[----:B------:R-:W3:Y:S01]  /*11dd0*/  LDL R34, [R22] ;  /* 0x0000000016227983 */ /* 0x000ee20000100800 */
[----:B------:R-:W-:Y:S01]  /*11de0*/  ISETP.GE.AND P0, PT, R24, 0x1, PT ;  /* 0x000000011800780c */ /* 0x000fe20003f06270 */
[----:B------:R-:W-:Y:S03]  /*11df0*/  BSSY B2, `(.L_x_1049) ;  /* 0x0000106000027945 */ /* 0x000fe60003800000 */
[----:B------:R-:W-:-:S05]  /*11e00*/  FSEL R18, R8, R18, !P0 ;  /* 0x0000001208127208 */ /* 0x000fca0004000000 */
[----:B--2---:R-:W-:-:S04]  /*11e10*/  FMUL.FTZ R28, R18, R26 ;  /* 0x0000001a121c7220 */ /* 0x004fc80000410000 */
[----:B---3--:R-:W-:-:S04]  /*11e20*/  FADD.FTZ R26, R28, R34 ;  /* 0x000000221c1a7221 */ /* 0x008fc80000010000 */
[----:B------:R-:W-:-:S05]  /*11e30*/  FMUL.FTZ R34, |R26|, 5.9604644775390625e-08 ;  /* 0x338000001a227820 */ /* 0x000fca0000410200 */
[----:B------:R-:W-:Y:S02]  /*11e40*/  FSETP.GEU.FTZ.AND P1, PT, |R28|, R34, PT ;  /* 0x000000221c00720b */ /* 0x000fe40003f3e200 */
[----:B------:R-:W-:Y:S01]  /*11e50*/  IADD3 R28, R24, 0x1, RZ ;  /* 0x00000001181c7810 */ /* 0x000fe20007ffe0ff */
[----:B------:R-:W-:-:S05]  /*11e60*/  @P0 IMAD.MOV R28, RZ, RZ, R24 ;  /* 0x000000ffff1c0224 */ /* 0x000fca00078e0218 */
[----:B------:R-:W-:-:S05]  /*11e70*/  MOV R24, R28 ;  /* 0x0000001c00187202 */ /* 0x000fca0000000f00 */
[----:B------:R-:W-:Y:S05]  /*11e80*/  @!P1 BRA `(.L_x_1050) ;  /* 0x0000000c00f09947 */ /* 0x000fea0003800000 */
[----:B------:R-:W2:Y:S01]  /*11e90*/  LDL R28, [R22+0x8] ;  /* 0x00000800161c7983 */ /* 0x000ea20000100800 */
[----:B------:R-:W-:-:S13]  /*11ea0*/  ISETP.GE.AND P0, PT, R24, 0x2, PT ;  /* 0x000000021800780c */ /* 0x000fda0003f06270 */
[----:B------:R-:W-:-:S04]  /*11eb0*/  @!P0 FMUL.FTZ R14, R18, R8 ;  /* 0x00000008120e8220 */ /* 0x000fc80000410000 */
[----:B--2---:R-:W-:-:S04]  /*11ec0*/  FMUL.FTZ R28, R14, R28 ;  /* 0x0000001c0e1c7220 */ /* 0x004fc80000410000 */
[----:B------:R-:W-:-:S04]  /*11ed0*/  FADD.FTZ R26, R26, R28 ;  /* 0x0000001c1a1a7221 */ /* 0x000fc80000010000 */
[----:B------:R-:W-:-:S05]  /*11ee0*/  FMUL.FTZ R34, |R26|, 5.9604644775390625e-08 ;  /* 0x338000001a227820 */ /* 0x000fca0000410200 */
[----:B------:R-:W-:Y:S01]  /*11ef0*/  FSETP.GEU.FTZ.AND P1, PT, |R28|, R34, PT ;  /* 0x000000221c00720b */ /* 0x000fe20003f3e200 */
[C---:B------:R-:W-:Y:S01]  /*11f00*/  VIADD R28, R24.reuse, 0x1 ;  /* 0x00000001181c7836 */ /* 0x040fe20000000000 */
[----:B------:R-:W-:-:S05]  /*11f10*/  @P0 IADD3 R28, R24, RZ, RZ ;  /* 0x000000ff181c0210 */ /* 0x000fca0007ffe0ff */
[----:B------:R-:W-:-:S06]  /*11f20*/  IMAD.MOV.U32 R24, RZ, RZ, R28 ;  /* 0x000000ffff187224 */ /* 0x000fcc00078e001c */
[----:B------:R-:W-:Y:S05]  /*11f30*/  @!P1 BRA `(.L_x_1050) ;  /* 0x0000000c00c49947 */ /* 0x000fea0003800000 */
[----:B------:R-:W2:Y:S01]  /*11f40*/  LDL R28, [R22+0xc] ;  /* 0x00000c00161c7983 */ /* 0x000ea20000100800 */
[----:B------:R-:W-:-:S13]  /*11f50*/  ISETP.GE.AND P0, PT, R24, 0x3, PT ;  /* 0x000000031800780c */ /* 0x000fda0003f06270 */
[----:B------:R-:W-:-:S04]  /*11f60*/  @!P0 FMUL.FTZ R12, R14, R8 ;  /* 0x000000080e0c8220 */ /* 0x000fc80000410000 */
[----:B--2---:R-:W-:-:S04]  /*11f70*/  FMUL.FTZ R28, R12, R28 ;  /* 0x0000001c0c1c7220 */ /* 0x004fc80000410000 */
[----:B------:R-:W-:-:S04]  /*11f80*/  FADD.FTZ R26, R26, R28 ;  /* 0x0000001c1a1a7221 */ /* 0x000fc80000010000 */
        /* <DEDUP_REMOVED lines=236> */
.L_x_1050:
[----:B------:R-:W-:Y:S05]  /*12e50*/  BSYNC B2 ;  /* 0x0000000000027941 */ /* 0x000fea0003800000 */
.L_x_1049:
        /* <DEDUP_REMOVED lines=12> */
.L_x_1051:
[----:B------:R-:W-:Y:S05]  /*12f20*/  BSYNC B0 ;  /* 0x0000000000007941 */ /* 0x000fea0003800000 */
.L_x_1048:
        /* <DEDUP_REMOVED lines=66> */
.L_x_1054:
[----:B------:R-:W-:Y:S05]  /*13350*/  BSYNC B0 ;  /* 0x0000000000007941 */ /* 0x000fea0003800000 */
.L_x_1053:
        /* <DEDUP_REMOVED lines=23> */
[----:B------:R-:W-:Y:S01]  /*134d0*/  IMAD.MOV.U32 R3, RZ, RZ, R14 ;  /* 0x000000ffff037224 */ /* 0x000fe200078e000e */
[----:B------:R-:W-:Y:S01]  /*134e0*/  MOV R12, R22 ;  /* 0x00000016000c7202 */ /* 0x000fe20000000f00 */
[----:B------:R-:W-:Y:S01]  /*134f0*/  IMAD.MOV.U32 R8, RZ, RZ, R24 ;  /* 0x000000ffff087224 */ /* 0x000fe200078e0018 */
[----:B------:R-:W-:Y:S01]  /*13500*/  MOV R9, R25 ;  /* 0x0000001900097202 */ /* 0x000fe20000000f00 */
[----:B------:R-:W-:Y:S01]  /*13510*/  IMAD.MOV.U32 R10, RZ, RZ, R18 ;  /* 0x000000ffff0a7224 */ /* 0x000fe200078e0012 */
[----:B------:R-:W-:Y:S02]  /*13520*/  MOV R11, R19 ;  /* 0x00000013000b7202 */ /* 0x000fe40000000f00 */
[----:B------:R-:W-:-:S07]  /*13530*/  MOV R14, 0x13550 ;  /* 0x00013550000e7802 */ /* 0x000fce0000000f00 */
[----:B------:R-:W-:Y:S05]  /*13540*/  CALL.REL.NOINC `($__internal_3_$__cuda_sm20_dsqrt_rn_f64_mediumpath_v1) ;  /* 0x000001ec00387944 */ /* 0x000fea0003c00000 */
.L_x_1056:
[----:B------:R-:W-:Y:S05]  /*13550*/  BSYNC B0 ;  /* 0x0000000000007941 */ /* 0x000fea0003800000 */
.L_x_1055:
        /* <DEDUP_REMOVED lines=15> */
[----:B------:R-:W-:Y:S01]  /*13650*/  IMAD.MOV.U32 R14, RZ, RZ, R10 ;  /* 0x000000ffff0e7224 */ /* 0x000fe200078e000a */
[----:B------:R-:W-:-:S07]  /*13660*/  MOV R6, 0x13680 ;  /* 0x0001368000067802 */ /* 0x000fce0000000f00 */
[----:B------:R-:W-:Y:S05]  /*13670*/  CALL.REL.NOINC `($__internal_2_$__cuda_sm20_div_rn_f64_full) ;  /* 0x000001e400807944 */ /* 0x000fea0003c00000 */
[----:B------:R-:W-:Y:S01]  /*13680*/  MOV R6, R24 ;  /* 0x0000001800067202 */ /* 0x000fe20000000f00 */
[----:B------:R-:W-:-:S07]  /*13690*/  IMAD.MOV.U32 R7, RZ, RZ, R25 ;  /* 0x000000ffff077224 */ /* 0x000fce00078e0019 */
.L_x_1058:
[----:B------:R-:W-:Y:S05]  /*136a0*/  BSYNC B0 ;  /* 0x0000000000007941 */ /* 0x000fea0003800000 */
.L_x_1057:
        /* <DEDUP_REMOVED lines=9> */
.L_x_1017:
[----:B------:R-:W-:Y:S01]  /*13740*/  HFMA2.MMA R8, -RZ, RZ, -1.111328125, -0.7294921875 ;  /* 0xbc72b9d6ff087435 */ /* 0x000fe200000001ff */
[----:B------:R-:W-:Y:S01]  /*13750*/  MOV R6, 0xbeaaaaab ;  /* 0xbeaaaaab00067802 */ /* 0x000fe20000000f00 */
[----:B------:R-:W-:Y:S01]  /*13760*/  HFMA2.MMA R12, -RZ, RZ, 0.517578125, 866.5 ;  /* 0x382462c5ff0c7435 */ /* 0x000fe200000001ff */
[----:B------:R-:W-:Y:S01]  /*13770*/  IMAD.MOV.U32 R7, RZ, RZ, 0x3daaaaab ;  /* 0x3daaaaabff077424 */ /* 0x000fe200078e00ff */
[----:B------:R-:W-:Y:S01]  /*13780*/  MOV R10, 0x39b8ef1d ;  /* 0x39b8ef1d000a7802 */ /* 0x000fe20000000f00 */
[----:B------:R-:W-:Y:S01]  /*13790*/  IMAD.MOV.U32 R9, RZ, RZ, 0x3a97b426 ;  /* 0x3a97b426ff097424 */ /* 0x000fe200078e00ff */
[----:B------:R-:W-:Y:S01]  /*137a0*/  MOV R14, 0xb5f8d918 ;  /* 0xb5f8d918000e7802 */ /* 0x000fe20000000f00 */
[----:B------:R-:W-:Y:S01]  /*137b0*/  IMAD.MOV.U32 R11, RZ, RZ, -0x46c48fc8 ;  /* 0xb93b7038ff0b7424 */ /* 0x000fe200078e00ff */
[----:B------:R0:W-:Y:S01]  /*137c0*/  STL.64 [R1], R6 ;  /* 0x0000000601007387 */ /* 0x0001e20000100a00 */
[----:B------:R-:W-:Y:S01]  /*137d0*/  IMAD.MOV.U32 R13, RZ, RZ, -0x49ed5648 ;  /* 0xb612a9b8ff0d7424 */ /* 0x000fe200078e00ff */
[----:B------:R-:W-:Y:S01]  /*137e0*/  HFMA2.MMA R18, -RZ, RZ, -0.264892578125, -0.12188720703125 ;  /* 0xb43dafcdff127435 */ /* 0x000fe200000001ff */
[----:B------:R-:W-:Y:S01]  /*137f0*/  IMAD.MOV.U32 R15, RZ, RZ, 0x355eb691 ;  /* 0x355eb691ff0f7424 */ /* 0x000fe200078e00ff */
[----:B------:R1:W-:Y:S01]  /*13800*/  STL.64 [R1+0x8], R8 ;  /* 0x0000080801007387 */ /* 0x0003e20000100a00 */
[----:B------:R-:W-:Y:S01]  /*13810*/  IMAD.MOV.U32 R19, RZ, RZ, 0x31e67ae7 ;  /* 0x31e67ae7ff137424 */ /* 0x000fe200078e00ff */
[----:B------:R-:W-:Y:S01]  /*13820*/  MOV R20, 0x32304beb ;  /* 0x32304beb00147802 */ /* 0x000fe20000000f00 */
[----:B------:R-:W-:Y:S01]  /*13830*/  IMAD.MOV.U32 R21, RZ, RZ, -0x4e696f34 ;  /* 0xb19690ccff157424 */ /* 0x000fe200078e00ff */
[----:B------:R2:W-:Y:S01]  /*13840*/  STL.64 [R1+0x10], R10 ;  /* 0x0000100a01007387 */ /* 0x0005e20000100a00 */
[----:B------:R-:W-:Y:S01]  /*13850*/  HFMA2.MMA R22, -RZ, RZ, 0.1400146484375, 14776 ;  /* 0x307b7337ff167435 */ /* 0x000fe200000001ff */
[----:B------:R-:W-:-:S02]  /*13860*/  IMAD.MOV.U32 R23, RZ, RZ, -0x521f9325 ;  /* 0xade06cdbff177424 */ /* 0x000fc400078e00ff */
[-C--:B------:R-:W-:Y:S01]  /*13870*/  FMUL.FTZ R5, R0, R25.reuse ;  /* 0x0000001900057220 */ /* 0x080fe20000410000 */
[----:B------:R3:W-:Y:S01]  /*13880*/  STL.64 [R1+0x18], R12 ;  /* 0x0000180c01007387 */ /* 0x0007e20000100a00 */
[----:B0-----:R-:W-:Y:S01]  /*13890*/  MOV R6, 0xae803854 ;  /* 0xae80385400067802 */ /* 0x001fe20000000f00 */
[----:B------:R-:W-:Y:S01]  /*138a0*/  IMAD.MOV.U32 R7, RZ, RZ, 0x2dd64a3b ;  /* 0x2dd64a3bff077424 */ /* 0x000fe200078e00ff */
[----:B------:R-:W-:Y:S01]  /*138b0*/  BSSY B0, `(.L_x_1059) ;  /* 0x00003e1000007945 */ /* 0x000fe20003800000 */
[----:B-1----:R-:W-:Y:S01]  /*138c0*/  HFMA2.MMA R8, -RZ, RZ, -0.0732421875, -1336 ;  /* 0xacb0e538ff087435 */ /* 0x002fe200000001ff */
[----:B------:R-:W-:Y:S01]  /*138d0*/  IMAD.MOV.U32 R9, RZ, RZ, 0x29f7cc00 ;  /* 0x29f7cc00ff097424 */ /* 0x000fe200078e00ff */
[----:B------:R0:W-:Y:S01]  /*138e0*/  STL.64 [R1+0x20], R14 ;  /* 0x0000200e01007387 */ /* 0x0001e20000100a00 */
[----:B------:R-:W-:Y:S01]  /*138f0*/  FSETP.GT.FTZ.AND P0, PT, R5, 1, PT ;  /* 0x3f8000000500780b */ /* 0x000fe20003f14000 */
[----:B--2---:R-:W-:Y:S01]  /*13900*/  IMAD.MOV.U32 R11, RZ, RZ, -0x55e33b21 ;  /* 0xaa1cc4dfff0b7424 */ /* 0x004fe200078e00ff */
[----:B------:R-:W-:Y:S01]  /*13910*/  MOV R10, 0x2abdd03b ;  /* 0x2abdd03b000a7802 */ /* 0x000fe20000000f00 */
[----:B------:R1:W-:Y:S01]  /*13920*/  STL.64 [R1+0x40], R6 ;  /* 0x0000400601007387 */ /* 0x0003e20000100a00 */
[----:B------:R-:W-:Y:S01]  /*13930*/  FMUL.FTZ R0, R24, R25 ;  /* 0x0000001918007220 */ /* 0x000fe20000410000 */
[----:B---3--:R-:W-:Y:S01]  /*13940*/  HFMA2.MMA R12, -RZ, RZ, 0.0390625, -3.802776336669921875e-05 ;  /* 0x2900827eff0c7435 */ /* 0x008fe200000001ff */
[----:B------:R-:W-:Y:S01]  /*13950*/  IMAD.MOV.U32 R13, RZ, RZ, -0x59ebe00c ;  /* 0xa6141ff4ff0d7424 */ /* 0x000fe200078e00ff */
        /* <DEDUP_REMOVED lines=10> */
[----:B0-----:R-:W-:Y:S01]  /*13a00*/  HFMA2.MMA R18, -RZ, RZ, -0.92333984375, -0.0003798007965087890625 ;  /* 0xbb638e39ff127435 */ /* 0x001fe200000001ff */
[----:B------:R-:W-:-:S02]  /*13a10*/  IMAD.MOV.U32 R19, RZ, RZ, 0x3b2d602b ;  /* 0x3b2d602bff137424 */ /* 0x000fc400078e00ff */
[----:B------:R0:W-:Y:S01]  /*13a20*/  STL.64 [R1+0x60], R14 ;  /* 0x0000600e01007387 */ /* 0x0001e20000100a00 */
[----:B-1----:R-:W-:Y:S01]  /*13a30*/  HFMA2.MMA R8, -RZ, RZ, 0.1756591796875, -0.0714111328125 ;  /* 0x319fac92ff087435 */ /* 0x002fe200000001ff */
[----:B------:R-:W-:Y:S02]  /*13a40*/  IMAD.MOV.U32 R9, RZ, RZ, 0x34140796 ;  /* 0x34140796ff097424 */ /* 0x000fe400078e00ff */
[----:B------:R1:W-:Y:S01]  /*13a50*/  STL.64 [R1+0x70], R6 ;  /* 0x0000700601007387 */ /* 0x0003e20000100a00 */
[----:B--2---:R-:W-:Y:S01]  /*13a60*/  HFMA2.MMA R12, -RZ, RZ, -0.0875244140625, 31.46875 ;  /* 0xad9a4fdeff0c7435 */ /* 0x004fe200000001ff */
[----:B------:R-:W-:Y:S02]  /*13a70*/  IMAD.MOV.U32 R13, RZ, RZ, -0x4f754d8a ;  /* 0xb08ab276ff0d7424 */ /* 0x000fe400078e00ff */
[----:B------:R2:W-:Y:S01]  /*13a80*/  STL.64 [R1+0x90], R10 ;  /* 0x0000900a01007387 */ /* 0x0005e20000100a00 */
[----:B0-----:R-:W-:Y:S01]  /*13a90*/  MOV R14, 0x2fe4da1a ;  /* 0x2fe4da1a000e7802 */ /* 0x001fe20000000f00 */
[----:B------:R-:W-:-:S02]  /*13aa0*/  IMAD.MOV.U32 R15, RZ, RZ, -0x5143ad7d ;  /* 0xaebc5283ff0f7424 */ /* 0x000fc400078e00ff */
[----:B------:R0:W-:Y:S01]  /*13ab0*/  STL.64 [R1+0x68], R18 ;  /* 0x0000681201007387 */ /* 0x0001e20000100a00 */
[----:B-1----:R-:W-:Y:S01]  /*13ac0*/  MOV R6, 0xac4e6798 ;  /* 0xac4e679800067802 */ /* 0x002fe20000000f00 */
[----:B------:R-:W-:Y:S02]  /*13ad0*/  IMAD.MOV.U32 R7, RZ, RZ, 0x2b28cac0 ;  /* 0x2b28cac0ff077424 */ /* 0x000fe400078e00ff */
[----:B------:R1:W-:Y:S01]  /*13ae0*/  STL.64 [R1+0x88], R8 ;  /* 0x0000880801007387 */ /* 0x0003e20000100a00 */
[----:B--2---:R-:W-:Y:S01]  /*13af0*/  HFMA2.MMA R10, -RZ, RZ, 0.94091796875, 14608 ;  /* 0x3b877322ff0a7435 */ /* 0x004fe200000001ff */
[----:B------:R-:W-:Y:S02]  /*13b00*/  IMAD.MOV.U32 R11, RZ, RZ, -0x44d046cc ;  /* 0xbb2fb934ff0b7424 */ /* 0x000fe400078e00ff */
[----:B------:R2:W-:Y:S01]  /*13b10*/  STL.64 [R1+0x98], R12 ;  /* 0x0000980c01007387 */ /* 0x0005e20000100a00 */
[----:B0-----:R-:W-:-:S03]  /*13b20*/  HFMA2.MMA R18, -RZ, RZ, 0.043212890625, -0.006946563720703125 ;  /* 0x29889f1dff127435 */ /* 0x001fc600000001ff */
[----:B------:R0:W-:Y:S01]  /*13b30*/  STL.64 [R1+0xa0], R14 ;  /* 0x0000a00e01007387 */ /* 0x0001e20000100a00 */
[----:B------:R-:W-:Y:S01]  /*13b40*/  IMAD.MOV.U32 R19, RZ, RZ, 0x2cfc020e ;  /* 0x2cfc020eff137424 */ /* 0x000fe200078e00ff */
[----:B-1----:R-:W-:Y:S01]  /*13b50*/  MOV R8, 0x28b6c54f ;  /* 0x28b6c54f00087802 */ /* 0x002fe20000000f00 */
[----:B------:R-:W-:Y:S01]  /*13b60*/  IMAD.MOV.U32 R9, RZ, RZ, -0x586b27e4 ;  /* 0xa794d81cff097424 */ /* 0x000fe200078e00ff */
[----:B------:R1:W-:Y:S01]  /*13b70*/  STL.64 [R1+0xb0], R6 ;  /* 0x0000b00601007387 */ /* 0x0003e20000100a00 */
[----:B--2---:R-:W-:Y:S01]  /*13b80*/  HFMA2.MMA R12, -RZ, RZ, -0.60986328125, 0.046630859375 ;  /* 0xb8e129f8ff0c7435 */ /* 0x004fe200000001ff */
[----:B------:R-:W-:Y:S02]  /*13b90*/  IMAD.MOV.U32 R13, RZ, RZ, 0x385dfa1f ;  /* 0x385dfa1fff0d7424 */ /* 0x000fe400078e00ff */
[----:B------:R2:W-:Y:S01]  /*13ba0*/  STL.64 [R1+0xc8], R10 ;  /* 0x0000c80a01007387 */ /* 0x0005e20000100a00 */
[----:B0-----:R-:W-:Y:S01]  /*13bb0*/  MOV R14, 0xb7561683 ;  /* 0xb7561683000e7802 */ /* 0x001fe20000000f00 */
[----:B------:R-:W-:-:S02]  /*13bc0*/  IMAD.MOV.U32 R15, RZ, RZ, 0x33130aa5 ;  /* 0x33130aa5ff0f7424 */ /* 0x000fc400078e00ff */
[----:B------:R0:W-:Y:S01]  /*13bd0*/  STL.64 [R1+0xc0], R8 ;  /* 0x0000c00801007387 */ /* 0x0001e20000100a00 */
[----:B-1----:R-:W-:Y:S01]  /*13be0*/  HFMA2.MMA R6, -RZ, RZ, 0.357421875, 0.06695556640625 ;  /* 0x35b82c49ff067435 */ /* 0x002fe200000001ff */
[----:B------:R-:W-:Y:S02]  /*13bf0*/  IMAD.MOV.U32 R7, RZ, RZ, -0x4ad6e9a8 ;  /* 0xb5291658ff077424 */ /* 0x000fe400078e00ff */
[----:B------:R1:W-:Y:S01]  /*13c00*/  STL.64 [R1+0xa8], R18 ;  /* 0x0000a81201007387 */ /* 0x0003e20000100a00 */
[----:B--2---:R-:W-:Y:S01]  /*13c10*/  HFMA2.MMA R10, -RZ, RZ, 0.11016845703125, -0.00012719631195068359375 ;  /* 0x2f0d882bff0a7435 */ /* 0x004fe200000001ff */
[----:B------:R-:W-:Y:S02]  /*13c20*/  IMAD.MOV.U32 R11, RZ, RZ, -0x518b4439 ;  /* 0xae74bbc7ff0b7424 */ /* 0x000fe400078e00ff */
[----:B------:R2:W-:Y:S01]  /*13c30*/  STL.64 [R1+0xd8], R12 ;  /* 0x0000d80c01007387 */ /* 0x0005e20000100a00 */
[----:B0-----:R-:W-:Y:S01]  /*13c40*/  MOV R8, 0xb0bbe2c1 ;  /* 0xb0bbe2c100087802 */ /* 0x001fe20000000f00 */
[----:B------:R-:W-:-:S02]  /*13c50*/  IMAD.MOV.U32 R9, RZ, RZ, 0x2b84b13c ;  /* 0x2b84b13cff097424 */ /* 0x000fc400078e00ff */
[----:B------:R0:W-:Y:S01]  /*13c60*/  STL.64 [R1+0xe0], R14 ;  /* 0x0000e00e01007387 */ /* 0x0001e20000100a00 */
[----:B-1----:R-:W-:Y:S01]  /*13c70*/  MOV R18, 0x34195641 ;  /* 0x3419564100127802 */ /* 0x002fe20000000f00 */
[----:B------:R-:W-:Y:S02]  /*13c80*/  IMAD.MOV.U32 R19, RZ, RZ, -0x509eda18 ;  /* 0xaf6125e8ff137424 */ /* 0x000fe400078e00ff */
[----:B------:R1:W-:Y:S01]  /*13c90*/  STL.64 [R1+0xe8], R6 ;  /* 0x0000e80601007387 */ /* 0x0003e20000100a00 */
[----:B--2---:R-:W-:Y:S01]  /*13ca0*/  MOV R12, 0x2d52aed2 ;  /* 0x2d52aed2000c7802 */ /* 0x004fe20000000f00 */
[----:B------:R-:W-:Y:S02]  /*13cb0*/  IMAD.MOV.U32 R13, RZ, RZ, -0x5869cbf6 ;  /* 0xa796340aff0d7424 */ /* 0x000fe400078e00ff */
[----:B------:R2:W-:Y:S01]  /*13cc0*/  STL.64 [R1+0x100], R8 ;  /* 0x0001000801007387 */ /* 0x0005e20000100a00 */
[----:B0-----:R-:W-:Y:S01]  /*13cd0*/  HFMA2.MMA R14, -RZ, RZ, -0.059356689453125, -47616 ;  /* 0xab99f9d0ff0e7435 */ /* 0x001fe200000001ff */
[----:B------:R-:W-:-:S02]  /*13ce0*/  IMAD.MOV.U32 R15, RZ, RZ, 0x2b033afb ;  /* 0x2b033afbff0f7424 */ /* 0x000fc400078e00ff */
[----:B------:R0:W-:Y:S01]  /*13cf0*/  STL.64 [R1+0x108], R10 ;  /* 0x0001080a01007387 */ /* 0x0001e20000100a00 */
[----:B-1----:R-:W-:Y:S01]  /*13d00*/  HFMA2.MMA R6, -RZ, RZ, 0.032196044921875, -0.00194072723388671875 ;  /* 0x281f97f3ff067435 */ /* 0x002fe200000001ff */
[----:B------:R-:W-:Y:S02]  /*13d10*/  IMAD.MOV.U32 R7, RZ, RZ, 0x3a2a3eca ;  /* 0x3a2a3ecaff077424 */ /* 0x000fe400078e00ff */
[----:B------:R1:W-:Y:S01]  /*13d20*/  STL.64 [R1+0xf0], R18 ;  /* 0x0000f01201007387 */ /* 0x0003e20000100a00 */
[----:B--2---:R-:W-:Y:S01]  /*13d30*/  HFMA2.MMA R8, -RZ, RZ, 0.693359375, 310.75 ;  /* 0x398c5cdbff087435 */ /* 0x004fe200000001ff */
        /* <DEDUP_REMOVED lines=11> */
[----:B0-----:R-:W-:-:S03]  /*13df0*/  HFMA2.MMA R14, -RZ, RZ, 0.2398681640625, -7452 ;  /* 0x33adef47ff0e7435 */ /* 0x001fc600000001ff */
[----:B------:R0:W-:Y:S01]  /*13e00*/  STL.64 [R1+0x140], R10 ;  /* 0x0001400a01007387 */ /* 0x0001e20000100a00 */
[----:B------:R-:W-:Y:S01]  /*13e10*/  IMAD.MOV.U32 R15, RZ, RZ, -0x4d5bd619 ;  /* 0xb2a429e7ff0f7424 */ /* 0x000fe200078e00ff */
[----:B-1----:R-:W-:Y:S01]  /*13e20*/  HFMA2.MMA R20, -RZ, RZ, -0.302490234375, -2.81640625 ;  /* 0xb4d7c1a2ff147435 */ /* 0x002fe200000001ff */
[----:B------:R-:W-:Y:S01]  /*13e30*/  IMAD.MOV.U32 R21, RZ, RZ, -0x48682da9 ;  /* 0xb797d257ff157424 */ /* 0x000fe200078e00ff */
[----:B------:R1:W-:Y:S01]  /*13e40*/  STL.64 [R1+0x130], R18 ;  /* 0x0001301201007387 */ /* 0x0003e20000100a00 */
[----:B--2---:R-:W-:Y:S01]  /*13e50*/  MOV R6, 0x2c2861f8 ;  /* 0x2c2861f800067802 */ /* 0x004fe20000000f00 */
[----:B------:R-:W-:Y:S02]  /*13e60*/  IMAD.MOV.U32 R7, RZ, RZ, 0x310db352 ;  /* 0x310db352ff077424 */ /* 0x000fe400078e00ff */
[----:B------:R2:W-:Y:S01]  /*13e70*/  STL.64 [R1+0x138], R8 ;  /* 0x0001380801007387 */ /* 0x0005e20000100a00 */
[----:B0-----:R-:W-:Y:S01]  /*13e80*/  MOV R10, 0x248f2a67 ;  /* 0x248f2a67000a7802 */ /* 0x001fe20000000f00 */
[----:B------:R-:W-:-:S02]  /*13e90*/  IMAD.MOV.U32 R11, RZ, RZ, 0x2a6f79fa ;  /* 0x2a6f79faff0b7424 */ /* 0x000fc400078e00ff */
[----:B------:R0:W-:Y:S01]  /*13ea0*/  STL.64 [R1+0x150], R12 ;  /* 0x0001500c01007387 */ /* 0x0001e20000100a00 */
[----:B-1----:R-:W-:Y:S01]  /*13eb0*/  HFMA2.MMA R18, -RZ, RZ, -0.140869140625, 9.405612945556640625e-05 ;  /* 0xb082062aff127435 */ /* 0x002fe200000001ff */
[----:B------:R-:W-:Y:S02]  /*13ec0*/  IMAD.MOV.U32 R19, RZ, RZ, 0x2f6cd8aa ;  /* 0x2f6cd8aaff137424 */ /* 0x000fe400078e00ff */
[----:B------:R1:W-:Y:S01]  /*13ed0*/  STL.64 [R1+0x158], R14 ;  /* 0x0001580e01007387 */ /* 0x0003e20000100a00 */
[----:B--2---:R-:W-:Y:S01]  /*13ee0*/  HFMA2.MMA R8, -RZ, RZ, 0.080810546875, 1.6845703125 ;  /* 0x2d2c3ebdff087435 */ /* 0x004fe200000001ff */
[----:B------:R-:W-:Y:S02]  /*13ef0*/  IMAD.MOV.U32 R9, RZ, RZ, -0x53e6b8b1 ;  /* 0xac19474fff097424 */ /* 0x000fe400078e00ff */
[----:B------:R2:W-:Y:S01]  /*13f00*/  STL.64 [R1+0x160], R6 ;  /* 0x0001600601007387 */ /* 0x0005e20000100a00 */
[----:B0-----:R-:W-:Y:S01]  /*13f10*/  HFMA2.MMA R12, -RZ, RZ, -0.04547119140625, 4572 ;  /* 0xa9d26c77ff0c7435 */ /* 0x001fe200000001ff */
[----:B------:R-:W-:-:S02]  /*13f20*/  IMAD.MOV.U32 R13, RZ, RZ, 0x28b83af4 ;  /* 0x28b83af4ff0d7424 */ /* 0x000fc400078e00ff */
[----:B------:R0:W-:Y:S04]  /*13f30*/  STL.64 [R1+0x180], R10 ;  /* 0x0001800a01007387 */ /* 0x0001e80000100a00 */
[----:B------:R3:W-:Y:S01]  /*13f40*/  STL.64 [R1+0x78], R20 ;  /* 0x0000781401007387 */ /* 0x0007e20000100a00 */
[----:B-1----:R-:W-:Y:S01]  /*13f50*/  MOV R14, 0xba61f058 ;  /* 0xba61f058000e7802 */ /* 0x002fe20000000f00 */
[----:B------:R-:W-:Y:S01]  /*13f60*/  IMAD.MOV.U32 R15, RZ, RZ, 0x3a4d87fb ;  /* 0x3a4d87fbff0f7424 */ /* 0x000fe200078e00ff */
[----:B--2---:R-:W-:Y:S01]  /*13f70*/  MOV R6, 0x388b4846 ;  /* 0x388b484600067802 */ /* 0x004fe20000000f00 */
[----:B------:R-:W-:Y:S01]  /*13f80*/  IMAD.MOV.U32 R7, RZ, RZ, -0x47d98e01 ;  /* 0xb82671ffff077424 */ /* 0x000fe200078e00ff */
[----:B------:R1:W-:Y:S01]  /*13f90*/  STL.64 [R1+0x168], R18 ;  /* 0x0001681201007387 */ /* 0x0003e20000100a00 */
[----:B0-----:R-:W-:Y:S01]  /*13fa0*/  HFMA2.MMA R10, -RZ, RZ, -0.27880859375, 0.240966796875 ;  /* 0xb47633b6ff0a7435 */ /* 0x001fe200000001ff */
[----:B------:R-:W-:-:S02]  /*13fb0*/  IMAD.MOV.U32 R11, RZ, RZ, 0x2e020a8b ;  /* 0x2e020a8bff0b7424 */ /* 0x000fc400078e00ff */
[----:B------:R0:W-:Y:S01]  /*13fc0*/  STL.64 [R1+0x178], R8 ;  /* 0x0001780801007387 */ /* 0x0001e20000100a00 */
[----:B---3--:R-:W-:Y:S01]  /*13fd0*/  HFMA2.MMA R20, -RZ, RZ, -0.0213775634765625, -250.375 ;  /* 0xa579dbd3ff147435 */ /* 0x008fe200000001ff */
[----:B------:R-:W-:Y:S02]  /*13fe0*/  IMAD.MOV.U32 R21, RZ, RZ, -0x569fcba6 ;  /* 0xa960345aff157424 */ /* 0x000fe400078e00ff */
[----:B------:R2:W-:Y:S01]  /*13ff0*/  STL.64 [R1+0x188], R12 ;  /* 0x0001880c01007387 */ /* 0x0005e20000100a00 */
[----:B-1----:R-:W-:-:S03]  /*14000*/  HFMA2.MMA R18, -RZ, RZ, 0.45263671875, -204 ;  /* 0x373eda60ff127435 */ /* 0x002fc600000001ff */
[----:B------:R1:W-:Y:S01]  /*14010*/  STL.64 [R1+0x190], R14 ;  /* 0x0001900e01007387 */ /* 0x0003e20000100a00 */
[----:B------:R-:W-:Y:S01]  /*14020*/  IMAD.MOV.U32 R19, RZ, RZ, 0x2f89d9e3 ;  /* 0x2f89d9e3ff137424 */ /* 0x000fe200078e00ff */
[----:B0-----:R-:W-:Y:S01]  /*14030*/  MOV R8, 0xb5e38e04 ;  /* 0xb5e38e0400087802 */ /* 0x001fe20000000f00 */
[----:B------:R-:W-:Y:S01]  /*14040*/  IMAD.MOV.U32 R9, RZ, RZ, 0x356f1bed ;  /* 0x356f1bedff097424 */ /* 0x000fe200078e00ff */
[----:B------:R0:W-:Y:S01]  /*14050*/  STL.64 [R1+0x1a0], R6 ;  /* 0x0001a00601007387 */ /* 0x0001e20000100a00 */
[----:B--2---:R-:W-:Y:S01]  /*14060*/  HFMA2.MMA R12, -RZ, RZ, 0.16943359375, -79.5625 ;  /* 0x316cd4f9ff0c7435 */ /* 0x004fe200000001ff */
[----:B------:R-:W-:Y:S02]  /*14070*/  IMAD.MOV.U32 R13, RZ, RZ, -0x557e622c ;  /* 0xaa819dd4ff0d7424 */ /* 0x000fe400078e00ff */
[----:B------:R2:W-:Y:S01]  /*14080*/  STL.64 [R1+0x1b8], R10 ;  /* 0x0001b80a01007387 */ /* 0x0005e20000100a00 */
[----:B-1----:R-:W-:Y:S01]  /*14090*/  MOV R14, 0xafd8a791 ;  /* 0xafd8a791000e7802 */ /* 0x002fe20000000f00 */
[----:B------:R-:W-:-:S02]  /*140a0*/  IMAD.MOV.U32 R15, RZ, RZ, 0x2f4c88ee ;  /* 0x2f4c88eeff0f7424 */ /* 0x000fc400078e00ff */
[----:B------:R1:W-:Y:S01]  /*140b0*/  STL.64 [R1+0xb8], R20 ;  /* 0x0000b81401007387 */ /* 0x0003e20000100a00 */
[----:B0-----:R-:W-:Y:S01]  /*140c0*/  HFMA2.MMA R6, -RZ, RZ, -0.09759521484375, -0.0019130706787109375 ;  /* 0xae3f97d6ff067435 */ /* 0x001fe200000001ff */
[----:B------:R-:W-:Y:S02]  /*140d0*/  IMAD.MOV.U32 R7, RZ, RZ, 0x26b84405 ;  /* 0x26b84405ff077424 */ /* 0x000fe400078e00ff */
[----:B------:R0:W-:Y:S01]  /*140e0*/  STL.64 [R1+0x1b0], R8 ;  /* 0x0001b00801007387 */ /* 0x0001e20000100a00 */
[----:B--2---:R-:W-:Y:S01]  /*140f0*/  HFMA2.MMA R10, -RZ, RZ, -0.5712890625, 0.8759765625 ;  /* 0xb8923b02ff0a7435 */ /* 0x004fe200000001ff */
[----:B------:R-:W-:Y:S02]  /*14100*/  IMAD.MOV.U32 R11, RZ, RZ, 0x39915f44 ;  /* 0x39915f44ff0b7424 */ /* 0x000fe400078e00ff */
[----:B------:R2:W-:Y:S01]  /*14110*/  STL.64 [R1+0x1a8], R18 ;  /* 0x0001a81201007387 */ /* 0x0005e20000100a00 */
[----:B-1----:R-:W-:Y:S01]  /*14120*/  HFMA2.MMA R20, -RZ, RZ, -0.201416015625, 0.003711700439453125 ;  /* 0xb2721b9aff147435 */ /* 0x002fe200000001ff */
[----:B------:R-:W-:-:S02]  /*14130*/  IMAD.MOV.U32 R21, RZ, RZ, 0x31d606a3 ;  /* 0x31d606a3ff157424 */ /* 0x000fc400078e00ff */
[----:B------:R1:W-:Y:S01]  /*14140*/  STL.64 [R1+0x1c8], R12 ;  /* 0x0001c80c01007387 */ /* 0x0003e20000100a00 */
[----:B0-----:R-:W-:Y:S01]  /*14150*/  MOV R8, 0xa96338b8 ;  /* 0xa96338b800087802 */ /* 0x001fe20000000f00 */
[----:B------:R-:W-:Y:S02]  /*14160*/  IMAD.MOV.U32 R9, RZ, RZ, -0x464f6baa ;  /* 0xb9b09456ff097424 */ /* 0x000fe400078e00ff */
[----:B------:R0:W-:Y:S01]  /*14170*/  STL.64 [R1+0x1d0], R14 ;  /* 0x0001d00e01007387 */ /* 0x0001e20000100a00 */
[----:B--2---:R-:W-:Y:S01]  /*14180*/  MOV R18, 0x2ca4a32a ;  /* 0x2ca4a32a00127802 */ /* 0x004fe20000000f00 */
[----:B------:R-:W-:Y:S02]  /*14190*/  IMAD.MOV.U32 R19, RZ, RZ, -0x53e8c29e ;  /* 0xac173d62ff137424 */ /* 0x000fe400078e00ff */
[----:B------:R2:W-:Y:S01]  /*141a0*/  STL.64 [R1+0x1d8], R6 ;  /* 0x0001d80601007387 */ /* 0x0005e20000100a00 */
[----:B-1----:R-:W-:Y:S01]  /*141b0*/  MOV R12, 0xb9510216 ;  /* 0xb9510216000c7802 */ /* 0x002fe20000000f00 */
[----:B------:R-:W-:-:S02]  /*141c0*/  IMAD.MOV.U32 R13, RZ, RZ, 0x388e8f4e ;  /* 0x388e8f4eff0d7424 */ /* 0x000fc400078e00ff */
[----:B------:R1:W-:Y:S01]  /*141d0*/  STL.64 [R1+0x1f0], R8 ;  /* 0x0001f00801007387 */ /* 0x0003e20000100a00 */
[----:B0-----:R-:W-:Y:S01]  /*141e0*/  HFMA2.MMA R14, -RZ, RZ, 0.255859375, 442 ;  /* 0x34185ee8ff0e7435 */ /* 0x001fe200000001ff */
[----:B------:R-:W-:Y:S02]  /*141f0*/  IMAD.MOV.U32 R15, RZ, RZ, -0x489bee02 ;  /* 0xb76411feff0f7424 */ /* 0x000fe400078e00ff */
[----:B------:R0:W-:Y:S01]  /*14200*/  STL.64 [R1+0x1f8], R10 ;  /* 0x0001f80a01007387 */ /* 0x0001e20000100a00 */
[----:B--2---:R-:W-:Y:S01]  /*14210*/  HFMA2.MMA R6, -RZ, RZ, -0.1202392578125, -25.984375 ;  /* 0xafb2ce7fff067435 */ /* 0x004fe200000001ff */
[----:B------:R-:W-:Y:S02]  /*14220*/  IMAD.MOV.U32 R7, RZ, RZ, 0x34ba0a82 ;  /* 0x34ba0a82ff077424 */ /* 0x000fe400078e00ff */
[----:B------:R2:W-:Y:S01]  /*14230*/  STL.64 [R1+0xf8], R20 ;  /* 0x0000f81401007387 */ /* 0x0005e20000100a00 */
[----:B-1----:R-:W-:-:S03]  /*14240*/  HFMA2.MMA R8, -RZ, RZ, -0.03619384765625, 0.00014913082122802734375 ;  /* 0xa8a208e3ff087435 */ /* 0x002fc600000001ff */
[----:B------:R1:W-:Y:S01]  /*14250*/  STL.64 [R1+0x1e0], R18 ;  /* 0x0001e01201007387 */ /* 0x0003e20000100a00 */
[----:B------:R-:W-:Y:S01]  /*14260*/  IMAD.MOV.U32 R9, RZ, RZ, -0x4e275220 ;  /* 0xb1d8ade0ff097424 */ /* 0x000fe200078e00ff */
[----:B0-----:R-:W-:Y:S01]  /*14270*/  MOV R10, 0x315951d7 ;  /* 0x315951d7000a7802 */ /* 0x001fe20000000f00 */
[----:B------:R-:W-:Y:S01]  /*14280*/  IMAD.MOV.U32 R11, RZ, RZ, -0x4fa87867 ;  /* 0xb0578799ff0b7424 */ /* 0x000fe200078e00ff */
[----:B------:R0:W-:Y:S01]  /*14290*/  STL.64 [R1+0x200], R12 ;  /* 0x0002000c01007387 */ /* 0x0001e20000100a00 */
[----:B--2---:R-:W-:Y:S01]  /*142a0*/  HFMA2.MMA R20, -RZ, RZ, -0.42138671875, 3826 ;  /* 0xb6be6b79ff147435 */ /* 0x004fe200000001ff */
[----:B------:R-:W-:Y:S02]  /*142b0*/  IMAD.MOV.U32 R21, RZ, RZ, 0x35bf0101 ;  /* 0x35bf0101ff157424 */ /* 0x000fe400078e00ff */
[----:B------:R2:W-:Y:S01]  /*142c0*/  STL.64 [R1+0x208], R14 ;  /* 0x0002080e01007387 */ /* 0x0005e20000100a00 */
[----:B-1----:R-:W-:Y:S01]  /*142d0*/  MOV R18, 0xb446133e ;  /* 0xb446133e00127802 */ /* 0x002fe20000000f00 */
[----:B------:R-:W-:-:S02]  /*142e0*/  IMAD.MOV.U32 R19, RZ, RZ, 0x334f3181 ;  /* 0x334f3181ff137424 */ /* 0x000fc400078e00ff */
[----:B------:R1:W-:Y:S01]  /*142f0*/  STL.64 [R1+0x218], R6 ;  /* 0x0002180601007387 */ /* 0x0003e20000100a00 */
[----:B0-----:R-:W-:Y:S01]  /*14300*/  MOV R12, 0xae4680a9 ;  /* 0xae4680a9000c7802 */ /* 0x001fe20000000f00 */
[----:B------:R-:W-:Y:S02]  /*14310*/  IMAD.MOV.U32 R13, RZ, RZ, 0x2d3dfaf5 ;  /* 0x2d3dfaf5ff0d7424 */ /* 0x000fe400078e00ff */
[----:B------:R0:W-:Y:S01]  /*14320*/  STL.64 [R1+0x230], R10 ;  /* 0x0002300a01007387 */ /* 0x0001e20000100a00 */
[----:B--2---:R-:W-:Y:S01]  /*14330*/  HFMA2.MMA R14, -RZ, RZ, -0.0162353515625, -507.25 ;  /* 0xa428dfedff0e7435 */ /* 0x004fe200000001ff */
[----:B------:R-:W-:Y:S02]  /*14340*/  IMAD.MOV.U32 R15, RZ, RZ, -0x545594a8 ;  /* 0xabaa6b58ff0f7424 */ /* 0x000fe400078e00ff */
[----:B------:R2:W-:Y:S01]  /*14350*/  STL.64 [R1+0x220], R18 ;  /* 0x0002201201007387 */ /* 0x0005e20000100a00 */
[----:B-1----:R-:W-:Y:S01]  /*14360*/  MOV R6, 0x2b1fe612 ;  /* 0x2b1fe61200067802 */ /* 0x002fe20000000f00 */
[----:B------:R-:W-:-:S02]  /*14370*/  IMAD.MOV.U32 R7, RZ, RZ, -0x55ead275 ;  /* 0xaa152d8bff077424 */ /* 0x000fc400078e00ff */
[----:B------:R1:W-:Y:S01]  /*14380*/  STL.64 [R1+0x228], R8 ;  /* 0x0002280801007387 */ /* 0x0003e20000100a00 */
[----:B0-----:R-:W-:Y:S01]  /*14390*/  MOV R10, 0xb799c17a ;  /* 0xb799c17a000a7802 */ /* 0x001fe20000000f00 */
[----:B------:R-:W-:Y:S02]  /*143a0*/  IMAD.MOV.U32 R11, RZ, RZ, -0x4eac5ede ;  /* 0xb153a122ff0b7424 */ /* 0x000fe400078e00ff */
[----:B------:R0:W-:Y:S01]  /*143b0*/  STL.64 [R1+0x240], R12 ;  /* 0x0002400c01007387 */ /* 0x0001e20000100a00 */
[----:B--2---:R-:W-:Y:S01]  /*143c0*/  HFMA2.MMA R18, -RZ, RZ, 0.75537109375, 7.47265625 ;  /* 0x3a0b4779ff127435 */ /* 0x004fe200000001ff */
[----:B------:R-:W-:Y:S02]  /*143d0*/  IMAD.MOV.U32 R19, RZ, RZ, -0x45e4c462 ;  /* 0xba1b3b9eff137424 */ /* 0x000fe400078e00ff */
[----:B------:R2:W-:Y:S01]  /*143e0*/  STL.64 [R1+0x148], R20 ;  /* 0x0001481401007387 */ /* 0x0005e20000100a00 */
[----:B-1----:R-:W-:Y:S01]  /*143f0*/  HFMA2.MMA R8, -RZ, RZ, -0.58349609375, 4.41074371337890625e-06 ;  /* 0xb8ab004aff087435 */ /* 0x002fe200000001ff */
[----:B------:R-:W-:-:S02]  /*14400*/  IMAD.MOV.U32 R9, RZ, RZ, 0x386b5efc ;  /* 0x386b5efcff097424 */ /* 0x000fc400078e00ff */
[----:B------:R1:W-:Y:S01]  /*14410*/  STL.64 [R1+0x248], R14 ;  /* 0x0002480e01007387 */ /* 0x0003e20000100a00 */
[----:B0-----:R-:W-:Y:S01]  /*14420*/  HFMA2.MMA R12, -RZ, RZ, 0.400390625, -0.0002110004425048828125 ;  /* 0x36688aeaff0c7435 */ /* 0x001fe200000001ff */
[----:B------:R-:W-:Y:S02]  /*14430*/  IMAD.MOV.U32 R13, RZ, RZ, -0x49f7d3c4 ;  /* 0xb6082c3cff0d7424 */ /* 0x000fe400078e00ff */
[----:B------:R0:W-:Y:S01]  /*14440*/  STL.64 [R1+0x250], R6 ;  /* 0x0002500601007387 */ /* 0x0001e20000100a00 */
[----:B--2---:R-:W-:Y:S01]  /*14450*/  HFMA2.MMA R20, -RZ, RZ, -0.701171875, -19.3125 ;  /* 0xb99cccd4ff147435 */ /* 0x004fe200000001ff */
[----:B------:R-:W-:Y:S02]  /*14460*/  IMAD.MOV.U32 R21, RZ, RZ, -0x4a3b86a9 ;  /* 0xb5c47957ff157424 */ /* 0x000fe400078e00ff */
[----:B------:R2:W-:Y:S01]  /*14470*/  STL.64 [R1+0x270], R10 ;  /* 0x0002700a01007387 */ /* 0x0005e20000100a00 */
[----:B-1----:R-:W-:Y:S01]  /*14480*/  MOV R14, 0x351b6448 ;  /* 0x351b6448000e7802 */ /* 0x002fe20000000f00 */
[----:B------:R-:W-:-:S02]  /*14490*/  IMAD.MOV.U32 R15, RZ, RZ, 0x2a83a738 ;  /* 0x2a83a738ff0f7424 */ /* 0x000fc400078e00ff */
[----:B------:R1:W-:Y:S01]  /*144a0*/  STL.64 [R1+0x38], R22 ;  /* 0x0000381601007387 */ /* 0x0003e20000100a00 */
[----:B0-----:R-:W-:Y:S01]  /*144b0*/  MOV R6, 0xb2578752 ;  /* 0xb257875200067802 */ /* 0x001fe20000000f00 */
[----:B------:R-:W-:Y:S02]  /*144c0*/  IMAD.MOV.U32 R7, RZ, RZ, 0x29c2c5d5 ;  /* 0x29c2c5d5ff077424 */ /* 0x000fe400078e00ff */
[----:B------:R0:W-:Y:S01]  /*144d0*/  STL.64 [R1+0x258], R18 ;  /* 0x0002581201007387 */ /* 0x0001e20000100a00 */
[----:B--2---:R-:W-:Y:S01]  /*144e0*/  HFMA2.MMA R10, -RZ, RZ, -0.0924072265625, 60.375 ;  /* 0xadea538cff0a7435 */ /* 0x004fe200000001ff */
[----:B------:R-:W-:Y:S02]  /*144f0*/  IMAD.MOV.U32 R11, RZ, RZ, 0x2d65daaf ;  /* 0x2d65daafff0b7424 */ /* 0x000fe400078e00ff */
[----:B------:R2:W-:Y:S01]  /*14500*/  STL.64 [R1+0x268], R8 ;  /* 0x0002680801007387 */ /* 0x0005e20000100a00 */
[----:B-1----:R-:W-:Y:S01]  /*14510*/  MOV R22, 0x370054e5 ;  /* 0x370054e500167802 */ /* 0x002fe20000000f00 */
[----:B------:R-:W-:-:S02]  /*14520*/  IMAD.MOV.U32 R23, RZ, RZ, -0x4a27a102 ;  /* 0xb5d85efeff177424 */ /* 0x000fc400078e00ff */
[----:B------:R1:W-:Y:S04]  /*14530*/  STL.64 [R1+0x278], R12 ;  /* 0x0002780c01007387 */ /* 0x0003e80000100a00 */
[----:B------:R3:W-:Y:S01]  /*14540*/  STL.64 [R1+0x198], R20 ;  /* 0x0001981401007387 */ /* 0x0007e20000100a00 */
[----:B0-----:R-:W-:Y:S01]  /*14550*/  HFMA2.MMA R18, -RZ, RZ, 0.1531982421875, -0.00011903047561645507812 ;  /* 0x30e787cdff127435 */ /* 0x001fe200000001ff */
[----:B------:R-:W-:Y:S01]  /*14560*/  IMAD.MOV.U32 R19, RZ, RZ, -0x4f944755 ;  /* 0xb06bb8abff137424 */ /* 0x000fe200078e00ff */
[----:B--2---:R-:W-:Y:S01]  /*14570*/  MOV R8, 0x2f6d7999 ;  /* 0x2f6d799900087802 */ /* 0x004fe20000000f00 */
[----:B------:R-:W-:Y:S01]  /*14580*/  IMAD.MOV.U32 R9, RZ, RZ, -0x59a49046 ;  /* 0xa65b6fbaff097424 */ /* 0x000fe200078e00ff */
[----:B------:R0:W-:Y:S01]  /*14590*/  STL.64 [R1+0x280], R14 ;  /* 0x0002800e01007387 */ /* 0x0001e20000100a00 */
[----:B-1----:R-:W-:Y:S01]  /*145a0*/  HFMA2.MMA R12, -RZ, RZ, 0.053192138671875, -1.634765625 ;  /* 0x2acfbe8aff0c7435 */ /* 0x002fe200000001ff */
[----:B------:R-:W-:-:S02]  /*145b0*/  IMAD.MOV.U32 R13, RZ, RZ, 0x39b48c3d ;  /* 0x39b48c3dff0d7424 */ /* 0x000fc400078e00ff */
[----:B------:R1:W-:Y:S01]  /*145c0*/  STL.64 [R1+0x290], R6 ;  /* 0x0002900601007387 */ /* 0x0003e20000100a00 */
[----:B---3--:R-:W-:Y:S01]  /*145d0*/  HFMA2.MMA R20, -RZ, RZ, 0.05499267578125, 0.060516357421875 ;  /* 0x2b0a2bbfff147435 */ /* 0x008fe200000001ff */
[----:B------:R-:W-:Y:S02]  /*145e0*/  IMAD.MOV.U32 R21, RZ, RZ, -0x5d1625b2 ;  /* 0xa2e9da4eff157424 */ /* 0x000fe400078e00ff */
[----:B------:R2:W-:Y:S01]  /*145f0*/  STL.64 [R1+0x80], R22 ;  /* 0x0000801601007387 */ /* 0x0005e20000100a00 */
[----:B0-----:R-:W-:Y:S01]  /*14600*/  MOV R14, 0x3858ebaf ;  /* 0x3858ebaf000e7802 */ /* 0x001fe20000000f00 */
[----:B------:R-:W-:Y:S02]  /*14610*/  IMAD.MOV.U32 R15, RZ, RZ, -0x4650663d ;  /* 0xb9af99c3ff0f7424 */ /* 0x000fe400078e00ff */
[----:B------:R0:W-:Y:S01]  /*14620*/  STL.64 [R1+0x2a8], R10 ;  /* 0x0002a80a01007387 */ /* 0x0001e20000100a00 */
[----:B-1----:R-:W-:Y:S01]  /*14630*/  HFMA2.MMA R6, -RZ, RZ, 0.69677734375, 30128 ;  /* 0x3993775bff067435 */ /* 0x002fe200000001ff */
[----:B------:R-:W-:-:S02]  /*14640*/  IMAD.MOV.U32 R7, RZ, RZ, -0x4719cdec ;  /* 0xb8e63214ff077424 */ /* 0x000fc400078e00ff */
[----:B------:R1:W-:Y:S01]  /*14650*/  STL.64 [R1+0x2a0], R8 ;  /* 0x0002a00801007387 */ /* 0x0003e20000100a00 */
[----:B--2---:R-:W-:Y:S01]  /*14660*/  MOV R22, 0x3a4a4588 ;  /* 0x3a4a458800167802 */ /* 0x004fe20000000f00 */
[----:B------:R-:W-:Y:S02]  /*14670*/  IMAD.MOV.U32 R23, RZ, RZ, 0x3606d905 ;  /* 0x3606d905ff177424 */ /* 0x000fe400078e00ff */
[----:B------:R2:W-:Y:S01]  /*14680*/  STL.64 [R1+0x298], R18 ;  /* 0x0002981201007387 */ /* 0x0005e20000100a00 */
[----:B0-----:R-:W-:Y:S01]  /*14690*/  HFMA2.MMA R10, -RZ, RZ, 0.321533203125, -0.00016295909881591796875 ;  /* 0x35258957ff0a7435 */ /* 0x001fe200000001ff */
[----:B------:R-:W-:Y:S02]  /*146a0*/  IMAD.MOV.U32 R11, RZ, RZ, -0x4bc36b44 ;  /* 0xb43c94bcff0b7424 */ /* 0x000fe400078e00ff */
[----:B------:R0:W-:Y:S01]  /*146b0*/  STL.64 [R1+0x2b8], R12 ;  /* 0x0002b80c01007387 */ /* 0x0001e20000100a00 */
[----:B-1----:R-:W-:Y:S01]  /*146c0*/  MOV R8, 0x3007c16d ;  /* 0x3007c16d00087802 */ /* 0x002fe20000000f00 */
[----:B------:R-:W-:-:S02]  /*146d0*/  IMAD.MOV.U32 R9, RZ, RZ, -0x4a71ca99 ;  /* 0xb58e3567ff097424 */ /* 0x000fc400078e00ff */
[----:B------:R1:W-:Y:S01]  /*146e0*/  STL.64 [R1+0x2c0], R14 ;  /* 0x0002c00e01007387 */ /* 0x0003e20000100a00 */
[----:B--2---:R-:W-:Y:S01]  /*146f0*/  MOV R18, 0xb408ce38 ;  /* 0xb408ce3800127802 */ /* 0x004fe20000000f00 */
[----:B------:R-:W-:Y:S02]  /*14700*/  IMAD.MOV.U32 R19, RZ, RZ, 0x37e8bcc2 ;  /* 0x37e8bcc2ff137424 */ /* 0x000fe400078e00ff */
[----:B------:R2:W-:Y:S04]  /*14710*/  STL.64 [R1+0xd0], R22 ;  /* 0x0000d01601007387 */ /* 0x0005e80000100a00 */
[----:B------:R3:W-:Y:S01]  /*14720*/  STL.64 [R1+0x1e8], R20 ;  /* 0x0001e81401007387 */ /* 0x0007e20000100a00 */
[----:B0-----:R-:W-:Y:S01]  /*14730*/  MOV R12, 0xabb69977 ;  /* 0xabb69977000c7802 */ /* 0x001fe20000000f00 */
[----:B------:R-:W-:Y:S01]  /*14740*/  IMAD.MOV.U32 R13, RZ, RZ, 0x32e788fe ;  /* 0x32e788feff0d7424 */ /* 0x000fe200078e00ff */
[----:B-1----:R-:W-:Y:S01]  /*14750*/  HFMA2.MMA R14, -RZ, RZ, -0.202392578125, 17504 ;  /* 0xb27a7446ff0e7435 */ /* 0x002fe200000001ff */
[----:B------:R0:W-:Y:S01]  /*14760*/  STL.64 [R1+0x2c8], R6 ;  /* 0x0002c80601007387 */ /* 0x0001e20000100a00 */
[----:B------:R-:W-:Y:S01]  /*14770*/  IMAD.MOV.U32 R15, RZ, RZ, 0x31859418 ;  /* 0x31859418ff0f7424 */ /* 0x000fe200078e00ff */
[----:B--2---:R-:W-:Y:S01]  /*14780*/  MOV R22, 0xa9df0b0c ;  /* 0xa9df0b0c00167802 */ /* 0x004fe20000000f00 */
[----:B------:R-:W-:Y:S01]  /*14790*/  IMAD.MOV.U32 R23, RZ, RZ, 0x23ae9da1 ;  /* 0x23ae9da1ff177424 */ /* 0x000fe200078e00ff */
[----:B------:R1:W-:Y:S01]  /*147a0*/  STL.64 [R1+0x2e0], R8 ;  /* 0x0002e00801007387 */ /* 0x0003e20000100a00 */
[----:B---3--:R-:W-:Y:S01]  /*147b0*/  HFMA2.MMA R20, -RZ, RZ, 0.0301971435546875, 0.00146770477294921875 ;  /* 0x27bb1603ff147435 */ /* 0x008fe200000001ff */
[----:B------:R-:W-:-:S02]  /*147c0*/  IMAD.MOV.U32 R21, RZ, RZ, 0x2ecdce2c ;  /* 0x2ecdce2cff157424 */ /* 0x000fc400078e00ff */
[----:B------:R2:W-:Y:S01]  /*147d0*/  STL.64 [R1+0x2e8], R10 ;  /* 0x0002e80a01007387 */ /* 0x0005e20000100a00 */
[----:B0-----:R-:W-:Y:S01]  /*147e0*/  HFMA2.MMA R6, -RZ, RZ, 0.1185302734375, -120.3125 ;  /* 0x2f96d785ff067435 */ /* 0x001fe200000001ff */
[----:B------:R-:W-:Y:S02]  /*147f0*/  IMAD.MOV.U32 R7, RZ, RZ, -0x5166292b ;  /* 0xae99d6d5ff077424 */ /* 0x000fe400078e00ff */
[----:B------:R0:W-:Y:S01]  /*14800*/  STL.64 [R1+0x2d0], R18 ;  /* 0x0002d01201007387 */ /* 0x0001e20000100a00 */
[----:B-1----:R-:W-:-:S03]  /*14810*/  HFMA2.MMA R8, -RZ, RZ, -0.0718994140625, -4320 ;  /* 0xac9aec38ff087435 */ /* 0x002fc600000001ff */
[----:B------:R1:W-:Y:S01]  /*14820*/  STL.64 [R1+0x2f0], R12 ;  /* 0x0002f00c01007387 */ /* 0x0003e20000100a00 */
[----:B------:R-:W-:Y:S01]  /*14830*/  IMAD.MOV.U32 R9, RZ, RZ, 0x2b98eb50 ;  /* 0x2b98eb50ff097424 */ /* 0x000fe200078e00ff */
[----:B--2---:R-:W-:Y:S01]  /*14840*/  MOV R10, 0xba2b14da ;  /* 0xba2b14da000a7802 */ /* 0x004fe20000000f00 */
[----:B------:R-:W-:Y:S01]  /*14850*/  IMAD.MOV.U32 R11, RZ, RZ, 0x3a5c11ce ;  /* 0x3a5c11ceff0b7424 */ /* 0x000fe200078e00ff */
        /* <DEDUP_REMOVED lines=8> */
[----:B------:R-:W-:Y:S02]  /*148e0*/  IMAD.MOV.U32 R23, RZ, RZ, -0x523f6961 ;  /* 0xadc0969fff177424 */ /* 0x000fe400078e00ff */
[----:B------:R2:W-:Y:S01]  /*148f0*/  STL.64 [R1+0x308], R6 ;  /* 0x0003080601007387 */ /* 0x0005e20000100a00 */
[----:B0-----:R-:W-:-:S03]  /*14900*/  HFMA2.MMA R14, -RZ, RZ, 0.5322265625, 0.1795654296875 ;  /* 0x384231bfff0e7435 */ /* 0x001fc600000001ff */
[----:B------:R0:W-:Y:S01]  /*14910*/  STL.64 [R1+0x320], R10 ;  /* 0x0003200a01007387 */ /* 0x0001e20000100a00 */
[----:B------:R-:W-:Y:S01]  /*14920*/  IMAD.MOV.U32 R15, RZ, RZ, 0x319c9bcd ;  /* 0x319c9bcdff0f7424 */ /* 0x000fe200078e00ff */
[----:B-1----:R-:W-:Y:S01]  /*14930*/  HFMA2.MMA R20, -RZ, RZ, -0.2418212890625, -0.00189113616943359375 ;  /* 0xb3bd97bfff147435 */ /* 0x002fe200000001ff */
[----:B------:R-:W-:Y:S01]  /*14940*/  IMAD.MOV.U32 R21, RZ, RZ, 0x334bbc63 ;  /* 0x334bbc63ff157424 */ /* 0x000fe200078e00ff */
[----:B------:R1:W-:Y:S01]  /*14950*/  STL.64 [R1+0x310], R18 ;  /* 0x0003101201007387 */ /* 0x0003e20000100a00 */
[----:B--2---:R-:W-:Y:S01]  /*14960*/  MOV R6, 0xb731c258 ;  /* 0xb731c25800067802 */ /* 0x004fe20000000f00 */
[----:B------:R-:W-:Y:S02]  /*14970*/  IMAD.MOV.U32 R7, RZ, RZ, 0x36e39c79 ;  /* 0x36e39c79ff077424 */ /* 0x000fe400078e00ff */
[----:B------:R2:W-:Y:S01]  /*14980*/  STL.64 [R1+0x318], R8 ;  /* 0x0003180801007387 */ /* 0x0005e20000100a00 */
[----:B0-----:R-:W-:Y:S01]  /*14990*/  MOV R10, 0xb224c2f7 ;  /* 0xb224c2f7000a7802 */ /* 0x001fe20000000f00 */
[----:B------:R-:W-:-:S02]  /*149a0*/  IMAD.MOV.U32 R11, RZ, RZ, 0x31b31feb ;  /* 0x31b31febff0b7424 */ /* 0x000fc400078e00ff */
[----:B------:R0:W-:Y:S01]  /*149b0*/  STL.64 [R1+0x330], R12 ;  /* 0x0003300c01007387 */ /* 0x0001e20000100a00 */
[----:B-1----:R-:W-:-:S03]  /*149c0*/  HFMA2.MMA R18, -RZ, RZ, -0.378173828125, 7572 ;  /* 0xb60d6f65ff127435 */ /* 0x002fc600000001ff */
[----:B------:R1:W-:Y:S01]  /*149d0*/  STL.64 [R1+0x170], R22 ;  /* 0x0001701601007387 */ /* 0x0003e20000100a00 */
[----:B------:R-:W-:Y:S01]  /*149e0*/  IMAD.MOV.U32 R19, RZ, RZ, -0x5268961f ;  /* 0xad9769e1ff137424 */ /* 0x000fe200078e00ff */
[----:B--2---:R-:W-:Y:S01]  /*149f0*/  HFMA2.MMA R8, -RZ, RZ, 0.2349853515625, -0.0009937286376953125 ;  /* 0x33859412ff087435 */ /* 0x004fe200000001ff */
[----:B------:R-:W-:Y:S01]  /*14a00*/  IMAD.MOV.U32 R9, RZ, RZ, 0x263e2a76 ;  /* 0x263e2a76ff097424 */ /* 0x000fe200078e00ff */
[----:B------:R2:W-:Y:S01]  /*14a10*/  STL.64 [R1+0x338], R14 ;  /* 0x0003380e01007387 */ /* 0x0005e20000100a00 */
[----:B0-----:R-:W-:Y:S01]  /*14a20*/  HFMA2.MMA R12, -RZ, RZ, -0.1484375, 18.125 ;  /* 0xb0c04c88ff0c7435 */ /* 0x001fe200000001ff */
[----:B------:R-:W-:Y:S02]  /*14a30*/  IMAD.MOV.U32 R13, RZ, RZ, 0x261b2096 ;  /* 0x261b2096ff0d7424 */ /* 0x000fe400078e00ff */
[----:B------:R0:W-:Y:S01]  /*14a40*/  STL.64 [R1+0x340], R6 ;  /* 0x0003400601007387 */ /* 0x0001e20000100a00 */
[----:B-1----:R-:W-:Y:S01]  /*14a50*/  MOV R22, 0x32f7f4a2 ;  /* 0x32f7f4a200167802 */ /* 0x002fe20000000f00 */
[----:B------:R-:W-:-:S02]  /*14a60*/  IMAD.MOV.U32 R23, RZ, RZ, -0x4d8c38de ;  /* 0xb273c722ff177424 */ /* 0x000fc400078e00ff */
[----:B------:R1:W-:Y:S04]  /*14a70*/  STL.64 [R1+0x360], R10 ;  /* 0x0003600a01007387 */ /* 0x0003e80000100a00 */
[----:B------:R3:W-:Y:S01]  /*14a80*/  STL.64 [R1+0x288], R20 ;  /* 0x0002881401007387 */ /* 0x0007e20000100a00 */
[----:B--2---:R-:W-:Y:S01]  /*14a90*/  MOV R14, 0x2f563c98 ;  /* 0x2f563c98000e7802 */ /* 0x004fe20000000f00 */
[----:B------:R-:W-:Y:S01]  /*14aa0*/  IMAD.MOV.U32 R15, RZ, RZ, -0x51214c70 ;  /* 0xaedeb390ff0f7424 */ /* 0x000fe200078e00ff */
[----:B0-----:R-:W-:Y:S01]  /*14ab0*/  MOV R6, 0xac6d4b31 ;  /* 0xac6d4b3100067802 */ /* 0x001fe20000000f00 */
[----:B------:R-:W-:Y:S01]  /*14ac0*/  IMAD.MOV.U32 R7, RZ, RZ, -0x45e39007 ;  /* 0xba1c6ff9ff077424 */ /* 0x000fe200078e00ff */
[----:B------:R0:W-:Y:S01]  /*14ad0*/  STL.64 [R1+0x1c0], R22 ;  /* 0x0001c01601007387 */ /* 0x0001e20000100a00 */
[----:B-1----:R-:W-:Y:S01]  /*14ae0*/  HFMA2.MMA R10, -RZ, RZ, 0.266357421875, 967 ;  /* 0x3443638eff0a7435 */ /* 0x002fe200000001ff */
[----:B------:R-:W-:-:S02]  /*14af0*/  IMAD.MOV.U32 R11, RZ, RZ, -0x474e2bfe ;  /* 0xb8b1d402ff0b7424 */ /* 0x000fc400078e00ff */
[----:B------:R1:W-:Y:S01]  /*14b00*/  STL.64 [R1+0x348], R18 ;  /* 0x0003481201007387 */ /* 0x0003e20000100a00 */
[----:B---3--:R-:W-:Y:S01]  /*14b10*/  HFMA2.MMA R20, -RZ, RZ, -0.474853515625, 0.283935546875 ;  /* 0xb799348bff147435 */ /* 0x008fe200000001ff */
[----:B------:R-:W-:Y:S02]  /*14b20*/  IMAD.MOV.U32 R21, RZ, RZ, 0x36c233ec ;  /* 0x36c233ecff157424 */ /* 0x000fe400078e00ff */
[----:B------:R2:W-:Y:S01]  /*14b30*/  STL.64 [R1+0x358], R8 ;  /* 0x0003580801007387 */ /* 0x0005e20000100a00 */
[----:B0-----:R-:W-:Y:S01]  /*14b40*/  MOV R22, 0x37068711 ;  /* 0x3706871100167802 */ /* 0x001fe20000000f00 */
[----:B------:R-:W-:Y:S02]  /*14b50*/  IMAD.MOV.U32 R23, RZ, RZ, -0x49e638a7 ;  /* 0xb619c759ff177424 */ /* 0x000fe400078e00ff */
[----:B------:R0:W-:Y:S01]  /*14b60*/  STL.64 [R1+0x368], R12 ;  /* 0x0003680c01007387 */ /* 0x0001e20000100a00 */
[----:B-1----:R-:W-:Y:S01]  /*14b70*/  HFMA2.MMA R18, -RZ, RZ, -0.57373046875, 0.0024356842041015625 ;  /* 0xb89718fdff127435 */ /* 0x002fe200000001ff */
[----:B------:R-:W-:-:S02]  /*14b80*/  IMAD.MOV.U32 R19, RZ, RZ, 0x3a31cb4e ;  /* 0x3a31cb4eff137424 */ /* 0x000fc400078e00ff */
[----:B------:R1:W-:Y:S01]  /*14b90*/  STL.64 [R1+0x370], R14 ;  /* 0x0003700e01007387 */ /* 0x0003e20000100a00 */
[----:B--2---:R-:W-:Y:S01]  /*14ba0*/  MOV R8, 0xba27cf93 ;  /* 0xba27cf9300087802 */ /* 0x004fe20000000f00 */
[----:B------:R-:W-:Y:S02]  /*14bb0*/  IMAD.MOV.U32 R9, RZ, RZ, 0x39917d90 ;  /* 0x39917d90ff097424 */ /* 0x000fe400078e00ff */
[----:B------:R2:W-:Y:S01]  /*14bc0*/  STL.64 [R1+0x380], R6 ;  /* 0x0003800601007387 */ /* 0x0005e20000100a00 */
[----:B0-----:R-:W-:Y:S01]  /*14bd0*/  HFMA2.MMA R12, -RZ, RZ, -0.1390380859375, -1.1861324310302734375e-05 ;  /* 0xb07380c7ff0c7435 */ /* 0x001fe200000001ff */
[----:B------:R-:W-:Y:S02]  /*14be0*/  IMAD.MOV.U32 R13, RZ, RZ, 0x3697f31f ;  /* 0x3697f31fff0d7424 */ /* 0x000fe400078e00ff */
[----:B------:R0:W-:Y:S01]  /*14bf0*/  STL.64 [R1+0x398], R10 ;  /* 0x0003980a01007387 */ /* 0x0001e20000100a00 */
[----:B-1----:R-:W-:Y:S01]  /*14c00*/  MOV R14, 0xb63ec69d ;  /* 0xb63ec69d000e7802 */ /* 0x002fe20000000f00 */
[----:B------:R-:W-:-:S02]  /*14c10*/  IMAD.MOV.U32 R15, RZ, RZ, 0x3569c288 ;  /* 0x3569c288ff0f7424 */ /* 0x000fc400078e00ff */
[----:B------:R1:W-:Y:S01]  /*14c20*/  STL.64 [R1+0x210], R22 ;  /* 0x0002101601007387 */ /* 0x0003e20000100a00 */
[----:B--2---:R-:W-:Y:S01]  /*14c30*/  HFMA2.MMA R6, -RZ, RZ, 0.07037353515625, -8.09375 ;  /* 0x2c81c80cff067435 */ /* 0x004fe200000001ff */
[----:B------:R-:W-:Y:S02]  /*14c40*/  IMAD.MOV.U32 R7, RZ, RZ, -0x4bdb3cd3 ;  /* 0xb424c32dff077424 */ /* 0x000fe400078e00ff */
[----:B------:R2:W-:Y:S01]  /*14c50*/  STL.64 [R1+0x2d8], R20 ;  /* 0x0002d81401007387 */ /* 0x0005e20000100a00 */
[----:B0-----:R-:W-:-:S03]  /*14c60*/  HFMA2.MMA R10, -RZ, RZ, -0.0085296630859375, -367.25 ;  /* 0xa05eddbdff0a7435 */ /* 0x001fc600000001ff */
[----:B------:R0:W-:Y:S01]  /*14c70*/  STL.64 [R1+0x390], R8 ;  /* 0x0003900801007387 */ /* 0x0001e20000100a00 */
[----:B------:R-:W-:Y:S01]  /*14c80*/  IMAD.MOV.U32 R11, RZ, RZ, -0x514e0798 ;  /* 0xaeb1f868ff0b7424 */ /* 0x000fe200078e00ff */
[----:B-1----:R-:W-:Y:S01]  /*14c90*/  MOV R22, 0x398e04a8 ;  /* 0x398e04a800167802 */ /* 0x002fe20000000f00 */
[----:B------:R-:W-:Y:S01]  /*14ca0*/  IMAD.MOV.U32 R23, RZ, RZ, 0x3554208f ;  /* 0x3554208fff177424 */ /* 0x000fe200078e00ff */
[----:B------:R1:W-:Y:S01]  /*14cb0*/  STL.64 [R1+0x388], R18 ;  /* 0x0003881201007387 */ /* 0x0003e20000100a00 */
[----:B--2---:R-:W-:Y:S01]  /*14cc0*/  HFMA2.MMA R20, -RZ, RZ, -0.73681640625, -14.484375 ;  /* 0xb9e5cb3eff147435 */ /* 0x004fe200000001ff */
        /* <DEDUP_REMOVED lines=11> */
[----:B0-----:R-:W-:Y:S01]  /*14d80*/  HFMA2.MMA R14, -RZ, RZ, 0.8349609375, -0.0212860107421875 ;  /* 0x3aaea573ff0e7435 */ /* 0x001fe200000001ff */
[----:B------:R-:W-:-:S02]  /*14d90*/  IMAD.MOV.U32 R15, RZ, RZ, -0x4505121b ;  /* 0xbafaede5ff0f7424 */ /* 0x000fc400078e00ff */
[----:B------:R0:W-:Y:S01]  /*14da0*/  STL.64 [R1+0x3d0], R8 ;  /* 0x0003d00801007387 */ /* 0x0001e20000100a00 */
[----:B-1----:R-:W-:-:S03]  /*14db0*/  HFMA2.MMA R6, -RZ, RZ, -0.75244140625, 339.25 ;  /* 0xba055d4dff067435 */ /* 0x002fc600000001ff */
[----:B------:R1:W-:Y:S01]  /*14dc0*/  STL.64 [R1+0x3d8], R10 ;  /* 0x0003d80a01007387 */ /* 0x0003e20000100a00 */
[----:B------:R-:W-:Y:S01]  /*14dd0*/  IMAD.MOV.U32 R7, RZ, RZ, 0x39e00e06 ;  /* 0x39e00e06ff077424 */ /* 0x000fe200078e00ff */
[----:B--2---:R-:W-:Y:S01]  /*14de0*/  MOV R22, 0xac5fc448 ;  /* 0xac5fc44800167802 */ /* 0x004fe20000000f00 */
[----:B------:R-:W-:Y:S01]  /*14df0*/  IMAD.MOV.U32 R23, RZ, RZ, 0x22adcde9 ;  /* 0x22adcde9ff177424 */ /* 0x000fe200078e00ff */
[----:B------:R2:W-:Y:S01]  /*14e00*/  STL.64 [R1+0x328], R20 ;  /* 0x0003281401007387 */ /* 0x0005e20000100a00 */
[----:B0-----:R-:W-:-:S03]  /*14e10*/  HFMA2.MMA R8, -RZ, RZ, 0.52978515625, -7944 ;  /* 0x383defc2ff087435 */ /* 0x001fc600000001ff */
[----:B------:R0:W-:Y:S01]  /*14e20*/  STL.64 [R1+0x3c0], R18 ;  /* 0x0003c01201007387 */ /* 0x0001e20000100a00 */
[----:B------:R-:W-:Y:S01]  /*14e30*/  IMAD.MOV.U32 R9, RZ, RZ, -0x47fcd784 ;  /* 0xb803287cff097424 */ /* 0x000fe200078e00ff */
[----:B-1----:R-:W-:Y:S01]  /*14e40*/  MOV R10, 0x372f51d8 ;  /* 0x372f51d8000a7802 */ /* 0x002fe20000000f00 */
[----:B------:R-:W-:Y:S01]  /*14e50*/  IMAD.MOV.U32 R11, RZ, RZ, 0x2e550537 ;  /* 0x2e550537ff0b7424 */ /* 0x000fe200078e00ff */
[----:B------:R1:W-:Y:S01]  /*14e60*/  STL.64 [R1+0x3e0], R12 ;  /* 0x0003e00c01007387 */ /* 0x0003e20000100a00 */
[----:B--2---:R-:W-:Y:S01]  /*14e70*/  HFMA2.MMA R20, -RZ, RZ, 0.09210205078125, 635.5 ;  /* 0x2de560f7ff147435 */ /* 0x004fe200000001ff */
[----:B------:R-:W-:Y:S02]  /*14e80*/  IMAD.MOV.U32 R21, RZ, RZ, -0x5d44325b ;  /* 0xa2bbcda5ff157424 */ /* 0x000fe400078e00ff */
[----:B------:R2:W-:Y:S01]  /*14e90*/  STL.64 [R1+0x3e8], R14 ;  /* 0x0003e80e01007387 */ /* 0x0005e20000100a00 */
[----:B0-----:R-:W-:Y:S01]  /*14ea0*/  MOV R18, 0xb930c724 ;  /* 0xb930c72400127802 */ /* 0x001fe20000000f00 */
[----:B------:R-:W-:-:S02]  /*14eb0*/  IMAD.MOV.U32 R19, RZ, RZ, -0x4df4530d ;  /* 0xb20bacf3ff137424 */ /* 0x000fc400078e00ff */
[----:B------:R0:W-:Y:S01]  /*14ec0*/  STL.64 [R1+0x2b0], R22 ;  /* 0x0002b01601007387 */ /* 0x0001e20000100a00 */
[----:B-1----:R-:W-:Y:S01]  /*14ed0*/  MOV R12, 0xb4d855fb ;  /* 0xb4d855fb000c7802 */ /* 0x002fe20000000f00 */
[----:B------:R-:W-:Y:S02]  /*14ee0*/  IMAD.MOV.U32 R13, RZ, RZ, -0x55ba340a ;  /* 0xaa45cbf6ff0d7424 */ /* 0x000fe400078e00ff */
[----:B------:R1:W-:Y:S01]  /*14ef0*/  STL.64 [R1+0x3f8], R6 ;  /* 0x0003f80601007387 */ /* 0x0003e20000100a00 */
[----:B--2---:R-:W-:-:S03]  /*14f00*/  HFMA2.MMA R14, -RZ, RZ, 0.237060546875, -0.01297760009765625 ;  /* 0x3396a2a5ff0e7435 */ /* 0x004fc600000001ff */
[----:B------:R2:W-:Y:S01]  /*14f10*/  STL.64 [R1+0x410], R10 ;  /* 0x0004100a01007387 */ /* 0x0005e20000100a00 */
[----:B------:R-:W-:Y:S01]  /*14f20*/  IMAD.MOV.U32 R15, RZ, RZ, -0x4cd27312 ;  /* 0xb32d8ceeff0f7424 */ /* 0x000fe200078e00ff */
[----:B0-----:R-:W-:Y:S01]  /*14f30*/  MOV R22, 0xa432faca ;  /* 0xa432faca00167802 */ /* 0x001fe20000000f00 */
[----:B------:R-:W-:Y:S01]  /*14f40*/  IMAD.MOV.U32 R23, RZ, RZ, -0x4fed8b93 ;  /* 0xb012746dff177424 */ /* 0x000fe200078e00ff */
[----:B------:R0:W-:Y:S01]  /*14f50*/  STL.64 [R1+0x400], R18 ;  /* 0x0004001201007387 */ /* 0x0001e20000100a00 */
[----:B-1----:R-:W-:Y:S01]  /*14f60*/  MOV R6, 0x32451f4e ;  /* 0x32451f4e00067802 */ /* 0x002fe20000000f00 */
[----:B------:R-:W-:Y:S02]  /*14f70*/  IMAD.MOV.U32 R7, RZ, RZ, 0x22924184 ;  /* 0x22924184ff077424 */ /* 0x000fe400078e00ff */
[----:B------:R1:W-:Y:S01]  /*14f80*/  STL.64 [R1+0x408], R8 ;  /* 0x0004080801007387 */ /* 0x0003e20000100a00 */
[----:B--2---:R-:W-:Y:S01]  /*14f90*/  MOV R10, 0x392a6921 ;  /* 0x392a6921000a7802 */ /* 0x004fe20000000f00 */
[----:B------:R-:W-:-:S02]  /*14fa0*/  IMAD.MOV.U32 R11, RZ, RZ, -0x44f8c6dd ;  /* 0xbb073923ff0b7424 */ /* 0x000fc400078e00ff */
[----:B------:R2:W-:Y:S01]  /*14fb0*/  STL.64 [R1+0x420], R12 ;  /* 0x0004200c01007387 */ /* 0x0005e20000100a00 */
[----:B0-----:R-:W-:-:S03]  /*14fc0*/  HFMA2.MMA R18, -RZ, RZ, -0.15478515625, -0.347412109375 ;  /* 0xb0f4b58fff127435 */ /* 0x001fc600000001ff */
[----:B------:R0:W-:Y:S01]  /*14fd0*/  STL.64 [R1+0x378], R20 ;  /* 0x0003781401007387 */ /* 0x0001e20000100a00 */
[----:B------:R-:W-:Y:S01]  /*14fe0*/  IMAD.MOV.U32 R19, RZ, RZ, 0x3085f9d1 ;  /* 0x3085f9d1ff137424 */ /* 0x000fe200078e00ff */
[----:B-1----:R-:W-:Y:S02]  /*14ff0*/  HFMA2.MMA R8, -RZ, RZ, 0.09600830078125, -0.000927448272705078125 ;  /* 0x2e259399ff087435 */ /* 0x002fe400000001ff */
[----:B------:R1:W-:Y:S01]  /*15000*/  STL.64 [R1+0x300], R22 ;  /* 0x0003001601007387 */ /* 0x0003e20000100a00 */
[----:B------:R-:W-:Y:S01]  /*15010*/  IMAD.MOV.U32 R9, RZ, RZ, 0x3acf0edd ;  /* 0x3acf0eddff097424 */ /* 0x000fe200078e00ff */
[----:B--2---:R-:W-:Y:S01]  /*15020*/  HFMA2.MMA R12, -RZ, RZ, 0.880859375, 0.0927734375 ;  /* 0x3b0c2df0ff0c7435 */ /* 0x004fe200000001ff */
[----:B------:R-:W-:Y:S01]  /*15030*/  IMAD.MOV.U32 R13, RZ, RZ, -0x457b814e ;  /* 0xba847eb2ff0d7424 */ /* 0x000fe200078e00ff */
[----:B------:R2:W-:Y:S01]  /*15040*/  STL.64 [R1+0x428], R14 ;  /* 0x0004280e01007387 */ /* 0x0005e20000100a00 */
[----:B0-----:R-:W-:Y:S01]  /*15050*/  HFMA2.MMA R20, -RZ, RZ, -0.032958984375, 0.41845703125 ;  /* 0xa83836b2ff147435 */ /* 0x001fe200000001ff */
[----:B------:R-:W-:-:S02]  /*15060*/  IMAD.MOV.U32 R21, RZ, RZ, 0x3185e5e9 ;  /* 0x3185e5e9ff157424 */ /* 0x000fc400078e00ff */
[----:B------:R0:W-:Y:S01]  /*15070*/  STL.64 [R1+0x430], R6 ;  /* 0x0004300601007387 */ /* 0x0001e20000100a00 */
[----:B-1----:R-:W-:Y:S01]  /*15080*/  MOV R22, 0x34ca97cc ;  /* 0x34ca97cc00167802 */ /* 0x002fe20000000f00 */
[----:B------:R-:W-:Y:S02]  /*15090*/  IMAD.MOV.U32 R23, RZ, RZ, -0x4b95330e ;  /* 0xb46accf2ff177424 */ /* 0x000fe400078e00ff */
[----:B------:R1:W-:Y:S01]  /*150a0*/  STL.64 [R1+0x450], R10 ;  /* 0x0004500a01007387 */ /* 0x0003e20000100a00 */
[----:B--2---:R-:W-:Y:S01]  /*150b0*/  MOV R14, 0xb4d6479b ;  /* 0xb4d6479b000e7802 */ /* 0x004fe20000000f00 */
[----:B------:R-:W-:Y:S02]  /*150c0*/  IMAD.MOV.U32 R15, RZ, RZ, 0x39bdf9d4 ;  /* 0x39bdf9d4ff0f7424 */ /* 0x000fe400078e00ff */
[----:B------:R2:W-:Y:S01]  /*150d0*/  STL.64 [R1+0x438], R18 ;  /* 0x0004381201007387 */ /* 0x0005e20000100a00 */
[----:B0-----:R-:W-:Y:S01]  /*150e0*/  MOV R6, 0x3111c386 ;  /* 0x3111c38600067802 */ /* 0x001fe20000000f00 */
[----:B------:R-:W-:-:S02]  /*150f0*/  IMAD.MOV.U32 R7, RZ, RZ, -0x4827bf1f ;  /* 0xb7d840e1ff077424 */ /* 0x000fc400078e00ff */
[----:B------:R0:W-:Y:S01]  /*15100*/  STL.64 [R1+0x448], R8 ;  /* 0x0004480801007387 */ /* 0x0001e20000100a00 */
[----:B-1----:R-:W-:Y:S01]  /*15110*/  HFMA2.MMA R10, -RZ, RZ, -0.326171875, 1470 ;  /* 0xb53865beff0a7435 */ /* 0x002fe200000001ff */
[----:B------:R-:W-:Y:S02]  /*15120*/  IMAD.MOV.U32 R11, RZ, RZ, 0x345dc32f ;  /* 0x345dc32fff0b7424 */ /* 0x000fe400078e00ff */
[----:B------:R1:W-:Y:S01]  /*15130*/  STL.64 [R1+0x458], R12 ;  /* 0x0004580c01007387 */ /* 0x0003e20000100a00 */
[----:B--2---:R-:W-:-:S03]  /*15140*/  HFMA2.MMA R18, -RZ, RZ, 0.47265625, -36224 ;  /* 0x3790f86cff127435 */ /* 0x004fc600000001ff */
[----:B------:R2:W-:Y:S01]  /*15150*/  STL.64 [R1+0x350], R22 ;  /* 0x0003501601007387 */ /* 0x0005e20000100a00 */
[----:B------:R-:W-:Y:S01]  /*15160*/  IMAD.MOV.U32 R19, RZ, RZ, -0x4942b4f0 ;  /* 0xb6bd4b10ff137424 */ /* 0x000fe200078e00ff */
[----:B0-----:R-:W-:Y:S02]  /*15170*/  MOV R8, 0xad41f120 ;  /* 0xad41f12000087802 */ /* 0x001fe40000000f00 */
[----:B------:R0:W-:Y:S01]  /*15180*/  STL.64 [R1+0x3c8], R20 ;  /* 0x0003c81401007387 */ /* 0x0001e20000100a00 */
[----:B------:R-:W-:Y:S01]  /*15190*/  IMAD.MOV.U32 R9, RZ, RZ, 0x3596a2b5 ;  /* 0x3596a2b5ff097424 */ /* 0x000fe200078e00ff */
[----:B-1----:R-:W-:Y:S02]  /*151a0*/  HFMA2.MMA R12, -RZ, RZ, 0.2088623046875, -126.1875 ;  /* 0x32afd7e3ff0c7435 */ /* 0x002fe400000001ff */
[----:B------:R1:W-:Y:S01]  /*151b0*/  STL.64 [R1+0x460], R14 ;  /* 0x0004600e01007387 */ /* 0x0003e20000100a00 */
[----:B------:R-:W-:Y:S01]  /*151c0*/  IMAD.MOV.U32 R13, RZ, RZ, -0x4e3865f7 ;  /* 0xb1c79a09ff0d7424 */ /* 0x000fe200078e00ff */
[----:B--2---:R-:W-:Y:S01]  /*151d0*/  MOV R22, 0x38800900 ;  /* 0x3880090000167802 */ /* 0x004fe20000000f00 */
[----:B------:R-:W-:Y:S01]  /*151e0*/  IMAD.MOV.U32 R23, RZ, RZ, -0x484f381a ;  /* 0xb7b0c7e6ff177424 */ /* 0x000fe200078e00ff */
[----:B------:R2:W-:Y:S01]  /*151f0*/  STL.64 [R1+0x470], R6 ;  /* 0x0004700601007387 */ /* 0x0005e20000100a00 */
[----:B0-----:R-:W-:Y:S01]  /*15200*/  HFMA2.MMA R20, -RZ, RZ, -0.37890625, 0.0528564453125 ;  /* 0xb6102ac4ff147435 */ /* 0x001fe200000001ff */
[----:B------:R-:W-:-:S02]  /*15210*/  IMAD.MOV.U32 R21, RZ, RZ, 0x35b26ccc ;  /* 0x35b26cccff157424 */ /* 0x000fc400078e00ff */
[----:B------:R0:W-:Y:S01]  /*15220*/  STL.64 [R1+0x488], R10 ;  /* 0x0004880a01007387 */ /* 0x0001e20000100a00 */
[----:B-1----:R-:W-:Y:S01]  /*15230*/  MOV R14, 0xa519a9f1 ;  /* 0xa519a9f1000e7802 */ /* 0x002fe20000000f00 */
[----:B------:R-:W-:Y:S02]  /*15240*/  IMAD.MOV.U32 R15, RZ, RZ, 0x30785d67 ;  /* 0x30785d67ff0f7424 */ /* 0x000fe400078e00ff */
[----:B------:R1:W-:Y:S01]  /*15250*/  STL.64 [R1+0x480], R8 ;  /* 0x0004800801007387 */ /* 0x0003e20000100a00 */
[----:B--2---:R-:W-:Y:S01]  /*15260*/  HFMA2.MMA R6, -RZ, RZ, -0.1259765625, 96.625 ;  /* 0xb008560aff067435 */ /* 0x004fe200000001ff */
[----:B------:R-:W-:Y:S02]  /*15270*/  IMAD.MOV.U32 R7, RZ, RZ, 0x2f143b5a ;  /* 0x2f143b5aff077424 */ /* 0x000fe400078e00ff */
[----:B------:R2:W-:Y:S01]  /*15280*/  STL.64 [R1+0x3a0], R22 ;  /* 0x0003a01601007387 */ /* 0x0005e20000100a00 */
[----:B0-----:R-:W-:Y:S01]  /*15290*/  HFMA2.MMA R10, -RZ, RZ, 0.79443359375, 0.01556396484375 ;  /* 0x3a5b23f8ff0a7435 */ /* 0x001fe200000001ff */
        /* <DEDUP_REMOVED lines=9> */
[----:B------:R-:W-:-:S02]  /*15330*/  IMAD.MOV.U32 R19, RZ, RZ, 0x3bd1d34d ;  /* 0x3bd1d34dff137424 */ /* 0x000fc400078e00ff */
[----:B------:R0:W-:Y:S01]  /*15340*/  STL.64 [R1+0x418], R20 ;  /* 0x0004181401007387 */ /* 0x0001e20000100a00 */
[----:B-1----:R-:W-:Y:S01]  /*15350*/  MOV R12, 0xb9872882 ;  /* 0xb9872882000c7802 */ /* 0x002fe20000000f00 */
[----:B------:R-:W-:Y:S02]  /*15360*/  IMAD.MOV.U32 R13, RZ, RZ, 0x3947558c ;  /* 0x3947558cff0d7424 */ /* 0x000fe400078e00ff */
[----:B------:R1:W-:Y:S01]  /*15370*/  STL.64 [R1+0x4a8], R6 ;  /* 0x0004a80601007387 */ /* 0x0003e20000100a00 */
[----:B--2---:R-:W-:Y:S01]  /*15380*/  HFMA2.MMA R14, -RZ, RZ, -0.56884765625, -35072 ;  /* 0xb88df848ff0e7435 */ /* 0x004fe200000001ff */
[----:B------:R-:W-:Y:S02]  /*15390*/  IMAD.MOV.U32 R15, RZ, RZ, -0x50e1393e ;  /* 0xaf1ec6c2ff0f7424 */ /* 0x000fe400078e00ff */
[----:B------:R2:W-:Y:S01]  /*153a0*/  STL.64 [R1+0x4c0], R8 ;  /* 0x0004c00801007387 */ /* 0x0005e20000100a00 */
[----:B0-----:R-:W-:Y:S01]  /*153b0*/  HFMA2.MMA R20, -RZ, RZ, -0.69677734375, -0.0003726482391357421875 ;  /* 0xb9938e1bff147435 */ /* 0x001fe200000001ff */
[----:B------:R-:W-:-:S02]  /*153c0*/  IMAD.MOV.U32 R21, RZ, RZ, 0x38db2466 ;  /* 0x38db2466ff157424 */ /* 0x000fc400078e00ff */
[----:B------:R0:W-:Y:S01]  /*153d0*/  STL.64 [R1+0x4c8], R10 ;  /* 0x0004c80a01007387 */ /* 0x0001e20000100a00 */
[----:B-1----:R-:W-:-:S03]  /*153e0*/  HFMA2.MMA R6, -RZ, RZ, 0.397705078125, -3.591796875 ;  /* 0x365dc32fff067435 */ /* 0x002fc600000001ff */
[----:B------:R1:W-:Y:S01]  /*153f0*/  STL.64 [R1+0x3f0], R22 ;  /* 0x0003f01601007387 */ /* 0x0003e20000100a00 */
[----:B------:R-:W-:Y:S01]  /*15400*/  IMAD.MOV.U32 R7, RZ, RZ, 0x2b60b368 ;  /* 0x2b60b368ff077424 */ /* 0x000fe200078e00ff */
[----:B--2---:R-:W-:Y:S02]  /*15410*/  HFMA2.MMA R8, -RZ, RZ, -0.2491455078125, -8.285045623779296875e-06 ;  /* 0xb3f9808bff087435 */ /* 0x004fe400000001ff */
[----:B------:R2:W-:Y:S01]  /*15420*/  STL.64 [R1+0x4b0], R18 ;  /* 0x0004b01201007387 */ /* 0x0005e20000100a00 */
[----:B------:R-:W-:Y:S01]  /*15430*/  IMAD.MOV.U32 R9, RZ, RZ, -0x58b5070d ;  /* 0xa74af8f3ff097424 */ /* 0x000fe200078e00ff */
[----:B0-----:R-:W-:Y:S01]  /*15440*/  MOV R10, 0x32aac036 ;  /* 0x32aac036000a7802 */ /* 0x001fe20000000f00 */
[----:B------:R-:W-:Y:S01]  /*15450*/  IMAD.MOV.U32 R11, RZ, RZ, -0x4dbc0451 ;  /* 0xb243fbafff0b7424 */ /* 0x000fe200078e00ff */
[----:B------:R0:W-:Y:S01]  /*15460*/  STL.64 [R1+0x4d0], R12 ;  /* 0x0004d00c01007387 */ /* 0x0001e20000100a00 */
[----:B-1----:R-:W-:Y:S01]  /*15470*/  MOV R22, 0xaf912a36 ;  /* 0xaf912a3600167802 */ /* 0x002fe20000000f00 */
[----:B------:R-:W-:-:S02]  /*15480*/  IMAD.MOV.U32 R23, RZ, RZ, 0x22d5cb0c ;  /* 0x22d5cb0cff177424 */ /* 0x000fc400078e00ff */
[----:B------:R1:W-:Y:S01]  /*15490*/  STL.64 [R1+0x4d8], R14 ;  /* 0x0004d80e01007387 */ /* 0x0003e20000100a00 */
[----:B--2---:R-:W-:Y:S01]  /*154a0*/  MOV R18, 0xb52c0fab ;  /* 0xb52c0fab00127802 */ /* 0x004fe20000000f00 */
[----:B------:R-:W-:Y:S02]  /*154b0*/  IMAD.MOV.U32 R19, RZ, RZ, 0x34d0d05d ;  /* 0x34d0d05dff137424 */ /* 0x000fe400078e00ff */
[----:B------:R2:W-:Y:S01]  /*154c0*/  STL.64 [R1+0x468], R20 ;  /* 0x0004681401007387 */ /* 0x0005e20000100a00 */
[----:B0-----:R-:W-:Y:S01]  /*154d0*/  MOV R12, 0xb00a9a1c ;  /* 0xb00a9a1c000c7802 */ /* 0x001fe20000000f00 */
[----:B------:R-:W-:Y:S02]  /*154e0*/  IMAD.MOV.U32 R13, RZ, RZ, -0x443d1c1a ;  /* 0xbbc2e3e6ff0d7424 */ /* 0x000fe400078e00ff */
[----:B------:R0:W-:Y:S01]  /*154f0*/  STL.64 [R1+0x4e8], R6 ;  /* 0x0004e80601007387 */ /* 0x0001e20000100a00 */
[----:B-1----:R-:W-:Y:S01]  /*15500*/  HFMA2.MMA R14, -RZ, RZ, -0.75634765625, -0.0028533935546875 ;  /* 0xba0d99d8ff0e7435 */ /* 0x002fe200000001ff */
[----:B------:R-:W-:-:S02]  /*15510*/  IMAD.MOV.U32 R15, RZ, RZ, 0x3c10084d ;  /* 0x3c10084dff0f7424 */ /* 0x000fc400078e00ff */
[----:B------:R1:W-:Y:S01]  /*15520*/  STL.64 [R1+0x500], R10 ;  /* 0x0005000a01007387 */ /* 0x0003e20000100a00 */
[----:B--2---:R-:W-:-:S03]  /*15530*/  HFMA2.MMA R20, -RZ, RZ, -0.939453125, 3328 ;  /* 0xbb846a80ff147435 */ /* 0x004fc600000001ff */
        /* <DEDUP_REMOVED lines=8> */
[----:B--2---:R-:W-:Y:S01]  /*155c0*/  MOV R22, 0x29526277 ;  /* 0x2952627700167802 */ /* 0x004fe20000000f00 */
[----:B------:R-:W-:-:S02]  /*155d0*/  IMAD.MOV.U32 R23, RZ, RZ, -0x4ce70e84 ;  /* 0xb318f17cff177424 */ /* 0x000fc400078e00ff */
[----:B------:R2:W-:Y:S01]  /*155e0*/  STL.64 [R1+0x510], R12 ;  /* 0x0005100c01007387 */ /* 0x0005e20000100a00 */
[----:B0-----:R-:W-:Y:S01]  /*155f0*/  HFMA2.MMA R18, -RZ, RZ, 0.354248046875, -1615 ;  /* 0x35abe64fff127435 */ /* 0x001fe200000001ff */
[----:B------:R-:W-:Y:S02]  /*15600*/  IMAD.MOV.U32 R19, RZ, RZ, -0x44f8d348 ;  /* 0xbb072cb8ff137424 */ /* 0x000fe400078e00ff */
[----:B------:R0:W-:Y:S01]  /*15610*/  STL.64 [R1+0x518], R14 ;  /* 0x0005180e01007387 */ /* 0x0001e20000100a00 */
[----:B-1----:R-:W-:Y:S01]  /*15620*/  HFMA2.MMA R8, -RZ, RZ, -0.1851806640625, 0.007030487060546875 ;  /* 0xb1ed1f33ff087435 */ /* 0x002fe200000001ff */
[----:B------:R-:W-:Y:S02]  /*15630*/  IMAD.MOV.U32 R9, RZ, RZ, 0x3945b5d9 ;  /* 0x3945b5d9ff097424 */ /* 0x000fe400078e00ff */
[----:B------:R1:W-:Y:S01]  /*15640*/  STL.64 [R1+0x520], R6 ;  /* 0x0005200601007387 */ /* 0x0003e20000100a00 */
[----:B--2---:R-:W-:Y:S01]  /*15650*/  HFMA2.MMA R12, -RZ, RZ, 0.0966796875, 0.000797748565673828125 ;  /* 0x2e301289ff0c7435 */ /* 0x004fe200000001ff */
[----:B------:R-:W-:-:S02]  /*15660*/  IMAD.MOV.U32 R13, RZ, RZ, -0x48d3f04e ;  /* 0xb72c0fb2ff0d7424 */ /* 0x000fc400078e00ff */
[----:B------:R2:W-:Y:S04]  /*15670*/  STL.64 [R1+0x540], R10 ;  /* 0x0005400a01007387 */ /* 0x0005e80000100a00 */
[----:B------:R3:W-:Y:S01]  /*15680*/  STL.64 [R1+0x490], R22 ;  /* 0x0004901601007387 */ /* 0x0007e20000100a00 */
[----:B0-----:R-:W-:Y:S01]  /*15690*/  MOV R14, 0x36dddd64 ;  /* 0x36dddd64000e7802 */ /* 0x001fe20000000f00 */
[----:B------:R-:W-:Y:S02]  /*156a0*/  IMAD.MOV.U32 R15, RZ, RZ, -0x49f3a7b4 ;  /* 0xb60c584cff0f7424 */ /* 0x000fe400078e00ff */
[----:B------:R0:W-:Y:S01]  /*156b0*/  STL.64 [R1+0x4b8], R20 ;  /* 0x0004b81401007387 */ /* 0x0001e20000100a00 */
[----:B-1----:R-:W-:Y:S01]  /*156c0*/  MOV R6, 0xb4809d2b ;  /* 0xb4809d2b00067802 */ /* 0x002fe20000000f00 */
[----:B------:R-:W-:Y:S01]  /*156d0*/  IMAD.MOV.U32 R7, RZ, RZ, 0x3398dd34 ;  /* 0x3398dd34ff077424 */ /* 0x000fe200078e00ff */
[----:B--2---:R-:W-:Y:S01]  /*156e0*/  HFMA2.MMA R10, -RZ, RZ, 1.138671875, -0.0004088878631591796875 ;  /* 0x3c8e8eb3ff0a7435 */ /* 0x004fe200000001ff */
[----:B------:R-:W-:Y:S01]  /*156f0*/  IMAD.MOV.U32 R11, RZ, RZ, -0x430e1b8c ;  /* 0xbcf1e474ff0b7424 */ /* 0x000fe200078e00ff */
[----:B------:R1:W-:Y:S01]  /*15700*/  STL.64 [R1+0x528], R18 ;  /* 0x0005281201007387 */ /* 0x0003e20000100a00 */
[----:B---3--:R-:W-:Y:S01]  /*15710*/  MOV R22, 0x3783ce5d ;  /* 0x3783ce5d00167802 */ /* 0x008fe20000000f00 */
[----:B------:R-:W-:-:S02]  /*15720*/  IMAD.MOV.U32 R23, RZ, RZ, -0x48d3209f ;  /* 0xb72cdf61ff177424 */ /* 0x000fc400078e00ff */
[----:B------:R2:W-:Y:S01]  /*15730*/  STL.64 [R1+0x538], R8 ;  /* 0x0005380801007387 */ /* 0x0005e20000100a00 */
[----:B0-----:R-:W-:Y:S01]  /*15740*/  HFMA2.MMA R20, -RZ, RZ, 0.167724609375, 160.875 ;  /* 0x315e5907ff147435 */ /* 0x001fe200000001ff */
[----:B------:R-:W-:Y:S02]  /*15750*/  IMAD.MOV.U32 R21, RZ, RZ, 0x1f453419 ;  /* 0x1f453419ff157424 */ /* 0x000fe400078e00ff */
[----:B------:R0:W-:Y:S01]  /*15760*/  STL.64 [R1+0x548], R12 ;  /* 0x0005480c01007387 */ /* 0x0001e20000100a00 */
[----:B-1----:R-:W-:-:S03]  /*15770*/  HFMA2.MMA R18, -RZ, RZ, 0.025390625, -0.01085662841796875 ;  /* 0x2680a18fff127435 */ /* 0x002fc600000001ff */
[----:B------:R1:W-:Y:S01]  /*15780*/  STL.64 [R1+0x550], R14 ;  /* 0x0005500e01007387 */ /* 0x0003e20000100a00 */
[----:B------:R-:W-:Y:S01]  /*15790*/  IMAD.MOV.U32 R19, RZ, RZ, -0x4db018d5 ;  /* 0xb24fe72bff137424 */ /* 0x000fe200078e00ff */
[----:B--2---:R-:W-:Y:S01]  /*157a0*/  MOV R8, 0x31ee4973 ;  /* 0x31ee497300087802 */ /* 0x004fe20000000f00 */
[----:B------:R-:W-:Y:S01]  /*157b0*/  IMAD.MOV.U32 R9, RZ, RZ, -0x4ef8e330 ;  /* 0xb1071cd0ff097424 */ /* 0x000fe200078e00ff */
[----:B------:R2:W-:Y:S01]  /*157c0*/  STL.64 [R1+0x560], R6 ;  /* 0x0005600601007387 */ /* 0x0005e20000100a00 */
[----:B0-----:R-:W-:Y:S01]  /*157d0*/  HFMA2.MMA R12, -RZ, RZ, -1.072265625, -3.138671875 ;  /* 0xbc4ac247ff0c7435 */ /* 0x001fe200000001ff */
[----:B------:R-:W-:Y:S02]  /*157e0*/  IMAD.MOV.U32 R13, RZ, RZ, 0x3c443837 ;  /* 0x3c443837ff0d7424 */ /* 0x000fe400078e00ff */
[----:B------:R0:W-:Y:S01]  /*157f0*/  STL.64 [R1+0x4e0], R22 ;  /* 0x0004e01601007387 */ /* 0x0001e20000100a00 */
[----:B-1----:R-:W-:Y:S01]  /*15800*/  MOV R14, 0xbbb17561 ;  /* 0xbbb17561000e7802 */ /* 0x002fe20000000f00 */
[----:B------:R-:W-:-:S02]  /*15810*/  IMAD.MOV.U32 R15, RZ, RZ, -0x4c781577 ;  /* 0xb387ea89ff0f7424 */ /* 0x000fc400078e00ff */
[----:B------:R1:W-:Y:S01]  /*15820*/  STL.64 [R1+0x578], R10 ;  /* 0x0005780a01007387 */ /* 0x0003e20000100a00 */
[----:B--2---:R-:W-:-:S03]  /*15830*/  HFMA2.MMA R6, -RZ, RZ, 0.87060546875, 0.01421356201171875 ;  /* 0x3af72347ff067435 */ /* 0x004fc600000001ff */
[----:B------:R2:W-:Y:S01]  /*15840*/  STL.64 [R1+0x508], R20 ;  /* 0x0005081401007387 */ /* 0x0005e20000100a00 */
[----:B------:R-:W-:Y:S01]  /*15850*/  IMAD.MOV.U32 R7, RZ, RZ, -0x453ede71 ;  /* 0xbac1218fff077424 */ /* 0x000fe200078e00ff */
[----:B0-----:R-:W-:Y:S01]  /*15860*/  MOV R22, 0x3ae040b6 ;  /* 0x3ae040b600167802 */ /* 0x001fe20000000f00 */
[----:B------:R-:W-:Y:S01]  /*15870*/  IMAD.MOV.U32 R23, RZ, RZ, -0x45ce8a72 ;  /* 0xba31758eff177424 */ /* 0x000fe200078e00ff */
[----:B------:R0:W-:Y:S01]  /*15880*/  STL.64 [R1+0x570], R8 ;  /* 0x0005700801007387 */ /* 0x0001e20000100a00 */
[----:B-1----:R-:W-:Y:S01]  /*15890*/  HFMA2.MMA R10, -RZ, RZ, 0.43359375, 0.00615692138671875 ;  /* 0x36f01e4eff0a7435 */ /* 0x002fe200000001ff */
[----:B------:R-:W-:Y:S02]  /*158a0*/  IMAD.MOV.U32 R11, RZ, RZ, -0x4967455d ;  /* 0xb698baa3ff0b7424 */ /* 0x000fe400078e00ff */
[----:B------:R1:W-:Y:S01]  /*158b0*/  STL.64 [R1+0x568], R18 ;  /* 0x0005681201007387 */ /* 0x0003e20000100a00 */
[----:B--2---:R-:W-:Y:S01]  /*158c0*/  HFMA2.MMA R20, -RZ, RZ, -0.050140380859375, -1378 ;  /* 0xaa6be562ff147435 */ /* 0x004fe200000001ff */
[----:B------:R-:W-:-:S02]  /*158d0*/  IMAD.MOV.U32 R21, RZ, RZ, 0x34d57045 ;  /* 0x34d57045ff157424 */ /* 0x000fc400078e00ff */
[----:B------:R2:W-:Y:S01]  /*158e0*/  STL.64 [R1+0x588], R12 ;  /* 0x0005880c01007387 */ /* 0x0005e20000100a00 */
[----:B0-----:R-:W-:Y:S01]  /*158f0*/  MOV R8, 0xb80c584c ;  /* 0xb80c584c00087802 */ /* 0x001fe20000000f00 */
[----:B------:R-:W-:Y:S02]  /*15900*/  IMAD.MOV.U32 R9, RZ, RZ, -0x53846403 ;  /* 0xac7b9bfdff097424 */ /* 0x000fe400078e00ff */
[----:B------:R0:W-:Y:S01]  /*15910*/  STL.64 [R1+0x590], R14 ;  /* 0x0005900e01007387 */ /* 0x0001e20000100a00 */
[----:B-1----:R-:W-:-:S03]  /*15920*/  MOV R18, 0x3a118808 ;  /* 0x3a11880800127802 */ /* 0x002fc60000000f00 */
[----:B------:R1:W-:Y:S01]  /*15930*/  STL.64 [R1+0x530], R22 ;  /* 0x0005301601007387 */ /* 0x0003e20000100a00 */
[----:B------:R-:W-:Y:S01]  /*15940*/  IMAD.MOV.U32 R19, RZ, RZ, 0x30100e08 ;  /* 0x30100e08ff137424 */ /* 0x000fe200078e00ff */
[----:B--2---:R-:W-:Y:S01]  /*15950*/  MOV R12, 0x35bf1481 ;  /* 0x35bf1481000c7802 */ /* 0x004fe20000000f00 */
[----:B------:R-:W-:Y:S01]  /*15960*/  IMAD.MOV.U32 R13, RZ, RZ, 0x28a95d1c ;  /* 0x28a95d1cff0d7424 */ /* 0x000fe200078e00ff */
[----:B------:R2:W-:Y:S01]  /*15970*/  STL.64 [R1+0x598], R6 ;  /* 0x0005980601007387 */ /* 0x0005e20000100a00 */
[----:B0-----:R-:W-:Y:S01]  /*15980*/  HFMA2.MMA R14, -RZ, RZ, -0.28466796875, -7092 ;  /* 0xb48eeeedff0e7435 */ /* 0x001fe200000001ff */
[----:B------:R-:W-:Y:S02]  /*15990*/  IMAD.MOV.U32 R15, RZ, RZ, 0x342b44cb ;  /* 0x342b44cbff0f7424 */ /* 0x000fe400078e00ff */
[----:B------:R0:W-:Y:S01]  /*159a0*/  STL.64 [R1+0x5b0], R8 ;  /* 0x0005b00801007387 */ /* 0x0001e20000100a00 */
[----:B-1----:R-:W-:Y:S01]  /*159b0*/  MOV R22, 0x3ca4373f ;  /* 0x3ca4373f00167802 */ /* 0x002fe20000000f00 */
[----:B------:R-:W-:-:S02]  /*159c0*/  IMAD.MOV.U32 R23, RZ, RZ, 0x36ebda3c ;  /* 0x36ebda3cff177424 */ /* 0x000fc400078e00ff */
[----:B------:R1:W-:Y:S01]  /*159d0*/  STL.64 [R1+0x5b8], R10 ;  /* 0x0005b80a01007387 */ /* 0x0003e20000100a00 */
[----:B--2---:R-:W-:-:S03]  /*159e0*/  HFMA2.MMA R6, -RZ, RZ, 0.1885986328125, 0.00152683258056640625 ;  /* 0x32091641ff067435 */ /* 0x004fc600000001ff */
[----:B------:R2:W-:Y:S01]  /*159f0*/  STL.64 [R1+0x558], R20 ;  /* 0x0005581401007387 */ /* 0x0005e20000100a00 */
[----:B------:R-:W-:Y:S01]  /*15a00*/  IMAD.MOV.U32 R7, RZ, RZ, 0x3cf7cd03 ;  /* 0x3cf7cd03ff077424 */ /* 0x000fe200078e00ff */
[----:B0-----:R-:W-:Y:S02]  /*15a10*/  HFMA2.MMA R8, -RZ, RZ, 1.3642578125, 3126 ;  /* 0x3d756a1bff087435 */ /* 0x001fe400000001ff */
[----:B------:R0:W-:Y:S01]  /*15a20*/  STL.64 [R1+0x5a0], R18 ;  /* 0x0005a01201007387 */ /* 0x0001e20000100a00 */
[----:B------:R-:W-:Y:S01]  /*15a30*/  IMAD.MOV.U32 R9, RZ, RZ, -0x42faf2e3 ;  /* 0xbd050d1dff097424 */ /* 0x000fe200078e00ff */
[----:B-1----:R-:W-:Y:S01]  /*15a40*/  MOV R10, 0xb6bff991 ;  /* 0xb6bff991000a7802 */ /* 0x002fe20000000f00 */
[----:B------:R-:W-:Y:S01]  /*15a50*/  IMAD.MOV.U32 R11, RZ, RZ, 0x3c772822 ;  /* 0x3c772822ff0b7424 */ /* 0x000fe200078e00ff */
[----:B------:R1:W-:Y:S01]  /*15a60*/  STL.64 [R1+0x5c0], R12 ;  /* 0x0005c00c01007387 */ /* 0x0003e20000100a00 */
[----:B--2---:R-:W-:Y:S01]  /*15a70*/  HFMA2.MMA R20, -RZ, RZ, -0.6357421875, -0.0003497600555419921875 ;  /* 0xb9168dbbff147435 */ /* 0x004fe200000001ff */
[----:B------:R-:W-:-:S02]  /*15a80*/  IMAD.MOV.U32 R21, RZ, RZ, 0x38cfff8d ;  /* 0x38cfff8dff157424 */ /* 0x000fc400078e00ff */
[----:B------:R2:W-:Y:S01]  /*15a90*/  STL.64 [R1+0x580], R22 ;  /* 0x0005801601007387 */ /* 0x0005e20000100a00 */
[----:B0-----:R-:W-:Y:S01]  /*15aa0*/  MOV R18, 0x3b22a4c0 ;  /* 0x3b22a4c000127802 */ /* 0x001fe20000000f00 */
[----:B------:R-:W-:Y:S02]  /*15ab0*/  IMAD.MOV.U32 R19, RZ, RZ, -0x42b37306 ;  /* 0xbd4c8cfaff137424 */ /* 0x000fe400078e00ff */
[----:B------:R0:W-:Y:S01]  /*15ac0*/  STL.64 [R1+0x5c8], R14 ;  /* 0x0005c80e01007387 */ /* 0x0001e20000100a00 */
[----:B-1----:R-:W-:Y:S01]  /*15ad0*/  MOV R12, 0x3301fab9 ;  /* 0x3301fab9000c7802 */ /* 0x002fe20000000f00 */
[----:B------:R-:W-:Y:S02]  /*15ae0*/  IMAD.MOV.U32 R13, RZ, RZ, -0x451e2b3b ;  /* 0xbae1d4c5ff0d7424 */ /* 0x000fe400078e00ff */
[----:B------:R1:W-:Y:S01]  /*15af0*/  STL.64 [R1+0x5d8], R6 ;  /* 0x0005d80601007387 */ /* 0x0003e20000100a00 */
[----:B--2---:R-:W-:Y:S01]  /*15b00*/  MOV R22, 0xb34aab39 ;  /* 0xb34aab3900167802 */ /* 0x004fe20000000f00 */
[----:B------:R-:W-:-:S02]  /*15b10*/  IMAD.MOV.U32 R23, RZ, RZ, -0x5b69df18 ;  /* 0xa49620e8ff177424 */ /* 0x000fc400078e00ff */
[----:B------:R2:W-:Y:S01]  /*15b20*/  STL.64 [R1+0x5f0], R10 ;  /* 0x0005f00a01007387 */ /* 0x0005e20000100a00 */
[----:B0-----:R-:W-:Y:S01]  /*15b30*/  MOV R14, 0x3aa8ffa4 ;  /* 0x3aa8ffa4000e7802 */ /* 0x001fe20000000f00 */
[----:B------:R-:W-:Y:S02]  /*15b40*/  IMAD.MOV.U32 R15, RZ, RZ, -0x460a6585 ;  /* 0xb9f59a7bff0f7424 */ /* 0x000fe400078e00ff */
[----:B------:R0:W-:Y:S01]  /*15b50*/  STL.64 [R1+0x5e0], R18 ;  /* 0x0005e01201007387 */ /* 0x0001e20000100a00 */
[----:B-1----:R-:W-:-:S03]  /*15b60*/  HFMA2.MMA R6, -RZ, RZ, -0.11383056640625, 1.3095703125 ;  /* 0xaf493d3dff067435 */ /* 0x002fc600000001ff */
[----:B------:R1:W-:Y:S01]  /*15b70*/  STL.64 [R1+0x5e8], R8 ;  /* 0x0005e80801007387 */ /* 0x0003e20000100a00 */
[----:B------:R-:W-:Y:S01]  /*15b80*/  IMAD.MOV.U32 R7, RZ, RZ, 0x38f01e51 ;  /* 0x38f01e51ff077424 */ /* 0x000fe200078e00ff */
[----:B--2---:R-:W-:Y:S02]  /*15b90*/  HFMA2.MMA R10, -RZ, RZ, -0.030426025390625, 0.0012359619140625 ;  /* 0xa7ca1510ff0a7435 */ /* 0x004fe400000001ff */
[----:B------:R2:W-:Y:S01]  /*15ba0*/  STL.64 [R1+0x600], R12 ;  /* 0x0006000c01007387 */ /* 0x0005e20000100a00 */
[----:B------:R-:W-:-:S03]  /*15bb0*/  IMAD.MOV.U32 R11, RZ, RZ, 0x344da161 ;  /* 0x344da161ff0b7424 */ /* 0x000fc600078e00ff */
[----:B------:R3:W-:Y:S01]  /*15bc0*/  STL.64 [R1+0x5a8], R20 ;  /* 0x0005a81401007387 */ /* 0x0007e20000100a00 */
[----:B0-----:R-:W-:Y:S01]  /*15bd0*/  MOV R18, 0xb8a2464d ;  /* 0xb8a2464d00127802 */ /* 0x001fe20000000f00 */
[----:B------:R-:W-:Y:S02]  /*15be0*/  IMAD.MOV.U32 R19, RZ, RZ, 0x37d6f710 ;  /* 0x37d6f710ff137424 */ /* 0x000fe400078e00ff */
[----:B------:R0:W-:Y:S01]  /*15bf0*/  STL.64 [R1+0x5d0], R22 ;  /* 0x0005d01601007387 */ /* 0x0001e20000100a00 */
[----:B-1----:R-:W-:Y:S01]  /*15c00*/  MOV R8, 0x3660ca4a ;  /* 0x3660ca4a00087802 */ /* 0x002fe20000000f00 */
[----:B------:R-:W-:Y:S01]  /*15c10*/  IMAD.MOV.U32 R9, RZ, RZ, -0x4a74aa49 ;  /* 0xb58b55b7ff097424 */ /* 0x000fe200078e00ff */
[----:B--2---:R-:W-:Y:S01]  /*15c20*/  MOV R12, 0xb3f53521 ;  /* 0xb3f53521000c7802 */ /* 0x004fe20000000f00 */
[----:B------:R-:W-:Y:S01]  /*15c30*/  IMAD.MOV.U32 R13, RZ, RZ, 0x33108b6f ;  /* 0x33108b6fff0d7424 */ /* 0x000fe200078e00ff */
[----:B------:R1:W-:Y:S01]  /*15c40*/  STL.64 [R1+0x608], R14 ;  /* 0x0006080e01007387 */ /* 0x0003e20000100a00 */
[----:B---3--:R-:W-:Y:S01]  /*15c50*/  HFMA2.MMA R20, -RZ, RZ, -1.0869140625, 6.0234375 ;  /* 0xbc594606ff147435 */ /* 0x008fe200000001ff */
[----:B------:R-:W-:-:S02]  /*15c60*/  IMAD.MOV.U32 R21, RZ, RZ, 0x3bb5e994 ;  /* 0x3bb5e994ff157424 */ /* 0x000fc400078e00ff */
[----:B------:R2:W-:Y:S01]  /*15c70*/  STL.64 [R1+0x610], R6 ;  /* 0x0006100601007387 */ /* 0x0005e20000100a00 */
[----:B0-----:R-:W-:Y:S01]  /*15c80*/  HFMA2.MMA R22, -RZ, RZ, 0.059295654296875, -7.9333782196044921875e-05 ;  /* 0x2b978533ff167435 */ /* 0x001fe200000001ff */
[----:B------:R-:W-:Y:S02]  /*15c90*/  IMAD.MOV.U32 R23, RZ, RZ, -0x494d5557 ;  /* 0xb6b2aaa9ff177424 */ /* 0x000fe400078e00ff */
[----:B------:R0:W-:Y:S01]  /*15ca0*/  STL.64 [R1+0x618], R18 ;  /* 0x0006181201007387 */ /* 0x0001e20000100a00 */
[----:B-1----:R-:W-:Y:S01]  /*15cb0*/  HFMA2.MMA R14, -RZ, RZ, -1.447265625, -232.375 ;  /* 0xbdcadb43ff0e7435 */ /* 0x002fe200000001ff */
[----:B------:R-:W-:Y:S02]  /*15cc0*/  IMAD.MOV.U32 R15, RZ, RZ, 0x3e37d95d ;  /* 0x3e37d95dff0f7424 */ /* 0x000fe400078e00ff */
[----:B------:R1:W-:Y:S01]  /*15cd0*/  STL.64 [R1+0x628], R8 ;  /* 0x0006280801007387 */ /* 0x0003e20000100a00 */
[----:B--2---:R-:W-:Y:S01]  /*15ce0*/  HFMA2.MMA R6, -RZ, RZ, 1.4306640625, 361 ;  /* 0x3db95da4ff067435 */ /* 0x004fe200000001ff */
[----:B------:R-:W-:-:S02]  /*15cf0*/  IMAD.MOV.U32 R7, RZ, RZ, -0x4241e2f6 ;  /* 0xbdbe1d0aff077424 */ /* 0x000fc400078e00ff */
[----:B------:R2:W-:Y:S01]  /*15d00*/  STL.64 [R1+0x630], R10 ;  /* 0x0006300a01007387 */ /* 0x0005e20000100a00 */
[----:B0-----:R-:W-:Y:S01]  /*15d10*/  MOV R18, 0xbbb833db ;  /* 0xbbb833db00127802 */ /* 0x001fe20000000f00 */
[----:B------:R-:W-:Y:S02]  /*15d20*/  IMAD.MOV.U32 R19, RZ, RZ, -0x4edb5962 ;  /* 0xb124a69eff137424 */ /* 0x000fe400078e00ff */
[----:B------:R0:W-:Y:S01]  /*15d30*/  STL.64 [R1+0x638], R12 ;  /* 0x0006380c01007387 */ /* 0x0001e20000100a00 */
[----:B-1----:R-:W-:Y:S01]  /*15d40*/  MOV R8, 0x3d35e97a ;  /* 0x3d35e97a00087802 */ /* 0x002fe20000000f00 */
[----:B------:R-:W-:Y:S02]  /*15d50*/  IMAD.MOV.U32 R9, RZ, RZ, 0x3495237e ;  /* 0x3495237eff097424 */ /* 0x000fe400078e00ff */
[----:B------:R1:W-:Y:S01]  /*15d60*/  STL.64 [R1+0x5f8], R20 ;  /* 0x0005f81401007387 */ /* 0x0003e20000100a00 */
[----:B--2---:R-:W-:Y:S01]  /*15d70*/  HFMA2.MMA R10, -RZ, RZ, -1.1376953125, 0.0194244384765625 ;  /* 0xbc8d24f9ff0a7435 */ /* 0x004fe200000001ff */
[----:B------:R-:W-:-:S02]  /*15d80*/  IMAD.MOV.U32 R11, RZ, RZ, 0x3c685f80 ;  /* 0x3c685f80ff0b7424 */ /* 0x000fc400078e00ff */
[----:B------:R2:W-:Y:S01]  /*15d90*/  STL.64 [R1+0x620], R22 ;  /* 0x0006201601007387 */ /* 0x0005e20000100a00 */
[----:B0-----:R-:W-:Y:S01]  /*15da0*/  MOV R12, 0x39d6f710 ;  /* 0x39d6f710000c7802 */ /* 0x001fe20000000f00 */
[----:B------:R-:W-:Y:S02]  /*15db0*/  IMAD.MOV.U32 R13, RZ, RZ, 0x2da18c1b ;  /* 0x2da18c1bff0d7424 */ /* 0x000fe400078e00ff */
[----:B------:R0:W-:Y:S04]  /*15dc0*/  STL.64 [R1+0x640], R14 ;  /* 0x0006400e01007387 */ /* 0x0001e80000100a00 */
[----:B------:R3:W-:Y:S01]  /*15dd0*/  STL.64 [R1+0x658], R8 ;  /* 0x0006580801007387 */ /* 0x0007e20000100a00 */
[----:B-1----:R-:W-:Y:S01]  /*15de0*/  MOV R20, 0xbe050379 ;  /* 0xbe05037900147802 */ /* 0x002fe20000000f00 */
[----:B------:R-:W-:-:S02]  /*15df0*/  IMAD.MOV.U32 R21, RZ, RZ, -0x47fbf7d1 ;  /* 0xb804082fff157424 */ /* 0x000fc400078e00ff */
[----:B------:R1:W-:Y:S01]  /*15e00*/  STL.64 [R1+0x668], R18 ;  /* 0x0006681201007387 */ /* 0x0003e20000100a00 */
[----:B--2---:R-:W-:Y:S01]  /*15e10*/  HFMA2.MMA R22, -RZ, RZ, 0.8525390625, 0.0031871795654296875 ;  /* 0x3ad21a87ff167435 */ /* 0x004fe200000001ff */
[----:B------:R-:W-:Y:S01]  /*15e20*/  IMAD.MOV.U32 R23, RZ, RZ, -0x4567de18 ;  /* 0xba9821e8ff177424 */ /* 0x000fe200078e00ff */
[----:B0-----:R-:W-:Y:S01]  /*15e30*/  HFMA2.MMA R14, -RZ, RZ, -0.47998046875, 0.055816650390625 ;  /* 0xb7ae2b25ff0e7435 */ /* 0x001fe200000001ff */
[----:B------:R0:W-:Y:S01]  /*15e40*/  STL.64 [R1+0x678], R12 ;  /* 0x0006780c01007387 */ /* 0x0001e20000100a00 */
[----:B------:R-:W-:Y:S01]  /*15e50*/  IMAD.MOV.U32 R15, RZ, RZ, -0x55fb1376 ;  /* 0xaa04ec8aff0f7424 */ /* 0x000fe200078e00ff */
[----:B---3--:R-:W-:Y:S02]  /*15e60*/  HFMA2.MMA R8, -RZ, RZ, 0.333984375, -41.1875 ;  /* 0x3558d126ff087435 */ /* 0x008fe400000001ff */
[----:B------:R2:W-:Y:S01]  /*15e70*/  STL.64 [R1+0x650], R6 ;  /* 0x0006500601007387 */ /* 0x0005e20000100a00 */
[----:B------:R-:W-:Y:S01]  /*15e80*/  IMAD.MOV.U32 R9, RZ, RZ, 0x262d4d18 ;  /* 0x262d4d18ff097424 */ /* 0x000fe200078e00ff */
[----:B-1----:R-:W-:Y:S01]  /*15e90*/  MOV R18, 0xbeedbf89 ;  /* 0xbeedbf8900127802 */ /* 0x002fe20000000f00 */
[----:B------:R-:W-:Y:S01]  /*15ea0*/  IMAD.MOV.U32 R19, RZ, RZ, 0x3e8866ce ;  /* 0x3e8866ceff137424 */ /* 0x000fe200078e00ff */
[----:B------:R1:W-:Y:S01]  /*15eb0*/  STL.64 [R1+0x660], R10 ;  /* 0x0006600a01007387 */ /* 0x0003e20000100a00 */
[----:B0-----:R-:W-:Y:S01]  /*15ec0*/  HFMA2.MMA R12, -RZ, RZ, -1.115234375, -0.0924072265625 ;  /* 0xbc76adeaff0c7435 */ /* 0x001fe200000001ff */
[----:B------:R-:W-:-:S02]  /*15ed0*/  IMAD.MOV.U32 R13, RZ, RZ, 0x3ebaba46 ;  /* 0x3ebaba46ff0d7424 */ /* 0x000fc400078e00ff */
[----:B------:R0:W-:Y:S01]  /*15ee0*/  STL.64 [R1+0x688], R14 ;  /* 0x0006880e01007387 */ /* 0x0001e20000100a00 */
[----:B--2---:R-:W-:Y:S01]  /*15ef0*/  MOV R6, 0xb8c8fffe ;  /* 0xb8c8fffe00067802 */ /* 0x004fe20000000f00 */
[----:B------:R-:W-:Y:S02]  /*15f00*/  IMAD.MOV.U32 R7, RZ, RZ, 0x3885781c ;  /* 0x3885781cff077424 */ /* 0x000fe400078e00ff */
[----:B------:R2:W-:Y:S01]  /*15f10*/  STL.64 [R1+0x6b0], R18 ;  /* 0x0006b01201007387 */ /* 0x0005e20000100a00 */
[----:B-1----:R-:W-:Y:S01]  /*15f20*/  MOV R10, 0xb41e28cb ;  /* 0xb41e28cb000a7802 */ /* 0x002fe20000000f00 */
[----:B------:R-:W-:Y:S02]  /*15f30*/  IMAD.MOV.U32 R11, RZ, RZ, -0x41b34182 ;  /* 0xbe4cbe7eff0b7424 */ /* 0x000fe400078e00ff */
[----:B------:R1:W-:Y:S01]  /*15f40*/  STL.64 [R1+0x680], R6 ;  /* 0x0006800601007387 */ /* 0x0003e20000100a00 */
[----:B0-----:R-:W-:-:S03]  /*15f50*/  HFMA2.MMA R14, -RZ, RZ, -0.2646484375, 1.5615234375 ;  /* 0xb43c3e3fff0e7435 */ /* 0x001fc600000001ff */
[----:B------:R0:W-:Y:S01]  /*15f60*/  STL.64 [R1+0x698], R8 ;  /* 0x0006980801007387 */ /* 0x0001e20000100a00 */
[----:B------:R-:W-:Y:S01]  /*15f70*/  IMAD.MOV.U32 R15, RZ, RZ, 0x3c9d93f6 ;  /* 0x3c9d93f6ff0f7424 */ /* 0x000fe200078e00ff */
[----:B--2---:R-:W-:Y:S02]  /*15f80*/  HFMA2.MMA R18, -RZ, RZ, -0.55029296875, 44.96875 ;  /* 0xb867519fff127435 */ /* 0x004fe400000001ff */
[----:B------:R2:W-:Y:S01]  /*15f90*/  STL.64 [R1+0x6a0], R10 ;  /* 0x0006a00a01007387 */ /* 0x0005e20000100a00 */
[----:B------:R-:W-:-:S03]  /*15fa0*/  IMAD.MOV.U32 R19, RZ, RZ, 0x37950fca ;  /* 0x37950fcaff137424 */ /* 0x000fc600078e00ff */
[----:B------:R3:W-:Y:S01]  /*15fb0*/  STL.64 [R1+0x6a8], R12 ;  /* 0x0006a80c01007387 */ /* 0x0007e20000100a00 */
[----:B-1----:R-:W-:Y:S01]  /*15fc0*/  MOV R6, 0x3e02b5d2 ;  /* 0x3e02b5d200067802 */ /* 0x002fe20000000f00 */
[----:B------:R-:W-:Y:S01]  /*15fd0*/  IMAD.MOV.U32 R7, RZ, RZ, -0x4299bf87 ;  /* 0xbd664079ff077424 */ /* 0x000fe200078e00ff */
[----:B0-----:R-:W-:Y:S01]  /*15fe0*/  MOV R8, 0xbc77371a ;  /* 0xbc77371a00087802 */ /* 0x001fe20000000f00 */
[----:B------:R-:W-:Y:S01]  /*15ff0*/  IMAD.MOV.U32 R9, RZ, RZ, 0x3bbc182a ;  /* 0x3bbc182aff097424 */ /* 0x000fe200078e00ff */
[----:B------:R0:W-:Y:S01]  /*16000*/  STL.64 [R1+0x648], R20 ;  /* 0x0006481401007387 */ /* 0x0001e20000100a00 */
[----:B--2---:R-:W-:Y:S01]  /*16010*/  MOV R10, 0x3091fe30 ;  /* 0x3091fe30000a7802 */ /* 0x004fe20000000f00 */
[----:B------:R-:W-:Y:S02]  /*16020*/  IMAD.MOV.U32 R11, RZ, RZ, -0x45370000 ;  /* 0xbac90000ff0b7424 */ /* 0x000fe400078e00ff */
[----:B------:R1:W-:Y:S01]  /*16030*/  STL.64 [R1+0x6c0], R6 ;  /* 0x0006c00601007387 */ /* 0x0003e20000100a00 */
[----:B---3--:R-:W-:Y:S01]  /*16040*/  MOV R12, 0xace8d175 ;  /* 0xace8d175000c7802 */ /* 0x008fe20000000f00 */
        /* <DEDUP_REMOVED lines=8> */
[----:B--2---:R-:W-:Y:S01]  /*160d0*/  HFMA2.MMA R14, -RZ, RZ, 0.37939453125, -1.3037109375 ;  /* 0x3612bd37ff0e7435 */ /* 0x004fe200000001ff */
[----:B------:R-:W-:-:S02]  /*160e0*/  IMAD.MOV.U32 R15, RZ, RZ, -0x4acca68f ;  /* 0xb5335971ff0f7424 */ /* 0x000fc400078e00ff */
[----:B------:R2:W-:Y:S04]  /*160f0*/  STL.64 [R1+0x6e8], R12 ;  /* 0x0006e80c01007387 */ /* 0x0005e80000100a00 */
[----:B------:R3:W-:Y:S01]  /*16100*/  STL.64 [R1+0x6f0], R18 ;  /* 0x0006f01201007387 */ /* 0x0007e20000100a00 */
[----:B0-----:R-:W-:Y:S01]  /*16110*/  HFMA2.MMA R8, -RZ, RZ, 1.8828125, 479.75 ;  /* 0x3f885f7fff087435 */ /* 0x001fe200000001ff */
[----:B------:R-:W-:Y:S01]  /*16120*/  IMAD.MOV.U32 R9, RZ, RZ, 0x3944bb29 ;  /* 0x3944bb29ff097424 */ /* 0x000fe200078e00ff */
[----:B-1----:R-:W-:Y:S01]  /*16130*/  MOV R10, 0xbf53b9e1 ;  /* 0xbf53b9e1000a7802 */ /* 0x002fe20000000f00 */
[----:B------:R-:W-:Y:S01]  /*16140*/  IMAD.MOV.U32 R11, RZ, RZ, 0x3f64be03 ;  /* 0x3f64be03ff0b7424 */ /* 0x000fe200078e00ff */
[----:B------:R0:W-:Y:S01]  /*16150*/  STL.64 [R1+0x690], R20 ;  /* 0x0006901401007387 */ /* 0x0001e20000100a00 */
[----:B--2---:R-:W-:Y:S01]  /*16160*/  HFMA2.MMA R12, -RZ, RZ, -1.724609375, 2.197265625 ;  /* 0xbee64065ff0c7435 */ /* 0x004fe200000001ff */
[----:B------:R-:W-:-:S02]  /*16170*/  IMAD.MOV.U32 R13, RZ, RZ, -0x4a27cf64 ;  /* 0xb5d8309cff0d7424 */ /* 0x000fc400078e00ff */
[----:B------:R1:W-:Y:S01]  /*16180*/  STL.64 [R1+0x6f8], R6 ;  /* 0x0006f80601007387 */ /* 0x0003e20000100a00 */
[----:B---3--:R-:W-:Y:S01]  /*16190*/  MOV R18, 0x3e44f8f2 ;  /* 0x3e44f8f200127802 */ /* 0x008fe20000000f00 */
[----:B------:R-:W-:Y:S02]  /*161a0*/  IMAD.MOV.U32 R19, RZ, RZ, -0x41d60a1f ;  /* 0xbe29f5e1ff137424 */ /* 0x000fe400078e00ff */
[----:B------:R2:W-:Y:S01]  /*161b0*/  STL.64 [R1+0x718], R10 ;  /* 0x0007180a01007387 */ /* 0x0005e20000100a00 */
[----:B0-----:R-:W-:-:S03]  /*161c0*/  HFMA2.MMA R20, -RZ, RZ, 0.81884765625, -30.46875 ;  /* 0x3a8dcf9eff147435 */ /* 0x001fc600000001ff */
[----:B------:R0:W-:Y:S01]  /*161d0*/  STL.64 [R1+0x728], R18 ;  /* 0x0007281201007387 */ /* 0x0001e20000100a00 */
[----:B------:R-:W-:Y:S01]  /*161e0*/  IMAD.MOV.U32 R21, RZ, RZ, -0x463c0f77 ;  /* 0xb9c3f089ff157424 */ /* 0x000fe200078e00ff */
[----:B-1----:R-:W-:Y:S01]  /*161f0*/  MOV R6, 0xbcafe000 ;  /* 0xbcafe00000067802 */ /* 0x002fe20000000f00 */
[----:B------:R-:W-:Y:S01]  /*16200*/  IMAD.MOV.U32 R7, RZ, RZ, 0x3c84f2a4 ;  /* 0x3c84f2a4ff077424 */ /* 0x000fe200078e00ff */
[----:B------:R1:W-:Y:S01]  /*16210*/  STL.64 [R1+0x700], R14 ;  /* 0x0007000e01007387 */ /* 0x0003e20000100a00 */
[----:B--2---:R-:W-:Y:S01]  /*16220*/  HFMA2.MMA R10, -RZ, RZ, 0.7158203125, 61.875 ;  /* 0x39ba53bcff0a7435 */ /* 0x004fe200000001ff */
[----:B------:R-:W-:Y:S02]  /*16230*/  IMAD.MOV.U32 R11, RZ, RZ, 0x2b65fa2b ;  /* 0x2b65fa2bff0b7424 */ /* 0x000fe400078e00ff */
[----:B------:R2:W-:Y:S01]  /*16240*/  STL.64 [R1+0x710], R8 ;  /* 0x0007100801007387 */ /* 0x0005e20000100a00 */
[----:B0-----:R-:W-:Y:S01]  /*16250*/  MOV R18, 0x365283b7 ;  /* 0x365283b700127802 */ /* 0x001fe20000000f00 */
[----:B------:R-:W-:-:S02]  /*16260*/  IMAD.MOV.U32 R19, RZ, RZ, 0x3fd55cd1 ;  /* 0x3fd55cd1ff137424 */ /* 0x000fc400078e00ff */
[----:B------:R0:W-:Y:S01]  /*16270*/  STL.64 [R1+0x720], R12 ;  /* 0x0007200c01007387 */ /* 0x0001e20000100a00 */
[----:B-1----:R-:W-:Y:S01]  /*16280*/  HFMA2.MMA R14, -RZ, RZ, -0.97021484375, -9288 ;  /* 0xbbc3f089ff0e7435 */ /* 0x002fe200000001ff */
[----:B------:R-:W-:Y:S02]  /*16290*/  IMAD.MOV.U32 R15, RZ, RZ, -0x5107c933 ;  /* 0xaef836cdff0f7424 */ /* 0x000fe400078e00ff */
[----:B------:R1:W-:Y:S01]  /*162a0*/  STL.64 [R1+0x6e0], R20 ;  /* 0x0006e01401007387 */ /* 0x0003e20000100a00 */
[----:B--2---:R-:W-:Y:S01]  /*162b0*/  MOV R8, 0x3ac6cd85 ;  /* 0x3ac6cd8500087802 */ /* 0x004fe20000000f00 */
[----:B------:R-:W-:Y:S02]  /*162c0*/  IMAD.MOV.U32 R9, RZ, RZ, -0x4576a78a ;  /* 0xba895876ff097424 */ /* 0x000fe400078e00ff */
[----:B------:R2:W-:Y:S01]  /*162d0*/  STL.64 [R1+0x738], R6 ;  /* 0x0007380601007387 */ /* 0x0005e20000100a00 */
[----:B0-----:R-:W-:Y:S01]  /*162e0*/  HFMA2.MMA R12, -RZ, RZ, -0.47021484375, -4.7028064727783203125e-05 ;  /* 0xb7868315ff0c7435 */ /* 0x001fe200000001ff */
[----:B------:R-:W-:-:S02]  /*162f0*/  IMAD.MOV.U32 R13, RZ, RZ, 0x2860a0bf ;  /* 0x2860a0bfff0d7424 */ /* 0x000fc400078e00ff */
[----:B------:R0:W-:Y:S01]  /*16300*/  STL.64 [R1+0x768], R18 ;  /* 0x0007681201007387 */ /* 0x0001e20000100a00 */
[----:B-1----:R-:W-:-:S03]  /*16310*/  HFMA2.MMA R20, -RZ, RZ, 1.3876953125, 0.000747203826904296875 ;  /* 0x3d8d121fff147435 */ /* 0x002fc600000001ff */
[----:B------:R1:W-:Y:S01]  /*16320*/  STL.64 [R1+0x748], R8 ;  /* 0x0007480801007387 */ /* 0x0003e20000100a00 */
[----:B------:R-:W-:Y:S01]  /*16330*/  IMAD.MOV.U32 R21, RZ, RZ, 0x326ef93b ;  /* 0x326ef93bff157424 */ /* 0x000fe200078e00ff */
[----:B--2---:R-:W-:Y:S02]  /*16340*/  HFMA2.MMA R6, -RZ, RZ, 1.482421875, -0.1220703125 ;  /* 0x3deeafd0ff067435 */ /* 0x004fe400000001ff */
[----:B------:R2:W-:Y:S01]  /*16350*/  STL.64 [R1+0x750], R10 ;  /* 0x0007500a01007387 */ /* 0x0005e20000100a00 */
[----:B------:R-:W-:Y:S01]  /*16360*/  IMAD.MOV.U32 R7, RZ, RZ, -0x3faaf44c ;  /* 0xc0550bb4ff077424 */ /* 0x000fe200078e00ff */
[----:B0-----:R-:W-:Y:S01]  /*16370*/  HFMA2.MMA R18, -RZ, RZ, -0.1881103515625, -369 ;  /* 0xb205ddc4ff127435 */ /* 0x001fe200000001ff */
[----:B------:R-:W-:Y:S01]  /*16380*/  IMAD.MOV.U32 R19, RZ, RZ, 0x3cc6cd86 ;  /* 0x3cc6cd86ff137424 */ /* 0x000fe200078e00ff */
[----:B------:R0:W-:Y:S01]  /*16390*/  STL.64 [R1+0x740], R14 ;  /* 0x0007400e01007387 */ /* 0x0001e20000100a00 */
[----:B-1----:R-:W-:Y:S01]  /*163a0*/  MOV R8, 0xbfbf34b7 ;  /* 0xbfbf34b700087802 */ /* 0x002fe20000000f00 */
[----:B------:R-:W-:-:S02]  /*163b0*/  IMAD.MOV.U32 R9, RZ, RZ, 0x3f30567c ;  /* 0x3f30567cff097424 */ /* 0x000fc400078e00ff */
[----:B------:R1:W-:Y:S01]  /*163c0*/  STL.64 [R1+0x760], R12 ;  /* 0x0007600c01007387 */ /* 0x0003e20000100a00 */
[----:B--2---:R-:W-:Y:S01]  /*163d0*/  HFMA2.MMA R10, -RZ, RZ, 0.355224609375, -8.9824199676513671875e-05 ;  /* 0x35af85e3ff0a7435 */ /* 0x004fe200000001ff */
[----:B------:R-:W-:Y:S02]  /*163e0*/  IMAD.MOV.U32 R11, RZ, RZ, -0x417c17f8 ;  /* 0xbe83e808ff0b7424 */ /* 0x000fe400078e00ff */
[----:B------:R2:W-:Y:S01]  /*163f0*/  STL.64 [R1+0x730], R20 ;  /* 0x0007301401007387 */ /* 0x0005e20000100a00 */
[----:B0-----:R-:W-:Y:S01]  /*16400*/  MOV R14, 0x408f03f4 ;  /* 0x408f03f4000e7802 */ /* 0x001fe20000000f00 */
[----:B------:R-:W-:Y:S02]  /*16410*/  IMAD.MOV.U32 R15, RZ, RZ, -0x3fd357bf ;  /* 0xc02ca841ff0f7424 */ /* 0x000fe400078e00ff */
[----:B------:R0:W-:Y:S01]  /*16420*/  STL.64 [R1+0x770], R6 ;  /* 0x0007700601007387 */ /* 0x0001e20000100a00 */
[----:B-1----:R-:W-:Y:S01]  /*16430*/  MOV R12, 0x3e580a4b ;  /* 0x3e580a4b000c7802 */ /* 0x002fe20000000f00 */
[----:B------:R-:W-:-:S02]  /*16440*/  IMAD.MOV.U32 R13, RZ, RZ, -0x42548d8a ;  /* 0xbdab7276ff0d7424 */ /* 0x000fc400078e00ff */
[----:B------:R1:W-:Y:S01]  /*16450*/  STL.64 [R1+0x788], R8 ;  /* 0x0007880801007387 */ /* 0x0003e20000100a00 */
[----:B--2---:R-:W-:Y:S01]  /*16460*/  HFMA2.MMA R20, -RZ, RZ, -0.69140625, 178.375 ;  /* 0xb9885993ff147435 */ /* 0x004fe200000001ff */
[----:B------:R-:W-:Y:S02]  /*16470*/  IMAD.MOV.U32 R21, RZ, RZ, 0x3fc4fabc ;  /* 0x3fc4fabcff157424 */ /* 0x000fe400078e00ff */
[----:B------:R2:W-:Y:S01]  /*16480*/  STL.64 [R1+0x7a0], R18 ;  /* 0x0007a01201007387 */ /* 0x0005e20000100a00 */
[----:B0-----:R-:W-:-:S03]  /*16490*/  HFMA2.MMA R6, -RZ, RZ, 0.09918212890625, 1572 ;  /* 0x2e596624ff067435 */ /* 0x001fc600000001ff */
[----:B------:R0:W-:Y:S01]  /*164a0*/  STL.64 [R1+0x670], R22 ;  /* 0x0006701601007387 */ /* 0x0001e20000100a00 */
[----:B------:R-:W-:Y:S01]  /*164b0*/  IMAD.MOV.U32 R7, RZ, RZ, -0x45341f6a ;  /* 0xbacbe096ff077424 */ /* 0x000fe200078e00ff */
[----:B-1----:R-:W-:Y:S02]  /*164c0*/  HFMA2.MMA R8, -RZ, RZ, 0.045440673828125, 4296 ;  /* 0x29d16c32ff087435 */ /* 0x002fe400000001ff */
[----:B------:R1:W-:Y:S01]  /*164d0*/  STL.64 [R1+0x778], R14 ;  /* 0x0007780e01007387 */ /* 0x0003e20000100a00 */
[----:B------:R-:W-:Y:S01]  /*164e0*/  IMAD.MOV.U32 R9, RZ, RZ, 0x389de2c9 ;  /* 0x389de2c9ff097424 */ /* 0x000fe200078e00ff */
[----:B--2---:R-:W-:Y:S02]  /*164f0*/  HFMA2.MMA R18, -RZ, RZ, 2.537109375, -0.9853515625 ;  /* 0x4113bbe2ff127435 */ /* 0x004fe400000001ff */
[----:B------:R2:W-:Y:S01]  /*16500*/  STL.64 [R1+0x790], R10 ;  /* 0x0007900a01007387 */ /* 0x0005e20000100a00 */
[----:B------:R-:W-:-:S03]  /*16510*/  IMAD.MOV.U32 R19, RZ, RZ, -0x3ed8b1f6 ;  /* 0xc1274e0aff137424 */ /* 0x000fc600078e00ff */
[----:B------:R3:W-:Y:S01]  /*16520*/  STL.64 [R1+0x798], R12 ;  /* 0x0007980c01007387 */ /* 0x0007e20000100a00 */
[----:B0-----:R-:W-:Y:S01]  /*16530*/  HFMA2.MMA R22, -RZ, RZ, 0.5068359375, -4.30859375 ;  /* 0x380ec44fff167435 */ /* 0x001fe200000001ff */
[----:B------:R-:W-:Y:S01]  /*16540*/  IMAD.MOV.U32 R23, RZ, RZ, -0x41f2d92f ;  /* 0xbe0d26d1ff177424 */ /* 0x000fe200078e00ff */
[----:B-1----:R-:W-:Y:S01]  /*16550*/  MOV R14, 0x3a8a6d7f ;  /* 0x3a8a6d7f000e7802 */ /* 0x002fe20000000f00 */
[----:B------:R-:W-:Y:S01]  /*16560*/  IMAD.MOV.U32 R15, RZ, RZ, -0x46470bc4 ;  /* 0xb9b8f43cff0f7424 */ /* 0x000fe200078e00ff */
[----:B------:R0:W-:Y:S01]  /*16570*/  STL.64 [R1+0x780], R20 ;  /* 0x0007801401007387 */ /* 0x0001e20000100a00 */
[----:B--2---:R-:W-:Y:S01]  /*16580*/  MOV R10, 0xb84a1be1 ;  /* 0xb84a1be1000a7802 */ /* 0x004fe20000000f00 */
[----:B------:R-:W-:Y:S02]  /*16590*/  IMAD.MOV.U32 R11, RZ, RZ, 0x377f78a2 ;  /* 0x377f78a2ff0b7424 */ /* 0x000fe400078e00ff */
[----:B------:R1:W-:Y:S01]  /*165a0*/  STL.64 [R1+0x7b0], R6 ;  /* 0x0007b00601007387 */ /* 0x0003e20000100a00 */
[----:B---3--:R-:W-:Y:S01]  /*165b0*/  MOV R12, 0xc12ca12e ;  /* 0xc12ca12e000c7802 */ /* 0x008fe20000000f00 */
[----:B------:R-:W-:-:S02]  /*165c0*/  IMAD.MOV.U32 R13, RZ, RZ, -0x4543e1d3 ;  /* 0xbabc1e2dff0d7424 */ /* 0x000fc400078e00ff */
[----:B------:R2:W-:Y:S04]  /*165d0*/  STL.64 [R1+0x7b8], R14 ;  /* 0x0007b80e01007387 */ /* 0x0005e80000100a00 */
[----:B------:R3:W-:Y:S01]  /*165e0*/  STL.64 [R1+0x7c0], R8 ;  /* 0x0007c00801007387 */ /* 0x0007e20000100a00 */
[----:B0-----:R-:W-:Y:S01]  /*165f0*/  HFMA2.MMA R20, -RZ, RZ, -2.412109375, -21.8125 ;  /* 0xc0d3cd74ff147435 */ /* 0x001fe200000001ff */
[----:B------:R-:W-:Y:S02]  /*16600*/  IMAD.MOV.U32 R21, RZ, RZ, 0x41565e26 ;  /* 0x41565e26ff157424 */ /* 0x000fe400078e00ff */
[----:B------:R0:W-:Y:S01]  /*16610*/  STL.64 [R1+0x7c8], R10 ;  /* 0x0007c80a01007387 */ /* 0x0001e20000100a00 */
[----:B-1----:R-:W-:Y:S01]  /*16620*/  MOV R6, 0x40b05672 ;  /* 0x40b0567200067802 */ /* 0x002fe20000000f00 */
[----:B------:R-:W-:-:S02]  /*16630*/  IMAD.MOV.U32 R7, RZ, RZ, 0x3749bc93 ;  /* 0x3749bc93ff077424 */ /* 0x000fc400078e00ff */
[----:B------:R1:W-:Y:S01]  /*16640*/  STL.64 [R1+0x7d8], R12 ;  /* 0x0007d80c01007387 */ /* 0x0003e20000100a00 */
[----:B--2---:R-:W-:Y:S01]  /*16650*/  HFMA2.MMA R14, -RZ, RZ, -2.0703125, -772.5 ;  /* 0xc024e209ff0e7435 */ /* 0x004fe200000001ff */
[----:B------:R-:W-:Y:S02]  /*16660*/  IMAD.MOV.U32 R15, RZ, RZ, 0x40148713 ;  /* 0x40148713ff0f7424 */ /* 0x000fe400078e00ff */
[----:B------:R2:W-:Y:S01]  /*16670*/  STL.64 [R1+0x7e0], R18 ;  /* 0x0007e01201007387 */ /* 0x0005e20000100a00 */
[----:B---3--:R-:W-:Y:S01]  /*16680*/  HFMA2.MMA R8, -RZ, RZ, 1.6689453125, -16040 ;  /* 0x3eadf3d5ff087435 */ /* 0x008fe200000001ff */
[----:B------:R-:W-:Y:S01]  /*16690*/  IMAD.MOV.U32 R9, RZ, RZ, -0x417730e2 ;  /* 0xbe88cf1eff097424 */ /* 0x000fe200078e00ff */
[----:B0-----:R-:W-:Y:S01]  /*166a0*/  MOV R10, 0x3dd19e34 ;  /* 0x3dd19e34000a7802 */ /* 0x001fe20000000f00 */
[----:B------:R-:W-:Y:S01]  /*166b0*/  IMAD.MOV.U32 R11, RZ, RZ, 0x3067cdc6 ;  /* 0x3067cdc6ff0b7424 */ /* 0x000fe200078e00ff */
[----:B------:R0:W-:Y:S01]  /*166c0*/  STL.64 [R1+0x6b8], R22 ;  /* 0x0006b81601007387 */ /* 0x0001e20000100a00 */
[----:B-1----:R-:W-:Y:S01]  /*166d0*/  HFMA2.MMA R12, -RZ, RZ, -1.2236328125, 298.25 ;  /* 0xbce55ca9ff0c7435 */ /* 0x002fe200000001ff */
        /* <DEDUP_REMOVED lines=8> */
[----:B-1----:R-:W-:Y:S01]  /*16760*/  MOV R6, 0x39bf9a7a ;  /* 0x39bf9a7a00067802 */ /* 0x002fe20000000f00 */
[----:B------:R-:W-:-:S02]  /*16770*/  IMAD.MOV.U32 R7, RZ, RZ, -0x519e6c8f ;  /* 0xae619371ff077424 */ /* 0x000fc400078e00ff */
[----:B------:R1:W-:Y:S01]  /*16780*/  STL.64 [R1+0x708], R22 ;  /* 0x0007081601007387 */ /* 0x0003e20000100a00 */
[----:B--2---:R-:W-:Y:S01]  /*16790*/  HFMA2.MMA R10, -RZ, RZ, -3.158203125, 0.169677734375 ;  /* 0xc251316eff0a7435 */ /* 0x004fe200000001ff */
[----:B------:R-:W-:Y:S02]  /*167a0*/  IMAD.MOV.U32 R11, RZ, RZ, 0x42043bff ;  /* 0x42043bffff0b7424 */ /* 0x000fe400078e00ff */
[----:B------:R2:W-:Y:S01]  /*167b0*/  STL.64 [R1+0x7d0], R20 ;  /* 0x0007d01401007387 */ /* 0x0005e20000100a00 */
[----:B0-----:R-:W-:Y:S01]  /*167c0*/  MOV R18, 0xb74d552d ;  /* 0xb74d552d00127802 */ /* 0x001fe20000000f00 */
[----:B------:R-:W-:Y:S02]  /*167d0*/  IMAD.MOV.U32 R19, RZ, RZ, 0x408276e5 ;  /* 0x408276e5ff137424 */ /* 0x000fe400078e00ff */
[----:B------:R0:W-:Y:S01]  /*167e0*/  STL.64 [R1+0x7f0], R14 ;  /* 0x0007f00e01007387 */ /* 0x0001e20000100a00 */
[----:B-1----:R-:W-:Y:S01]  /*167f0*/  MOV R22, 0xb8a31a12 ;  /* 0xb8a31a1200167802 */ /* 0x002fe20000000f00 */
[----:B------:R-:W-:-:S02]  /*16800*/  IMAD.MOV.U32 R23, RZ, RZ, 0x3852efff ;  /* 0x3852efffff177424 */ /* 0x000fc400078e00ff */
[----:B------:R1:W-:Y:S01]  /*16810*/  STL.64 [R1+0x800], R8 ;  /* 0x0008000801007387 */ /* 0x0003e20000100a00 */
[----:B--2---:R-:W-:Y:S01]  /*16820*/  HFMA2.MMA R20, -RZ, RZ, 0.85595703125, 0.00191211700439453125 ;  /* 0x3ad917d5ff147435 */ /* 0x004fe200000001ff */
[----:B------:R-:W-:Y:S02]  /*16830*/  IMAD.MOV.U32 R21, RZ, RZ, -0x456ebbf7 ;  /* 0xba914409ff157424 */ /* 0x000fe400078e00ff */
[----:B------:R2:W-:Y:S01]  /*16840*/  STL.64 [R1+0x810], R12 ;  /* 0x0008100c01007387 */ /* 0x0005e20000100a00 */
[----:B0-----:R-:W-:Y:S01]  /*16850*/  HFMA2.MMA R14, -RZ, RZ, -0.578125, 0.0023345947265625 ;  /* 0xb8a018c8ff0e7435 */ /* 0x001fe200000001ff */
[----:B------:R-:W-:Y:S02]  /*16860*/  IMAD.MOV.U32 R15, RZ, RZ, -0x3e77192e ;  /* 0xc188e6d2ff0f7424 */ /* 0x000fe400078e00ff */
[----:B------:R0:W-:Y:S01]  /*16870*/  STL.64 [R1+0x828], R6 ;  /* 0x0008280601007387 */ /* 0x0001e20000100a00 */
[----:B-1----:R-:W-:Y:S01]  /*16880*/  MOV R8, 0xbf8f7685 ;  /* 0xbf8f768500087802 */ /* 0x002fe20000000f00 */
[----:B------:R-:W-:-:S02]  /*16890*/  IMAD.MOV.U32 R9, RZ, RZ, 0x42148722 ;  /* 0x42148722ff097424 */ /* 0x000fc400078e00ff */
[----:B------:R1:W-:Y:S01]  /*168a0*/  STL.64 [R1+0x858], R18 ;  /* 0x0008581201007387 */ /* 0x0003e20000100a00 */
[----:B--2---:R-:W-:Y:S01]  /*168b0*/  HFMA2.MMA R12, -RZ, RZ, 2.826171875, 0.0019626617431640625 ;  /* 0x41a71805ff0c7435 */ /* 0x004fe200000001ff */
[----:B------:R-:W-:Y:S02]  /*168c0*/  IMAD.MOV.U32 R13, RZ, RZ, -0x3edf44cc ;  /* 0xc120bb34ff0d7424 */ /* 0x000fe400078e00ff */
[----:B------:R2:W-:Y:S01]  /*168d0*/  STL.64 [R1+0x758], R22 ;  /* 0x0007581601007387 */ /* 0x0005e20000100a00 */
[----:B0-----:R-:W-:-:S03]  /*168e0*/  HFMA2.MMA R6, -RZ, RZ, -2.18359375, 36.53125 ;  /* 0xc05e5091ff067435 */ /* 0x001fc600000001ff */
[----:B------:R0:W-:Y:S01]  /*168f0*/  STL.64 [R1+0x838], R8 ;  /* 0x0008380801007387 */ /* 0x0001e20000100a00 */
[----:B------:R-:W-:Y:S01]  /*16900*/  IMAD.MOV.U32 R7, RZ, RZ, 0x3fb76a6c ;  /* 0x3fb76a6cff077424 */ /* 0x000fe200078e00ff */
[----:B-1----:R-:W-:Y:S02]  /*16910*/  HFMA2.MMA R18, -RZ, RZ, 0.8271484375, -0.291015625 ;  /* 0x3a9eb4a8ff127435 */ /* 0x002fe400000001ff */
[----:B------:R1:W-:Y:S01]  /*16920*/  STL.64 [R1+0x840], R10 ;  /* 0x0008400a01007387 */ /* 0x0003e20000100a00 */
[----:B------:R-:W-:Y:S01]  /*16930*/  IMAD.MOV.U32 R19, RZ, RZ, -0x463102eb ;  /* 0xb9cefd15ff137424 */ /* 0x000fe200078e00ff */
[----:B--2---:R-:W-:Y:S01]  /*16940*/  MOV R22, 0xbc91edfe ;  /* 0xbc91edfe00167802 */ /* 0x004fe20000000f00 */
[----:B------:R-:W-:Y:S01]  /*16950*/  IMAD.MOV.U32 R23, RZ, RZ, 0x3bd19e34 ;  /* 0x3bd19e34ff177424 */ /* 0x000fe200078e00ff */
[----:B------:R2:W-:Y:S01]  /*16960*/  STL.64 [R1+0x820], R20 ;  /* 0x0008201401007387 */ /* 0x0005e20000100a00 */
[----:B0-----:R-:W-:Y:S01]  /*16970*/  MOV R8, 0xaf9f2cae ;  /* 0xaf9f2cae00087802 */ /* 0x001fe20000000f00 */
[----:B------:R-:W-:-:S02]  /*16980*/  IMAD.MOV.U32 R9, RZ, RZ, 0x3d07aee5 ;  /* 0x3d07aee5ff097424 */ /* 0x000fc400078e00ff */
[----:B------:R0:W-:Y:S01]  /*16990*/  STL.64 [R1+0x830], R14 ;  /* 0x0008300e01007387 */ /* 0x0001e20000100a00 */
[----:B-1----:R-:W-:Y:S01]  /*169a0*/  HFMA2.MMA R10, -RZ, RZ, -1.185546875, -0.0413818359375 ;  /* 0xbcbea94cff0a7435 */ /* 0x002fe200000001ff */
[----:B------:R-:W-:Y:S02]  /*169b0*/  IMAD.MOV.U32 R11, RZ, RZ, 0x3c03ba34 ;  /* 0x3c03ba34ff0b7424 */ /* 0x000fe400078e00ff */
[----:B------:R1:W-:Y:S01]  /*169c0*/  STL.64 [R1+0x850], R12 ;  /* 0x0008500c01007387 */ /* 0x0003e20000100a00 */
[----:B--2---:R-:W-:Y:S01]  /*169d0*/  HFMA2.MMA R20, -RZ, RZ, 1.669921875, -0.032440185546875 ;  /* 0x3eaea827ff147435 */ /* 0x004fe200000001ff */
        /* <DEDUP_REMOVED lines=8> */
[----:B--2---:R-:W-:-:S03]  /*16a60*/  MOV R22, 0xbf8095d8 ;  /* 0xbf8095d800167802 */ /* 0x004fc60000000f00 */
[----:B------:R2:W-:Y:S01]  /*16a70*/  STL.64 [R1+0x890], R18 ;  /* 0x0008901201007387 */ /* 0x0005e20000100a00 */
[----:B------:R-:W-:Y:S01]  /*16a80*/  IMAD.MOV.U32 R23, RZ, RZ, -0x4c24c9d8 ;  /* 0xb3db3628ff177424 */ /* 0x000fe200078e00ff */
[----:B0-----:R-:W-:Y:S02]  /*16a90*/  HFMA2.MMA R6, -RZ, RZ, 3.5078125, 0.484130859375 ;  /* 0x430437bfff067435 */ /* 0x001fe400000001ff */
[----:B------:R0:W-:Y:S01]  /*16aa0*/  STL.64 [R1+0x868], R14 ;  /* 0x0008680e01007387 */ /* 0x0001e20000100a00 */
[----:B------:R-:W-:Y:S01]  /*16ab0*/  IMAD.MOV.U32 R7, RZ, RZ, 0x3c605817 ;  /* 0x3c605817ff077424 */ /* 0x000fe200078e00ff */
[----:B-1----:R-:W-:Y:S02]  /*16ac0*/  HFMA2.MMA R8, -RZ, RZ, -3.3125, -0.8974609375 ;  /* 0xc2a0bb2eff087435 */ /* 0x002fe400000001ff */
[----:B------:R1:W-:Y:S01]  /*16ad0*/  STL.64 [R1+0x880], R10 ;  /* 0x0008800a01007387 */ /* 0x0003e20000100a00 */
[----:B------:R-:W-:Y:S01]  /*16ae0*/  IMAD.MOV.U32 R9, RZ, RZ, -0x4713dd22 ;  /* 0xb8ec22deff097424 */ /* 0x000fe200078e00ff */
[----:B--2---:R-:W-:-:S02]  /*16af0*/  HFMA2.MMA R18, -RZ, RZ, -2.00390625, 0.0002357959747314453125 ;  /* 0xc0020bbaff127435 */ /* 0x004fc400000001ff */
[----:B------:R2:W-:Y:S01]  /*16b00*/  STL.64 [R1+0x888], R12 ;  /* 0x0008880c01007387 */ /* 0x0005e20000100a00 */
[----:B------:R-:W-:Y:S01]  /*16b10*/  IMAD.MOV.U32 R19, RZ, RZ, -0x4e55e4fe ;  /* 0xb1aa1b02ff137424 */ /* 0x000fe200078e00ff */
[----:B0-----:R-:W-:Y:S01]  /*16b20*/  MOV R14, 0xc2f75477 ;  /* 0xc2f75477000e7802 */ /* 0x001fe20000000f00 */
[----:B------:R-:W-:Y:S01]  /*16b30*/  IMAD.MOV.U32 R15, RZ, RZ, 0x431234f7 ;  /* 0x431234f7ff0f7424 */ /* 0x000fe200078e00ff */
[----:B------:R0:W-:Y:S01]  /*16b40*/  STL.64 [R1+0x870], R20 ;  /* 0x0008701401007387 */ /* 0x0001e20000100a00 */
[----:B-1----:R-:W-:Y:S01]  /*16b50*/  MOV R10, 0x4223149e ;  /* 0x4223149e000a7802 */ /* 0x002fe20000000f00 */
[----:B------:R-:W-:Y:S02]  /*16b60*/  IMAD.MOV.U32 R11, RZ, RZ, -0x3de7289d ;  /* 0xc218d763ff0b7424 */ /* 0x000fe400078e00ff */
[----:B------:R1:W-:Y:S01]  /*16b70*/  STL.64 [R1+0x7f8], R22 ;  /* 0x0007f81601007387 */ /* 0x0003e20000100a00 */
[----:B--2---:R-:W-:Y:S01]  /*16b80*/  MOV R12, 0xc0c8b114 ;  /* 0xc0c8b114000c7802 */ /* 0x004fe20000000f00 */
[----:B------:R-:W-:-:S02]  /*16b90*/  IMAD.MOV.U32 R13, RZ, RZ, 0x40a3bda5 ;  /* 0x40a3bda5ff0d7424 */ /* 0x000fc400078e00ff */
[----:B------:R2:W-:Y:S01]  /*16ba0*/  STL.64 [R1+0x8a0], R6 ;  /* 0x0008a00601007387 */ /* 0x0005e20000100a00 */
[----:B0-----:R-:W-:Y:S01]  /*16bb0*/  HFMA2.MMA R20, -RZ, RZ, 2.767578125, -0.0004770755767822265625 ;  /* 0x41898fd1ff147435 */ /* 0x001fe200000001ff */
[----:B------:R-:W-:Y:S02]  /*16bc0*/  IMAD.MOV.U32 R21, RZ, RZ, 0x357b0a41 ;  /* 0x357b0a41ff157424 */ /* 0x000fe400078e00ff */
[----:B------:R0:W-:Y:S01]  /*16bd0*/  STL.64 [R1+0x8a8], R14 ;  /* 0x0008a80e01007387 */ /* 0x0001e20000100a00 */
[----:B-1----:R-:W-:Y:S01]  /*16be0*/  MOV R22, 0x3b2278e6 ;  /* 0x3b2278e600167802 */ /* 0x002fe20000000f00 */
[----:B------:R-:W-:Y:S02]  /*16bf0*/  IMAD.MOV.U32 R23, RZ, RZ, -0x3e5b1ce4 ;  /* 0xc1a4e31cff177424 */ /* 0x000fe400078e00ff */
[----:B------:R1:W-:Y:S01]  /*16c00*/  STL.64 [R1+0x8b0], R8 ;  /* 0x0008b00801007387 */ /* 0x0003e20000100a00 */
[----:B--2---:R-:W-:Y:S01]  /*16c10*/  MOV R6, 0x3f18a4c1 ;  /* 0x3f18a4c100067802 */ /* 0x004fe20000000f00 */
[----:B------:R-:W-:-:S02]  /*16c20*/  IMAD.MOV.U32 R7, RZ, RZ, -0x411d96f5 ;  /* 0xbee2690bff077424 */ /* 0x000fc400078e00ff */
[----:B------:R2:W-:Y:S04]  /*16c30*/  STL.64 [R1+0x8b8], R10 ;  /* 0x0008b80a01007387 */ /* 0x0005e80000100a00 */
[----:B------:R3:W-:Y:S01]  /*16c40*/  STL.64 [R1+0x8c8], R12 ;  /* 0x0008c80c01007387 */ /* 0x0007e20000100a00 */
[----:B0-----:R-:W-:Y:S01]  /*16c50*/  HFMA2.MMA R14, -RZ, RZ, 1.53515625, -0.037109375 ;  /* 0x3e24a8c0ff0e7435 */ /* 0x001fe200000001ff */
[----:B------:R-:W-:Y:S02]  /*16c60*/  IMAD.MOV.U32 R15, RZ, RZ, -0x4d2b89d4 ;  /* 0xb2d4762cff0f7424 */ /* 0x000fe400078e00ff */
[----:B------:R0:W-:Y:S01]  /*16c70*/  STL.64 [R1+0x8d0], R18 ;  /* 0x0008d01201007387 */ /* 0x0001e20000100a00 */
[----:B-1----:R-:W-:Y:S01]  /*16c80*/  HFMA2.MMA R8, -RZ, RZ, -1.0263671875, 1.4521484375 ;  /* 0xbc1b3dcfff087435 */ /* 0x002fe200000001ff */
[----:B------:R-:W-:Y:S01]  /*16c90*/  IMAD.MOV.U32 R9, RZ, RZ, 0x36d76ab6 ;  /* 0x36d76ab6ff097424 */ /* 0x000fe200078e00ff */
[----:B--2---:R-:W-:Y:S01]  /*16ca0*/  MOV R10, 0x3b0b43e3 ;  /* 0x3b0b43e3000a7802 */ /* 0x004fe20000000f00 */
[----:B------:R-:W-:Y:S01]  /*16cb0*/  IMAD.MOV.U32 R11, RZ, RZ, 0x43542b1a ;  /* 0x43542b1aff0b7424 */ /* 0x000fe200078e00ff */
[----:B------:R1:W-:Y:S01]  /*16cc0*/  STL.64 [R1+0x848], R22 ;  /* 0x0008481601007387 */ /* 0x0003e20000100a00 */
[----:B---3--:R-:W-:Y:S01]  /*16cd0*/  HFMA2.MMA R12, -RZ, RZ, 2.658203125, -0.72607421875 ;  /* 0x4151b9cfff0c7435 */ /* 0x008fe200000001ff */
[----:B------:R-:W-:-:S02]  /*16ce0*/  IMAD.MOV.U32 R13, RZ, RZ, -0x3c078232 ;  /* 0xc3f87dceff0d7424 */ /* 0x000fc400078e00ff */
[----:B------:R2:W-:Y:S01]  /*16cf0*/  STL.64 [R1+0x8c0], R20 ;  /* 0x0008c01401007387 */ /* 0x0005e20000100a00 */
[----:B0-----:R-:W-:Y:S01]  /*16d00*/  MOV R18, 0x4436cdd2 ;  /* 0x4436cdd200127802 */ /* 0x001fe20000000f00 */
[----:B------:R-:W-:Y:S02]  /*16d10*/  IMAD.MOV.U32 R19, RZ, RZ, -0x3c0eee4f ;  /* 0xc3f111b1ff137424 */ /* 0x000fe400078e00ff */
[----:B------:R0:W-:Y:S01]  /*16d20*/  STL.64 [R1+0x8d8], R6 ;  /* 0x0008d80601007387 */ /* 0x0001e20000100a00 */
[----:B-1----:R-:W-:Y:S01]  /*16d30*/  MOV R22, 0x4293c7da ;  /* 0x4293c7da00167802 */ /* 0x002fe20000000f00 */
[----:B------:R-:W-:Y:S02]  /*16d40*/  IMAD.MOV.U32 R23, RZ, RZ, -0x3ce332d7 ;  /* 0xc31ccd29ff177424 */ /* 0x000fe400078e00ff */
[----:B------:R1:W-:Y:S01]  /*16d50*/  STL.64 [R1+0x8f8], R10 ;  /* 0x0008f80a01007387 */ /* 0x0003e20000100a00 */
[----:B--2---:R-:W-:Y:S01]  /*16d60*/  HFMA2.MMA R20, -RZ, RZ, -1.23046875, 0.000751018524169921875 ;  /* 0xbcec1227ff147435 */ /* 0x004fe200000001ff */
[----:B------:R-:W-:-:S02]  /*16d70*/  IMAD.MOV.U32 R21, RZ, RZ, 0x43a31567 ;  /* 0x43a31567ff157424 */ /* 0x000fc400078e00ff */
[----:B------:R2:W-:Y:S01]  /*16d80*/  STL.64 [R1+0x908], R18 ;  /* 0x0009081201007387 */ /* 0x0005e20000100a00 */
[----:B0-----:R-:W-:Y:S01]  /*16d90*/  MOV R6, 0xc3abf25b ;  /* 0xc3abf25b00067802 */ /* 0x001fe20000000f00 */
[----:B------:R-:W-:Y:S02]  /*16da0*/  IMAD.MOV.U32 R7, RZ, RZ, 0x432bf3b2 ;  /* 0x432bf3b2ff077424 */ /* 0x000fe400078e00ff */
[----:B------:R0:W-:Y:S01]  /*16db0*/  STL.64 [R1+0x8e0], R14 ;  /* 0x0008e00e01007387 */ /* 0x0001e20000100a00 */
[----:B-1----:R-:W-:-:S03]  /*16dc0*/  HFMA2.MMA R10, -RZ, RZ, -0.3310546875, 635.5 ;  /* 0xb54c60f7ff0a7435 */ /* 0x002fc600000001ff */
[----:B------:R1:W-:Y:S01]  /*16dd0*/  STL.64 [R1+0x8f0], R8 ;  /* 0x0008f00801007387 */ /* 0x0003e20000100a00 */
[----:B------:R-:W-:Y:S01]  /*16de0*/  IMAD.MOV.U32 R11, RZ, RZ, 0x4118a4c2 ;  /* 0x4118a4c2ff0b7424 */ /* 0x000fe200078e00ff */
[----:B--2---:R-:W-:Y:S01]  /*16df0*/  MOV R18, 0x3f15b76c ;  /* 0x3f15b76c00127802 */ /* 0x004fe20000000f00 */
[----:B------:R-:W-:Y:S01]  /*16e00*/  IMAD.MOV.U32 R19, RZ, RZ, -0x41aa8b03 ;  /* 0xbe5574fdff137424 */ /* 0x000fe200078e00ff */
[----:B------:R2:W-:Y:S01]  /*16e10*/  STL.64 [R1+0x900], R12 ;  /* 0x0009000c01007387 */ /* 0x0005e20000100a00 */
[----:B0-----:R-:W-:Y:S01]  /*16e20*/  HFMA2.MMA R14, -RZ, RZ, 0.63427734375, 0.2242431640625 ;  /* 0x3913332dff0e7435 */ /* 0x001fe200000001ff */
[----:B------:R-:W-:Y:S02]  /*16e30*/  IMAD.MOV.U32 R15, RZ, RZ, -0x3d697b2d ;  /* 0xc29684d3ff0f7424 */ /* 0x000fe400078e00ff */
[----:B------:R0:W-:Y:S01]  /*16e40*/  STL.64 [R1+0x898], R22 ;  /* 0x0008981601007387 */ /* 0x0001e20000100a00 */
[----:B-1----:R-:W-:Y:S01]  /*16e50*/  MOV R8, 0x42850a16 ;  /* 0x42850a1600087802 */ /* 0x002fe20000000f00 */
[----:B------:R-:W-:-:S02]  /*16e60*/  IMAD.MOV.U32 R9, RZ, RZ, -0x3e1c6b7b ;  /* 0xc1e39485ff097424 */ /* 0x000fc400078e00ff */
[----:B------:R1:W-:Y:S01]  /*16e70*/  STL.64 [R1+0x910], R20 ;  /* 0x0009101401007387 */ /* 0x0003e20000100a00 */
[----:B--2---:R-:W-:Y:S01]  /*16e80*/  HFMA2.MMA R12, -RZ, RZ, -0.31103515625, 1.828125 ;  /* 0xb4fa3f50ff0c7435 */ /* 0x004fe200000001ff */
[----:B------:R-:W-:Y:S02]  /*16e90*/  IMAD.MOV.U32 R13, RZ, RZ, -0x40b1a00e ;  /* 0xbf4e5ff2ff0d7424 */ /* 0x000fe400078e00ff */
[----:B------:R2:W-:Y:S01]  /*16ea0*/  STL.64 [R1+0x918], R6 ;  /* 0x0009180601007387 */ /* 0x0005e20000100a00 */
[----:B0-----:R-:W-:Y:S01]  /*16eb0*/  MOV R22, 0xbd25198e ;  /* 0xbd25198e00167802 */ /* 0x001fe20000000f00 */
[----:B------:R-:W-:Y:S02]  /*16ec0*/  IMAD.MOV.U32 R23, RZ, RZ, 0x3ce423b1 ;  /* 0x3ce423b1ff177424 */ /* 0x000fe400078e00ff */
[----:B------:R0:W-:Y:S01]  /*16ed0*/  STL.64 [R1+0x948], R18 ;  /* 0x0009481201007387 */ /* 0x0001e20000100a00 */
[----:B-1----:R-:W-:-:S03]  /*16ee0*/  HFMA2.MMA R20, -RZ, RZ, -4.46484375, 1580 ;  /* 0xc477662cff147435 */ /* 0x002fc600000001ff */
[----:B------:R1:W-:Y:S01]  /*16ef0*/  STL.64 [R1+0x928], R8 ;  /* 0x0009280801007387 */ /* 0x0003e20000100a00 */
[----:B------:R-:W-:Y:S01]  /*16f00*/  IMAD.MOV.U32 R21, RZ, RZ, 0x450908e3 ;  /* 0x450908e3ff157424 */ /* 0x000fe200078e00ff */
[----:B--2---:R-:W-:Y:S02]  /*16f10*/  HFMA2.MMA R6, -RZ, RZ, 0.6376953125, -75.125 ;  /* 0x391ad4b2ff067435 */ /* 0x004fe400000001ff */
[----:B------:R2:W-:Y:S01]  /*16f20*/  STL.64 [R1+0x930], R10 ;  /* 0x0009300a01007387 */ /* 0x0005e20000100a00 */
[----:B------:R-:W-:Y:S01]  /*16f30*/  IMAD.MOV.U32 R7, RZ, RZ, 0x3d50e5d5 ;  /* 0x3d50e5d5ff077424 */ /* 0x000fe200078e00ff */
[----:B0-----:R-:W-:Y:S01]  /*16f40*/  HFMA2.MMA R18, -RZ, RZ, -4.234375, 0.0235443115234375 ;  /* 0xc43c2607ff127435 */ /* 0x001fe200000001ff */
[----:B------:R-:W-:Y:S01]  /*16f50*/  IMAD.MOV.U32 R19, RZ, RZ, 0x4436edde ;  /* 0x4436eddeff137424 */ /* 0x000fe200078e00ff */
[----:B------:R0:W-:Y:S01]  /*16f60*/  STL.64 [R1+0x8e8], R22 ;  /* 0x0008e81601007387 */ /* 0x0001e20000100a00 */
[----:B-1----:R-:W-:Y:S01]  /*16f70*/  MOV R8, 0xc4f10b7a ;  /* 0xc4f10b7a00087802 */ /* 0x002fe20000000f00 */
[----:B------:R-:W-:-:S02]  /*16f80*/  IMAD.MOV.U32 R9, RZ, RZ, -0x41dceba2 ;  /* 0xbe23145eff097424 */ /* 0x000fc400078e00ff */
[----:B------:R1:W-:Y:S01]  /*16f90*/  STL.64 [R1+0x920], R14 ;  /* 0x0009200e01007387 */ /* 0x0003e20000100a00 */
[----:B--2---:R-:W-:-:S03]  /*16fa0*/  HFMA2.MMA R10, -RZ, RZ, 4.953125, -0.0077667236328125 ;  /* 0x44f49ff4ff0a7435 */ /* 0x004fc600000001ff */
        /* <DEDUP_REMOVED lines=9> */
[----:B------:R-:W-:-:S02]  /*17040*/  IMAD.MOV.U32 R13, RZ, RZ, 0x3aa95acb ;  /* 0x3aa95acbff0d7424 */ /* 0x000fc400078e00ff */
[----:B------:R2:W-:Y:S04]  /*17050*/  STL.64 [R1+0x968], R8 ;  /* 0x0009680801007387 */ /* 0x0005e80000100a00 */
[----:B------:R3:W-:Y:S01]  /*17060*/  STL.64 [R1+0x980], R18 ;  /* 0x0009801201007387 */ /* 0x0007e20000100a00 */
[----:B0-----:R-:W-:Y:S01]  /*17070*/  HFMA2.MMA R6, -RZ, RZ, 3.509765625, -0.000507831573486328125 ;  /* 0x43059029ff067435 */ /* 0x001fe200000001ff */
[----:B------:R-:W-:Y:S01]  /*17080*/  IMAD.MOV.U32 R7, RZ, RZ, -0x3d1e795e ;  /* 0xc2e186a2ff077424 */ /* 0x000fe200078e00ff */
[----:B-1----:R-:W-:Y:S01]  /*17090*/  HFMA2.MMA R20, -RZ, RZ, 1.8896484375, -0.00586700439453125 ;  /* 0x3f8f9e02ff147435 */ /* 0x002fe200000001ff */
[----:B------:R0:W-:Y:S01]  /*170a0*/  STL.64 [R1+0x938], R22 ;  /* 0x0009381601007387 */ /* 0x0001e20000100a00 */
[----:B------:R-:W-:Y:S01]  /*170b0*/  IMAD.MOV.U32 R21, RZ, RZ, -0x40bd4e50 ;  /* 0xbf42b1b0ff157424 */ /* 0x000fe200078e00ff */
[----:B--2---:R-:W-:-:S02]  /*170c0*/  HFMA2.MMA R8, -RZ, RZ, -2.703125, 0.06201171875 ;  /* 0xc1682bf0ff087435 */ /* 0x004fc400000001ff */
[----:B------:R1:W-:Y:S01]  /*170d0*/  STL.64 [R1+0x958], R14 ;  /* 0x0009580e01007387 */ /* 0x0003e20000100a00 */
[----:B------:R-:W-:Y:S01]  /*170e0*/  IMAD.MOV.U32 R9, RZ, RZ, 0x4131c9d1 ;  /* 0x4131c9d1ff097424 */ /* 0x000fe200078e00ff */
[----:B---3--:R-:W-:Y:S02]  /*170f0*/  HFMA2.MMA R18, -RZ, RZ, 1.7431640625, 3.181640625 ;  /* 0x3ef9425dff127435 */ /* 0x008fe400000001ff */
[----:B------:R2:W-:Y:S04]  /*17100*/  STL.64 [R1+0x970], R10 ;  /* 0x0009700a01007387 */ /* 0x0005e80000100a00 */
[----:B------:R3:W-:Y:S01]  /*17110*/  STL.64 [R1+0x978], R12 ;  /* 0x0009780c01007387 */ /* 0x0007e20000100a00 */
[----:B0-----:R-:W-:Y:S01]  /*17120*/  MOV R22, 0xc3aaaf64 ;  /* 0xc3aaaf6400167802 */ /* 0x001fe20000000f00 */
[----:B------:R-:W-:Y:S01]  /*17130*/  IMAD.MOV.U32 R23, RZ, RZ, -0x48d87794 ;  /* 0xb727886cff177424 */ /* 0x000fe200078e00ff */
[----:B-1----:R-:W-:Y:S01]  /*17140*/  MOV R14, 0x42393dd8 ;  /* 0x42393dd8000e7802 */ /* 0x002fe20000000f00 */
[----:B------:R-:W-:Y:S01]  /*17150*/  IMAD.MOV.U32 R15, RZ, RZ, -0x48fb0fcd ;  /* 0xb704f033ff0f7424 */ /* 0x000fe200078e00ff */
[----:B------:R0:W-:Y:S01]  /*17160*/  STL.64 [R1+0x990], R6 ;  /* 0x0009900601007387 */ /* 0x0001e20000100a00 */
[----:B--2---:R-:W-:Y:S01]  /*17170*/  MOV R10, 0xc085691e ;  /* 0xc085691e000a7802 */ /* 0x004fe20000000f00 */
[----:B------:R-:W-:-:S02]  /*17180*/  IMAD.MOV.U32 R11, RZ, RZ, 0x3b4b3729 ;  /* 0x3b4b3729ff0b7424 */ /* 0x000fc400078e00ff */
[----:B------:R0:W-:Y:S01]  /*17190*/  STL.64 [R1+0x988], R22 ;  /* 0x0009881601007387 */ /* 0x0001e20000100a00 */
[----:B---3--:R-:W-:Y:S01]  /*171a0*/  MOV R12, 0x3eb9a9a3 ;  /* 0x3eb9a9a3000c7802 */ /* 0x008fe20000000f00 */
[----:B------:R-:W-:Y:S02]  /*171b0*/  IMAD.MOV.U32 R13, RZ, RZ, 0x3e6301dc ;  /* 0x3e6301dcff0d7424 */ /* 0x000fe400078e00ff */
[----:B------:R0:W-:Y:S04]  /*171c0*/  STL.64 [R1+0x998], R14 ;  /* 0x0009980e01007387 */ /* 0x0001e80000100a00 */
[----:B------:R0:W-:Y:S04]  /*171d0*/  STL.64 [R1+0x9a0], R8 ;  /* 0x0009a00801007387 */ /* 0x0001e80000100a00 */
[----:B------:R0:W-:Y:S04]  /*171e0*/  STL.64 [R1+0x9a8], R10 ;  /* 0x0009a80a01007387 */ /* 0x0001e80000100a00 */
[----:B------:R0:W-:Y:S04]  /*171f0*/  STL.64 [R1+0x9b0], R20 ;  /* 0x0009b01401007387 */ /* 0x0001e80000100a00 */
[----:B------:R0:W-:Y:S04]  /*17200*/  STL.64 [R1+0x9b8], R12 ;  /* 0x0009b80c01007387 */ /* 0x0001e80000100a00 */
[----:B------:R0:W-:Y:S01]  /*17210*/  STL [R1+0x9c0], R18 ;  /* 0x0009c01201007387 */ /* 0x0001e20000100800 */
[----:B------:R-:W-:Y:S05]  /*17220*/  @P0 BRA `(.L_x_1060) ;  /* 0x00000000009c0947 */ /* 0x000fea0003800000 */
[----:B------:R-:W-:Y:S01]  /*17230*/  FSETP.GEU.FTZ.AND P0, PT, R5, 1, PT ;  /* 0x3f8000000500780b */ /* 0x000fe20003f1e000 */
[----:B0-----:R-:W-:-:S12]  /*17240*/  IMAD.MOV.U32 R8, RZ, RZ, RZ ;  /* 0x000000ffff087224 */ /* 0x001fd800078e00ff */
[----:B------:R-:W-:Y:S05]  /*17250*/  @P0 BRA `(.L_x_1061) ;  /* 0x0000000400180947 */ /* 0x000fea0003800000 */
[C---:B------:R-:W-:Y:S01]  /*17260*/  FADD.FTZ.RZ R5, R0.reuse, 1 ;  /* 0x3f80000000057421 */ /* 0x040fe2000001c000 */
[----:B------:R-:W-:Y:S01]  /*17270*/  IMAD.MOV.U32 R8, RZ, RZ, 0x3e800000 ;  /* 0x3e800000ff087424 */ /* 0x000fe200078e00ff */
        /* <DEDUP_REMOVED lines=28> */
.L_x_1063:
[----:B------:R-:W-:Y:S05]  /*17440*/  BSYNC B2 ;  /* 0x0000000000027941 */ /* 0x000fea0003800000 */
.L_x_1062:
[----:B------:R-:W-:-:S04]  /*17450*/  FADD.FTZ R0, -R0, R5 ;  /* 0x0000000500007221 */ /* 0x000fc80000010100 */
[----:B------:R-:W-:-:S06]  /*17460*/  FMUL.FTZ R0, R0, -2 ;  /* 0xc000000000007820 */ /* 0x000fcc0000410000 */
[----:B------:R-:W0:Y:S02]  /*17470*/  MUFU.SQRT R0, R0 ;  /* 0x0000000000007308 */ /* 0x000e240000002000 */
[----:B0-----:R-:W-:Y:S01]  /*17480*/  FADD.FTZ R8, -R0, -RZ ;  /* 0x800000ff00087221 */ /* 0x001fe20000010100 */
[----:B------:R-:W-:Y:S06]  /*17490*/  BRA `(.L_x_1061) ;  /* 0x0000000000887947 */ /* 0x000fec0003800000 */
.L_x_1060:
[C---:B------:R-:W-:Y:S01]  /*174a0*/  FADD.FTZ.RZ R5, R0.reuse, 1 ;  /* 0x3f80000000057421 */ /* 0x040fe2000001c000 */
[----:B0-----:R-:W-:Y:S01]  /*174b0*/  MOV R8, 0x3e800000 ;  /* 0x3e80000000087802 */ /* 0x001fe20000000f00 */
[----:B------:R-:W-:Y:S01]  /*174c0*/  BSSY B2, `(.L_x_1064) ;  /* 0x000001c000027945 */ /* 0x000fe20003800000 */
[----:B------:R-:W-:Y:S01]  /*174d0*/  MOV R9, 0x3d39bf78 ;  /* 0x3d39bf7800097802 */ /* 0x000fe20000000f00 */
[----:B------:R-:W-:Y:S01]  /*174e0*/  VIADD R5, R5, 0xc0c00000 ;  /* 0xc0c0000005057836 */ /* 0x000fe20000000000 */
[----:B------:R-:W-:-:S04]  /*174f0*/  ISETP.GE.U32.AND P0, PT, R0, 0x7f800000, PT ;  /* 0x7f8000000000780c */ /* 0x000fc80003f06070 */
        /* <DEDUP_REMOVED lines=24> */
.L_x_1065:
[----:B------:R-:W-:Y:S05]  /*17680*/  BSYNC B2 ;  /* 0x0000000000027941 */ /* 0x000fea0003800000 */
.L_x_1064:
[----:B------:R-:W-:-:S04]  /*17690*/  FADD.FTZ R0, -R0, R5 ;  /* 0x0000000500007221 */ /* 0x000fc80000010100 */
[----:B------:R-:W-:-:S04]  /*176a0*/  FMUL.FTZ R0, R0, -2 ;  /* 0xc000000000007820 */ /* 0x000fc80000410000 */
[----:B------:R0:W1:Y:S03]  /*176b0*/  MUFU.SQRT R8, R0 ;  /* 0x0000000000087308 */ /* 0x0000660000002000 */
.L_x_1061:
[----:B------:R-:W-:Y:S05]  /*176c0*/  BSYNC B0 ;  /* 0x0000000000007941 */ /* 0x000fea0003800000 */
.L_x_1059:
[----:B------:R-:W-:Y:S01]  /*176d0*/  FMUL.FTZ R12, R3, 0.5 ;  /* 0x3f000000030c7820 */ /* 0x000fe20000410000 */
[----:B------:R-:W-:Y:S01]  /*176e0*/  HFMA2.MMA R13, -RZ, RZ, 0.80126953125, -0.00891876220703125 ;  /* 0x3a69a091ff0d7435 */ /* 0x000fe200000001ff */
[----:B------:R-:W-:Y:S01]  /*176f0*/  BSSY B0, `(.L_x_1066) ;  /* 0x0000163000007945 */ /* 0x000fe20003800000 */
[----:B------:R-:W-:Y:S01]  /*17700*/  HFMA2.MMA R27, -RZ, RZ, 0, 0 ;  /* 0x00000000ff1b7435 */ /* 0x000fe200000001ff */
        /* <DEDUP_REMOVED lines=9> */
[----:B--2---:R-:W-:Y:S01]  /*177a0*/  MOV R12, 0x40000000 ;  /* 0x40000000000c7802 */ /* 0x004fe20000000f00 */
[----:B------:R-:W-:Y:S01]  /*177b0*/  IMAD.MOV.U32 R35, RZ, RZ, RZ ;  /* 0x000000ffff237224 */ /* 0x000fe200078e00ff */
[----:B------:R-:W-:Y:S01]  /*177c0*/  MOV R41, RZ ;  /* 0x000000ff00297202 */ /* 0x000fe20000000f00 */
[----:B------:R-:W-:Y:S01]  /*177d0*/  IMAD.MOV.U32 R39, RZ, RZ, RZ ;  /* 0x000000ffff277224 */ /* 0x000fe200078e00ff */
[----:B------:R-:W-:Y:S01]  /*177e0*/  MOV R49, RZ ;  /* 0x000000ff00317202 */ /* 0x000fe20000000f00 */
[----:B------:R-:W-:Y:S01]  /*177f0*/  IMAD.MOV.U32 R43, RZ, RZ, RZ ;  /* 0x000000ffff2b7224 */ /* 0x000fe200078e00ff */
[----:B------:R-:W-:Y:S01]  /*17800*/  MOV R24, RZ ;  /* 0x000000ff00187202 */ /* 0x000fe20000000f00 */
[----:B------:R-:W-:-:S02]  /*17810*/  IMAD.MOV.U32 R47, RZ, RZ, RZ ;  /* 0x000000ffff2f7224 */ /* 0x000fc400078e00ff */
[----:B01----:R-:W-:Y:S01]  /*17820*/  FMUL.FTZ R0, R5, R8 ;  /* 0x0000000805007220 */ /* 0x003fe20000410000 */
[----:B------:R-:W-:-:S03]  /*17830*/  IMAD.MOV.U32 R51, RZ, RZ, RZ ;  /* 0x000000ffff337224 */ /* 0x000fc600078e00ff */
[C---:B------:R-:W-:Y:S01]  /*17840*/  FADD.FTZ R5, -R0.reuse, -RZ ;  /* 0x800000ff00057221 */ /* 0x040fe20000010100 */
[----:B------:R-:W-:-:S03]  /*17850*/  FSETP.GT.FTZ.AND P1, PT, R0, RZ, PT ;  /* 0x000000ff0000720b */ /* 0x000fc60003f34000 */
[C---:B------:R-:W-:Y:S01]  /*17860*/  FADD.FTZ R7, |R5|.reuse, 4 ;  /* 0x4080000005077421 */ /* 0x040fe20000010200 */
[C---:B------:R-:W-:Y:S01]  /*17870*/  FADD.FTZ R6, |R5|.reuse, -4 ;  /* 0xc080000005067421 */ /* 0x040fe20000010200 */
[----:B------:R-:W-:-:S04]  /*17880*/  FMUL.FTZ R11, R5, R5 ;  /* 0x00000005050b7220 */ /* 0x000fc80000410000 */
[----:B------:R-:W0:Y:S01]  /*17890*/  MUFU.RCP R7, R7 ;  /* 0x0000000700077308 */ /* 0x000e220000001000 */
[----:B------:R-:W-:-:S07]  /*178a0*/  FMUL.FTZ R9, R11, -1.4426950216293334961 ;  /* 0xbfb8aa3b0b097820 */ /* 0x000fce0000410000 */
[----:B------:R-:W1:Y:S01]  /*178b0*/  FRND.TRUNC R9, R9 ;  /* 0x0000000900097307 */ /* 0x000e62000020d000 */
[----:B0-----:R-:W-:-:S04]  /*178c0*/  FMUL.FTZ R6, R6, R7 ;  /* 0x0000000706067220 */ /* 0x001fc80000410000 */
[----:B------:R-:W-:Y:S01]  /*178d0*/  FADD.FTZ R10, R6, 1 ;  /* 0x3f800000060a7421 */ /* 0x000fe20000010000 */
[----:B-1----:R-:W-:-:S03]  /*178e0*/  FSETP.GT.FTZ.AND P0, PT, |R9|, 126, PT ;  /* 0x42fc00000900780b */ /* 0x002fc60003f14200 */
[----:B------:R-:W-:-:S04]  /*178f0*/  FFMA.FTZ R10, R10, -4, |R5| ;  /* 0xc08000000a0a7823 */ /* 0x000fc80000010405 */
[----:B------:R-:W-:-:S04]  /*17900*/  FFMA.FTZ R10, |R5|, -R6, R10 ;  /* 0x80000006050a7223 */ /* 0x000fc8000001020a */
[----:B------:R-:W-:Y:S01]  /*17910*/  FFMA.FTZ R10, R7, R10, R6 ;  /* 0x0000000a070a7223 */ /* 0x000fe20000010006 */
[----:B------:R-:W-:-:S03]  /*17920*/  IMAD.MOV.U32 R6, RZ, RZ, 0x42fc0000 ;  /* 0x42fc0000ff067424 */ /* 0x000fc600078e00ff */
[----:B------:R-:W-:Y:S02]  /*17930*/  FFMA.FTZ R7, R10, R13, 0.0070457882247865200043 ;  /* 0x3be6e05b0a077423 */ /* 0x000fe4000001000d */
[----:B------:R-:W-:Y:S02]  /*17940*/  LOP3.LUT R6, R6, 0x80000000, R9, 0xb8, !PT ;  /* 0x8000000006067812 */ /* 0x000fe400078eb809 */
[----:B------:R-:W-:Y:S02]  /*17950*/  FFMA.FTZ R7, R10, R7, -0.015866896137595176697 ;  /* 0xbc81fb4b0a077423 */ /* 0x000fe40000010007 */
[----:B------:R-:W-:Y:S01]  /*17960*/  FSEL R14, R6, R9, P0 ;  /* 0x00000009060e7208 */ /* 0x000fe20000000000 */
[C---:B------:R-:W-:Y:S01]  /*17970*/  FFMA.FTZ R6, |R5|.reuse, R12, 1 ;  /* 0x3f80000005067423 */ /* 0x040fe2000001020c */
[----:B------:R-:W-:Y:S01]  /*17980*/  FFMA.FTZ R7, R10, R7, 0.036429625004529953003 ;  /* 0x3d15373b0a077423 */ /* 0x000fe20000010007 */
[----:B------:R-:W-:Y:S02]  /*17990*/  FSETP.GT.FTZ.AND P0, PT, |R5|, 10.05500030517578125, PT ;  /* 0x4120e1480500780b */ /* 0x000fe40003f14200 */
[----:B------:R-:W-:Y:S01]  /*179a0*/  FFMA.FTZ R13, R14, -0.69314718246459960938, -R11 ;  /* 0xbf3172180e0d7823 */ /* 0x000fe2000001080b */
[----:B------:R-:W-:Y:S01]  /*179b0*/  FFMA.FTZ R7, R10, R7, -0.066643431782722473145 ;  /* 0xbd887c5a0a077423 */ /* 0x000fe20000010007 */
[----:B------:R0:W1:Y:S02]  /*179c0*/  MUFU.RCP R9, R6 ;  /* 0x0000000600097308 */ /* 0x0000640000001000 */
[----:B------:R-:W-:Y:S01]  /*179d0*/  FFMA.FTZ R13, R14, 1.9046542121259335545e-09, R13 ;  /* 0x3102e3080e0d7823 */ /* 0x000fe2000001000d */
[----:B------:R-:W-:Y:S01]  /*179e0*/  FFMA.FTZ R7, R10, R7, 0.093814529478549957275 ;  /* 0x3dc021d50a077423 */ /* 0x000fe20000010007 */
[----:B------:R-:W-:-:S02]  /*179f0*/  FADD.FTZ R14, R14, 12583039 ;  /* 0x4b40007f0e0e7421 */ /* 0x000fc40000010000 */
[----:B------:R-:W-:Y:S01]  /*17a00*/  FMUL.FTZ R13, R13, 1.4426950216293334961 ;  /* 0x3fb8aa3b0d0d7820 */ /* 0x000fe20000410000 */
[----:B------:R-:W-:Y:S01]  /*17a10*/  FFMA.FTZ R7, R10, R7, -0.10099056363105773926 ;  /* 0xbdced4240a077423 */ /* 0x000fe20000010007 */
[----:B------:R-:W-:Y:S02]  /*17a20*/  IMAD.SHL.U32 R14, R14, 0x800000, RZ ;  /* 0x008000000e0e7824 */ /* 0x000fe400078e00ff */
[C---:B0-----:R-:W-:Y:S01]  /*17a30*/  FADD.FTZ R6, |R5|.reuse, -RZ ;  /* 0x800000ff05067221 */ /* 0x041fe20000010200 */
[C---:B------:R-:W-:Y:S01]  /*17a40*/  FFMA.FTZ R7, R10.reuse, R7, 0.06809400022029876709 ;  /* 0x3d8b74de0a077423 */ /* 0x040fe20000010007 */
[----:B------:R-:W0:Y:S02]  /*17a50*/  MUFU.EX2 R13, R13 ;  /* 0x0000000d000d7308 */ /* 0x000e240000000800 */
[----:B------:R-:W-:Y:S01]  /*17a60*/  FFMA.FTZ R11, |R5|, -R6, R11 ;  /* 0x80000006050b7223 */ /* 0x000fe2000001020b */
[----:B------:R-:W-:Y:S01]  /*17a70*/  HFMA2.MMA R6, -RZ, RZ, 1.875, 0 ;  /* 0x3f800000ff067435 */ /* 0x000fe200000001ff */
[----:B------:R-:W-:-:S04]  /*17a80*/  FFMA.FTZ R7, R10, R7, 0.015377387404441833496 ;  /* 0x3c7bf1700a077423 */ /* 0x000fc80000010007 */
[----:B------:R-:W-:-:S04]  /*17a90*/  FFMA.FTZ R7, R10, R7, -0.1396210789680480957 ;  /* 0xbe0ef8d40a077423 */ /* 0x000fc80000010007 */
[----:B------:R-:W-:-:S04]  /*17aa0*/  FFMA.FTZ R10, R10, R7, 1.232995152473449707 ;  /* 0x3f9dd2c90a0a7423 */ /* 0x000fc80000010007 */
[----:B-1----:R-:W-:Y:S01]  /*17ab0*/  FMUL.FTZ R12, R10, R9 ;  /* 0x000000090a0c7220 */ /* 0x002fe20000410000 */
[----:B0-----:R-:W-:-:S03]  /*17ac0*/  FMUL.FTZ R14, R14, R13 ;  /* 0x0000000d0e0e7220 */ /* 0x001fc60000410000 */
[----:B------:R-:W-:Y:S01]  /*17ad0*/  FMUL.FTZ R7, R12, -2 ;  /* 0xc00000000c077820 */ /* 0x000fe20000410000 */
[----:B------:R-:W-:-:S03]  /*17ae0*/  FFMA.FTZ R14, R14, R11, R14 ;  /* 0x0000000b0e0e7223 */ /* 0x000fc6000001000e */
[----:B------:R-:W-:Y:S01]  /*17af0*/  FFMA.FTZ R7, |R5|, R7, R10 ;  /* 0x0000000705077223 */ /* 0x000fe2000001020a */
[----:B------:R-:W-:Y:S01]  /*17b00*/  CS2R R10, SRZ ;  /* 0x00000000000a7805 */ /* 0x000fe2000001ff00 */
[----:B------:R-:W-:Y:S02]  /*17b10*/  IMAD.MOV.U32 R5, RZ, RZ, RZ ;  /* 0x000000ffff057224 */ /* 0x000fe400078e00ff */
[----:B------:R-:W-:-:S04]  /*17b20*/  FADD.FTZ R7, -R12, R7 ;  /* 0x000000070c077221 */ /* 0x000fc80000010100 */
[----:B------:R-:W-:Y:S01]  /*17b30*/  FFMA.FTZ R7, R9, R7, R12 ;  /* 0x0000000709077223 */ /* 0x000fe2000001000c */
[----:B------:R-:W-:Y:S02]  /*17b40*/  MOV R9, 0x7f800000 ;  /* 0x7f80000000097802 */ /* 0x000fe40000000f00 */
[----:B------:R-:W-:Y:S01]  /*17b50*/  CS2R R12, SRZ ;  /* 0x00000000000c7805 */ /* 0x000fe2000001ff00 */
[----:B------:R-:W-:Y:S01]  /*17b60*/  FMUL.FTZ R0, R7, R14 ;  /* 0x0000000e07007220 */ /* 0x000fe20000410000 */
[----:B------:R-:W-:Y:S01]  /*17b70*/  IMAD.MOV.U32 R7, RZ, RZ, RZ ;  /* 0x000000ffff077224 */ /* 0x000fe200078e00ff */
[----:B------:R-:W-:-:S03]  /*17b80*/  CS2R R14, SRZ ;  /* 0x00000000000e7805 */ /* 0x000fc6000001ff00 */
[----:B------:R-:W-:-:S05]  /*17b90*/  FSEL R0, R0, RZ, !P0 ;  /* 0x000000ff00007208 */ /* 0x000fca0004000000 */
[----:B------:R-:W-:-:S07]  /*17ba0*/  @P1 FADD.FTZ R0, -R0, 2 ;  /* 0x4000000000001421 */ /* 0x000fce0000010100 */
.L_x_1070:
        /* <DEDUP_REMOVED lines=262> */
[----:B------:R-:W-:Y:S02]  /*18c10*/  @P3 IMAD.MOV R28, RZ, RZ, R24 ;  /* 0x000000ffff1c3224 */ /* 0x000fe400078e0218 */
[----:B------:R-:W-:-:S03]  /*18c20*/  @!P0 FMUL.FTZ R20, R7, R8 ;  /* 0x0000000807148220 */ /* 0x000fc60000410000 */
[----:B------:R-:W-:Y:S01]  /*18c30*/  @P1 MOV R24, R28 ;  /* 0x0000001c00181202 */ /* 0x000fe20000000f00 */
[----:B--2---:R-:W-:-:S07]  /*18c40*/  @P1 FFMA.FTZ R26, R20, R34, R26 ;  /* 0x00000022141a1223 */ /* 0x004fce000001001a */
.L_x_1068:
[----:B------:R-:W-:Y:S05]  /*18c50*/  BSYNC B2 ;  /* 0x0000000000027941 */ /* 0x000fea0003800000 */
.L_x_1067:
        /* <DEDUP_REMOVED lines=12> */
.L_x_1069:
[----:B------:R-:W-:Y:S05]  /*18d20*/  BSYNC B0 ;  /* 0x0000000000007941 */ /* 0x000fea0003800000 */
.L_x_1066:
        /* <DEDUP_REMOVED lines=63> */
[----:B------:R-:W-:Y:S01]  /*19120*/  @!P0 LEA R11, R10, 0x3ff00000, 0x14 ;  /* 0x3ff000000a0b8811 */ /* 0x000fe200078ea0ff */
[----:B------:R-:W-:-:S06]  /*19130*/  @!P0 IMAD.MOV.U32 R10, RZ, RZ, RZ ;  /* 0x000000ffff0a8224 */ /* 0x000fcc00078e00ff */
[----:B------:R-:W-:-:S11]  /*19140*/  @!P0 DMUL R20, R8, R10 ;  /* 0x0000000a08148228 */ /* 0x000fd60000000000 */
.L_x_1072:
[----:B------:R-:W-:Y:S05]  /*19150*/  BSYNC B0 ;  /* 0x0000000000007941 */ /* 0x000fea0003800000 */
.L_x_1071:
        /* <DEDUP_REMOVED lines=27> */
[----:B------:R-:W-:Y:S01]  /*19310*/  MOV R10, R18 ;  /* 0x00000012000a7202 */ /* 0x000fe20000000f00 */
[----:B------:R-:W-:Y:S01]  /*19320*/  IMAD.MOV.U32 R11, RZ, RZ, R19 ;  /* 0x000000ffff0b7224 */ /* 0x000fe200078e0013 */
[----:B------:R-:W-:-:S07]  /*19330*/  MOV R14, 0x19350 ;  /* 0x00019350000e7802 */ /* 0x000fce0000000f00 */
[----:B------:R-:W-:Y:S05]  /*19340*/  CALL.REL.NOINC `($__internal_3_$__cuda_sm20_dsqrt_rn_f64_mediumpath_v1) ;  /* 0x0000018c00b87944 */ /* 0x000fea0003c00000 */
.L_x_1074:
[----:B------:R-:W-:Y:S05]  /*19350*/  BSYNC B0 ;  /* 0x0000000000007941 */ /* 0x000fea0003800000 */
.L_x_1073:
[----:B------:R-:W0:Y:S01]  /*19360*/  MUFU.RCP64H R7, R11 ;  /* 0x0000000b00077308 */ /* 0x000e220000001800 */
[----:B------:R-:W-:Y:S01]  /*19370*/  IMAD.MOV.U32 R6, RZ, RZ, 0x1 ;  /* 0x00000001ff067424 */ /* 0x000fe200078e00ff */
[----:B------:R-:W-:Y:S01]  /*19380*/  FSETP.GEU.AND P1, PT, |R21|, 6.5827683646048100446e-37, PT ;  /* 0x036000001500780b */ /* 0x000fe20003f2e200 */
[----:B------:R-:W-:Y:S04]  /*19390*/  BSSY B0, `(.L_x_1075) ;  /* 0x0000011000007945 */ /* 0x000fe80003800000 */
        /* <DEDUP_REMOVED lines=11> */
[----:B------:R-:W-:Y:S02]  /*19450*/  MOV R14, R10 ;  /* 0x0000000a000e7202 */ /* 0x000fe40000000f00 */
[----:B------:R-:W-:-:S07]  /*19460*/  MOV R6, 0x19480 ;  /* 0x0001948000067802 */ /* 0x000fce0000000f00 */
[----:B------:R-:W-:Y:S05]  /*19470*/  CALL.REL.NOINC `($__internal_2_$__cuda_sm20_div_rn_f64_full) ;  /* 0x0000018800007944 */ /* 0x000fea0003c00000 */
[----:B------:R-:W-:Y:S01]  /*19480*/  IMAD.MOV.U32 R6, RZ, RZ, R24 ;  /* 0x000000ffff067224 */ /* 0x000fe200078e0018 */
[----:B------:R-:W-:-:S07]  /*19490*/  MOV R7, R25 ;  /* 0x0000001900077202 */ /* 0x000fce0000000f00 */
.L_x_1076:
[----:B------:R-:W-:Y:S05]  /*194a0*/  BSYNC B0 ;  /* 0x0000000000007941 */ /* 0x000fea0003800000 */
.L_x_1075:
        /* <DEDUP_REMOVED lines=9> */
.L_x_1016:
[----:B------:R-:W-:Y:S01]  /*19540*/  IMAD.MOV.U32 R5, RZ, RZ, 0x3f800000 ;  /* 0x3f800000ff057424 */ /* 0x000fe200078e00ff */
[----:B------:R-:W-:-:S04]  /*19550*/  FSETP.GT.FTZ.AND P0, PT, R0, RZ, PT ;  /* 0x000000ff0000720b */ /* 0x000fc80003f14000 */
[----:B------:R-:W-:-:S09]  /*19560*/  FSEL R5, R5, +QNAN , P0 ;  /* 0x7fc0000005057808 */ /* 0x000fd20000000000 */
.L_x_1015:
[----:B------:R-:W-:Y:S05]  /*19570*/  BSYNC B3 ;  /* 0x0000000000037941 */ /* 0x000fea0003800000 */
.L_x_1014:
[----:B------:R-:W-:-:S04]  /*19580*/  MOV R39, 0x0 ;  /* 0x0000000000277802 */ /* 0x000fc80000000f00 */
[----:B------:R-:W-:Y:S05]  /*19590*/  RET.REL.NODEC R38 `(_ZN2at6native27unrolled_elementwise_kernelIN48_GLOBAL__N__08322988_15_IGammaKernel_cu_cb51a28d10CalcIgammaIfEESt5arrayIPcLm3EELi4E23TrivialOffsetCalculatorILi2EjES8_ILi1EjENS0_6memory12LoadWithCastILi2EEENSB_13StoreWithCastILi1EEEEEviT_T0_T2_T3_T4_T5_) ;  /* 0xfffffe6826987950 */ /* 0x000fea0003c3ffff */
        .type           $_ZN2at6native27unrolled_elementwise_kernelIN48_GLOBAL__N__08322988_15_IGammaKernel_cu_cb51a28d10CalcIgammaIfEESt5arrayIPcLm3EELi4E23TrivialOffsetCalculatorILi2EjES8_ILi1EjENS0_6memory12LoadWithCastILi2EEENSB_13StoreWithCastILi1EEEEEviT_T0_T2_T3_T4_T5_$_ZN46_INTERNAL_08322988_15_IGammaKernel_cu_cb51a28d48_GLOBAL__N__08322988_15_IGammaKernel_cu_cb51a28d12calc_igammacIfEET_S2_S2_,@function
        .size           $_ZN2at6native27unrolled_elementwise_kernelIN48_GLOBAL__N__08322988_15_IGammaKernel_cu_cb51a28d10CalcIgammaIfEESt5arrayIPcLm3EELi4E23TrivialOffsetCalculatorILi2EjES8_ILi1EjENS0_6memory12LoadWithCastILi2EEENSB_13StoreWithCastILi1EEEEEviT_T0_T2_T3_T4_T5_$_ZN46_INTERNAL_08322988_15_IGammaKernel_cu_cb51a28d48_GLOBAL__N__08322988_15_IGammaKernel_cu_cb51a28d12calc_igammacIfEET_S2_S2_,($__internal_2_$__cuda_sm20_div_rn_f64_full - $_ZN2at6native27unrolled_elementwise_kernelIN48_GLOBAL__N__08322988_15_IGammaKernel_cu_cb51a28d10CalcIgammaIfEESt5arrayIPcLm3EELi4E23TrivialOffsetCalculatorILi2EjES8_ILi1EjENS0_6memory12LoadWithCastILi2EEENSB_13StoreWithCastILi1EEEEEviT_T0_T2_T3_T4_T5_$_ZN46_INTERNAL_08322988_15_IGammaKernel_cu_cb51a28d48_GLOBAL__N__08322988_15_IGammaKernel_cu_cb51a28d12calc_igammacIfEET_S2_S2_)
$_ZN2at6native27unrolled_elementwise_kernelIN48_GLOBAL__N__08322988_15_IGammaKernel_cu_cb51a28d10CalcIgammaIfEESt5arrayIPcLm3EELi4E23TrivialOffsetCalculatorILi2EjES8_ILi1EjENS0_6memory12LoadWithCastILi2EEENSB_13StoreWithCastILi1EEEEEviT_T0_T2_T3_T4_T5_$_ZN46_INTERNAL_08322988_15_IGammaKernel_cu_cb51a28d48_GLOBAL__N__08322988_15_IGammaKernel_cu_cb51a28d12calc_igammacIfEET_S2_S2_:
        /* <DEDUP_REMOVED lines=30> */
[----:B------:R-:W-:Y:S01]  /*19780*/  FSETP.GT.FTZ.AND P0, PT, R5, 200, PT ;  /* 0x434800000500780b */ /* 0x000fe20003f14000 */
        /* <DEDUP_REMOVED lines=11> */
.L_x_1082:
[----:B------:R-:W-:Y:S05]  /*19840*/  BSYNC B4 ;  /* 0x0000000000047941 */ /* 0x000fea0003800000 */
.L_x_1081:
        /* <DEDUP_REMOVED lines=28> */
[----:B------:R-:W-:Y:S01]  /*19a10*/  IMAD.MOV.U32 R11, RZ, RZ, R15 ;  /* 0x000000ffff0b7224 */ /* 0x000fe200078e000f */
[----:B------:R-:W-:Y:S01]  /*19a20*/  MOV R20, 0x9999999a ;  /* 0x9999999a00147802 */ /* 0x000fe20000000f00 */
[----:B------:R-:W-:Y:S01]  /*19a30*/  IMAD.MOV.U32 R21, RZ, RZ, -0x40266667 ;  /* 0xbfd99999ff157424 */ /* 0x000fe200078e00ff */
[----:B------:R-:W-:-:S07]  /*19a40*/  MOV R6, 0x19a60 ;  /* 0x00019a6000067802 */ /* 0x000fce0000000f00 */
[----:B------:R-:W-:Y:S05]  /*19a50*/  CALL.REL.NOINC `($__internal_2_$__cuda_sm20_div_rn_f64_full) ;  /* 0x0000018000887944 */ /* 0x000fea0003c00000 */
[----:B------:R-:W-:Y:S01]  /*19a60*/  MOV R6, R24 ;  /* 0x0000001800067202 */ /* 0x000fe20000000f00 */
[----:B------:R-:W-:-:S07]  /*19a70*/  IMAD.MOV.U32 R7, RZ, RZ, R25 ;  /* 0x000000ffff077224 */ /* 0x000fce00078e0019 */
.L_x_1087:
[----:B------:R-:W-:Y:S05]  /*19a80*/  BSYNC B4 ;  /* 0x0000000000047941 */ /* 0x000fea0003800000 */
.L_x_1086:
[----:B------:R-:W-:-:S06]  /*19a90*/  FMUL.FTZ R14, R5, 1 ;  /* 0x3f800000050e7820 */ /* 0x000fcc0000410000 */
[----:B------:R-:W0:Y:S02]  /*19aa0*/  F2F.F64.F32 R14, R14 ;  /* 0x0000000e000e7310 */ /* 0x000e240000201800 */
[----:B0-----:R-:W-:-:S14]  /*19ab0*/  DSETP.GEU.AND P0, PT, R6, R14, PT ;  /* 0x0000000e0600722a */ /* 0x001fdc0003f0e000 */
[----:B------:R-:W-:Y:S05]  /*19ac0*/  @!P0 BRA `(.L_x_1088) ;  /* 0x0000001c008c8947 */ /* 0x000fea0003800000 */
[----:B------:R-:W-:Y:S01]  /*19ad0*/  BSSY B2, `(.L_x_1089) ;  /* 0x0000012000027945 */ /* 0x000fe20003800000 */
[----:B------:R-:W-:Y:S01]  /*19ae0*/  FADD.FTZ R14, -R3, -RZ ;  /* 0x800000ff030e7221 */ /* 0x000fe20000010100 */
[----:B------:R-:W-:Y:S01]  /*19af0*/  MOV R0, 0x1 ;  /* 0x0000000100007802 */ /* 0x000fe20000000f00 */
[----:B------:R-:W-:Y:S01]  /*19b00*/  IMAD.MOV.U32 R6, RZ, RZ, 0x3f800000 ;  /* 0x3f800000ff067424 */ /* 0x000fe200078e00ff */
[----:B------:R-:W-:-:S07]  /*19b10*/  MOV R3, RZ ;  /* 0x000000ff00037202 */ /* 0x000fce0000000f00 */
.L_x_1090:
[----:B------:R-:W-:Y:S01]  /*19b20*/  I2FP.F32.S32 R8, R0 ;  /* 0x0000000000087245 */ /* 0x000fe20000201400 */
[----:B------:R-:W-:-:S03]  /*19b30*/  VIADD R0, R0, 0x1 ;  /* 0x0000000100007836 */ /* 0x000fc60000000000 */
        /* <DEDUP_REMOVED lines=12> */
.L_x_1089:
        /* <DEDUP_REMOVED lines=9> */
[----:B------:R-:W0:Y:S03]  /*19c90*/  MUFU.RCP R14, R0 ;  /* 0x00000000000e7308 */ /* 0x000e260000001000 */
[----:B------:R-:W-:Y:S02]  /*19ca0*/  FSEL R15, R11, R0, !P0 ;  /* 0x000000000b0f7208 */ /* 0x000fe40004000000 */
[----:B------:R-:W-:Y:S02]  /*19cb0*/  MOV R11, 0x3e055027 ;  /* 0x3e055027000b7802 */ /* 0x000fe40000000f00 */
[C---:B------:R-:W-:Y:S02]  /*19cc0*/  IADD3 R6, R15.reuse, -0x3f2aaaab, RZ ;  /* 0xc0d555550f067810 */ /* 0x040fe40007ffe0ff */
[----:B------:R-:W-:-:S02]  /*19cd0*/  ISETP.GE.U32.AND P1, PT, R15, 0x7f800000, PT ;  /* 0x7f8000000f00780c */ /* 0x000fc40003f26070 */
        /* <DEDUP_REMOVED lines=17> */
[----:B------:R-:W-:Y:S02]  /*19df0*/  @P1 IMAD.MOV.U32 R11, RZ, RZ, 0x7f800000 ;  /* 0x7f800000ff0b1424 */ /* 0x000fe400078e00ff */
[----:B------:R-:W-:-:S04]  /*19e00*/  FFMA.FTZ R13, R12, R13, R12 ;  /* 0x0000000d0c0d7223 */ /* 0x000fc8000001000c */
[----:B------:R-:W-:Y:S01]  /*19e10*/  FFMA.FTZ R6, R6, 0.69314718246459960938, R13 ;  /* 0x3f31721806067823 */ /* 0x000fe2000001000d */
[----:B------:R-:W-:Y:S01]  /*19e20*/  HFMA2.MMA R13, -RZ, RZ, 0.78662109375, -1877 ;  /* 0x3a4be755ff0d7435 */ /* 0x000fe200000001ff */
[----:B------:R-:W-:-:S04]  /*19e30*/  @P1 FFMA.FTZ R6, R15, R11, +INF ;  /* 0x7f8000000f061423 */ /* 0x000fc8000001000b */
[----:B------:R-:W-:-:S05]  /*19e40*/  FMUL.FTZ R6, R6, 0.5 ;  /* 0x3f00000006067820 */ /* 0x000fca0000410000 */
[----:B------:R-:W-:Y:S01]  /*19e50*/  FFMA.FTZ R11, R8, R13, -0.0027776553761214017868 ;  /* 0xbb360953080b7423 */ /* 0x000fe2000001000d */
[----:B------:R-:W-:Y:S02]  /*19e60*/  FSEL R6, R6, -INF , P0 ;  /* 0xff80000006067808 */ /* 0x000fe40000000000 */
[C---:B------:R-:W-:Y:S01]  /*19e70*/  FSETP.NEU.FTZ.AND P0, PT, |R7|.reuse, +INF , PT ;  /* 0x7f8000000700780b */ /* 0x040fe20003f1d200 */
[----:B------:R-:W-:Y:S01]  /*19e80*/  FFMA.FTZ R13, R8, R11, 0.083333276212215423584 ;  /* 0x3daaaaa3080d7423 */ /* 0x000fe2000001000b */
[----:B------:R-:W-:-:S03]  /*19e90*/  FADD.FTZ R11, |R7|, -0.5 ;  /* 0xbf000000070b7421 */ /* 0x000fc60000010200 */
[----:B------:R-:W-:Y:S01]  /*19ea0*/  FFMA.FTZ R14, R14, R13, 0.91893851757049560547 ;  /* 0x3f6b3f8e0e0e7423 */ /* 0x000fe2000001000d */
[----:B------:R-:W-:-:S04]  /*19eb0*/  FMUL.FTZ R11, R6, R11 ;  /* 0x0000000b060b7220 */ /* 0x000fc80000410000 */
[----:B------:R-:W-:Y:S01]  /*19ec0*/  FADD.FTZ R14, R11, R14 ;  /* 0x0000000e0b0e7221 */ /* 0x000fe20000010000 */
[----:B------:R-:W-:-:S04]  /*19ed0*/  FADD.FTZ R11, -R0, R11 ;  /* 0x0000000b000b7221 */ /* 0x000fc80000010100 */
[----:B------:R-:W-:-:S05]  /*19ee0*/  FADD.FTZ R11, R11, R14 ;  /* 0x0000000e0b0b7221 */ /* 0x000fca0000010000 */
[----:B------:R-:W-:Y:S01]  /*19ef0*/  FSEL R6, R0, R11, !P0 ;  /* 0x0000000b00067208 */ /* 0x000fe20004000000 */
[----:B------:R-:W-:Y:S06]  /*19f00*/  BRA `(.L_x_1094) ;  /* 0x0000000400407947 */ /* 0x000fec0003800000 */
.L_x_1093:
        /* <DEDUP_REMOVED lines=13> */
.L_x_1092:
        /* <DEDUP_REMOVED lines=15> */
.L_x_1095:
        /* <DEDUP_REMOVED lines=16> */
.L_x_1096:
        /* <DEDUP_REMOVED lines=18> */
[----:B------:R-:W-:Y:S02]  /*1a2f0*/  FSEL R8, RZ, -23, P0 ;  /* 0xc1b80000ff087808 */ /* 0x000fe40000000000 */
[----:B------:R-:W-:Y:S01]  /*1a300*/  FSETP.NEU.FTZ.AND P0, PT, R6, RZ, PT ;  /* 0x000000ff0600720b */ /* 0x000fe20003f1d000 */
[C---:B------:R-:W-:Y:S02]  /*1a310*/  FFMA.FTZ R13, R12.reuse, -R13, 0.14084610342979431152 ;  /* 0x3e1039f60c0d7423 */ /* 0x040fe4000001080d */
[----:B------:R-:W-:Y:S01]  /*1a320*/  FFMA.FTZ R8, R11, 1.1920928955078125e-07, R8 ;  /* 0x340000000b087823 */ /* 0x000fe20000010008 */
[----:B------:R-:W-:Y:S01]  /*1a330*/  @P1 MOV R11, 0x7f800000 ;  /* 0x7f800000000b1802 */ /* 0x000fe20000000f00 */
        /* <DEDUP_REMOVED lines=10> */
[----:B------:R-:W-:-:S04]  /*1a3e0*/  @P1 FFMA.FTZ R8, R6, R11, +INF ;  /* 0x7f80000006081423 */ /* 0x000fc8000001000b */
[----:B------:R-:W-:-:S05]  /*1a3f0*/  FADD.FTZ R8, -R8, -RZ ;  /* 0x800000ff08087221 */ /* 0x000fca0000010100 */
[----:B------:R-:W-:-:S07]  /*1a400*/  FSEL R6, R8, +INF , P0 ;  /* 0x7f80000008067808 */ /* 0x000fce0000000000 */
.L_x_1094:
[----:B------:R-:W-:Y:S05]  /*1a410*/  BSYNC B2 ;  /* 0x0000000000027941 */ /* 0x000fea0003800000 */
.L_x_1091:
        /* <DEDUP_REMOVED lines=29> */
[----:B------:R-:W-:-:S04]  /*1a5f0*/  FFMA.FTZ R15, R18, R12, R15 ;  /* 0x0000000c120f7223 */ /* 0x000fc8000001000f */
[----:B------:R-:W-:Y:S01]  /*1a600*/  FFMA.FTZ R0, R15, R8, R0 ;  /* 0x000000080f007223 */ /* 0x000fe20000010000 */
[----:B------:R-:W-:-:S03]  /*1a610*/  HFMA2.MMA R15, -RZ, RZ, 1.5048828125, 33.21875 ;  /* 0x3e055027ff0f7435 */ /* 0x000fc600000001ff */
        /* <DEDUP_REMOVED lines=29> */
.L_x_1099:
        /* <DEDUP_REMOVED lines=26> */
.L_x_1098:
[----:B------:R-:W-:Y:S05]  /*1a990*/  BSYNC B2 ;  /* 0x0000000000027941 */ /* 0x000fea0003800000 */
.L_x_1097:
        /* <DEDUP_REMOVED lines=12> */
[----:B------:R-:W-:-:S04]  /*1aa60*/  LOP3.LUT R6, R0, 0xff800000, RZ, 0xc0, !PT ;  /* 0xff80000000067812 */ /* 0x000fc800078ec0ff */
[----:B------:R-:W-:Y:S01]  /*1aa70*/  I2FP.F32.S32 R7, R6 ;  /* 0x0000000600077245 */ /* 0x000fe20000201400 */
[----:B------:R-:W-:Y:S02]  /*1aa80*/  IMAD.IADD R0, R15, 0x1, -R6 ;  /* 0x000000010f007824 */ /* 0x000fe400078e0a06 */
        /* <DEDUP_REMOVED lines=13> */
[----:B------:R-:W-:Y:S01]  /*1ab60*/  FFMA.FTZ R0, R7, 1.1920928955078125e-07, R0 ;  /* 0x3400000007007823 */ /* 0x000fe20000010000 */
[----:B------:R-:W-:Y:S01]  /*1ab70*/  HFMA2.MMA R7, -RZ, RZ, 0.78662109375, -1877 ;  /* 0x3a4be755ff077435 */ /* 0x000fe200000001ff */
[----:B------:R-:W-:Y:S01]  /*1ab80*/  FFMA.FTZ R11, R11, R12, R11 ;  /* 0x0000000c0b0b7223 */ /* 0x000fe2000001000b */
[----:B------:R-:W-:-:S03]  /*1ab90*/  @P1 IMAD.MOV.U32 R12, RZ, RZ, 0x7f800000 ;  /* 0x7f800000ff0c1424 */ /* 0x000fc600078e00ff */
[----:B------:R-:W-:Y:S01]  /*1aba0*/  FFMA.FTZ R0, R0, 0.69314718246459960938, R11 ;  /* 0x3f31721800007823 */ /* 0x000fe2000001000b */
[----:B------:R-:W-:-:S04]  /*1abb0*/  @P1 FFMA.FTZ R0, R15, R12, +INF ;  /* 0x7f8000000f001423 */ /* 0x000fc8000001000c */
        /* <DEDUP_REMOVED lines=11> */
.L_x_1102:
        /* <DEDUP_REMOVED lines=13> */
.L_x_1101:
        /* <DEDUP_REMOVED lines=15> */
.L_x_1104:
        /* <DEDUP_REMOVED lines=16> */
.L_x_1105:
        /* <DEDUP_REMOVED lines=33> */
[----:B------:R-:W-:-:S04]  /*1b140*/  @P1 FFMA.FTZ R6, R0, R7, +INF ;  /* 0x7f80000000061423 */ /* 0x000fc80000010007 */
[----:B------:R-:W-:-:S05]  /*1b150*/  FADD.FTZ R6, -R6, -RZ ;  /* 0x800000ff06067221 */ /* 0x000fca0000010100 */
[----:B------:R-:W-:-:S07]  /*1b160*/  FSEL R7, R6, +INF , P0 ;  /* 0x7f80000006077808 */ /* 0x000fce0000000000 */
.L_x_1103:
[----:B------:R-:W-:Y:S05]  /*1b170*/  BSYNC B2 ;  /* 0x0000000000027941 */ /* 0x000fea0003800000 */
.L_x_1100:
        /* <DEDUP_REMOVED lines=28> */
[----:B------:R-:W-:Y:S01]  /*1b340*/  FFMA.FTZ R9, R13, R9, R14 ;  /* 0x000000090d097223 */ /* 0x000fe2000001000e */
[----:B------:R-:W-:-:S03]  /*1b350*/  HFMA2.MMA R14, -RZ, RZ, 1.5048828125, 33.21875 ;  /* 0x3e055027ff0e7435 */ /* 0x000fc600000001ff */
[----:B------:R-:W-:-:S04]  /*1b360*/  FFMA.FTZ R9, R13, R9, R12 ;  /* 0x000000090d097223 */ /* 0x000fc8000001000c */
        /* <DEDUP_REMOVED lines=30> */
.L_x_1108:
[C---:B------:R-:W-:Y:S01]  /*1b550*/  FMUL.FTZ R0, |R5|.reuse, 8388608 ;  /* 0x4b00000005007820 */ /* 0x040fe20000410200 */
[----:B------:R-:W-:Y:S01]  /*1b560*/  FSETP.GEU.FTZ.AND P0, PT, |R5|, 1.175494350822287508e-38, PT ;  /* 0x008000000500780b */ /* 0x000fe20003f1e200 */
[----:B------:R-:W-:-:S03]  /*1b570*/  IMAD.MOV.U32 R12, RZ, RZ, 0x3e055027 ;  /* 0x3e055027ff0c7424 */ /* 0x000fc600078e00ff */
        /* <DEDUP_REMOVED lines=24> */
.L_x_1107:
[----:B------:R-:W-:Y:S05]  /*1b700*/  BSYNC B2 ;  /* 0x0000000000027941 */ /* 0x000fea0003800000 */
.L_x_1106:
[CC--:B------:R-:W-:Y:S01]  /*1b710*/  FFMA.FTZ R8, R5.reuse, R10.reuse, -R8 ;  /* 0x0000000a05087223 */ /* 0x0c0fe20000010808 */
[----:B------:R-:W-:Y:S01]  /*1b720*/  MOV R11, 0x3ab5ebe6 ;  /* 0x3ab5ebe6000b7802 */ /* 0x000fe20000000f00 */
[----:B------:R-:W-:Y:S02]  /*1b730*/  FFMA.FTZ R10, R5, R10, -R0 ;  /* 0x0000000a050a7223 */ /* 0x000fe40000010800 */
        /* <DEDUP_REMOVED lines=28> */
.L_x_1088:
        /* <DEDUP_REMOVED lines=20> */
[----:B------:R-:W-:Y:S01]  /*1ba40*/  MOV R15, 0x47946fa6 ;  /* 0x47946fa6000f7802 */ /* 0x000fe20000000f00 */
[----:B------:R-:W-:Y:S01]  /*1ba50*/  IMAD.MOV.U32 R20, RZ, RZ, 0x4b5edd0a ;  /* 0x4b5edd0aff147424 */ /* 0x000fe200078e00ff */
[----:B------:R1:W-:Y:S01]  /*1ba60*/  STL.64 [R1+0xa00], R10 ;  /* 0x000a000a01007387 */ /* 0x0003e20000100a00 */
        /* <DEDUP_REMOVED lines=8> */
[----:B0-----:R-:W-:Y:S01]  /*1baf0*/  VIADD R19, R37, 0x9f4 ;  /* 0x000009f425137836 */ /* 0x001fe20000000000 */
[----:B------:R-:W-:Y:S01]  /*1bb00*/  MOV R29, 0x4b4b8b8f ;  /* 0x4b4b8b8f001d7802 */ /* 0x000fe20000000f00 */
[----:B------:R-:W-:Y:S01]  /*1bb10*/  IMAD.MOV.U32 R34, RZ, RZ, 0x4c2f75b4 ;  /* 0x4c2f75b4ff227424 */ /* 0x000fe200078e00ff */
[----:B-1----:R-:W-:Y:S01]  /*1bb20*/  MOV R10, 0x1 ;  /* 0x00000001000a7802 */ /* 0x002fe20000000f00 */
[----:B------:R-:W-:Y:S01]  /*1bb30*/  @P0 IMAD.MOV.U32 R10, RZ, RZ, -0x1 ;  /* 0xffffffffff0a0424 */ /* 0x000fe200078e00ff */
[----:B------:R-:W-:Y:S01]  /*1bb40*/  SEL R19, R19, R0, P0 ;  /* 0x0000000013137207 */ /* 0x000fe20000000000 */
[----:B------:R0:W-:Y:S01]  /*1bb50*/  STL.64 [R1+0xa18], R20 ;  /* 0x000a181401007387 */ /* 0x0001e20000100a00 */
[----:B--2---:R-:W-:Y:S01]  /*1bb60*/  IMAD.MOV.U32 R6, RZ, RZ, 0x42840000 ;  /* 0x42840000ff067424 */ /* 0x004fe200078e00ff */
[----:B------:R-:W-:Y:S01]  /*1bb70*/  MOV R7, 0x44f0a000 ;  /* 0x44f0a00000077802 */ /* 0x000fe20000000f00 */
[----:B------:R-:W-:Y:S01]  /*1bb80*/  IMAD.SHL.U32 R0, R10, 0x4, RZ ;  /* 0x000000040a007824 */ /* 0x000fe200078e00ff */
[----:B------:R1:W-:Y:S01]  /*1bb90*/  STL.64 [R1+0xa20], R22 ;  /* 0x000a201601007387 */ /* 0x0003e20000100a00 */
[----:B------:R-:W-:-:S02]  /*1bba0*/  MOV R35, 0x4cc8c38c ;  /* 0x4cc8c38c00237802 */ /* 0x000fc40000000f00 */
[----:B---3--:R-:W-:Y:S01]  /*1bbb0*/  MOV R14, 0x4c5914c6 ;  /* 0x4c5914c6000e7802 */ /* 0x008fe20000000f00 */
[--C-:B------:R-:W-:Y:S01]  /*1bbc0*/  IMAD.IADD R19, R19, 0x1, R0.reuse ;  /* 0x0000000113137824 */ /* 0x100fe200078e0200 */
[----:B------:R-:W-:Y:S01]  /*1bbd0*/  MOV R18, 0x3f800000 ;  /* 0x3f80000000127802 */ /* 0x000fe20000000f00 */
[----:B------:R2:W-:Y:S01]  /*1bbe0*/  STL.64 [R1+0x13c0], R6 ;  /* 0x0013c00601007387 */ /* 0x0005e20000100a00 */
[----:B------:R-:W-:Y:S01]  /*1bbf0*/  MOV R11, RZ ;  /* 0x000000ff000b7202 */ /* 0x000fe20000000f00 */
[----:B0-----:R-:W-:Y:S01]  /*1bc00*/  IMAD.MOV.U32 R20, RZ, RZ, 0x4d0fed36 ;  /* 0x4d0fed36ff147424 */ /* 0x001fe200078e00ff */
[----:B------:R-:W-:Y:S01]  /*1bc10*/  MOV R21, 0x4ce5eb4c ;  /* 0x4ce5eb4c00157802 */ /* 0x000fe20000000f00 */
[----:B------:R-:W-:Y:S01]  /*1bc20*/  STL.64 [R1+0x13c8], R26 ;  /* 0x0013c81a01007387 */ /* 0x000fe20000100a00 */
[----:B-1----:R-:W-:Y:S01]  /*1bc30*/  MOV R22, 0x4c184540 ;  /* 0x4c18454000167802 */ /* 0x002fe20000000f00 */
[----:B------:R-:W-:Y:S02]  /*1bc40*/  IMAD.MOV.U32 R23, RZ, RZ, RZ ;  /* 0x000000ffff177224 */ /* 0x000fe400078e00ff */
[----:B------:R-:W-:Y:S01]  /*1bc50*/  STL.64 [R1+0x13d0], R28 ;  /* 0x0013d01c01007387 */ /* 0x000fe20000100a00 */
[----:B------:R-:W-:Y:S01]  /*1bc60*/  @P0 MOV R11, 0xc ;  /* 0x0000000c000b0802 */ /* 0x000fe20000000f00 */
[----:B--2---:R-:W-:-:S02]  /*1bc70*/  IMAD.IADD R7, R19, 0x1, R0 ;  /* 0x0000000113077824 */ /* 0x004fc400078e0200 */
[----:B------:R-:W-:Y:S04]  /*1bc80*/  STL.64 [R1+0x13d8], R34 ;  /* 0x0013d82201007387 */ /* 0x000fe80000100a00 */
[----:B------:R0:W-:Y:S01]  /*1bc90*/  STL.64 [R1+0x13e0], R20 ;  /* 0x0013e01401007387 */ /* 0x0001e20000100a00 */
[----:B------:R-:W-:-:S03]  /*1bca0*/  IMAD.IADD R9, R7, 0x1, R0 ;  /* 0x0000000107097824 */ /* 0x000fc600078e0200 */
[----:B------:R1:W-:Y:S04]  /*1bcb0*/  STL.64 [R1+0x13e8], R22 ;  /* 0x0013e81601007387 */ /* 0x0003e80000100a00 */
[----:B------:R-:W-:Y:S04]  /*1bcc0*/  STL [R1+0xa28], R14 ;  /* 0x000a280e01007387 */ /* 0x000fe80000100800 */
[----:B------:R2:W-:Y:S01]  /*1bcd0*/  STL [R1+0x13bc], R18 ;  /* 0x0013bc1201007387 */ /* 0x0005e20000100800 */
[----:B------:R-:W-:-:S03]  /*1bce0*/  IADD3 R10, R11, R10, RZ ;  /* 0x0000000a0b0a7210 */ /* 0x000fc60007ffe0ff */
[----:B------:R3:W4:Y:S01]  /*1bcf0*/  LDL R6, [R19] ;  /* 0x0000000013067983 */ /* 0x0007220000100800 */
[----:B------:R-:W-:-:S03]  /*1bd00*/  IMAD.IADD R15, R9, 0x1, R0 ;  /* 0x00000001090f7824 */ /* 0x000fc600078e0200 */
[----:B------:R-:W5:Y:S01]  /*1bd10*/  LDL R7, [R7] ;  /* 0x0000000007077983 */ /* 0x000f620000100800 */
[----:B------:R-:W-:Y:S01]  /*1bd20*/  LEA R37, R10, R37, 0x2 ;  /* 0x000000250a257211 */ /* 0x000fe200078e10ff */
[--C-:B------:R-:W-:Y:S02]  /*1bd30*/  IMAD.IADD R11, R15, 0x1, R0.reuse ;  /* 0x000000010f0b7824 */ /* 0x100fe400078e0200 */
[----:B------:R-:W5:Y:S01]  /*1bd40*/  LDL R9, [R9] ;  /* 0x0000000009097983 */ /* 0x000f620000100800 */
[----:B0-----:R-:W-:Y:S01]  /*1bd50*/  IADD3 R21, R0, R37, RZ ;  /* 0x0000002500157210 */ /* 0x001fe20007ffe0ff */
[--C-:B---3--:R-:W-:Y:S02]  /*1bd60*/  IMAD.IADD R19, R11, 0x1, R0.reuse ;  /* 0x000000010b137824 */ /* 0x108fe400078e0200 */
[----:B-1----:R-:W3:Y:S01]  /*1bd70*/  LDL R23, [R15] ;  /* 0x000000000f177983 */ /* 0x002ee20000100800 */
[----:B------:R-:W-:Y:S01]  /*1bd80*/  IADD3 R41, R21, R0, RZ ;  /* 0x0000000015297210 */ /* 0x000fe20007ffe0ff */
[----:B------:R-:W-:-:S02]  /*1bd90*/  IMAD.IADD R31, R19, 0x1, R0 ;  /* 0x00000001131f7824 */ /* 0x000fc400078e0200 */
[----:B------:R-:W3:Y:S01]  /*1bda0*/  LDL R37, [R37] ;  /* 0x0000000025257983 */ /* 0x000ee20000100800 */
[----:B------:R-:W-:-:S03]  /*1bdb0*/  IADD3 R39, R41, R0, RZ ;  /* 0x0000000029277210 */ /* 0x000fc60007ffe0ff */
[----:B------:R0:W3:Y:S01]  /*1bdc0*/  LDL R25, [R11] ;  /* 0x000000000b197983 */ /* 0x0000e20000100800 */
[----:B------:R-:W-:-:S03]  /*1bdd0*/  IMAD.IADD R29, R31, 0x1, R0 ;  /* 0x000000011f1d7824 */ /* 0x000fc600078e0200 */
[----:B------:R-:W3:Y:S01]  /*1bde0*/  LDL R21, [R21] ;  /* 0x0000000015157983 */ /* 0x000ee20000100800 */
[----:B------:R-:W-:-:S03]  /*1bdf0*/  IADD3 R35, R39, R0, RZ ;  /* 0x0000000027237210 */ /* 0x000fc60007ffe0ff */
[----:B------:R-:W3:Y:S01]  /*1be00*/  LDL R19, [R19] ;  /* 0x0000000013137983 */ /* 0x000ee20000100800 */
[----:B0-----:R-:W-:-:S03]  /*1be10*/  IMAD.IADD R11, R29, 0x1, R0 ;  /* 0x000000011d0b7824 */ /* 0x001fc600078e0200 */
[----:B------:R0:W3:Y:S01]  /*1be20*/  LDL R52, [R41] ;  /* 0x0000000029347983 */ /* 0x0000e20000100800 */
[----:B------:R-:W-:-:S03]  /*1be30*/  IADD3 R43, R35, R0, RZ ;  /* 0x00000000232b7210 */ /* 0x000fc60007ffe0ff */
[----:B------:R-:W3:Y:S01]  /*1be40*/  LDL R50, [R31] ;  /* 0x000000001f327983 */ /* 0x000ee20000100800 */
[----:B------:R-:W-:-:S03]  /*1be50*/  IMAD.IADD R27, R11, 0x1, R0 ;  /* 0x000000010b1b7824 */ /* 0x000fc600078e0200 */
[----:B------:R1:W3:Y:S01]  /*1be60*/  LDL R48, [R39] ;  /* 0x0000000027307983 */ /* 0x0002e20000100800 */
[----:B0-----:R-:W-:-:S03]  /*1be70*/  IADD3 R41, R43, R0, RZ ;  /* 0x000000002b297210 */ /* 0x001fc60007ffe0ff */
[----:B------:R-:W3:Y:S01]  /*1be80*/  LDL R46, [R29] ;  /* 0x000000001d2e7983 */ /* 0x000ee20000100800 */
[----:B------:R-:W-:-:S03]  /*1be90*/  IMAD.IADD R15, R27, 0x1, R0 ;  /* 0x000000011b0f7824 */ /* 0x000fc600078e0200 */
[----:B------:R0:W3:Y:S01]  /*1bea0*/  LDL R44, [R35] ;  /* 0x00000000232c7983 */ /* 0x0000e20000100800 */
[----:B-1----:R-:W-:-:S03]  /*1beb0*/  IADD3 R39, R41, R0, RZ ;  /* 0x0000000029277210 */ /* 0x002fc60007ffe0ff */
[----:B------:R-:W3:Y:S01]  /*1bec0*/  LDL R42, [R11] ;  /* 0x000000000b2a7983 */ /* 0x000ee20000100800 */
[----:B--2---:R-:W-:-:S03]  /*1bed0*/  IMAD.IADD R18, R15, 0x1, R0 ;  /* 0x000000010f127824 */ /* 0x004fc600078e0200 */
[----:B------:R-:W2:Y:S01]  /*1bee0*/  LDL R34, [R43] ;  /* 0x000000002b227983 */ /* 0x000ea20000100800 */
[----:B0-----:R-:W-:-:S03]  /*1bef0*/  IADD3 R35, R39, R0, RZ ;  /* 0x0000000027237210 */ /* 0x001fc60007ffe0ff */
[----:B------:R-:W2:Y:S04]  /*1bf00*/  LDL R28, [R27] ;  /* 0x000000001b1c7983 */ /* 0x000ea80000100800 */
[----:B------:R-:W2:Y:S04]  /*1bf10*/  LDL R26, [R41] ;  /* 0x00000000291a7983 */ /* 0x000ea80000100800 */
[----:B------:R0:W2:Y:S01]  /*1bf20*/  LDL R22, [R15] ;  /* 0x000000000f167983 */ /* 0x0000a20000100800 */
[----:B------:R-:W-:-:S03]  /*1bf30*/  IMAD.IADD R31, R35, 0x1, R0 ;  /* 0x00000001231f7824 */ /* 0x000fc600078e0200 */
        /* <DEDUP_REMOVED lines=8> */
[----:B0-----:R-:W-:-:S02]  /*1bfc0*/  MOV R15, R5 ;  /* 0x00000005000f7202 */ /* 0x001fc40000000f00 */
[----:B------:R-:W-:-:S04]  /*1bfd0*/  FSET.BF.LEU.FTZ.AND R27, |R5|, 1, PT ;  /* 0x3f800000051b780a */ /* 0x000fc8000381b200 */
[----:B------:R-:W4:Y:S02]  /*1bfe0*/  @P0 MUFU.RCP R15, R5 ;  /* 0x00000005000f0308 */ /* 0x000f240000001000 */
[----:B----4-:R-:W-:-:S04]  /*1bff0*/  FFMA.FTZ R6, R27, R15, R6 ;  /* 0x0000000f1b067223 */ /* 0x010fc80000010006 */
[-C--:B-----5:R-:W-:Y:S01]  /*1c000*/  FFMA.FTZ R7, R6, R15.reuse, R7 ;  /* 0x0000000f06077223 */ /* 0x0a0fe20000010007 */
[----:B------:R-:W-:Y:S01]  /*1c010*/  IMAD.MOV.U32 R6, RZ, RZ, 0x3bc6a26b ;  /* 0x3bc6a26bff067424 */ /* 0x000fe200078e00ff */
[----:B------:R-:W-:Y:S02]  /*1c020*/  @P0 MOV R6, 0x4c5914c6 ;  /* 0x4c5914c600060802 */ /* 0x000fe40000000f00 */
[----:B------:R-:W-:-:S04]  /*1c030*/  FFMA.FTZ R7, R7, R15, R9 ;  /* 0x0000000f07077223 */ /* 0x000fc80000010009 */
[----:B---3--:R-:W-:Y:S01]  /*1c040*/  FFMA.FTZ R7, R7, R15, R23 ;  /* 0x0000000f07077223 */ /* 0x008fe20000010017 */
[----:B------:R-:W-:-:S03]  /*1c050*/  FFMA.FTZ R6, R15, R6, R37 ;  /* 0x000000060f067223 */ /* 0x000fc60000010025 */
[-C--:B------:R-:W-:Y:S01]  /*1c060*/  FFMA.FTZ R7, R7, R15.reuse, R25 ;  /* 0x0000000f07077223 */ /* 0x080fe20000010019 */
[-C--:B------:R-:W-:Y:S02]  /*1c070*/  FFMA.FTZ R21, R6, R15.reuse, R21 ;  /* 0x0000000f06157223 */ /* 0x080fe40000010015 */
        /* <DEDUP_REMOVED lines=10> */
[----:B------:R-:W-:Y:S01]  /*1c120*/  FADD.FTZ R19, R6, -0.5 ;  /* 0xbf00000006137421 */ /* 0x000fe20000010000 */
[-C--:B------:R-:W-:Y:S01]  /*1c130*/  FFMA.FTZ R7, R7, R15.reuse, R42 ;  /* 0x0000000f07077223 */ /* 0x080fe2000001002a */
[----:B--2---:R-:W-:-:S03]  /*1c140*/  FFMA.FTZ R21, R21, R15, R34 ;  /* 0x0000000f15157223 */ /* 0x004fc60000010022 */
[-C--:B------:R-:W-:Y:S01]  /*1c150*/  FFMA.FTZ R7, R7, R15.reuse, R28 ;  /* 0x0000000f07077223 */ /* 0x080fe2000001001c */
[----:B------:R-:W-:-:S03]  /*1c160*/  FFMA.FTZ R21, R21, R15, R26 ;  /* 0x0000000f15157223 */ /* 0x000fc6000001001a */
[-C--:B------:R-:W-:Y:S01]  /*1c170*/  FFMA.FTZ R7, R7, R15.reuse, R22 ;  /* 0x0000000f07077223 */ /* 0x080fe20000010016 */
[----:B------:R-:W-:-:S03]  /*1c180*/  FFMA.FTZ R20, R21, R15, R20 ;  /* 0x0000000f15147223 */ /* 0x000fc60000010014 */
[-C--:B------:R-:W-:Y:S01]  /*1c190*/  FFMA.FTZ R18, R7, R15.reuse, R18 ;  /* 0x0000000f07127223 */ /* 0x080fe20000010012 */
[----:B------:R-:W-:Y:S01]  /*1c1a0*/  FMUL.FTZ R7, R19, 0.36787945032119750977 ;  /* 0x3ebc5ab213077820 */ /* 0x000fe20000410000 */
[----:B------:R-:W-:-:S04]  /*1c1b0*/  FFMA.FTZ R11, R20, R15, R11 ;  /* 0x0000000f140b7223 */ /* 0x000fc8000001000b */
[----:B------:R-:W1:Y:S01]  /*1c1c0*/  MUFU.RCP R18, R18 ;  /* 0x0000001200127308 */ /* 0x000e620000001000 */
[----:B------:R-:W-:-:S04]  /*1c1d0*/  FFMA.FTZ R11, R11, R15, R10 ;  /* 0x0000000f0b0b7223 */ /* 0x000fc8000001000a */
[----:B------:R-:W-:-:S03]  /*1c1e0*/  FFMA.FTZ R11, R11, R15, R0 ;  /* 0x0000000f0b0b7223 */ /* 0x000fc60000010000 */
[----:B------:R-:W-:Y:S01]  /*1c1f0*/  MUFU.SQRT R0, R7 ;  /* 0x0000000700007308 */ /* 0x000fe20000002000 */
[----:B------:R-:W-:-:S04]  /*1c200*/  FFMA.FTZ R11, R11, R15, R14 ;  /* 0x0000000f0b0b7223 */ /* 0x000fc8000001000e */
        /* <DEDUP_REMOVED lines=50> */
.L_x_1113:
[----:B------:R-:W-:Y:S05]  /*1c530*/  BSYNC B2 ;  /* 0x0000000000027941 */ /* 0x000fea0003800000 */
.L_x_1112:
[----:B------:R-:W-:Y:S01]  /*1c540*/  UMOV UR4, 0xc0000000 ;  /* 0xc000000000047882 */ /* 0x000fe20000000000 */
[----:B------:R-:W-:Y:S01]  /*1c550*/  UMOV UR5, 0x40161945 ;  /* 0x4016194500057882 */ /* 0x000fe20000000000 */
[----:B------:R-:W-:Y:S01]  /*1c560*/  FADD.FTZ R8, -R8, R9 ;  /* 0x0000000908087221 */ /* 0x000fe20000010100 */
[----:B------:R-:W-:Y:S01]  /*1c570*/  DMUL R20, R12, -UR4 ;  /* 0x800000040c147c28 */ /* 0x000fe20008000000 */
        /* <DEDUP_REMOVED lines=15> */
.L_x_1115:
[----:B------:R-:W-:Y:S05]  /*1c670*/  BSYNC B6 ;  /* 0x0000000000067941 */ /* 0x000fea0003800000 */
.L_x_1114:
        /* <DEDUP_REMOVED lines=62> */
.L_x_1117:
[----:B------:R-:W-:Y:S05]  /*1ca60*/  BSYNC B2 ;  /* 0x0000000000027941 */ /* 0x000fea0003800000 */
.L_x_1116:
[----:B0-----:R-:W-:Y:S01]  /*1ca70*/  DMUL R12, R12, R10 ;  /* 0x0000000a0c0c7228 */ /* 0x001fe20000000000 */
[----:B------:R-:W-:Y:S01]  /*1ca80*/  UMOV UR4, 0xf0000000 ;  /* 0xf000000000047882 */ /* 0x000fe20000000000 */
[----:B------:R-:W-:-:S04]  /*1ca90*/  UMOV UR5, 0x380fffff ;  /* 0x380fffff00057882 */ /* 0x000fc80000000000 */
[----:B------:R-:W0:Y:S02]  /*1caa0*/  F2F.F32.F64 R0, R12 ;  /* 0x0000000c00007310 */ /* 0x000e240000301000 */
[----:B------:R-:W-:-:S14]  /*1cab0*/  DSETP.GEU.AND P0, PT, |R12|, UR4, PT ;  /* 0x000000040c007e2a */ /* 0x000fdc000bf0e200 */
[----:B0-----:R-:W-:Y:S01]  /*1cac0*/  @!P0 FMUL R0, R0, 1.175494350822287508e-38 ;  /* 0x0080000000008820 */ /* 0x001fe20000400000 */
[----:B------:R-:W-:Y:S06]  /*1cad0*/  BRA `(.L_x_1118) ;  /* 0x0000000c009c7947 */ /* 0x000fec0003800000 */
.L_x_1111:
        /* <DEDUP_REMOVED lines=10> */
.L_x_1110:
        /* <DEDUP_REMOVED lines=12> */
[C---:B------:R-:W-:Y:S02]  /*1cc40*/  IADD3 R0, R11.reuse, -0x3f2aaaab, RZ ;  /* 0xc0d555550b007810 */ /* 0x040fe40007ffe0ff */
[----:B------:R-:W-:-:S02]  /*1cc50*/  ISETP.GE.U32.AND P0, PT, R11, 0x7f800000, PT ;  /* 0x7f8000000b00780c */ /* 0x000fc40003f06070 */
        /* <DEDUP_REMOVED lines=31> */
.L_x_1121:
        /* <DEDUP_REMOVED lines=13> */
.L_x_1120:
        /* <DEDUP_REMOVED lines=15> */
.L_x_1123:
        /* <DEDUP_REMOVED lines=16> */
.L_x_1124:
        /* <DEDUP_REMOVED lines=36> */
.L_x_1122:
[----:B------:R-:W-:Y:S05]  /*1d350*/  BSYNC B2 ;  /* 0x0000000000027941 */ /* 0x000fea0003800000 */
.L_x_1119:
        /* <DEDUP_REMOVED lines=12> */
[----:B------:R-:W-:Y:S02]  /*1d420*/  IMAD.MOV.U32 R9, RZ, RZ, 0x3c0885e4 ;  /* 0x3c0885e4ff097424 */ /* 0x000fe400078e00ff */
[----:B------:R-:W-:Y:S01]  /*1d430*/  IMAD.MOV.U32 R14, RZ, RZ, 0x3e2aaaa8 ;  /* 0x3e2aaaa8ff0e7424 */ /* 0x000fe200078e00ff */
        /* <DEDUP_REMOVED lines=47> */
.L_x_1127:
        /* <DEDUP_REMOVED lines=27> */
.L_x_1126:
[----:B------:R-:W-:Y:S05]  /*1d8e0*/  BSYNC B2 ;  /* 0x0000000000027941 */ /* 0x000fea0003800000 */
.L_x_1125:
[----:B------:R-:W-:-:S04]  /*1d8f0*/  FFMA.FTZ R7, R5, R10, -R3 ;  /* 0x0000000a05077223 */ /* 0x000fc80000010803 */
[----:B------:R-:W-:Y:S01]  /*1d900*/  FADD.FTZ R7, R7, -R0 ;  /* 0x8000000007077221 */ /* 0x000fe20000010000 */
[----:B------:R-:W-:-:S04]  /*1d910*/  MOV R0, RZ ;  /* 0x000000ff00007202 */ /* 0x000fc80000000f00 */
[----:B------:R-:W-:-:S13]  /*1d920*/  FSETP.GEU.FTZ.AND P0, PT, R7, -88.72283935546875, PT ;  /* 0xc2b172180700780b */ /* 0x000fda0003f1e000 */
[----:B------:R-:W-:-:S04]  /*1d930*/  @P0 FMUL.FTZ R6, R7, 1.4426950216293334961 ;  /* 0x3fb8aa3b07060820 */ /* 0x000fc80000410000 */
[----:B------:R0:W1:Y:S03]  /*1d940*/  @P0 MUFU.EX2 R0, R6 ;  /* 0x0000000600000308 */ /* 0x0000660000000800 */
.L_x_1118:
[----:B------:R-:W-:Y:S05]  /*1d950*/  BSYNC B4 ;  /* 0x0000000000047941 */ /* 0x000fea0003800000 */
.L_x_1109:
[----:B-1----:R-:W-:Y:S01]  /*1d960*/  FSETP.NEU.FTZ.AND P0, PT, R0, RZ, PT ;  /* 0x000000ff0000720b */ /* 0x002fe20003f1d000 */
[----:B------:R-:W-:Y:S01]  /*1d970*/  BSSY B2, `(.L_x_1128) ;  /* 0x0000016000027945 */ /* 0x000fe20003800000 */
[----:B0-----:R-:W-:-:S11]  /*1d980*/  IMAD.MOV.U32 R6, RZ, RZ, RZ ;  /* 0x000000ffff067224 */ /* 0x001fd600078e00ff */
[----:B------:R-:W-:Y:S05]  /*1d990*/  @!P0 BRA `(.L_x_1129) ;  /* 0x00000000004c8947 */ /* 0x000fea0003800000 */
[----:B------:R-:W-:Y:S01]  /*1d9a0*/  HFMA2.MMA R6, -RZ, RZ, 0, 0 ;  /* 0x00000000ff067435 */ /* 0x000fe200000001ff */
[----:B------:R-:W-:Y:S01]  /*1d9b0*/  BSSY B4, `(.L_x_1130) ;  /* 0x000000e000047945 */ /* 0x000fe20003800000 */
[----:B------:R-:W-:Y:S01]  /*1d9c0*/  IMAD.MOV.U32 R7, RZ, RZ, 0x3f800000 ;  /* 0x3f800000ff077424 */ /* 0x000fe200078e00ff */
[----:B------:R-:W-:Y:S01]  /*1d9d0*/  MOV R8, R5 ;  /* 0x0000000500087202 */ /* 0x000fe20000000f00 */
[----:B------:R-:W-:-:S07]  /*1d9e0*/  IMAD.MOV.U32 R9, RZ, RZ, 0x3f800000 ;  /* 0x3f800000ff097424 */ /* 0x000fce00078e00ff */
.L_x_1131:
        /* <DEDUP_REMOVED lines=11> */
.L_x_1130:
[----:B------:R-:W0:Y:S01]  /*1daa0*/  MUFU.RCP R3, R5 ;  /* 0x0000000500037308 */ /* 0x000e220000001000 */
[----:B------:R-:W-:-:S04]  /*1dab0*/  FMUL.FTZ R0, R9, R0 ;  /* 0x0000000009007220 */ /* 0x000fc80000410000 */
[----:B0-----:R-:W-:-:S07]  /*1dac0*/  FMUL.FTZ R6, R0, R3 ;  /* 0x0000000300067220 */ /* 0x001fce0000410000 */
.L_x_1129:
[----:B------:R-:W-:Y:S05]  /*1dad0*/  BSYNC B2 ;  /* 0x0000000000027941 */ /* 0x000fea0003800000 */
.L_x_1128:
[----:B------:R-:W-:Y:S01]  /*1dae0*/  FADD.FTZ R0, -R6, 1 ;  /* 0x3f80000006007421 */ /* 0x000fe20000010100 */
[----:B------:R-:W-:Y:S06]  /*1daf0*/  BRA `(.L_x_1078) ;  /* 0x0000014000547947 */ /* 0x000fec0003800000 */
.L_x_1085:
[----:B------:R-:W-:Y:S01]  /*1db00*/  FMUL.FTZ R18, R5, 1 ;  /* 0x3f80000005127820 */ /* 0x000fe20000410000 */
[----:B------:R-:W-:-:S05]  /*1db10*/  DMUL R10, R12, R10 ;  /* 0x0000000a0c0a7228 */ /* 0x000fca0000000000 */
[----:B------:R-:W0:Y:S03]  /*1db20*/  F2F.F64.F32 R18, R18 ;  /* 0x0000001200127310 */ /* 0x000e260000201800 */
[----:B0-----:R-:W-:-:S14]  /*1db30*/  DSETP.GEU.AND P0, PT, R10, R18, PT ;  /* 0x000000120a00722a */ /* 0x001fdc0003f0e000 */
[----:B------:R-:W-:Y:S05]  /*1db40*/  @!P0 BRA `(.L_x_1132) ;  /* 0x0000001c00948947 */ /* 0x000fea0003800000 */
[----:B------:R-:W-:Y:S01]  /*1db50*/  BSSY B2, `(.L_x_1133) ;  /* 0x0000012000027945 */ /* 0x000fe20003800000 */
[----:B------:R-:W-:Y:S01]  /*1db60*/  FADD.FTZ R15, -R3, -RZ ;  /* 0x800000ff030f7221 */ /* 0x000fe20000010100 */
[----:B------:R-:W-:Y:S01]  /*1db70*/  IMAD.MOV.U32 R0, RZ, RZ, 0x1 ;  /* 0x00000001ff007424 */ /* 0x000fe200078e00ff */
[----:B------:R-:W-:Y:S01]  /*1db80*/  MOV R7, 0x3f800000 ;  /* 0x3f80000000077802 */ /* 0x000fe20000000f00 */
[----:B------:R-:W-:-:S07]  /*1db90*/  IMAD.MOV.U32 R6, RZ, RZ, RZ ;  /* 0x000000ffff067224 */ /* 0x000fce00078e00ff */
.L_x_1134:
        /* <DEDUP_REMOVED lines=14> */
.L_x_1133:
        /* <DEDUP_REMOVED lines=10> */
[----:B------:R-:W-:Y:S01]  /*1dd20*/  FSEL R15, R11, R0, !P0 ;  /* 0x000000000b0f7208 */ /* 0x000fe20004000000 */
[----:B------:R-:W-:-:S03]  /*1dd30*/  IMAD.MOV.U32 R11, RZ, RZ, 0x3e055027 ;  /* 0x3e055027ff0b7424 */ /* 0x000fc600078e00ff */
        /* <DEDUP_REMOVED lines=29> */
[----:B------:R-:W-:Y:S02]  /*1df10*/  FSEL R8, R8, -INF , P0 ;  /* 0xff80000008087808 */ /* 0x000fe40000000000 */
[----:B------:R-:W-:-:S03]  /*1df20*/  FSETP.NEU.FTZ.AND P0, PT, |R7|, +INF , PT ;  /* 0x7f8000000700780b */ /* 0x000fc60003f1d200 */
[----:B------:R-:W-:-:S04]  /*1df30*/  FMUL.FTZ R11, R8, R11 ;  /* 0x0000000b080b7220 */ /* 0x000fc80000410000 */
[----:B------:R-:W-:Y:S01]  /*1df40*/  FADD.FTZ R14, R11, R14 ;  /* 0x0000000e0b0e7221 */ /* 0x000fe20000010000 */
[----:B------:R-:W-:-:S04]  /*1df50*/  FADD.FTZ R11, -R0, R11 ;  /* 0x0000000b000b7221 */ /* 0x000fc80000010100 */
[----:B------:R-:W-:-:S05]  /*1df60*/  FADD.FTZ R11, R11, R14 ;  /* 0x0000000e0b0b7221 */ /* 0x000fca0000010000 */
[----:B------:R-:W-:Y:S01]  /*1df70*/  FSEL R8, R0, R11, !P0 ;  /* 0x0000000b00087208 */ /* 0x000fe20004000000 */
[----:B------:R-:W-:Y:S06]  /*1df80*/  BRA `(.L_x_1138) ;  /* 0x0000000400407947 */ /* 0x000fec0003800000 */
.L_x_1137:
        /* <DEDUP_REMOVED lines=13> */
.L_x_1136:
        /* <DEDUP_REMOVED lines=15> */
.L_x_1139:
        /* <DEDUP_REMOVED lines=16> */
.L_x_1140:
        /* <DEDUP_REMOVED lines=15> */
[----:B------:R-:W-:Y:S01]  /*1e340*/  IMAD.IADD R10, R8, 0x1, -R11 ;  /* 0x00000001080a7824 */ /* 0x000fe200078e0a0b */
[----:B------:R-:W-:-:S03]  /*1e350*/  I2FP.F32.S32 R11, R11 ;  /* 0x0000000b000b7245 */ /* 0x000fc60000201400 */
[----:B------:R-:W-:Y:S01]  /*1e360*/  FADD.FTZ R12, R10, -1 ;  /* 0xbf8000000a0c7421 */ /* 0x000fe20000010000 */
[----:B------:R-:W-:Y:S02]  /*1e370*/  FSEL R10, RZ, -23, P0 ;  /* 0xc1b80000ff0a7808 */ /* 0x000fe40000000000 */
[----:B------:R-:W-:Y:S01]  /*1e380*/  FSETP.NEU.FTZ.AND P0, PT, R8, RZ, PT ;  /* 0x000000ff0800720b */ /* 0x000fe20003f1d000 */
[C---:B------:R-:W-:Y:S02]  /*1e390*/  FFMA.FTZ R13, R12.reuse, -R13, 0.14084610342979431152 ;  /* 0x3e1039f60c0d7423 */ /* 0x040fe4000001080d */
[----:B------:R-:W-:Y:S01]  /*1e3a0*/  FFMA.FTZ R10, R11, 1.1920928955078125e-07, R10 ;  /* 0x340000000b0a7823 */ /* 0x000fe2000001000a */
[----:B------:R-:W-:Y:S02]  /*1e3b0*/  @P1 IMAD.MOV.U32 R11, RZ, RZ, 0x7f800000 ;  /* 0x7f800000ff0b1424 */ /* 0x000fe400078e00ff */
        /* <DEDUP_REMOVED lines=13> */
.L_x_1138:
[----:B------:R-:W-:Y:S05]  /*1e490*/  BSYNC B2 ;  /* 0x0000000000027941 */ /* 0x000fea0003800000 */
.L_x_1135:
        /* <DEDUP_REMOVED lines=24> */
[----:B------:R-:W-:-:S03]  /*1e620*/  FSEL R0, R10, 1, !P1 ;  /* 0x3f8000000a007808 */ /* 0x000fc60004800000 */
[----:B------:R-:W-:Y:S01]  /*1e630*/  @P1 FFMA.FTZ R12, R14, R15, -0.0013887860113754868507 ;  /* 0xbab607ed0e0c1423 */ /* 0x000fe2000001000f */
[----:B------:R-:W-:Y:S01]  /*1e640*/  FSEL R15, -R18, -0.4999999701976776123, !P1 ;  /* 0xbeffffff120f7808 */ /* 0x000fe20004800100 */
        /* <DEDUP_REMOVED lines=34> */
.L_x_1143:
        /* <DEDUP_REMOVED lines=26> */
.L_x_1142:
[----:B------:R-:W-:Y:S05]  /*1ea10*/  BSYNC B2 ;  /* 0x0000000000027941 */ /* 0x000fea0003800000 */
.L_x_1141:
        /* <DEDUP_REMOVED lines=9> */
[----:B------:R-:W-:Y:S01]  /*1eab0*/  IMAD.MOV.U32 R14, RZ, RZ, 0x3a4be755 ;  /* 0x3a4be755ff0e7424 */ /* 0x000fe200078e00ff */
        /* <DEDUP_REMOVED lines=35> */
.L_x_1146:
[----:B------:R-:W-:-:S04]  /*1ecf0*/  FADD.FTZ R8, |R5|, -3 ;  /* 0xc040000005087421 */ /* 0x000fc80000010200 */
[----:B------:R-:W-:-:S04]  /*1ed00*/  FADD.FTZ R7, R8, -259.2509765625 ;  /* 0xc381a02008077421 */ /* 0x000fc80000010000 */
[----:B------:R-:W-:-:S04]  /*1ed10*/  FFMA.FTZ R7, R8, R7, -10777.1796875 ;  /* 0xc62864b808077423 */ /* 0x000fc80000010007 */
[----:B------:R-:W-:Y:S01]  /*1ed20*/  FFMA.FTZ R11, R8, R7, -92685.046875 ;  /* 0xc7b50686080b7423 */ /* 0x000fe20000010007 */
[----:B------:R-:W-:-:S03]  /*1ed30*/  HFMA2.MMA R7, -RZ, RZ, 4.23046875, 0.62255859375 ;  /* 0x443b38fbff077435 */ /* 0x000fc600000001ff */
[----:B------:R-:W-:-:S06]  /*1ed40*/  FFMA.FTZ R11, R8, R11, -206353.578125 ;  /* 0xc8498465080b7423 */ /* 0x000fcc000001000b */
[----:B------:R-:W0:Y:S01]  /*1ed50*/  MUFU.RCP R11, R11 ;  /* 0x0000000b000b7308 */ /* 0x000e220000001000 */
[----:B------:R-:W-:-:S04]  /*1ed60*/  FFMA.FTZ R7, R8, -R7, -12349.7421875 ;  /* 0xc640f6f808077423 */ /* 0x000fc80000010807 */
[----:B------:R-:W-:-:S04]  /*1ed70*/  FFMA.FTZ R7, R8, R7, -41061.375 ;  /* 0xc720656008077423 */ /* 0x000fc80000010007 */
[----:B------:R-:W-:-:S04]  /*1ed80*/  FFMA.FTZ R7, R8, R7, -48310.6640625 ;  /* 0xc73cb6aa08077423 */ /* 0x000fc80000010007 */
[----:B------:R-:W-:-:S04]  /*1ed90*/  FFMA.FTZ R7, R8, R7, -143033.40625 ;  /* 0xc80bae5a08077423 */ /* 0x000fc80000010007 */
[----:B0-----:R-:W-:Y:S01]  /*1eda0*/  FFMA.FTZ R8, R7, R11, R8 ;  /* 0x0000000b07087223 */ /* 0x001fe20000010008 */
[----:B------:R-:W-:Y:S06]  /*1edb0*/  BRA `(.L_x_1147) ;  /* 0x00000004000c7947 */ /* 0x000fec0003800000 */
.L_x_1145:
        /* <DEDUP_REMOVED lines=15> */
.L_x_1148:
        /* <DEDUP_REMOVED lines=16> */
.L_x_1149:
        /* <DEDUP_REMOVED lines=36> */
.L_x_1147:
[----:B------:R-:W-:Y:S05]  /*1f1f0*/  BSYNC B2 ;  /* 0x0000000000027941 */ /* 0x000fea0003800000 */
.L_x_1144:
        /* <DEDUP_REMOVED lines=12> */
[----:B------:R-:W-:Y:S01]  /*1f2c0*/  IMAD.MOV.U32 R9, RZ, RZ, -0x46b2bead ;  /* 0xb94d4153ff097424 */ /* 0x000fe200078e00ff */
[----:B------:R-:W-:Y:S02]  /*1f2d0*/  MOV R15, 0x3e2aaaa8 ;  /* 0x3e2aaaa8000f7802 */ /* 0x000fe40000000f00 */
[----:B------:R-:W0:Y:S08]  /*1f2e0*/  F2I.NTZ R18, R0 ;  /* 0x0000000000127305 */ /* 0x000e300000203100 */
[----:B------:R-:W1:Y:S01]  /*1f2f0*/  FRND R12, R0 ;  /* 0x00000000000c7307 */ /* 0x000e620000201000 */
[----:B0-----:R-:W-:-:S02]  /*1f300*/  LOP3.LUT P1, RZ, R18, 0x1, RZ, 0xc0, !PT ;  /* 0x0000000112ff7812 */ /* 0x001fc4000782c0ff */
[----:B------:R-:W-:Y:S01]  /*1f310*/  LOP3.LUT P0, RZ, R18, 0x2, RZ, 0xc0, !PT ;  /* 0x0000000212ff7812 */ /* 0x000fe2000780c0ff */
[----:B-1----:R-:W-:-:S04]  /*1f320*/  FFMA.FTZ R12, -R12, 0.5, |R5| ;  /* 0x3f0000000c0c7823 */ /* 0x002fc80000010505 */
[----:B------:R-:W-:Y:S01]  /*1f330*/  FMUL.FTZ R11, R12, 3.1415927410125732422 ;  /* 0x40490fdb0c0b7820 */ /* 0x000fe20000410000 */
[----:B------:R-:W-:-:S05]  /*1f340*/  HFMA2.MMA R12, -RZ, RZ, 1.0078125, -8.98838043212890625e-05 ;  /* 0x3c0885e4ff0c7435 */ /* 0x000fca00000001ff */
[----:B------:R-:W-:Y:S02]  /*1f350*/  @P1 IMAD.MOV.U32 R14, RZ, RZ, 0x37cbac00 ;  /* 0x37cbac00ff0e1424 */ /* 0x000fe400078e00ff */
[C---:B------:R-:W-:Y:S01]  /*1f360*/  FMUL.FTZ R13, R11.reuse, R11 ;  /* 0x0000000b0b0d7220 */ /* 0x040fe20000410000 */
[----:B------:R-:W-:-:S03]  /*1f370*/  FSEL R0, R11, 1, !P1 ;  /* 0x3f8000000b007808 */ /* 0x000fc60004800000 */
[----:B------:R-:W-:Y:S01]  /*1f380*/  @P1 FFMA.FTZ R9, R13, R14, -0.0013887860113754868507 ;  /* 0xbab607ed0d091423 */ /* 0x000fe2000001000e */
[----:B------:R-:W-:Y:S01]  /*1f390*/  FSEL R14, -R15, -0.4999999701976776123, !P1 ;  /* 0xbeffffff0f0e7808 */ /* 0x000fe20004800100 */
[----:B------:R-:W-:Y:S01]  /*1f3a0*/  FFMA.FTZ R11, R13, R0, RZ ;  /* 0x000000000d0b7223 */ /* 0x000fe200000100ff */
[----:B------:R-:W-:-:S05]  /*1f3b0*/  FSEL R12, R12, 0.041666727513074874878, !P1 ;  /* 0x3d2aaabb0c0c7808 */ /* 0x000fca0004800000 */
[----:B------:R-:W-:Y:S01]  /*1f3c0*/  FFMA.FTZ R9, R13, R9, R12 ;  /* 0x000000090d097223 */ /* 0x000fe2000001000c */
[----:B------:R-:W-:-:S03]  /*1f3d0*/  IMAD.MOV.U32 R12, RZ, RZ, 0x3e055027 ;  /* 0x3e055027ff0c7424 */ /* 0x000fc600078e00ff */
        /* <DEDUP_REMOVED lines=31> */
.L_x_1152:
[C---:B------:R-:W-:Y:S01]  /*1f5d0*/  FMUL.FTZ R0, |R5|.reuse, 8388608 ;  /* 0x4b00000005007820 */ /* 0x040fe20000410200 */
[----:B------:R-:W-:-:S04]  /*1f5e0*/  FSETP.GEU.FTZ.AND P0, PT, |R5|, 1.175494350822287508e-38, PT ;  /* 0x008000000500780b */ /* 0x000fc80003f1e200 */
[----:B------:R-:W-:Y:S01]  /*1f5f0*/  FSEL R11, R0, R9, !P0 ;  /* 0x00000009000b7208 */ /* 0x000fe20004000000 */
[----:B------:R-:W-:Y:S01]  /*1f600*/  HFMA2.MMA R9, -RZ, RZ, 1.5048828125, 33.21875 ;  /* 0x3e055027ff097435 */ /* 0x000fe200000001ff */
        /* <DEDUP_REMOVED lines=23> */
.L_x_1151:
[----:B------:R-:W-:Y:S05]  /*1f780*/  BSYNC B2 ;  /* 0x0000000000027941 */ /* 0x000fea0003800000 */
.L_x_1150:
[----:B------:R-:W0:Y:S01]  /*1f790*/  MUFU.LG2 R3, R3 ;  /* 0x0000000300037308 */ /* 0x000e220000000c00 */
[----:B------:R-:W-:Y:S02]  /*1f7a0*/  IMAD.MOV.U32 R11, RZ, RZ, 0x3ab5ebe6 ;  /* 0x3ab5ebe6ff0b7424 */ /* 0x000fe400078e00ff */
[----:B0-----:R-:W-:-:S04]  /*1f7b0*/  FMUL.FTZ R12, R3, 0.69314718246459960938 ;  /* 0x3f317218030c7820 */ /* 0x001fc80000410000 */
[CC--:B------:R-:W-:Y:S01]  /*1f7c0*/  FFMA.FTZ R10, R5.reuse, R12.reuse, -R10 ;  /* 0x0000000c050a7223 */ /* 0x0c0fe2000001080a */
[----:B------:R-:W-:-:S03]  /*1f7d0*/  FFMA.FTZ R5, R5, R12, -R0 ;  /* 0x0000000c05057223 */ /* 0x000fc60000010800 */
[C---:B------:R-:W-:Y:S01]  /*1f7e0*/  FMUL.FTZ R7, R10.reuse, 1.4426950216293334961 ;  /* 0x3fb8aa3b0a077820 */ /* 0x040fe20000410000 */
[C---:B------:R-:W-:Y:S01]  /*1f7f0*/  FSETP.GEU.FTZ.AND P0, PT, |R10|.reuse, 0.40999999642372131348, PT ;  /* 0x3ed1eb850a00780b */ /* 0x040fe20003f1e200 */
        /* <DEDUP_REMOVED lines=26> */
.L_x_1132:
        /* <DEDUP_REMOVED lines=15> */
[----:B------:R-:W-:Y:S01]  /*1fa90*/  IADD3 R9, R37, 0x9f4, RZ ;  /* 0x000009f425097810 */ /* 0x000fe20007ffe0ff */
[----:B------:R-:W-:Y:S01]  /*1faa0*/  IMAD.MOV.U32 R11, RZ, RZ, 0x3f0284fc ;  /* 0x3f0284fcff0b7424 */ /* 0x000fe200078e00ff */
[----:B------:R-:W-:Y:S01]  /*1fab0*/  MOV R10, 0x3bc6a26b ;  /* 0x3bc6a26b000a7802 */ /* 0x000fe20000000f00 */
[----:B------:R1:W-:Y:S01]  /*1fac0*/  STL.64 [R1+0xa00], R18 ;  /* 0x000a001201007387 */ /* 0x0003e20000100a00 */
[----:B------:R-:W-:Y:S01]  /*1fad0*/  MOV R20, 0x45d95fff ;  /* 0x45d95fff00147802 */ /* 0x000fe20000000f00 */
[----:B------:R-:W-:Y:S01]  /*1fae0*/  IMAD.MOV.U32 R21, RZ, RZ, 0x47946fa6 ;  /* 0x47946fa6ff157424 */ /* 0x000fe200078e00ff */
[----:B------:R-:W-:Y:S01]  /*1faf0*/  MOV R24, 0x4b5edd0a ;  /* 0x4b5edd0a00187802 */ /* 0x000fe20000000f00 */
[----:B------:R-:W-:Y:S01]  /*1fb00*/  IMAD.MOV.U32 R25, RZ, RZ, 0x4c255322 ;  /* 0x4c255322ff197424 */ /* 0x000fe200078e00ff */
[----:B------:R-:W-:Y:S01]  /*1fb10*/  SEL R9, R9, R0, P0 ;  /* 0x0000000009097207 */ /* 0x000fe20000000000 */
[----:B------:R-:W-:Y:S01]  /*1fb20*/  IMAD.MOV.U32 R7, RZ, RZ, 0x4cc5f8af ;  /* 0x4cc5f8afff077424 */ /* 0x000fe200078e00ff */
[----:B0-----:R-:W-:Y:S01]  /*1fb30*/  MOV R6, 0x4ca4b97f ;  /* 0x4ca4b97f00067802 */ /* 0x001fe20000000f00 */
[----:B------:R-:W-:Y:S01]  /*1fb40*/  IMAD.MOV.U32 R23, RZ, RZ, 0x4a5481c1 ;  /* 0x4a5481c1ff177424 */ /* 0x000fe200078e00ff */
[----:B------:R-:W-:Y:S01]  /*1fb50*/  MOV R22, 0x4912f03a ;  /* 0x4912f03a00167802 */ /* 0x000fe20000000f00 */
[----:B------:R0:W-:Y:S01]  /*1fb60*/  STL.64 [R1+0x9f8], R10 ;  /* 0x0009f80a01007387 */ /* 0x0001e20000100a00 */
[----:B------:R-:W-:Y:S01]  /*1fb70*/  MOV R28, 0x42840000 ;  /* 0x42840000001c7802 */ /* 0x000fe20000000f00 */
[----:B-1----:R-:W-:Y:S01]  /*1fb80*/  IMAD.MOV.U32 R18, RZ, RZ, 0x1 ;  /* 0x00000001ff127424 */ /* 0x002fe200078e00ff */
[----:B------:R-:W-:Y:S01]  /*1fb90*/  MOV R34, 0x46ff3c00 ;  /* 0x46ff3c0000227802 */ /* 0x000fe20000000f00 */
[----:B------:R-:W-:Y:S01]  /*1fba0*/  @P0 IMAD.MOV.U32 R18, RZ, RZ, -0x1 ;  /* 0xffffffffff120424 */ /* 0x000fe200078e00ff */
[----:B------:R1:W-:Y:S01]  /*1fbb0*/  STL.64 [R1+0xa08], R20 ;  /* 0x000a081401007387 */ /* 0x0003e20000100a00 */
[----:B------:R-:W-:Y:S01]  /*1fbc0*/  IMAD.MOV.U32 R29, RZ, RZ, 0x44f0a000 ;  /* 0x44f0a000ff1d7424 */ /* 0x000fe200078e00ff */
[----:B------:R-:W-:Y:S01]  /*1fbd0*/  MOV R42, 0x4a20fbd8 ;  /* 0x4a20fbd8002a7802 */ /* 0x000fe20000000f00 */
[----:B------:R-:W-:Y:S01]  /*1fbe0*/  IMAD.SHL.U32 R0, R18, 0x4, RZ ;  /* 0x0000000412007824 */ /* 0x000fe200078e00ff */
[----:B------:R2:W-:Y:S01]  /*1fbf0*/  STL.64 [R1+0xa18], R24 ;  /* 0x000a181801007387 */ /* 0x0005e20000100a00 */
[----:B------:R-:W-:-:S02]  /*1fc00*/  IMAD.MOV.U32 R35, RZ, RZ, 0x48ae85e0 ;  /* 0x48ae85e0ff237424 */ /* 0x000fc400078e00ff */
[----:B------:R-:W-:Y:S01]  /*1fc10*/  IMAD.MOV.U32 R43, RZ, RZ, 0x4b4b8b8f ;  /* 0x4b4b8b8fff2b7424 */ /* 0x000fe200078e00ff */
[----:B------:R3:W-:Y:S01]  /*1fc20*/  STL.64 [R1+0xa20], R6 ;  /* 0x000a200601007387 */ /* 0x0007e20000100a00 */
[----:B0-----:R-:W-:Y:S01]  /*1fc30*/  MOV R10, 0x4d0fed36 ;  /* 0x4d0fed36000a7802 */ /* 0x001fe20000000f00 */
[--C-:B------:R-:W-:Y:S01]  /*1fc40*/  IMAD.IADD R9, R9, 0x1, R0.reuse ;  /* 0x0000000109097824 */ /* 0x100fe200078e0200 */
[----:B------:R-:W-:Y:S01]  /*1fc50*/  MOV R11, 0x4ce5eb4c ;  /* 0x4ce5eb4c000b7802 */ /* 0x000fe20000000f00 */
[----:B------:R0:W-:Y:S01]  /*1fc60*/  STL.64 [R1+0xa10], R22 ;  /* 0x000a101601007387 */ /* 0x0001e20000100a00 */
[----:B-1----:R-:W-:Y:S01]  /*1fc70*/  MOV R20, 0x4c5914c6 ;  /* 0x4c5914c600147802 */ /* 0x002fe20000000f00 */
[----:B------:R-:W-:Y:S01]  /*1fc80*/  IMAD.IADD R21, R9, 0x1, R0 ;  /* 0x0000000109157824 */ /* 0x000fe200078e0200 */
[----:B--2---:R-:W-:Y:S01]  /*1fc90*/  MOV R24, 0x4c2f75b4 ;  /* 0x4c2f75b400187802 */ /* 0x004fe20000000f00 */
[----:B------:R-:W-:Y:S01]  /*1fca0*/  IMAD.MOV.U32 R25, RZ, RZ, 0x4cc8c38c ;  /* 0x4cc8c38cff197424 */ /* 0x000fe200078e00ff */
[----:B------:R-:W-:Y:S01]  /*1fcb0*/  STL.64 [R1+0x13c0], R28 ;  /* 0x0013c01c01007387 */ /* 0x000fe20000100a00 */
[----:B---3--:R-:W-:Y:S01]  /*1fcc0*/  IMAD.MOV.U32 R6, RZ, RZ, 0x4c184540 ;  /* 0x4c184540ff067424 */ /* 0x008fe200078e00ff */
[----:B------:R-:W-:-:S02]  /*1fcd0*/  MOV R7, RZ ;  /* 0x000000ff00077202 */ /* 0x000fc40000000f00 */
[----:B------:R-:W-:Y:S01]  /*1fce0*/  STL.64 [R1+0x13c8], R34 ;  /* 0x0013c82201007387 */ /* 0x000fe20000100a00 */
[----:B0-----:R-:W-:-:S03]  /*1fcf0*/  MOV R23, RZ ;  /* 0x000000ff00177202 */ /* 0x001fc60000000f00 */
[----:B------:R-:W-:Y:S01]  /*1fd00*/  STL.64 [R1+0x13d0], R42 ;  /* 0x0013d02a01007387 */ /* 0x000fe20000100a00 */
[----:B------:R-:W-:-:S03]  /*1fd10*/  @P0 MOV R23, 0xc ;  /* 0x0000000c00170802 */ /* 0x000fc60000000f00 */
[----:B------:R-:W-:Y:S01]  /*1fd20*/  STL.64 [R1+0x13d8], R24 ;  /* 0x0013d81801007387 */ /* 0x000fe20000100a00 */
[----:B------:R-:W-:-:S03]  /*1fd30*/  IMAD.IADD R19, R21, 0x1, R0 ;  /* 0x0000000115137824 */ /* 0x000fc600078e0200 */
[----:B------:R0:W-:Y:S04]  /*1fd40*/  STL.64 [R1+0x13e0], R10 ;  /* 0x0013e00a01007387 */ /* 0x0001e80000100a00 */
[----:B------:R1:W-:Y:S04]  /*1fd50*/  STL.64 [R1+0x13e8], R6 ;  /* 0x0013e80601007387 */ /* 0x0003e80000100a00 */
[----:B------:R2:W-:Y:S01]  /*1fd60*/  STL [R1+0xa28], R20 ;  /* 0x000a281401007387 */ /* 0x0005e20000100800 */
[----:B------:R-:W-:-:S03]  /*1fd70*/  IADD3 R18, R23, R18, RZ ;  /* 0x0000001217127210 */ /* 0x000fc60007ffe0ff */
[----:B------:R-:W3:Y:S01]  /*1fd80*/  LDL R9, [R9] ;  /* 0x0000000009097983 */ /* 0x000ee20000100800 */
[----:B0-----:R-:W-:-:S03]  /*1fd90*/  IMAD.IADD R11, R19, 0x1, R0 ;  /* 0x00000001130b7824 */ /* 0x001fc600078e0200 */
[----:B------:R0:W4:Y:S01]  /*1fda0*/  LDL R14, [R21] ;  /* 0x00000000150e7983 */ /* 0x0001220000100800 */
[----:B------:R-:W-:Y:S01]  /*1fdb0*/  LEA R37, R18, R37, 0x2 ;  /* 0x0000002512257211 */ /* 0x000fe200078e10ff */
[--C-:B-1----:R-:W-:Y:S02]  /*1fdc0*/  IMAD.IADD R7, R11, 0x1, R0.reuse ;  /* 0x000000010b077824 */ /* 0x102fe400078e0200 */
[----:B------:R-:W5:Y:S01]  /*1fdd0*/  LDL R10, [R19] ;  /* 0x00000000130a7983 */ /* 0x000f620000100800 */
[----:B------:R-:W-:Y:S01]  /*1fde0*/  IADD3 R23, R0, R37, RZ ;  /* 0x0000002500177210 */ /* 0x000fe20007ffe0ff */
[--C-:B------:R-:W-:Y:S02]  /*1fdf0*/  IMAD.IADD R31, R7, 0x1, R0.reuse ;  /* 0x00000001071f7824 */ /* 0x100fe400078e0200 */
[----:B------:R-:W5:Y:S01]  /*1fe00*/  LDL R25, [R11] ;  /* 0x000000000b197983 */ /* 0x000f620000100800 */
[----:B------:R-:W-:Y:S01]  /*1fe10*/  IADD3 R41, R23, R0, RZ ;  /* 0x0000000017297210 */ /* 0x000fe20007ffe0ff */
[----:B------:R-:W-:-:S02]  /*1fe20*/  IMAD.IADD R29, R31, 0x1, R0 ;  /* 0x000000011f1d7824 */ /* 0x000fc400078e0200 */
[----:B------:R-:W5:Y:S01]  /*1fe30*/  LDL R37, [R37] ;  /* 0x0000000025257983 */ /* 0x000f620000100800 */
[----:B------:R-:W-:-:S03]  /*1fe40*/  IADD3 R39, R41, R0, RZ ;  /* 0x0000000029277210 */ /* 0x000fc60007ffe0ff */
[----:B------:R1:W5:Y:S01]  /*1fe50*/  LDL R27, [R7] ;  /* 0x00000000071b7983 */ /* 0x0003620000100800 */
[----:B0-----:R-:W-:-:S03]  /*1fe60*/  IMAD.IADD R21, R29, 0x1, R0 ;  /* 0x000000011d157824 */ /* 0x001fc600078e0200 */
[----:B------:R-:W5:Y:S01]  /*1fe70*/  LDL R23, [R23] ;  /* 0x0000000017177983 */ /* 0x000f620000100800 */
[----:B------:R-:W-:-:S03]  /*1fe80*/  IADD3 R35, R39, R0, RZ ;  /* 0x0000000027237210 */ /* 0x000fc60007ffe0ff */
[----:B------:R-:W5:Y:S01]  /*1fe90*/  LDL R52, [R31] ;  /* 0x000000001f347983 */ /* 0x000f620000100800 */
[----:B-1----:R-:W-:-:S03]  /*1fea0*/  IMAD.IADD R7, R21, 0x1, R0 ;  /* 0x0000000115077824 */ /* 0x002fc600078e0200 */
[----:B------:R0:W5:Y:S01]  /*1feb0*/  LDL R50, [R41] ;  /* 0x0000000029327983 */ /* 0x0001620000100800 */
[----:B------:R-:W-:-:S03]  /*1fec0*/  IADD3 R43, R35, R0, RZ ;  /* 0x00000000232b7210 */ /* 0x000fc60007ffe0ff */
[----:B------:R-:W5:Y:S01]  /*1fed0*/  LDL R48, [R29] ;  /* 0x000000001d307983 */ /* 0x000f620000100800 */
[----:B------:R-:W-:-:S03]  /*1fee0*/  IMAD.IADD R11, R7, 0x1, R0 ;  /* 0x00000001070b7824 */ /* 0x000fc600078e0200 */
[----:B------:R1:W5:Y:S01]  /*1fef0*/  LDL R46, [R39] ;  /* 0x00000000272e7983 */ /* 0x0003620000100800 */
[----:B0-----:R-:W-:-:S03]  /*1ff00*/  IADD3 R41, R43, R0, RZ ;  /* 0x000000002b297210 */ /* 0x001fc60007ffe0ff */
[----:B------:R-:W5:Y:S01]  /*1ff10*/  LDL R44, [R21] ;  /* 0x00000000152c7983 */ /* 0x000f620000100800 */
[----:B------:R-:W-:-:S03]  /*1ff20*/  IMAD.IADD R19, R11, 0x1, R0 ;  /* 0x000000010b137824 */ /* 0x000fc600078e0200 */
[----:B------:R0:W5:Y:S01]  /*1ff30*/  LDL R42, [R35] ;  /* 0x00000000232a7983 */ /* 0x0001620000100800 */
[----:B-1----:R-:W-:-:S03]  /*1ff40*/  IADD3 R39, R41, R0, RZ ;  /* 0x0000000029277210 */ /* 0x002fc60007ffe0ff */
[----:B------:R-:W5:Y:S01]  /*1ff50*/  LDL R34, [R7] ;  /* 0x0000000007227983 */ /* 0x000f620000100800 */
[----:B------:R-:W-:-:S03]  /*1ff60*/  IMAD.IADD R18, R19, 0x1, R0 ;  /* 0x0000000113127824 */ /* 0x000fc600078e0200 */
[----:B------:R-:W5:Y:S01]  /*1ff70*/  LDL R28, [R43] ;  /* 0x000000002b1c7983 */ /* 0x000f620000100800 */
[----:B0-----:R-:W-:-:S03]  /*1ff80*/  IADD3 R35, R39, R0, RZ ;  /* 0x0000000027237210 */ /* 0x001fc60007ffe0ff */
[----:B------:R-:W5:Y:S04]  /*1ff90*/  LDL R24, [R11] ;  /* 0x000000000b187983 */ /* 0x000f680000100800 */
[----:B------:R-:W5:Y:S04]  /*1ffa0*/  LDL R22, [R41] ;  /* 0x0000000029167983 */ /* 0x000f680000100800 */
[----:B------:R-:W5:Y:S01]  /*1ffb0*/  LDL R19, [R19] ;  /* 0x0000000013137983 */ /* 0x000f620000100800 */
[----:B------:R-:W-:-:S03]  /*1ffc0*/  IMAD.IADD R31, R35, 0x1, R0 ;  /* 0x00000001231f7824 */ /* 0x000fc600078e0200 */
[----:B------:R-:W5:Y:S04]  /*1ffd0*/  LDL R6, [R39] ;  /* 0x0000000027067983 */ /* 0x000f680000100800 */
[----:B------:R-:W5:Y:S01]  /*1ffe0*/  LDL R18, [R18] ;  /* 0x0000000012127983 */ /* 0x000f620000100800 */
[----:B------:R-:W-:-:S03]  /*1fff0*/  IADD3 R29, R31, R0, RZ ;  /* 0x000000001f1d7210 */ /* 0x000fc60007ffe0ff */
[----:B------:R-:W5:Y:S02]  /*20000*/  LDL R7, [R35] ;  /* 0x0000000023077983 */ /* 0x000f640000100800 */
[----:B--2---:R-:W-:Y:S02]  /*20010*/  IMAD.IADD R20, R29, 0x1, R0 ;  /* 0x000000011d147824 */ /* 0x004fe400078e0200 */
[----:B------:R-:W2:Y:S04]  /*20020*/  LDL R11, [R31] ;  /* 0x000000001f0b7983 */ /* 0x000ea80000100800 */
[----:B------:R-:W2:Y:S04]  /*20030*/  LDL R0, [R29] ;  /* 0x000000001d007983 */ /* 0x000ea80000100800 */
[----:B------:R-:W2:Y:S01]  /*20040*/  LDL R20, [R20] ;  /* 0x0000000014147983 */ /* 0x000ea20000100800 */
[----:B------:R-:W-:Y:S01]  /*20050*/  MOV R21, R5 ;  /* 0x0000000500157202 */ /* 0x000fe20000000f00 */
[----:B------:R-:W-:Y:S01]  /*20060*/  @P0 IMAD.MOV.U32 R21, RZ, RZ, R15 ;  /* 0x000000ffff150224 */ /* 0x000fe200078e000f */
[----:B------:R-:W-:-:S05]  /*20070*/  FSET.BF.LEU.FTZ.AND R15, |R5|, 1, PT ;  /* 0x3f800000050f780a */ /* 0x000fca000381b200 */
[----:B---3--:R-:W-:-:S04]  /*20080*/  FFMA.FTZ R9, R15, R21, R9 ;  /* 0x000000150f097223 */ /* 0x008fc80000010009 */
[-C--:B----4-:R-:W-:Y:S01]  /*20090*/  FFMA.FTZ R9, R9, R21.reuse, R14 ;  /* 0x0000001509097223 */ /* 0x090fe2000001000e */
[----:B------:R-:W-:Y:S01]  /*200a0*/  MOV R14, 0x3bc6a26b ;  /* 0x3bc6a26b000e7802 */ /* 0x000fe20000000f00 */
[----:B------:R-:W-:Y:S02]  /*200b0*/  @P0 IMAD.MOV.U32 R14, RZ, RZ, 0x4c5914c6 ;  /* 0x4c5914c6ff0e0424 */ /* 0x000fe400078e00ff */
[-C--:B-----5:R-:W-:Y:S02]  /*200c0*/  FFMA.FTZ R10, R9, R21.reuse, R10 ;  /* 0x00000015090a7223 */ /* 0x0a0fe4000001000a */
[----:B------:R-:W0:Y:S02]  /*200d0*/  @P0 MUFU.LG2 R9, R5 ;  /* 0x0000000500090308 */ /* 0x000e240000000c00 */
[----:B------:R-:W-:Y:S01]  /*200e0*/  FFMA.FTZ R10, R10, R21, R25 ;  /* 0x000000150a0a7223 */ /* 0x000fe20000010019 */
[----:B------:R-:W-:-:S03]  /*200f0*/  FFMA.FTZ R14, R21, R14, R37 ;  /* 0x0000000e150e7223 */ /* 0x000fc60000010025 */
[-C--:B------:R-:W-:Y:S01]  /*20100*/  FFMA.FTZ R27, R10, R21.reuse, R27 ;  /* 0x000000150a1b7223 */ /* 0x080fe2000001001b */
[----:B------:R-:W-:Y:S01]  /*20110*/  FFMA.FTZ R23, R14, R21, R23 ;  /* 0x000000150e177223 */ /* 0x000fe20000010017 */
[----:B0-----:R-:W-:Y:S02]  /*20120*/  @P0 FMUL.FTZ R10, RZ, R9 ;  /* 0x00000009ff0a0220 */ /* 0x001fe40000410000 */
[-C--:B------:R-:W-:Y:S02]  /*20130*/  FFMA.FTZ R27, R27, R21.reuse, R52 ;  /* 0x000000151b1b7223 */ /* 0x080fe40000010034 */
        /* <DEDUP_REMOVED lines=14> */
[----:B------:R-:W-:Y:S02]  /*20220*/  FADD.FTZ R7, R5, 6.0246801376342773438 ;  /* 0x40c0ca2e05077421 */ /* 0x000fe40000010000 */
[----:B------:R-:W1:Y:S01]  /*20230*/  MUFU.RCP R9, R9 ;  /* 0x0000000900097308 */ /* 0x000e620000001000 */
[----:B--2---:R-:W-:Y:S01]  /*20240*/  FFMA.FTZ R11, R6, R21, R11 ;  /* 0x00000015060b7223 */ /* 0x004fe2000001000b */
        /* <DEDUP_REMOVED lines=17> */
[----:B------:R-:W-:Y:S01]  /*20360*/  FADD.FTZ R7, R8, 0.5 ;  /* 0x3f00000008077421 */ /* 0x000fe20000010000 */
[----:B------:R-:W-:Y:S02]  /*20370*/  IMAD.MOV.U32 R19, RZ, RZ, 0x3d39bf78 ;  /* 0x3d39bf78ff137424 */ /* 0x000fe400078e00ff */
[----:B------:R-:W1:Y:S01]  /*20380*/  F2F.F64.F32 R10, R10 ;  /* 0x0000000a000a7310 */ /* 0x000e620000201800 */
[----:B0-----:R-:W-:-:S04]  /*20390*/  FMUL.FTZ R8, R7, R6 ;  /* 0x0000000607087220 */ /* 0x001fc80000410000 */
[C---:B------:R-:W-:Y:S01]  /*203a0*/  FADD.FTZ.RZ R6, R8.reuse, 1 ;  /* 0x3f80000008067421 */ /* 0x040fe2000001c000 */
[----:B------:R-:W-:Y:S02]  /*203b0*/  ISETP.GE.U32.AND P0, PT, R8, 0x7f800000, PT ;  /* 0x7f8000000800780c */ /* 0x000fe40003f06070 */
[----:B-1----:R-:W0:Y:S02]  /*203c0*/  MUFU.RCP64H R7, R11 ;  /* 0x0000000b00077308 */ /* 0x002e240000001800 */
[----:B------:R-:W-:-:S04]  /*203d0*/  IADD3 R6, R6, -0x3f400000, RZ ;  /* 0xc0c0000006067810 */ /* 0x000fc80007ffe0ff */
[----:B------:R-:W-:-:S04]  /*203e0*/  LOP3.LUT R9, R6, 0xff800000, RZ, 0xc0, !PT ;  /* 0xff80000006097812 */ /* 0x000fc800078ec0ff */
[----:B------:R-:W-:Y:S02]  /*203f0*/  IADD3 R14, -R9, 0x40800000, RZ ;  /* 0x40800000090e7810 */ /* 0x000fe40007ffe1ff */
[-C--:B------:R-:W-:Y:S02]  /*20400*/  IADD3 R6, R8, -R9.reuse, RZ ;  /* 0x8000000908067210 */ /* 0x080fe40007ffe0ff */
[----:B------:R-:W-:Y:S01]  /*20410*/  I2FP.F32.S32 R9, R9 ;  /* 0x0000000900097245 */ /* 0x000fe20000201400 */
[----:B------:R-:W-:-:S04]  /*20420*/  FFMA.FTZ R15, R14, R15, -1 ;  /* 0xbf8000000e0f7423 */ /* 0x000fc8000001000f */
[----:B------:R-:W-:Y:S01]  /*20430*/  FADD.FTZ R18, R6, R15 ;  /* 0x0000000f06127221 */ /* 0x000fe20000010000 */
[----:B------:R-:W-:Y:S01]  /*20440*/  MOV R6, 0x1 ;  /* 0x0000000100067802 */ /* 0x000fe20000000f00 */
[----:B------:R-:W-:Y:S02]  /*20450*/  FMUL.FTZ R9, R9, 1.1920928955078125e-07 ;  /* 0x3400000009097820 */ /* 0x000fe40000410000 */
        /* <DEDUP_REMOVED lines=22> */
.L_x_1157:
[----:B------:R-:W-:Y:S05]  /*205c0*/  BSYNC B2 ;  /* 0x0000000000027941 */ /* 0x000fea0003800000 */
.L_x_1156:
        /* <DEDUP_REMOVED lines=14> */
[----:B------:R-:W-:Y:S02]  /*206b0*/  MOV R14, R10 ;  /* 0x0000000a000e7202 */ /* 0x000fe40000000f00 */
[----:B------:R-:W-:-:S07]  /*206c0*/  MOV R6, 0x206e0 ;  /* 0x000206e000067802 */ /* 0x000fce0000000f00 */
[----:B------:R-:W-:Y:S05]  /*206d0*/  CALL.REL.NOINC `($__internal_2_$__cuda_sm20_div_rn_f64_full) ;  /* 0x0000011400687944 */ /* 0x000fea0003c00000 */
[----:B------:R-:W-:Y:S01]  /*206e0*/  IMAD.MOV.U32 R6, RZ, RZ, R24 ;  /* 0x000000ffff067224 */ /* 0x000fe200078e0018 */
[----:B------:R-:W-:-:S07]  /*206f0*/  MOV R7, R25 ;  /* 0x0000001900077202 */ /* 0x000fce0000000f00 */
.L_x_1159:
[----:B------:R-:W-:Y:S05]  /*20700*/  BSYNC B6 ;  /* 0x0000000000067941 */ /* 0x000fea0003800000 */
.L_x_1158:
        /* <DEDUP_REMOVED lines=62> */
.L_x_1161:
[----:B------:R-:W-:Y:S05]  /*20af0*/  BSYNC B2 ;  /* 0x0000000000027941 */ /* 0x000fea0003800000 */
.L_x_1160:
[----:B0-----:R-:W-:Y:S01]  /*20b00*/  DMUL R12, R12, R10 ;  /* 0x0000000a0c0c7228 */ /* 0x001fe20000000000 */
[----:B------:R-:W-:Y:S01]  /*20b10*/  UMOV UR4, 0xf0000000 ;  /* 0xf000000000047882 */ /* 0x000fe20000000000 */
[----:B------:R-:W-:-:S04]  /*20b20*/  UMOV UR5, 0x380fffff ;  /* 0x380fffff00057882 */ /* 0x000fc80000000000 */
[----:B------:R-:W0:Y:S02]  /*20b30*/  F2F.F32.F64 R0, R12 ;  /* 0x0000000c00007310 */ /* 0x000e240000301000 */
[----:B------:R-:W-:-:S14]  /*20b40*/  DSETP.GEU.AND P0, PT, |R12|, UR4, PT ;  /* 0x000000040c007e2a */ /* 0x000fdc000bf0e200 */
[----:B0-----:R-:W-:Y:S01]  /*20b50*/  @!P0 FMUL R0, R0, 1.175494350822287508e-38 ;  /* 0x0080000000008820 */ /* 0x001fe20000400000 */
[----:B------:R-:W-:Y:S06]  /*20b60*/  BRA `(.L_x_1162) ;  /* 0x0000000c00a47947 */ /* 0x000fec0003800000 */
.L_x_1155:
        /* <DEDUP_REMOVED lines=10> */
.L_x_1154:
        /* <DEDUP_REMOVED lines=45> */
.L_x_1165:
        /* <DEDUP_REMOVED lines=13> */
.L_x_1164:
        /* <DEDUP_REMOVED lines=15> */
.L_x_1167:
        /* <DEDUP_REMOVED lines=16> */
.L_x_1168:
        /* <DEDUP_REMOVED lines=36> */
.L_x_1166:
[----:B------:R-:W-:Y:S05]  /*213e0*/  BSYNC B2 ;  /* 0x0000000000027941 */ /* 0x000fea0003800000 */
.L_x_1163:
        /* <DEDUP_REMOVED lines=13> */
[----:B------:R-:W-:Y:S02]  /*214c0*/  MOV R13, 0x3e2aaaa8 ;  /* 0x3e2aaaa8000d7802 */ /* 0x000fe40000000f00 */
        /* <DEDUP_REMOVED lines=8> */
[----:B------:R-:W-:Y:S02]  /*21550*/  IMAD.MOV.U32 R8, RZ, RZ, -0x46b2bead ;  /* 0xb94d4153ff087424 */ /* 0x000fe400078e00ff */
        /* <DEDUP_REMOVED lines=38> */
.L_x_1171:
        /* <DEDUP_REMOVED lines=27> */
.L_x_1170:
[----:B------:R-:W-:Y:S05]  /*21970*/  BSYNC B2 ;  /* 0x0000000000027941 */ /* 0x000fea0003800000 */
.L_x_1169:
        /* <DEDUP_REMOVED lines=8> */
.L_x_1162:
[----:B------:R-:W-:Y:S05]  /*21a00*/  BSYNC B4 ;  /* 0x0000000000047941 */ /* 0x000fea0003800000 */
.L_x_1153:
[----:B-1----:R-:W-:Y:S01]  /*21a10*/  FSETP.NEU.FTZ.AND P0, PT, R0, RZ, PT ;  /* 0x000000ff0000720b */ /* 0x002fe20003f1d000 */
[----:B------:R-:W-:Y:S01]  /*21a20*/  BSSY B2, `(.L_x_1172) ;  /* 0x0000016000027945 */ /* 0x000fe20003800000 */
[----:B0-----:R-:W-:-:S11]  /*21a30*/  MOV R6, RZ ;  /* 0x000000ff00067202 */ /* 0x001fd60000000f00 */
[----:B------:R-:W-:Y:S05]  /*21a40*/  @!P0 BRA `(.L_x_1173) ;  /* 0x00000000004c8947 */ /* 0x000fea0003800000 */
[----:B------:R-:W-:Y:S01]  /*21a50*/  HFMA2.MMA R7, -RZ, RZ, 1.875, 0 ;  /* 0x3f800000ff077435 */ /* 0x000fe200000001ff */
[----:B------:R-:W-:Y:S01]  /*21a60*/  BSSY B4, `(.L_x_1174) ;  /* 0x000000e000047945 */ /* 0x000fe20003800000 */
[----:B------:R-:W-:Y:S01]  /*21a70*/  IMAD.MOV.U32 R6, RZ, RZ, RZ ;  /* 0x000000ffff067224 */ /* 0x000fe200078e00ff */
[----:B------:R-:W-:Y:S01]  /*21a80*/  MOV R9, 0x3f800000 ;  /* 0x3f80000000097802 */ /* 0x000fe20000000f00 */
[----:B------:R-:W-:-:S07]  /*21a90*/  IMAD.MOV.U32 R8, RZ, RZ, R5 ;  /* 0x000000ffff087224 */ /* 0x000fce00078e0005 */
.L_x_1175:
        /* <DEDUP_REMOVED lines=11> */
.L_x_1174:
[----:B------:R-:W0:Y:S01]  /*21b50*/  MUFU.RCP R3, R5 ;  /* 0x0000000500037308 */ /* 0x000e220000001000 */
[----:B------:R-:W-:-:S04]  /*21b60*/  FMUL.FTZ R0, R9, R0 ;  /* 0x0000000009007220 */ /* 0x000fc80000410000 */
[----:B0-----:R-:W-:-:S07]  /*21b70*/  FMUL.FTZ R6, R0, R3 ;  /* 0x0000000300067220 */ /* 0x001fce0000410000 */
.L_x_1173:
[----:B------:R-:W-:Y:S05]  /*21b80*/  BSYNC B2 ;  /* 0x0000000000027941 */ /* 0x000fea0003800000 */
.L_x_1172:
[----:B------:R-:W-:Y:S01]  /*21b90*/  FADD.FTZ R0, -R6, 1 ;  /* 0x3f80000006007421 */ /* 0x000fe20000010100 */
[----:B------:R-:W-:Y:S06]  /*21ba0*/  BRA `(.L_x_1078) ;  /* 0x0000010000287947 */ /* 0x000fec0003800000 */
.L_x_1084:
        /* <DEDUP_REMOVED lines=28> */
[----:B------:R0:W-:Y:S01]  /*21d70*/  STL.64 [R1+0x9f8], R10 ;  /* 0x0009f80a01007387 */ /* 0x0001e20000100a00 */
[----:B------:R-:W-:Y:S01]  /*21d80*/  MOV R26, 0x4b5edd0a ;  /* 0x4b5edd0a001a7802 */ /* 0x000fe20000000f00 */
[----:B------:R-:W-:Y:S01]  /*21d90*/  IMAD.MOV.U32 R27, RZ, RZ, 0x4c255322 ;  /* 0x4c255322ff1b7424 */ /* 0x000fe200078e00ff */
[----:B------:R-:W-:Y:S01]  /*21da0*/  MOV R28, 0x42840000 ;  /* 0x42840000001c7802 */ /* 0x000fe20000000f00 */
[----:B-1----:R-:W-:Y:S01]  /*21db0*/  IMAD.MOV.U32 R18, RZ, RZ, 0x1 ;  /* 0x00000001ff127424 */ /* 0x002fe200078e00ff */
[----:B------:R1:W-:Y:S01]  /*21dc0*/  STL.64 [R1+0xa08], R22 ;  /* 0x000a081601007387 */ /* 0x0003e20000100a00 */
[----:B------:R-:W-:Y:S01]  /*21dd0*/  @P0 IMAD.MOV.U32 R18, RZ, RZ, -0x1 ;  /* 0xffffffffff120424 */ /* 0x000fe200078e00ff */
[----:B------:R-:W-:Y:S01]  /*21de0*/  MOV R34, 0x46ff3c00 ;  /* 0x46ff3c0000227802 */ /* 0x000fe20000000f00 */
[----:B------:R-:W-:Y:S01]  /*21df0*/  IMAD.MOV.U32 R29, RZ, RZ, 0x44f0a000 ;  /* 0x44f0a000ff1d7424 */ /* 0x000fe200078e00ff */
[----:B------:R2:W-:Y:S01]  /*21e00*/  STL.64 [R1+0xa10], R24 ;  /* 0x000a101801007387 */ /* 0x0005e20000100a00 */
[----:B------:R-:W-:Y:S01]  /*21e10*/  IMAD.SHL.U32 R0, R18, 0x4, RZ ;  /* 0x0000000412007824 */ /* 0x000fe200078e00ff */
[----:B------:R-:W-:Y:S01]  /*21e20*/  MOV R42, 0x4a20fbd8 ;  /* 0x4a20fbd8002a7802 */ /* 0x000fe20000000f00 */
[----:B------:R-:W-:Y:S01]  /*21e30*/  IMAD.MOV.U32 R35, RZ, RZ, 0x48ae85e0 ;  /* 0x48ae85e0ff237424 */ /* 0x000fe200078e00ff */
[----:B------:R3:W-:Y:S01]  /*21e40*/  STL.64 [R1+0xa20], R6 ;  /* 0x000a200601007387 */ /* 0x0007e20000100a00 */
[----:B------:R-:W-:Y:S01]  /*21e50*/  IMAD.MOV.U32 R43, RZ, RZ, 0x4b4b8b8f ;  /* 0x4b4b8b8fff2b7424 */ /* 0x000fe200078e00ff */
[----:B0-----:R-:W-:Y:S01]  /*21e60*/  MOV R10, 0x4d0fed36 ;  /* 0x4d0fed36000a7802 */ /* 0x001fe20000000f00 */
[--C-:B------:R-:W-:Y:S01]  /*21e70*/  IMAD.IADD R9, R9, 0x1, R0.reuse ;  /* 0x0000000109097824 */ /* 0x100fe200078e0200 */
[----:B------:R-:W-:Y:S01]  /*21e80*/  MOV R11, 0x4ce5eb4c ;  /* 0x4ce5eb4c000b7802 */ /* 0x000fe20000000f00 */
[----:B------:R-:W-:Y:S01]  /*21e90*/  STL.64 [R1+0xa18], R26 ;  /* 0x000a181a01007387 */ /* 0x000fe20000100a00 */
[----:B-1----:R-:W-:Y:S01]  /*21ea0*/  MOV R22, 0x4c5914c6 ;  /* 0x4c5914c600167802 */ /* 0x002fe20000000f00 */
[----:B------:R-:W-:Y:S01]  /*21eb0*/  IMAD.IADD R21, R9, 0x1, R0 ;  /* 0x0000000109157824 */ /* 0x000fe200078e0200 */
[----:B--2---:R-:W-:Y:S01]  /*21ec0*/  MOV R24, 0x4c2f75b4 ;  /* 0x4c2f75b400187802 */ /* 0x004fe20000000f00 */
[----:B------:R-:W-:Y:S01]  /*21ed0*/  IMAD.MOV.U32 R25, RZ, RZ, 0x4cc8c38c ;  /* 0x4cc8c38cff197424 */ /* 0x000fe200078e00ff */
[----:B------:R-:W-:Y:S01]  /*21ee0*/  MOV R23, RZ ;  /* 0x000000ff00177202 */ /* 0x000fe20000000f00 */
[----:B------:R-:W-:Y:S01]  /*21ef0*/  STL.64 [R1+0x13c0], R28 ;  /* 0x0013c01c01007387 */ /* 0x000fe20000100a00 */
[----:B---3--:R-:W-:Y:S01]  /*21f00*/  IMAD.MOV.U32 R6, RZ, RZ, 0x4c184540 ;  /* 0x4c184540ff067424 */ /* 0x008fe200078e00ff */
[----:B------:R-:W-:-:S02]  /*21f10*/  MOV R7, RZ ;  /* 0x000000ff00077202 */ /* 0x000fc40000000f00 */
[----:B------:R-:W-:Y:S01]  /*21f20*/  STL.64 [R1+0x13c8], R34 ;  /* 0x0013c82201007387 */ /* 0x000fe20000100a00 */
[----:B------:R-:W-:-:S03]  /*21f30*/  @P0 MOV R23, 0xc ;  /* 0x0000000c00170802 */ /* 0x000fc60000000f00 */
[----:B------:R-:W-:Y:S01]  /*21f40*/  STL.64 [R1+0x13d0], R42 ;  /* 0x0013d02a01007387 */ /* 0x000fe20000100a00 */
[----:B------:R-:W-:-:S03]  /*21f50*/  IMAD.IADD R19, R21, 0x1, R0 ;  /* 0x0000000115137824 */ /* 0x000fc600078e0200 */
[----:B------:R-:W-:Y:S04]  /*21f60*/  STL.64 [R1+0x13d8], R24 ;  /* 0x0013d81801007387 */ /* 0x000fe80000100a00 */
        /* <DEDUP_REMOVED lines=9> */
[----:B------:R1:W5:Y:S01]  /*22000*/  LDL R10, [R19] ;  /* 0x00000000130a7983 */ /* 0x0003620000100800 */
[----:B------:R-:W-:Y:S01]  /*22010*/  IADD3 R45, R0, R37, RZ ;  /* 0x00000025002d7210 */ /* 0x000fe20007ffe0ff */
[--C-:B------:R-:W-:Y:S02]  /*22020*/  IMAD.IADD R43, R7, 0x1, R0.reuse ;  /* 0x00000001072b7824 */ /* 0x100fe400078e0200 */
[----:B------:R2:W5:Y:S01]  /*22030*/  LDL R47, [R11] ;  /* 0x000000000b2f7983 */ /* 0x0005620000100800 */
[----:B------:R-:W-:Y:S01]  /*22040*/  IADD3 R41, R45, R0, RZ ;  /* 0x000000002d297210 */ /* 0x000fe20007ffe0ff */
[----:B------:R-:W-:-:S02]  /*22050*/  IMAD.IADD R39, R43, 0x1, R0 ;  /* 0x000000012b277824 */ /* 0x000fc400078e0200 */
[----:B------:R-:W5:Y:S01]  /*22060*/  LDL R49, [R37] ;  /* 0x0000000025317983 */ /* 0x000f620000100800 */
[----:B0-----:R-:W-:-:S03]  /*22070*/  IADD3 R21, R41, R0, RZ ;  /* 0x0000000029157210 */ /* 0x001fc60007ffe0ff */
        /* <DEDUP_REMOVED lines=12> */
[----:B------:R-:W5:Y:S01]  /*22140*/  LDL R35, [R35] ;  /* 0x0000000023237983 */ /* 0x000f620000100800 */
[----:B-1----:R-:W-:-:S03]  /*22150*/  IMAD.IADD R19, R25, 0x1, R0 ;  /* 0x0000000119137824 */ /* 0x002fc600078e0200 */
[----:B------:R-:W5:Y:S01]  /*22160*/  LDL R31, [R31] ;  /* 0x000000001f1f7983 */ /* 0x000f620000100800 */
[----:B------:R-:W-:-:S03]  /*22170*/  IADD3 R6, R23, R0, RZ ;  /* 0x0000000017067210 */ /* 0x000fc60007ffe0ff */
[----:B------:R-:W5:Y:S01]  /*22180*/  LDL R29, [R29] ;  /* 0x000000001d1d7983 */ /* 0x000f620000100800 */
[----:B------:R-:W-:-:S03]  /*22190*/  IMAD.IADD R18, R19, 0x1, R0 ;  /* 0x0000000113127824 */ /* 0x000fc600078e0200 */
[----:B------:R-:W5:Y:S01]  /*221a0*/  LDL R27, [R27] ;  /* 0x000000001b1b7983 */ /* 0x000f620000100800 */
[----:B------:R-:W-:-:S03]  /*221b0*/  IADD3 R24, R6, R0, RZ ;  /* 0x0000000006187210 */ /* 0x000fc60007ffe0ff */
[----:B------:R-:W5:Y:S04]  /*221c0*/  LDL R25, [R25] ;  /* 0x0000000019197983 */ /* 0x000f680000100800 */
[----:B------:R-:W5:Y:S04]  /*221d0*/  LDL R23, [R23] ;  /* 0x0000000017177983 */ /* 0x000f680000100800 */
[----:B------:R-:W5:Y:S01]  /*221e0*/  LDL R19, [R19] ;  /* 0x0000000013137983 */ /* 0x000f620000100800 */
[----:B--2---:R-:W-:-:S03]  /*221f0*/  IMAD.IADD R11, R24, 0x1, R0 ;  /* 0x00000001180b7824 */ /* 0x004fc600078e0200 */
[----:B------:R-:W2:Y:S04]  /*22200*/  LDL R6, [R6] ;  /* 0x0000000006067983 */ /* 0x000ea80000100800 */
[----:B------:R-:W2:Y:S01]  /*22210*/  LDL R18, [R18] ;  /* 0x0000000012127983 */ /* 0x000ea20000100800 */
[----:B------:R-:W-:-:S03]  /*22220*/  IADD3 R53, R11, R0, RZ ;  /* 0x000000000b357210 */ /* 0x000fc60007ffe0ff */
[----:B------:R-:W2:Y:S02]  /*22230*/  LDL R7, [R24] ;  /* 0x0000000018077983 */ /* 0x000ea40000100800 */
[----:B0-----:R-:W-:Y:S02]  /*22240*/  IMAD.IADD R21, R53, 0x1, R0 ;  /* 0x0000000135157824 */ /* 0x001fe400078e0200 */
        /* <DEDUP_REMOVED lines=29> */
[----:B--2---:R-:W-:-:S03]  /*22420*/  FFMA.FTZ R6, R23, R22, R6 ;  /* 0x0000001617067223 */ /* 0x004fc60000010006 */
[-C--:B------:R-:W-:Y:S01]  /*22430*/  FFMA.FTZ R9, R19, R22.reuse, R18 ;  /* 0x0000001613097223 */ /* 0x080fe20000010012 */
[----:B------:R-:W-:Y:S01]  /*22440*/  FFMA.FTZ R6, R6, R22, R7 ;  /* 0x0000001606067223 */ /* 0x000fe20000010007 */
[----:B------:R-:W-:-:S04]  /*22450*/  FADD.FTZ R7, R5, 6.0246801376342773438 ;  /* 0x40c0ca2e05077421 */ /* 0x000fc80000010000 */
        /* <DEDUP_REMOVED lines=57> */
.L_x_1181:
[----:B------:R-:W-:Y:S05]  /*227f0*/  BSYNC B2 ;  /* 0x0000000000027941 */ /* 0x000fea0003800000 */
.L_x_1180:
        /* <DEDUP_REMOVED lines=19> */
.L_x_1183:
[----:B------:R-:W-:Y:S05]  /*22930*/  BSYNC B6 ;  /* 0x0000000000067941 */ /* 0x000fea0003800000 */
.L_x_1182:
        /* <DEDUP_REMOVED lines=62> */
.L_x_1185:
[----:B------:R-:W-:Y:S05]  /*22d20*/  BSYNC B2 ;  /* 0x0000000000027941 */ /* 0x000fea0003800000 */
.L_x_1184:
[----:B0-----:R-:W-:Y:S01]  /*22d30*/  DMUL R12, R12, R10 ;  /* 0x0000000a0c0c7228 */ /* 0x001fe20000000000 */
[----:B------:R-:W-:Y:S01]  /*22d40*/  UMOV UR4, 0xf0000000 ;  /* 0xf000000000047882 */ /* 0x000fe20000000000 */
[----:B------:R-:W-:-:S04]  /*22d50*/  UMOV UR5, 0x380fffff ;  /* 0x380fffff00057882 */ /* 0x000fc80000000000 */
[----:B------:R-:W0:Y:S02]  /*22d60*/  F2F.F32.F64 R9, R12 ;  /* 0x0000000c00097310 */ /* 0x000e240000301000 */
[----:B------:R-:W-:-:S14]  /*22d70*/  DSETP.GEU.AND P0, PT, |R12|, UR4, PT ;  /* 0x000000040c007e2a */ /* 0x000fdc000bf0e200 */
[----:B0-----:R-:W-:Y:S01]  /*22d80*/  @!P0 FMUL R9, R9, 1.175494350822287508e-38 ;  /* 0x0080000009098820 */ /* 0x001fe20000400000 */
[----:B------:R-:W-:Y:S06]  /*22d90*/  BRA `(.L_x_1186) ;  /* 0x0000000c00a47947 */ /* 0x000fec0003800000 */
.L_x_1179:
        /* <DEDUP_REMOVED lines=10> */
.L_x_1178:
        /* <DEDUP_REMOVED lines=45> */
.L_x_1189:
        /* <DEDUP_REMOVED lines=13> */
.L_x_1188:
        /* <DEDUP_REMOVED lines=15> */
.L_x_1191:
        /* <DEDUP_REMOVED lines=16> */
.L_x_1192:
        /* <DEDUP_REMOVED lines=36> */
.L_x_1190:
[----:B------:R-:W-:Y:S05]  /*23610*/  BSYNC B2 ;  /* 0x0000000000027941 */ /* 0x000fea0003800000 */
.L_x_1187:
        /* <DEDUP_REMOVED lines=61> */
.L_x_1195:
        /* <DEDUP_REMOVED lines=27> */
.L_x_1194:
[----:B------:R-:W-:Y:S05]  /*23ba0*/  BSYNC B2 ;  /* 0x0000000000027941 */ /* 0x000fea0003800000 */
.L_x_1193:
        /* <DEDUP_REMOVED lines=8> */
.L_x_1186:
[----:B------:R-:W-:Y:S05]  /*23c30*/  BSYNC B4 ;  /* 0x0000000000047941 */ /* 0x000fea0003800000 */
.L_x_1177:
[----:B-1----:R-:W-:Y:S02]  /*23c40*/  FSETP.NEU.FTZ.AND P0, PT, R9, RZ, PT ;  /* 0x000000ff0900720b */ /* 0x002fe40003f1d000 */
[----:B0-----:R-:W-:-:S11]  /*23c50*/  MOV R0, RZ ;  /* 0x000000ff00007202 */ /* 0x001fd60000000f00 */
[----:B------:R-:W-:Y:S05]  /*23c60*/  @!P0 BRA `(.L_x_1078) ;  /* 0x000000dc00f88947 */ /* 0x000fea0003800000 */
[----:B------:R-:W-:Y:S01]  /*23c70*/  FADD.FTZ R6, -R5, 1 ;  /* 0x3f80000005067421 */ /* 0x000fe20000010100 */
[C---:B------:R-:W-:Y:S01]  /*23c80*/  FADD.FTZ R7, R3.reuse, 1 ;  /* 0x3f80000003077421 */ /* 0x040fe20000010000 */
[----:B------:R-:W-:Y:S01]  /*23c90*/  BSSY B2, `(.L_x_1196) ;  /* 0x0000026000027945 */ /* 0x000fe20003800000 */
[----:B------:R-:W-:Y:S01]  /*23ca0*/  CS2R R10, SRZ ;  /* 0x00000000000a7805 */ /* 0x000fe2000001ff00 */
[----:B------:R-:W-:Y:S01]  /*23cb0*/  FADD.FTZ R0, R3, R6 ;  /* 0x0000000603007221 */ /* 0x000fe20000010000 */
[----:B------:R-:W-:-:S03]  /*23cc0*/  IMAD.MOV.U32 R12, RZ, RZ, 0x3f800000 ;  /* 0x3f800000ff0c7424 */ /* 0x000fc600078e00ff */
[----:B------:R-:W-:-:S04]  /*23cd0*/  FADD.FTZ R0, R0, 1 ;  /* 0x3f80000000007421 */ /* 0x000fc80000010000 */
[----:B------:R-:W-:-:S04]  /*23ce0*/  FMUL.FTZ R5, R3, R0 ;  /* 0x0000000003057220 */ /* 0x000fc80000410000 */
[----:B------:R-:W0:Y:S02]  /*23cf0*/  MUFU.RCP R8, R5 ;  /* 0x0000000500087308 */ /* 0x000e240000001000 */
[----:B0-----:R-:W-:-:S07]  /*23d00*/  FMUL.FTZ R8, R7, R8 ;  /* 0x0000000807087220 */ /* 0x001fce0000410000 */
.L_x_1197:
[----:B------:R-:W-:Y:S01]  /*23d10*/  FADD.FTZ R6, R6, 1 ;  /* 0x3f80000006067421 */ /* 0x000fe20000010000 */
[----:B------:R-:W-:Y:S01]  /*23d20*/  FADD.FTZ R11, R11, 1 ;  /* 0x3f8000000b0b7421 */ /* 0x000fe20000010000 */
[----:B------:R-:W-:Y:S01]  /*23d30*/  FADD.FTZ R0, R0, 2 ;  /* 0x4000000000007421 */ /* 0x000fe20000010000 */
[----:B------:R-:W-:Y:S02]  /*23d40*/  VIADD R10, R10, 0x1 ;  /* 0x000000010a0a7836 */ /* 0x000fe40000000000 */
[----:B------:R-:W-:-:S03]  /*23d50*/  FMUL.FTZ R13, R6, R11 ;  /* 0x0000000b060d7220 */ /* 0x000fc60000410000 */
[----:B------:R-:W-:Y:S01]  /*23d60*/  ISETP.LT.U32.AND P3, PT, R10, 0x7d0, PT ;  /* 0x000007d00a00780c */ /* 0x000fe20003f61070 */
[C---:B------:R-:W-:Y:S01]  /*23d70*/  FMUL.FTZ R14, R13.reuse, R3 ;  /* 0x000000030d0e7220 */ /* 0x040fe20000410000 */
[----:B------:R-:W-:Y:S01]  /*23d80*/  FMUL.FTZ R12, R13, R12 ;  /* 0x0000000c0d0c7220 */ /* 0x000fe20000410000 */
[----:B------:R-:W-:Y:S02]  /*23d90*/  HFMA2.MMA R3, -RZ, RZ, 1.875, 0 ;  /* 0x3f800000ff037435 */ /* 0x000fe400000001ff */
        /* <DEDUP_REMOVED lines=9> */
[----:B------:R-:W-:-:S03]  /*23e30*/  @P2 FMUL.FTZ R13, R13, 5.9604644775390625e-08 ;  /* 0x338000000d0d2820 */ /* 0x000fc60000410000 */
[----:B------:R-:W0:Y:S01]  /*23e40*/  @P1 MUFU.RCP R19, R15 ;  /* 0x0000000f00131308 */ /* 0x000e220000001000 */
[----:B------:R-:W-:Y:S01]  /*23e50*/  @P1 FADD.FTZ R12, R8, -R15 ;  /* 0x8000000f080c1221 */ /* 0x000fe20000010000 */
[----:B------:R-:W-:-:S03]  /*23e60*/  @P1 MOV R8, R15 ;  /* 0x0000000f00081202 */ /* 0x000fc60000000f00 */
[----:B0-----:R-:W-:-:S04]  /*23e70*/  @P1 FMUL.FTZ R12, R12, R19 ;  /* 0x000000130c0c1220 */ /* 0x001fc80000410000 */
[----:B------:R-:W-:Y:S01]  /*23e80*/  @P1 FADD.FTZ R3, |R12|, -RZ ;  /* 0x800000ff0c031221 */ /* 0x000fe20000010200 */
[----:B------:R-:W-:Y:S02]  /*23e90*/  MOV R12, R7 ;  /* 0x00000007000c7202 */ /* 0x000fe40000000f00 */
[----:B------:R-:W-:Y:S02]  /*23ea0*/  MOV R7, R13 ;  /* 0x0000000d00077202 */ /* 0x000fe40000000f00 */
[----:B------:R-:W-:Y:S01]  /*23eb0*/  FSETP.GTU.FTZ.AND P0, PT, R3, 5.9604644775390625e-08, PT ;  /* 0x338000000300780b */ /* 0x000fe20003f1c000 */
[----:B------:R-:W-:Y:S02]  /*23ec0*/  IMAD.MOV.U32 R3, RZ, RZ, R5 ;  /* 0x000000ffff037224 */ /* 0x000fe400078e0005 */
[----:B------:R-:W-:-:S10]  /*23ed0*/  IMAD.MOV.U32 R5, RZ, RZ, R14 ;  /* 0x000000ffff057224 */ /* 0x000fd400078e000e */
[----:B------:R-:W-:Y:S05]  /*23ee0*/  @P0 BRA P3, `(.L_x_1197) ;  /* 0xfffffffc00880947 */ /* 0x000fea000183ffff */
[----:B------:R-:W-:Y:S05]  /*23ef0*/  BSYNC B2 ;  /* 0x0000000000027941 */ /* 0x000fea0003800000 */
.L_x_1196:
[----:B------:R-:W-:Y:S01]  /*23f00*/  FMUL.FTZ R0, R8, R9 ;  /* 0x0000000908007220 */ /* 0x000fe20000410000 */
[----:B------:R-:W-:Y:S06]  /*23f10*/  BRA `(.L_x_1078) ;  /* 0x000000dc004c7947 */ /* 0x000fec0003800000 */
.L_x_1176:
[----:B-1----:R-:W-:Y:S01]  /*23f20*/  DSETP.GEU.AND P0, PT, R18, R10, PT ;  /* 0x0000000a1200722a */ /* 0x002fe20003f0e000 */
[----:B------:R-:W-:-:S13]  /*23f30*/  BSSY B4, `(.L_x_1198) ;  /* 0x00001fb000047945 */ /* 0x000fda0003800000 */
        /* <DEDUP_REMOVED lines=14> */
[----:B------:R-:W-:Y:S01]  /*24020*/  @P0 VIADD R0, R37, 0x9f4 ;  /* 0x000009f425000836 */ /* 0x000fe20000000000 */
[----:B------:R-:W-:Y:S01]  /*24030*/  MOV R29, 0x4cc5f8af ;  /* 0x4cc5f8af001d7802 */ /* 0x000fe20000000f00 */
[----:B------:R2:W-:Y:S01]  /*24040*/  STL [R1+0x13bc], R6 ;  /* 0x0013bc0601007387 */ /* 0x0005e20000100800 */
[----:B------:R-:W-:Y:S01]  /*24050*/  IMAD.MOV.U32 R28, RZ, RZ, 0x4ca4b97f ;  /* 0x4ca4b97fff1c7424 */ /* 0x000fe200078e00ff */
[----:B------:R-:W-:Y:S01]  /*24060*/  MOV R35, 0x44f0a000 ;  /* 0x44f0a00000237802 */ /* 0x000fe20000000f00 */
[----:B------:R-:W-:Y:S01]  /*24070*/  IMAD.MOV.U32 R34, RZ, RZ, 0x42840000 ;  /* 0x42840000ff227424 */ /* 0x000fe200078e00ff */
[----:B------:R3:W-:Y:S01]  /*24080*/  STL.64 [R1+0x9f8], R10 ;  /* 0x0009f80a01007387 */ /* 0x0007e20000100a00 */
[----:B0-----:R-:W-:Y:S01]  /*24090*/  IMAD.MOV.U32 R24, RZ, RZ, 0x1 ;  /* 0x00000001ff187424 */ /* 0x001fe200078e00ff */
[----:B------:R-:W-:Y:S01]  /*240a0*/  @P0 MOV R24, 0xffffffff ;  /* 0xffffffff00180802 */ /* 0x000fe20000000f00 */
[----:B------:R-:W-:Y:S01]  /*240b0*/  IMAD.MOV.U32 R42, RZ, RZ, 0x46ff3c00 ;  /* 0x46ff3c00ff2a7424 */ /* 0x000fe200078e00ff */
[----:B-1----:R-:W-:Y:S01]  /*240c0*/  MOV R19, 0x4b4b8b8f ;  /* 0x4b4b8b8f00137802 */ /* 0x002fe20000000f00 */
[----:B------:R-:W-:Y:S01]  /*240d0*/  IMAD.MOV.U32 R18, RZ, RZ, 0x4a20fbd8 ;  /* 0x4a20fbd8ff127424 */ /* 0x000fe200078e00ff */
[----:B------:R-:W-:Y:S01]  /*240e0*/  SHF.L.U32 R9, R24, 0x2, RZ ;  /* 0x0000000218097819 */ /* 0x000fe200000006ff */
[----:B------:R0:W-:Y:S01]  /*240f0*/  STL.64 [R1+0xa18], R26 ;  /* 0x000a181a01007387 */ /* 0x0001e20000100a00 */
[----:B------:R-:W-:Y:S01]  /*24100*/  MOV R43, 0x48ae85e0 ;  /* 0x48ae85e0002b7802 */ /* 0x000fe20000000f00 */
[----:B------:R-:W-:Y:S01]  /*24110*/  IMAD.MOV.U32 R45, RZ, RZ, 0x4cc8c38c ;  /* 0x4cc8c38cff2d7424 */ /* 0x000fe200078e00ff */
[----:B------:R-:W-:Y:S01]  /*24120*/  MOV R44, 0x4c2f75b4 ;  /* 0x4c2f75b4002c7802 */ /* 0x000fe20000000f00 */
[----:B--2---:R-:W-:Y:S01]  /*24130*/  IMAD.MOV.U32 R6, RZ, RZ, 0x4c184540 ;  /* 0x4c184540ff067424 */ /* 0x004fe200078e00ff */
[----:B---3--:R-:W-:Y:S01]  /*24140*/  MOV R10, 0x4d0fed36 ;  /* 0x4d0fed36000a7802 */ /* 0x008fe20000000f00 */
[----:B------:R-:W-:Y:S01]  /*24150*/  IMAD.MOV.U32 R11, RZ, RZ, 0x4ce5eb4c ;  /* 0x4ce5eb4cff0b7424 */ /* 0x000fe200078e00ff */
[----:B------:R-:W-:Y:S01]  /*24160*/  MOV R7, RZ ;  /* 0x000000ff00077202 */ /* 0x000fe20000000f00 */
[----:B------:R1:W-:Y:S01]  /*24170*/  STL.64 [R1+0x13d0], R18 ;  /* 0x0013d01201007387 */ /* 0x0003e20000100a00 */
[----:B------:R-:W-:Y:S01]  /*24180*/  IADD3 R0, R0, R9, RZ ;  /* 0x0000000900007210 */ /* 0x000fe20007ffe0ff */
[----:B0-----:R-:W-:-:S03]  /*24190*/  IMAD.MOV.U32 R26, RZ, RZ, 0x4c5914c6 ;  /* 0x4c5914c6ff1a7424 */ /* 0x001fc600078e00ff */
[----:B------:R-:W-:Y:S01]  /*241a0*/  IADD3 R14, R0, R9, RZ ;  /* 0x00000009000e7210 */ /* 0x000fe20007ffe0ff */
[----:B------:R0:W-:Y:S04]  /*241b0*/  STL.64 [R1+0xa08], R22 ;  /* 0x000a081601007387 */ /* 0x0001e80000100a00 */
[----:B------:R-:W-:Y:S01]  /*241c0*/  STL.64 [R1+0xa20], R28 ;  /* 0x000a201c01007387 */ /* 0x000fe20000100a00 */
[----:B-1----:R-:W-:-:S03]  /*241d0*/  IMAD.MOV.U32 R19, RZ, RZ, RZ ;  /* 0x000000ffff137224 */ /* 0x002fc600078e00ff */
[----:B------:R-:W-:Y:S01]  /*241e0*/  STL.64 [R1+0x13c0], R34 ;  /* 0x0013c02201007387 */ /* 0x000fe20000100a00 */
[----:B------:R-:W-:-:S03]  /*241f0*/  @P0 IMAD.MOV.U32 R19, RZ, RZ, 0xc ;  /* 0x0000000cff130424 */ /* 0x000fc600078e00ff */
[----:B------:R-:W-:Y:S01]  /*24200*/  STL.64 [R1+0x13c8], R42 ;  /* 0x0013c82a01007387 */ /* 0x000fe20000100a00 */
[----:B0-----:R-:W-:-:S03]  /*24210*/  IADD3 R22, R14, R9, RZ ;  /* 0x000000090e167210 */ /* 0x001fc60007ffe0ff */
[----:B------:R-:W-:Y:S04]  /*24220*/  STL.64 [R1+0x13d8], R44 ;  /* 0x0013d82c01007387 */ /* 0x000fe80000100a00 */
        /* <DEDUP_REMOVED lines=8> */
[-C--:B0-----:R-:W-:Y:S02]  /*242b0*/  IADD3 R6, R18, R9.reuse, RZ ;  /* 0x0000000912067210 */ /* 0x081fe40007ffe0ff */
[----:B------:R-:W4:Y:S01]  /*242c0*/  LDL R10, [R22] ;  /* 0x00000000160a7983 */ /* 0x000f220000100800 */
[----:B------:R-:W-:Y:S01]  /*242d0*/  IMAD.IADD R44, R9, 0x1, R24 ;  /* 0x00000001092c7824 */ /* 0x000fe200078e0218 */
[-C--:B------:R-:W-:Y:S02]  /*242e0*/  IADD3 R34, R6, R9.reuse, RZ ;  /* 0x0000000906227210 */ /* 0x080fe40007ffe0ff */
[----:B------:R0:W5:Y:S01]  /*242f0*/  LDL R47, [R18] ;  /* 0x00000000122f7983 */ /* 0x0001620000100800 */
[----:B------:R-:W-:Y:S01]  /*24300*/  IMAD.IADD R42, R44, 0x1, R9 ;  /* 0x000000012c2a7824 */ /* 0x000fe200078e0209 */
[----:B------:R-:W-:-:S02]  /*24310*/  IADD3 R28, R34, R9, RZ ;  /* 0x00000009221c7210 */ /* 0x000fc40007ffe0ff */
[----:B------:R-:W5:Y:S01]  /*24320*/  LDL R49, [R24] ;  /* 0x0000000018317983 */ /* 0x000f620000100800 */
[----:B------:R-:W-:-:S03]  /*24330*/  IMAD.IADD R48, R42, 0x1, R9 ;  /* 0x000000012a307824 */ /* 0x000fc600078e0209 */
[----:B------:R-:W5:Y:S01]  /*24340*/  LDL R51, [R6] ;  /* 0x0000000006337983 */ /* 0x000f620000100800 */
[----:B0-----:R-:W-:-:S03]  /*24350*/  IADD3 R18, R28, R9, RZ ;  /* 0x000000091c127210 */ /* 0x001fc60007ffe0ff */
[----:B------:R0:W5:Y:S01]  /*24360*/  LDL R45, [R44] ;  /* 0x000000002c2d7983 */ /* 0x0001620000100800 */
[----:B------:R-:W-:-:S03]  /*24370*/  IMAD.IADD R46, R48, 0x1, R9 ;  /* 0x00000001302e7824 */ /* 0x000fc600078e0209 */
[----:B------:R-:W5:Y:S01]  /*24380*/  LDL R43, [R34] ;  /* 0x00000000222b7983 */ /* 0x000f620000100800 */
[----:B-1----:R-:W-:-:S03]  /*24390*/  IADD3 R26, R18, R9, RZ ;  /* 0x00000009121a7210 */ /* 0x002fc60007ffe0ff */
        /* <DEDUP_REMOVED lines=14> */
[----:B------:R-:W5:Y:S04]  /*24480*/  LDL R25, [R24] ;  /* 0x0000000018197983 */ /* 0x000f680000100800 */
[----:B------:R-:W5:Y:S04]  /*24490*/  LDL R23, [R42] ;  /* 0x000000002a177983 */ /* 0x000f680000100800 */
[----:B------:R0:W5:Y:S01]  /*244a0*/  LDL R19, [R22] ;  /* 0x0000000016137983 */ /* 0x0001620000100800 */
[----:B------:R-:W-:-:S03]  /*244b0*/  IADD3 R28, R34, R9, RZ ;  /* 0x00000009221c7210 */ /* 0x000fc60007ffe0ff */
[----:B------:R-:W5:Y:S04]  /*244c0*/  LDL R6, [R6] ;  /* 0x0000000006067983 */ /* 0x000f680000100800 */
[----:B------:R-:W5:Y:S01]  /*244d0*/  LDL R18, [R18] ;  /* 0x0000000012127983 */ /* 0x000f620000100800 */
[----:B-1----:R-:W-:-:S03]  /*244e0*/  IMAD.IADD R26, R28, 0x1, R9 ;  /* 0x000000011c1a7824 */ /* 0x002fc600078e0209 */
[----:B------:R-:W5:Y:S02]  /*244f0*/  LDL R7, [R34] ;  /* 0x0000000022077983 */ /* 0x000f640000100800 */
[----:B------:R-:W-:Y:S02]  /*24500*/  IADD3 R21, R26, R9, RZ ;  /* 0x000000091a157210 */ /* 0x000fe40007ffe0ff */
[----:B------:R-:W5:Y:S04]  /*24510*/  LDL R11, [R28] ;  /* 0x000000001c0b7983 */ /* 0x000f680000100800 */
[----:B------:R-:W5:Y:S04]  /*24520*/  LDL R9, [R26] ;  /* 0x000000001a097983 */ /* 0x000f680000100800 */
[----:B------:R-:W5:Y:S01]  /*24530*/  LDL R21, [R21] ;  /* 0x0000000015157983 */ /* 0x000f620000100800 */
[----:B0-----:R-:W-:Y:S01]  /*24540*/  IMAD.MOV.U32 R22, RZ, RZ, R5 ;  /* 0x000000ffff167224 */ /* 0x001fe200078e0005 */
[----:B------:R-:W-:-:S02]  /*24550*/  @P0 MOV R22, R15 ;  /* 0x0000000f00160202 */ /* 0x000fc40000000f00 */
[----:B------:R-:W-:-:S05]  /*24560*/  FSET.BF.LEU.FTZ.AND R15, |R5|, 1, PT ;  /* 0x3f800000050f780a */ /* 0x000fca000381b200 */
[-C--:B--2---:R-:W-:Y:S01]  /*24570*/  FFMA.FTZ R15, R15, R22.reuse, R0 ;  /* 0x000000160f0f7223 */ /* 0x084fe20000010000 */
[----:B------:R-:W-:Y:S01]  /*24580*/  IMAD.MOV.U32 R0, RZ, RZ, 0x3bc6a26b ;  /* 0x3bc6a26bff007424 */ /* 0x000fe200078e00ff */
[----:B------:R-:W-:Y:S02]  /*24590*/  @P0 MOV R0, 0x4c5914c6 ;  /* 0x4c5914c600000802 */ /* 0x000fe40000000f00 */
[-C--:B---3--:R-:W-:Y:S02]  /*245a0*/  FFMA.FTZ R15, R15, R22.reuse, R14 ;  /* 0x000000160f0f7223 */ /* 0x088fe4000001000e */
[----:B------:R-:W0:Y:S02]  /*245b0*/  @P0 MUFU.LG2 R14, R5 ;  /* 0x00000005000e0308 */ /* 0x000e240000000c00 */
[----:B----4-:R-:W-:-:S04]  /*245c0*/  FFMA.FTZ R10, R15, R22, R10 ;  /* 0x000000160f0a7223 */ /* 0x010fc8000001000a */
[----:B-----5:R-:W-:Y:S01]  /*245d0*/  FFMA.FTZ R10, R10, R22, R47 ;  /* 0x000000160a0a7223 */ /* 0x020fe2000001002f */
[----:B------:R-:W-:-:S03]  /*245e0*/  FFMA.FTZ R0, R22, R0, R49 ;  /* 0x0000000016007223 */ /* 0x000fc60000010031 */
[----:B------:R-:W-:Y:S01]  /*245f0*/  FFMA.FTZ R10, R10, R22, R51 ;  /* 0x000000160a0a7223 */ /* 0x000fe20000010033 */
[----:B0-----:R-:W-:Y:S01]  /*24600*/  @P0 FMUL.FTZ R24, RZ, R14 ;  /* 0x0000000eff180220 */ /* 0x001fe20000410000 */
        /* <DEDUP_REMOVED lines=12> */
[----:B------:R-:W-:Y:S01]  /*246d0*/  FADD.FTZ R0, R5, 6.0246801376342773438 ;  /* 0x40c0ca2e05007421 */ /* 0x000fe20000010000 */
[----:B------:R-:W-:-:S03]  /*246e0*/  FFMA.FTZ R19, R10, R22, R19 ;  /* 0x000000160a137223 */ /* 0x000fc60000010013 */
[----:B------:R-:W-:Y:S01]  /*246f0*/  FADD.FTZ R14, R0, -0.5 ;  /* 0xbf000000000e7421 */ /* 0x000fe20000010000 */
[-C--:B------:R-:W-:Y:S01]  /*24700*/  FFMA.FTZ R6, R23, R22.reuse, R6 ;  /* 0x0000001617067223 */ /* 0x080fe20000010006 */
[----:B------:R-:W-:-:S03]  /*24710*/  FFMA.FTZ R15, R19, R22, R18 ;  /* 0x00000016130f7223 */ /* 0x000fc60000010012 */
[-C--:B------:R-:W-:Y:S01]  /*24720*/  FFMA.FTZ R6, R6, R22.reuse, R7 ;  /* 0x0000001606067223 */ /* 0x080fe20000010007 */
[----:B------:R-:W-:Y:S02]  /*24730*/  FMUL.FTZ R7, R14, 0.36787945032119750977 ;  /* 0x3ebc5ab20e077820 */ /* 0x000fe40000410000 */
        /* <DEDUP_REMOVED lines=55> */
.L_x_1202:
[----:B------:R-:W-:Y:S05]  /*24ab0*/  BSYNC B2 ;  /* 0x0000000000027941 */ /* 0x000fea0003800000 */
.L_x_1201:
        /* <DEDUP_REMOVED lines=19> */
.L_x_1204:
[----:B------:R-:W-:Y:S05]  /*24bf0*/  BSYNC B6 ;  /* 0x0000000000067941 */ /* 0x000fea0003800000 */
.L_x_1203:
        /* <DEDUP_REMOVED lines=62> */
.L_x_1206:
[----:B------:R-:W-:Y:S05]  /*24fe0*/  BSYNC B2 ;  /* 0x0000000000027941 */ /* 0x000fea0003800000 */
.L_x_1205:
[----:B0-----:R-:W-:Y:S01]  /*24ff0*/  DMUL R12, R12, R10 ;  /* 0x0000000a0c0c7228 */ /* 0x001fe20000000000 */
[----:B------:R-:W-:Y:S01]  /*25000*/  UMOV UR4, 0xf0000000 ;  /* 0xf000000000047882 */ /* 0x000fe20000000000 */
[----:B------:R-:W-:-:S04]  /*25010*/  UMOV UR5, 0x380fffff ;  /* 0x380fffff00057882 */ /* 0x000fc80000000000 */
[----:B------:R-:W0:Y:S02]  /*25020*/  F2F.F32.F64 R0, R12 ;  /* 0x0000000c00007310 */ /* 0x000e240000301000 */
[----:B------:R-:W-:-:S14]  /*25030*/  DSETP.GEU.AND P0, PT, |R12|, UR4, PT ;  /* 0x000000040c007e2a */ /* 0x000fdc000bf0e200 */
[----:B0-----:R-:W-:Y:S01]  /*25040*/  @!P0 FMUL R0, R0, 1.175494350822287508e-38 ;  /* 0x0080000000008820 */ /* 0x001fe20000400000 */
[----:B------:R-:W-:Y:S06]  /*25050*/  BRA `(.L_x_1207) ;  /* 0x0000000c00a07947 */ /* 0x000fec0003800000 */
.L_x_1200:
        /* <DEDUP_REMOVED lines=10> */
.L_x_1199:
        /* <DEDUP_REMOVED lines=45> */
.L_x_1210:
        /* <DEDUP_REMOVED lines=13> */
.L_x_1209:
        /* <DEDUP_REMOVED lines=15> */
.L_x_1212:
        /* <DEDUP_REMOVED lines=16> */
.L_x_1213:
        /* <DEDUP_REMOVED lines=36> */
.L_x_1211:
[----:B------:R-:W-:Y:S05]  /*258d0*/  BSYNC B2 ;  /* 0x0000000000027941 */ /* 0x000fea0003800000 */
.L_x_1208:
        /* <DEDUP_REMOVED lines=61> */
.L_x_1216:
        /* <DEDUP_REMOVED lines=26> */
.L_x_1215:
[----:B------:R-:W-:Y:S05]  /*25e50*/  BSYNC B2 ;  /* 0x0000000000027941 */ /* 0x000fea0003800000 */
.L_x_1214:
        /* <DEDUP_REMOVED lines=8> */
.L_x_1207:
[----:B------:R-:W-:Y:S05]  /*25ee0*/  BSYNC B4 ;  /* 0x0000000000047941 */ /* 0x000fea0003800000 */
.L_x_1198:
        /* <DEDUP_REMOVED lines=9> */
.L_x_1220:
        /* <DEDUP_REMOVED lines=11> */
.L_x_1219:
[----:B------:R-:W0:Y:S01]  /*26030*/  MUFU.RCP R3, R5 ;  /* 0x0000000500037308 */ /* 0x000e220000001000 */
[----:B------:R-:W-:-:S04]  /*26040*/  FMUL.FTZ R0, R9, R0 ;  /* 0x0000000009007220 */ /* 0x000fc80000410000 */
[----:B0-----:R-:W-:-:S07]  /*26050*/  FMUL.FTZ R6, R0, R3 ;  /* 0x0000000300067220 */ /* 0x001fce0000410000 */
.L_x_1218:
[----:B------:R-:W-:Y:S05]  /*26060*/  BSYNC B2 ;  /* 0x0000000000027941 */ /* 0x000fea0003800000 */
.L_x_1217:
[----:B------:R-:W-:Y:S01]  /*26070*/  FADD.FTZ R0, -R6, 1 ;  /* 0x3f80000006007421 */ /* 0x000fe20000010100 */
[----:B------:R-:W-:Y:S06]  /*26080*/  BRA `(.L_x_1078) ;  /* 0x000000b800f07947 */ /* 0x000fec0003800000 */
.L_x_1083:
[----:B------:R-:W-:Y:S01]  /*26090*/  IMAD.MOV.U32 R10, RZ, RZ, -0x438d462a ;  /* 0xbc72b9d6ff0a7424 */ /* 0x000fe200078e00ff */
[----:B------:R-:W-:Y:S01]  /*260a0*/  MOV R11, 0x3a97b426 ;  /* 0x3a97b426000b7802 */ /* 0x000fe20000000f00 */
[----:B------:R-:W-:Y:S01]  /*260b0*/  HFMA2.MMA R21, -RZ, RZ, 0.33544921875, -0.410400390625 ;  /* 0x355eb691ff157435 */ /* 0x000fe200000001ff */
[----:B------:R-:W-:Y:S01]  /*260c0*/  IMAD.MOV.U32 R20, RZ, RZ, -0x4a0726e8 ;  /* 0xb5f8d918ff147424 */ /* 0x000fe200078e00ff */
[----:B------:R-:W-:Y:S01]  /*260d0*/  HFMA2.MMA R7, -RZ, RZ, 1.416015625, -0.052093505859375 ;  /* 0x3daaaaabff077435 */ /* 0x000fe200000001ff */
[----:B------:R-:W-:Y:S01]  /*260e0*/  IMAD.MOV.U32 R6, RZ, RZ, -0x41555555 ;  /* 0xbeaaaaabff067424 */ /* 0x000fe200078e00ff */
[----:B------:R-:W-:Y:S01]  /*260f0*/  HFMA2.MMA R13, -RZ, RZ, -0.65380859375, 8640 ;  /* 0xb93b7038ff0d7435 */ /* 0x000fe200000001ff */
[----:B------:R0:W-:Y:S01]  /*26100*/  STL.64 [R1+0xa00], R10 ;  /* 0x000a000a01007387 */ /* 0x0001e20000100a00 */
[----:B------:R-:W-:Y:S01]  /*26110*/  IMAD.MOV.U32 R12, RZ, RZ, 0x39b8ef1d ;  /* 0x39b8ef1dff0c7424 */ /* 0x000fe200078e00ff */
[----:B------:R-:W-:Y:S01]  /*26120*/  MOV R19, 0xb612a9b8 ;  /* 0xb612a9b800137802 */ /* 0x000fe20000000f00 */
[----:B------:R-:W-:Y:S01]  /*26130*/  IMAD.MOV.U32 R18, RZ, RZ, 0x382462c5 ;  /* 0x382462c5ff127424 */ /* 0x000fe200078e00ff */
[----:B------:R1:W-:Y:S01]  /*26140*/  STL.64 [R1+0xa18], R20 ;  /* 0x000a181401007387 */ /* 0x0003e20000100a00 */
[----:B------:R-:W-:Y:S01]  /*26150*/  IMAD.MOV.U32 R22, RZ, RZ, -0x4bc25033 ;  /* 0xb43dafcdff167424 */ /* 0x000fe200078e00ff */
[----:B------:R-:W-:Y:S01]  /*26160*/  MOV R23, 0x31e67ae7 ;  /* 0x31e67ae700177802 */ /* 0x000fe20000000f00 */
[----:B------:R-:W-:Y:S01]  /*26170*/  HFMA2.MMA R25, -RZ, RZ, -0.174560546875, -0.0005855560302734375 ;  /* 0xb19690ccff197435 */ /* 0x000fe200000001ff */
[----:B------:R2:W-:Y:S01]  /*26180*/  STL.64 [R1+0x9f8], R6 ;  /* 0x0009f80601007387 */ /* 0x0005e20000100a00 */
[----:B------:R-:W-:Y:S01]  /*26190*/  IMAD.MOV.U32 R24, RZ, RZ, 0x32304beb ;  /* 0x32304bebff187424 */ /* 0x000fe200078e00ff */
[----:B------:R-:W-:Y:S01]  /*261a0*/  MOV R27, 0xade06cdb ;  /* 0xade06cdb001b7802 */ /* 0x000fe20000000f00 */
[----:B------:R-:W-:Y:S01]  /*261b0*/  IMAD.MOV.U32 R26, RZ, RZ, 0x307b7337 ;  /* 0x307b7337ff1a7424 */ /* 0x000fe200078e00ff */
[----:B0-----:R-:W-:Y:S01]  /*261c0*/  MOV R11, 0x29f7cc00 ;  /* 0x29f7cc00000b7802 */ /* 0x001fe20000000f00 */
[----:B------:R-:W-:Y:S01]  /*261d0*/  IMAD.MOV.U32 R10, RZ, RZ, -0x534f1ac8 ;  /* 0xacb0e538ff0a7424 */ /* 0x000fe200078e00ff */
[----:B------:R0:W-:Y:S01]  /*261e0*/  STL.64 [R1+0xa08], R12 ;  /* 0x000a080c01007387 */ /* 0x0001e20000100a00 */
[----:B------:R-:W-:Y:S01]  /*261f0*/  MOV R0, 0x3ef9425d ;  /* 0x3ef9425d00007802 */ /* 0x000fe20000000f00 */
[----:B-1----:R-:W-:Y:S01]  /*26200*/  HFMA2.MMA R21, -RZ, RZ, -0.8681640625, -0.7294921875 ;  /* 0xbaf2b9d6ff157435 */ /* 0x002fe200000001ff */
[----:B------:R-:W-:Y:S01]  /*26210*/  IMAD.MOV.U32 R20, RZ, RZ, -0x58f1ab76 ;  /* 0xa70e548aff147424 */ /* 0x000fe200078e00ff */
[----:B------:R1:W-:Y:S01]  /*26220*/  STL.64 [R1+0xa40], R10 ;  /* 0x000a400a01007387 */ /* 0x0003e20000100a00 */
[-C--:B------:R-:W-:Y:S01]  /*26230*/  FMUL.FTZ R3, R3, R15.reuse ;  /* 0x0000000f03037220 */ /* 0x080fe20000410000 */
[----:B--2---:R-:W-:Y:S01]  /*26240*/  HFMA2.MMA R7, -RZ, RZ, 0.0911865234375, 12.4609375 ;  /* 0x2dd64a3bff077435 */ /* 0x004fe200000001ff */
[----:B------:R-:W-:Y:S01]  /*26250*/  IMAD.MOV.U32 R6, RZ, RZ, -0x517fc7ac ;  /* 0xae803854ff067424 */ /* 0x000fe200078e00ff */
[----:B------:R2:W-:Y:S01]  /*26260*/  STL.64 [R1+0xa10], R18 ;  /* 0x000a101201007387 */ /* 0x0005e20000100a00 */
[----:B------:R-:W-:Y:S01]  /*26270*/  BSSY B2, `(.L_x_1221) ;  /* 0x00003da000027945 */ /* 0x000fe20003800000 */
[----:B------:R-:W-:Y:S01]  /*26280*/  FSETP.GT.FTZ.AND P0, PT, R3, 1, PT ;  /* 0x3f8000000300780b */ /* 0x000fe20003f14000 */
[----:B------:R-:W-:Y:S01]  /*26290*/  FMUL.FTZ R8, R8, R15 ;  /* 0x0000000f08087220 */ /* 0x000fe20000410000 */
[----:B0-----:R-:W-:Y:S01]  /*262a0*/  HFMA2.MMA R13, -RZ, RZ, -0.0477294921875, -4.87109375 ;  /* 0xaa1cc4dfff0d7435 */ /* 0x001fe200000001ff */
[----:B------:R-:W-:Y:S01]  /*262b0*/  IMAD.MOV.U32 R12, RZ, RZ, 0x2abdd03b ;  /* 0x2abdd03bff0c7424 */ /* 0x000fe200078e00ff */
[----:B------:R0:W-:Y:S01]  /*262c0*/  STL.64 [R1+0xa58], R20 ;  /* 0x000a581401007387 */ /* 0x0001e20000100a00 */
[----:B-1----:R-:W-:Y:S01]  /*262d0*/  IMAD.MOV.U32 R10, RZ, RZ, 0x319fac92 ;  /* 0x319fac92ff0a7424 */ /* 0x002fe200078e00ff */
[----:B------:R-:W-:-:S02]  /*262e0*/  MOV R11, 0x34140796 ;  /* 0x34140796000b7802 */ /* 0x000fc40000000f00 */
[----:B------:R1:W-:Y:S01]  /*262f0*/  STL.64 [R1+0xa20], R22 ;  /* 0x000a201601007387 */ /* 0x0003e20000100a00 */
[----:B--2---:R-:W-:Y:S01]  /*26300*/  IMAD.MOV.U32 R18, RZ, RZ, 0x2900827e ;  /* 0x2900827eff127424 */ /* 0x004fe200078e00ff */
[----:B------:R-:W-:Y:S02]  /*26310*/  MOV R19, 0xa6141ff4 ;  /* 0xa6141ff400137802 */ /* 0x000fe40000000f00 */
[----:B------:R2:W-:Y:S01]  /*26320*/  STL.64 [R1+0xa80], R10 ;  /* 0x000a800a01007387 */ /* 0x0005e20000100a00 */
[----:B0-----:R-:W-:-:S03]  /*26330*/  HFMA2.MMA R21, -RZ, RZ, -0.105224609375, 52.09375 ;  /* 0xaebc5283ff157435 */ /* 0x001fc600000001ff */
[----:B------:R0:W-:Y:S01]  /*26340*/  STL.64 [R1+0xa38], R6 ;  /* 0x000a380601007387 */ /* 0x0001e20000100a00 */
[----:B------:R-:W-:Y:S02]  /*26350*/  IMAD.MOV.U32 R20, RZ, RZ, 0x2fe4da1a ;  /* 0x2fe4da1aff147424 */ /* 0x000fe400078e00ff */
[----:B-1----:R-:W-:Y:S01]  /*26360*/  IMAD.MOV.U32 R22, RZ, RZ, -0x449c71c7 ;  /* 0xbb638e39ff167424 */ /* 0x002fe200078e00ff */
[----:B------:R-:W-:Y:S01]  /*26370*/  MOV R23, 0x3b2d602b ;  /* 0x3b2d602b00177802 */ /* 0x000fe20000000f00 */
[----:B------:R1:W-:Y:S01]  /*26380*/  STL.64 [R1+0xa48], R12 ;  /* 0x000a480c01007387 */ /* 0x0003e20000100a00 */
[----:B--2---:R-:W-:Y:S01]  /*26390*/  HFMA2.MMA R11, -RZ, RZ, -0.02960205078125, -131.5 ;  /* 0xa794d81cff0b7435 */ /* 0x004fe200000001ff */
[----:B------:R-:W-:Y:S02]  /*263a0*/  IMAD.MOV.U32 R10, RZ, RZ, 0x28b6c54f ;  /* 0x28b6c54fff0a7424 */ /* 0x000fe400078e00ff */
[----:B------:R2:W-:Y:S01]  /*263b0*/  STL.64 [R1+0xa50], R18 ;  /* 0x000a501201007387 */ /* 0x0005e20000100a00 */
[----:B0-----:R-:W-:Y:S01]  /*263c0*/  HFMA2.MMA R7, -RZ, RZ, 0.66748046875, -2.81640625 ;  /* 0x3957c1a2ff077435 */ /* 0x001fe200000001ff */
[----:B------:R-:W-:-:S02]  /*263d0*/  IMAD.MOV.U32 R6, RZ, RZ, -0x457e3585 ;  /* 0xba81ca7bff067424 */ /* 0x000fc400078e00ff */
[----:B------:R0:W-:Y:S01]  /*263e0*/  STL.64 [R1+0xa98], R20 ;  /* 0x000a981401007387 */ /* 0x0001e20000100a00 */
[----:B-1----:R-:W-:Y:S01]  /*263f0*/  HFMA2.MMA R13, -RZ, RZ, 0.1968994140625, 62.5625 ;  /* 0x324d53d2ff0d7435 */ /* 0x002fe200000001ff */
[----:B------:R-:W-:Y:S02]  /*26400*/  IMAD.MOV.U32 R12, RZ, RZ, -0x4c88ee18 ;  /* 0xb37711e8ff0c7424 */ /* 0x000fe400078e00ff */
[----:B------:R1:W-:Y:S01]  /*26410*/  STL.64 [R1+0xa60], R22 ;  /* 0x000a601601007387 */ /* 0x0003e20000100a00 */
[----:B--2---:R-:W-:Y:S01]  /*26420*/  IMAD.MOV.U32 R18, RZ, RZ, -0x5265b022 ;  /* 0xad9a4fdeff127424 */ /* 0x004fe200078e00ff */
[----:B------:R-:W-:Y:S02]  /*26430*/  MOV R19, 0xb08ab276 ;  /* 0xb08ab27600137802 */ /* 0x000fe40000000f00 */
[----:B------:R2:W-:Y:S01]  /*26440*/  STL.64 [R1+0xab8], R10 ;  /* 0x000ab80a01007387 */ /* 0x0005e20000100a00 */
[----:B0-----:R-:W-:-:S03]  /*26450*/  HFMA2.MMA R21, -RZ, RZ, 0.2210693359375, 0.00020277500152587890625 ;  /* 0x33130aa5ff157435 */ /* 0x001fc600000001ff */
[----:B------:R0:W-:Y:S01]  /*26460*/  STL.64 [R1+0xa68], R6 ;  /* 0x000a680601007387 */ /* 0x0001e20000100a00 */
[----:B------:R-:W-:Y:S02]  /*26470*/  IMAD.MOV.U32 R20, RZ, RZ, -0x48a9e97d ;  /* 0xb7561683ff147424 */ /* 0x000fe400078e00ff */
[----:B-1----:R-:W-:Y:S01]  /*26480*/  IMAD.MOV.U32 R22, RZ, RZ, 0x29889f1d ;  /* 0x29889f1dff167424 */ /* 0x002fe200078e00ff */
[----:B------:R-:W-:Y:S01]  /*26490*/  MOV R23, 0x2cfc020e ;  /* 0x2cfc020e00177802 */ /* 0x000fe20000000f00 */
[----:B------:R1:W-:Y:S01]  /*264a0*/  STL.64 [R1+0xa90], R18 ;  /* 0x000a901201007387 */ /* 0x0003e20000100a00 */
[----:B--2---:R-:W-:Y:S01]  /*264b0*/  HFMA2.MMA R11, -RZ, RZ, 0.0587158203125, -0.16357421875 ;  /* 0x2b84b13cff0b7435 */ /* 0x004fe200000001ff */
[----:B------:R-:W-:Y:S02]  /*264c0*/  IMAD.MOV.U32 R10, RZ, RZ, -0x4f441d3f ;  /* 0xb0bbe2c1ff0a7424 */ /* 0x000fe400078e00ff */
[----:B------:R2:W-:Y:S01]  /*264d0*/  STL.64 [R1+0xa88], R12 ;  /* 0x000a880c01007387 */ /* 0x0005e20000100a00 */
[----:B0-----:R-:W-:Y:S01]  /*264e0*/  HFMA2.MMA R7, -RZ, RZ, 0.055908203125, -13.5 ;  /* 0x2b28cac0ff077435 */ /* 0x001fe200000001ff */
[----:B------:R-:W-:-:S02]  /*264f0*/  IMAD.MOV.U32 R6, RZ, RZ, -0x53b19868 ;  /* 0xac4e6798ff067424 */ /* 0x000fc400078e00ff */
[----:B------:R0:W-:Y:S01]  /*26500*/  STL.64 [R1+0xaa0], R22 ;  /* 0x000aa01601007387 */ /* 0x0001e20000100a00 */
[----:B-1----:R-:W-:Y:S01]  /*26510*/  IMAD.MOV.U32 R18, RZ, RZ, -0x471ed608 ;  /* 0xb8e129f8ff127424 */ /* 0x002fe200078e00ff */
[----:B------:R-:W-:Y:S02]  /*26520*/  MOV R19, 0x385dfa1f ;  /* 0x385dfa1f00137802 */ /* 0x000fe40000000f00 */
[----:B------:R1:W-:Y:S01]  /*26530*/  STL.64 [R1+0xad8], R20 ;  /* 0x000ad81401007387 */ /* 0x0003e20000100a00 */
[----:B--2---:R-:W-:Y:S01]  /*26540*/  IMAD.MOV.U32 R12, RZ, RZ, 0x3b877322 ;  /* 0x3b877322ff0c7424 */ /* 0x004fe200078e00ff */
[----:B------:R-:W-:Y:S02]  /*26550*/  MOV R13, 0xbb2fb934 ;  /* 0xbb2fb934000d7802 */ /* 0x000fe40000000f00 */
[----:B------:R2:W-:Y:S01]  /*26560*/  STL.64 [R1+0xad0], R18 ;  /* 0x000ad01201007387 */ /* 0x0005e20000100a00 */
[----:B0-----:R-:W-:Y:S01]  /*26570*/  HFMA2.MMA R23, -RZ, RZ, -0.11529541015625, 0.0230712890625 ;  /* 0xaf6125e8ff177435 */ /* 0x001fe200000001ff */
[----:B------:R-:W-:-:S02]  /*26580*/  IMAD.MOV.U32 R22, RZ, RZ, 0x34195641 ;  /* 0x34195641ff167424 */ /* 0x000fc400078e00ff */
[----:B------:R0:W-:Y:S01]  /*26590*/  STL.64 [R1+0xaf8], R10 ;  /* 0x000af80a01007387 */ /* 0x0001e20000100a00 */
[----:B-1----:R-:W-:Y:S01]  /*265a0*/  IMAD.MOV.U32 R20, RZ, RZ, -0x54660630 ;  /* 0xab99f9d0ff147424 */ /* 0x002fe200078e00ff */
[----:B------:R-:W-:Y:S02]  /*265b0*/  MOV R21, 0x2b033afb ;  /* 0x2b033afb00157802 */ /* 0x000fe40000000f00 */
[----:B------:R1:W-:Y:S01]  /*265c0*/  STL.64 [R1+0xaa8], R6 ;  /* 0x000aa80601007387 */ /* 0x0003e20000100a00 */
[----:B--2---:R-:W-:Y:S01]  /*265d0*/  HFMA2.MMA R19, -RZ, RZ, -0.029632568359375, 0.25244140625 ;  /* 0xa796340aff137435 */ /* 0x004fe200000001ff */
[----:B------:R-:W-:Y:S02]  /*265e0*/  IMAD.MOV.U32 R18, RZ, RZ, 0x2d52aed2 ;  /* 0x2d52aed2ff127424 */ /* 0x000fe400078e00ff */
[----:B------:R2:W-:Y:S01]  /*265f0*/  STL.64 [R1+0xac0], R12 ;  /* 0x000ac00c01007387 */ /* 0x0005e20000100a00 */
[----:B0-----:R-:W-:Y:S01]  /*26600*/  HFMA2.MMA R11, -RZ, RZ, -0.5771484375, -0.00124835968017578125 ;  /* 0xb89e951dff0b7435 */ /* 0x001fe200000001ff */
[----:B------:R-:W-:-:S02]  /*26610*/  IMAD.MOV.U32 R10, RZ, RZ, 0x398c5cdb ;  /* 0x398c5cdbff0a7424 */ /* 0x000fc400078e00ff */
[----:B------:R0:W-:Y:S01]  /*26620*/  STL.64 [R1+0xb10], R20 ;  /* 0x000b101401007387 */ /* 0x0001e20000100a00 */
[----:B-1----:R-:W-:Y:S01]  /*26630*/  IMAD.MOV.U32 R6, RZ, RZ, 0x35b82c49 ;  /* 0x35b82c49ff067424 */ /* 0x002fe200078e00ff */
[----:B------:R-:W-:Y:S02]  /*26640*/  MOV R7, 0xb5291658 ;  /* 0xb529165800077802 */ /* 0x000fe40000000f00 */
[----:B------:R1:W-:Y:S01]  /*26650*/  STL.64 [R1+0xae8], R22 ;  /* 0x000ae81601007387 */ /* 0x0003e20000100a00 */
[----:B--2---:R-:W-:Y:S01]  /*26660*/  IMAD.MOV.U32 R12, RZ, RZ, 0x2f0d882b ;  /* 0x2f0d882bff0c7424 */ /* 0x004fe200078e00ff */
[----:B------:R-:W-:Y:S02]  /*26670*/  MOV R13, 0xae74bbc7 ;  /* 0xae74bbc7000d7802 */ /* 0x000fe40000000f00 */
[----:B------:R2:W-:Y:S01]  /*26680*/  STL.64 [R1+0xae0], R6 ;  /* 0x000ae00601007387 */ /* 0x0005e20000100a00 */
[----:B0-----:R-:W-:Y:S01]  /*26690*/  HFMA2.MMA R21, -RZ, RZ, -0.20751953125, 0.046112060546875 ;  /* 0xb2a429e7ff157435 */ /* 0x001fe200000001ff */
        /* <DEDUP_REMOVED lines=14> */
[----:B--2---:R-:W-:Y:S01]  /*26780*/  HFMA2.MMA R11, -RZ, RZ, -0.06402587890625, 7.30859375 ;  /* 0xac19474fff0b7435 */ /* 0x004fe200000001ff */
[----:B------:R-:W-:Y:S02]  /*26790*/  IMAD.MOV.U32 R10, RZ, RZ, 0x2d2c3ebd ;  /* 0x2d2c3ebdff0a7424 */ /* 0x000fe400078e00ff */
[----:B------:R2:W-:Y:S01]  /*267a0*/  STL.64 [R1+0xb20], R6 ;  /* 0x000b200601007387 */ /* 0x0005e20000100a00 */
[----:B0-----:R-:W-:Y:S01]  /*267b0*/  HFMA2.MMA R23, -RZ, RZ, 0.115966796875, -149.25 ;  /* 0x2f6cd8aaff177435 */ /* 0x001fe200000001ff */
[----:B------:R-:W-:-:S02]  /*267c0*/  IMAD.MOV.U32 R22, RZ, RZ, -0x4f7df9d6 ;  /* 0xb082062aff167424 */ /* 0x000fc400078e00ff */
[----:B------:R0:W-:Y:S04]  /*267d0*/  STL.64 [R1+0xb38], R12 ;  /* 0x000b380c01007387 */ /* 0x0001e80000100a00 */
[----:B------:R3:W-:Y:S01]  /*267e0*/  STL.64 [R1+0xb48], R18 ;  /* 0x000b481201007387 */ /* 0x0007e20000100a00 */
[----:B-1----:R-:W-:Y:S01]  /*267f0*/  IMAD.MOV.U32 R20, RZ, RZ, -0x459e0fa8 ;  /* 0xba61f058ff147424 */ /* 0x002fe200078e00ff */
[----:B------:R-:W-:Y:S01]  /*26800*/  MOV R21, 0x3a4d87fb ;  /* 0x3a4d87fb00157802 */ /* 0x000fe20000000f00 */
[----:B--2---:R-:W-:Y:S01]  /*26810*/  IMAD.MOV.U32 R6, RZ, RZ, 0x2c2861f8 ;  /* 0x2c2861f8ff067424 */ /* 0x004fe200078e00ff */
[----:B------:R-:W-:Y:S01]  /*26820*/  MOV R7, 0x310db352 ;  /* 0x310db35200077802 */ /* 0x000fe20000000f00 */
[----:B------:R1:W-:Y:S01]  /*26830*/  STL.64 [R1+0xb70], R10 ;  /* 0x000b700a01007387 */ /* 0x0003e20000100a00 */
[----:B0-----:R-:W-:Y:S01]  /*26840*/  IMAD.MOV.U32 R12, RZ, RZ, 0x248f2a67 ;  /* 0x248f2a67ff0c7424 */ /* 0x001fe200078e00ff */
[----:B------:R-:W-:-:S02]  /*26850*/  MOV R13, 0x2a6f79fa ;  /* 0x2a6f79fa000d7802 */ /* 0x000fc40000000f00 */
[----:B------:R0:W-:Y:S01]  /*26860*/  STL.64 [R1+0xb88], R20 ;  /* 0x000b881401007387 */ /* 0x0001e20000100a00 */
[----:B---3--:R-:W-:Y:S01]  /*26870*/  HFMA2.MMA R19, -RZ, RZ, 0.036865234375, 0.869140625 ;  /* 0x28b83af4ff137435 */ /* 0x008fe200000001ff */
[----:B------:R-:W-:Y:S02]  /*26880*/  IMAD.MOV.U32 R18, RZ, RZ, -0x562d9389 ;  /* 0xa9d26c77ff127424 */ /* 0x000fe400078e00ff */
        /* <DEDUP_REMOVED lines=10> */
[----:B-1----:R-:W-:Y:S01]  /*26930*/  HFMA2.MMA R23, -RZ, RZ, 0.11773681640625, -188.375 ;  /* 0x2f89d9e3ff177435 */ /* 0x002fe200000001ff */
[----:B------:R-:W-:Y:S02]  /*26940*/  IMAD.MOV.U32 R22, RZ, RZ, 0x373eda60 ;  /* 0x373eda60ff167424 */ /* 0x000fe400078e00ff */
[----:B------:R1:W-:Y:S01]  /*26950*/  STL.64 [R1+0xba8], R10 ;  /* 0x000ba80a01007387 */ /* 0x0003e20000100a00 */
[----:B0-----:R-:W-:Y:S01]  /*26960*/  HFMA2.MMA R13, -RZ, RZ, 0.0938720703125, 0.00019967555999755859375 ;  /* 0x2e020a8bff0d7435 */ /* 0x001fe200000001ff */
[----:B------:R-:W-:-:S02]  /*26970*/  IMAD.MOV.U32 R12, RZ, RZ, -0x4b89cc4a ;  /* 0xb47633b6ff0c7424 */ /* 0x000fc400078e00ff */
[----:B------:R0:W-:Y:S01]  /*26980*/  STL.64 [R1+0xbc8], R20 ;  /* 0x000bc81401007387 */ /* 0x0001e20000100a00 */
[----:B--2---:R-:W-:Y:S01]  /*26990*/  HFMA2.MMA R19, -RZ, RZ, -0.050811767578125, -0.0056915283203125 ;  /* 0xaa819dd4ff137435 */ /* 0x004fe200000001ff */
[----:B------:R-:W-:Y:S02]  /*269a0*/  IMAD.MOV.U32 R18, RZ, RZ, 0x316cd4f9 ;  /* 0x316cd4f9ff127424 */ /* 0x000fe400078e00ff */
[----:B------:R2:W-:Y:S01]  /*269b0*/  STL.64 [R1+0xa28], R24 ;  /* 0x000a281801007387 */ /* 0x0005e20000100a00 */
[----:B-1----:R-:W-:Y:S01]  /*269c0*/  IMAD.MOV.U32 R10, RZ, RZ, -0x569cc748 ;  /* 0xa96338b8ff0a7424 */ /* 0x002fe200078e00ff */
[----:B------:R-:W-:Y:S02]  /*269d0*/  MOV R11, 0xb9b09456 ;  /* 0xb9b09456000b7802 */ /* 0x000fe40000000f00 */
[----:B------:R1:W-:Y:S01]  /*269e0*/  STL.64 [R1+0xb98], R6 ;  /* 0x000b980601007387 */ /* 0x0003e20000100a00 */
[----:B0-----:R-:W-:Y:S01]  /*269f0*/  HFMA2.MMA R21, -RZ, RZ, -0.4619140625, 0.00073146820068359375 ;  /* 0xb76411feff157435 */ /* 0x001fe200000001ff */
[----:B------:R-:W-:-:S02]  /*26a00*/  IMAD.MOV.U32 R20, RZ, RZ, 0x34185ee8 ;  /* 0x34185ee8ff147424 */ /* 0x000fc400078e00ff */
[----:B------:R0:W-:Y:S01]  /*26a10*/  STL.64 [R1+0xa30], R26 ;  /* 0x000a301a01007387 */ /* 0x0001e20000100a00 */
[----:B--2---:R-:W-:Y:S01]  /*26a20*/  IMAD.MOV.U32 R24, RZ, RZ, -0x4b283e5e ;  /* 0xb4d7c1a2ff187424 */ /* 0x004fe200078e00ff */
[----:B------:R-:W-:Y:S02]  /*26a30*/  MOV R25, 0xb797d257 ;  /* 0xb797d25700197802 */ /* 0x000fe40000000f00 */
[----:B------:R2:W-:Y:S01]  /*26a40*/  STL.64 [R1+0xba0], R22 ;  /* 0x000ba01601007387 */ /* 0x0005e20000100a00 */
[----:B-1----:R-:W-:-:S03]  /*26a50*/  HFMA2.MMA R7, -RZ, RZ, 0.0262451171875, 4.01953125 ;  /* 0x26b84405ff077435 */ /* 0x002fc600000001ff */
[----:B------:R1:W-:Y:S01]  /*26a60*/  STL.64 [R1+0xbb0], R12 ;  /* 0x000bb00c01007387 */ /* 0x0003e20000100a00 */
[----:B------:R-:W-:Y:S01]  /*26a70*/  IMAD.MOV.U32 R6, RZ, RZ, -0x51c0682a ;  /* 0xae3f97d6ff067424 */ /* 0x000fe200078e00ff */
[----:B0-----:R-:W-:Y:S02]  /*26a80*/  HFMA2.MMA R27, -RZ, RZ, -0.365234375, 447.5 ;  /* 0xb5d85efeff1b7435 */ /* 0x001fe400000001ff */
[----:B------:R0:W-:Y:S01]  /*26a90*/  STL.64 [R1+0xbe8], R10 ;  /* 0x000be80a01007387 */ /* 0x0001e20000100a00 */
[----:B------:R-:W-:Y:S02]  /*26aa0*/  IMAD.MOV.U32 R26, RZ, RZ, 0x370054e5 ;  /* 0x370054e5ff1a7424 */ /* 0x000fe400078e00ff */
[----:B--2---:R-:W-:Y:S01]  /*26ab0*/  IMAD.MOV.U32 R22, RZ, RZ, 0x2ca4a32a ;  /* 0x2ca4a32aff167424 */ /* 0x004fe200078e00ff */
[----:B------:R-:W-:Y:S01]  /*26ac0*/  MOV R23, 0xac173d62 ;  /* 0xac173d6200177802 */ /* 0x000fe20000000f00 */
[----:B------:R2:W-:Y:S01]  /*26ad0*/  STL.64 [R1+0xbc0], R18 ;  /* 0x000bc01201007387 */ /* 0x0005e20000100a00 */
[----:B-1----:R-:W-:Y:S01]  /*26ae0*/  HFMA2.MMA R13, -RZ, RZ, 0.69580078125, 465 ;  /* 0x39915f44ff0d7435 */ /* 0x002fe200000001ff */
[----:B------:R-:W-:-:S02]  /*26af0*/  IMAD.MOV.U32 R12, RZ, RZ, -0x476dc4fe ;  /* 0xb8923b02ff0c7424 */ /* 0x000fc400078e00ff */
[----:B------:R1:W-:Y:S01]  /*26b00*/  STL.64 [R1+0xa70], R24 ;  /* 0x000a701801007387 */ /* 0x0003e20000100a00 */
[----:B0-----:R-:W-:Y:S01]  /*26b10*/  HFMA2.MMA R11, -RZ, RZ, -0.1826171875, -0.091796875 ;  /* 0xb1d8ade0ff0b7435 */ /* 0x001fe200000001ff */
[----:B------:R-:W-:Y:S02]  /*26b20*/  IMAD.MOV.U32 R10, RZ, RZ, -0x575df71d ;  /* 0xa8a208e3ff0a7424 */ /* 0x000fe400078e00ff */
[----:B------:R0:W-:Y:S01]  /*26b30*/  STL.64 [R1+0xc00], R20 ;  /* 0x000c001401007387 */ /* 0x0001e20000100a00 */
[----:B--2---:R-:W-:Y:S01]  /*26b40*/  IMAD.MOV.U32 R18, RZ, RZ, -0x46aefdea ;  /* 0xb9510216ff127424 */ /* 0x004fe200078e00ff */
[----:B------:R-:W-:Y:S02]  /*26b50*/  MOV R19, 0x388e8f4e ;  /* 0x388e8f4e00137802 */ /* 0x000fe40000000f00 */
[----:B------:R2:W-:Y:S01]  /*26b60*/  STL.64 [R1+0xbd0], R6 ;  /* 0x000bd00601007387 */ /* 0x0005e20000100a00 */
[----:B-1----:R-:W-:Y:S01]  /*26b70*/  IMAD.MOV.U32 R24, RZ, RZ, -0x5a86242d ;  /* 0xa579dbd3ff187424 */ /* 0x002fe200078e00ff */
[----:B------:R-:W-:-:S02]  /*26b80*/  MOV R25, 0xa960345a ;  /* 0xa960345a00197802 */ /* 0x000fc40000000f00 */
[----:B------:R1:W-:Y:S01]  /*26b90*/  STL.64 [R1+0xbd8], R22 ;  /* 0x000bd81601007387 */ /* 0x0003e20000100a00 */
[----:B0-----:R-:W-:Y:S01]  /*26ba0*/  HFMA2.MMA R21, -RZ, RZ, -0.05987548828125, 3760 ;  /* 0xabaa6b58ff157435 */ /* 0x001fe200000001ff */
[----:B------:R-:W-:Y:S02]  /*26bb0*/  IMAD.MOV.U32 R20, RZ, RZ, -0x5bd72013 ;  /* 0xa428dfedff147424 */ /* 0x000fe400078e00ff */
[----:B------:R0:W-:Y:S01]  /*26bc0*/  STL.64 [R1+0xa78], R26 ;  /* 0x000a781a01007387 */ /* 0x0001e20000100a00 */
[----:B--2---:R-:W-:-:S03]  /*26bd0*/  HFMA2.MMA R7, -RZ, RZ, 0.29541015625, 0.0001986026763916015625 ;  /* 0x34ba0a82ff077435 */ /* 0x004fc600000001ff */
[----:B------:R2:W-:Y:S01]  /*26be0*/  STL.64 [R1+0xbf0], R12 ;  /* 0x000bf00c01007387 */ /* 0x0005e20000100a00 */
[----:B------:R-:W-:Y:S02]  /*26bf0*/  IMAD.MOV.U32 R6, RZ, RZ, -0x504d3181 ;  /* 0xafb2ce7fff067424 */ /* 0x000fe400078e00ff */
[----:B-1----:R-:W-:Y:S01]  /*26c00*/  IMAD.MOV.U32 R22, RZ, RZ, -0x4bb9ecc2 ;  /* 0xb446133eff167424 */ /* 0x002fe200078e00ff */
[----:B------:R-:W-:Y:S01]  /*26c10*/  MOV R23, 0x334f3181 ;  /* 0x334f318100177802 */ /* 0x000fe20000000f00 */
[----:B------:R1:W-:Y:S01]  /*26c20*/  STL.64 [R1+0xbf8], R18 ;  /* 0x000bf81201007387 */ /* 0x0003e20000100a00 */
[----:B0-----:R-:W-:Y:S01]  /*26c30*/  HFMA2.MMA R27, -RZ, RZ, 0.37646484375, -160.625 ;  /* 0x3606d905ff1b7435 */ /* 0x001fe200000001ff */
[----:B------:R-:W-:Y:S02]  /*26c40*/  IMAD.MOV.U32 R26, RZ, RZ, 0x3a4a4588 ;  /* 0x3a4a4588ff1a7424 */ /* 0x000fe400078e00ff */
[----:B------:R0:W-:Y:S01]  /*26c50*/  STL.64 [R1+0xc20], R10 ;  /* 0x000c200a01007387 */ /* 0x0001e20000100a00 */
[----:B--2---:R-:W-:Y:S01]  /*26c60*/  IMAD.MOV.U32 R12, RZ, RZ, 0x315951d7 ;  /* 0x315951d7ff0c7424 */ /* 0x004fe200078e00ff */
[----:B------:R-:W-:-:S02]  /*26c70*/  MOV R13, 0xb0578799 ;  /* 0xb0578799000d7802 */ /* 0x000fc40000000f00 */
[----:B------:R2:W-:Y:S01]  /*26c80*/  STL.64 [R1+0xab0], R24 ;  /* 0x000ab01801007387 */ /* 0x0005e20000100a00 */
[----:B-1----:R-:W-:Y:S01]  /*26c90*/  IMAD.MOV.U32 R18, RZ, RZ, -0x51b97f57 ;  /* 0xae4680a9ff127424 */ /* 0x002fe200078e00ff */
[----:B------:R-:W-:Y:S02]  /*26ca0*/  MOV R19, 0x2d3dfaf5 ;  /* 0x2d3dfaf500137802 */ /* 0x000fe40000000f00 */
[----:B------:R1:W-:Y:S01]  /*26cb0*/  STL.64 [R1+0xc18], R22 ;  /* 0x000c181601007387 */ /* 0x0003e20000100a00 */
[----:B0-----:R-:W-:Y:S01]  /*26cc0*/  HFMA2.MMA R11, -RZ, RZ, 0.55224609375, 447 ;  /* 0x386b5efcff0b7435 */ /* 0x001fe200000001ff */
[----:B------:R-:W-:Y:S02]  /*26cd0*/  IMAD.MOV.U32 R10, RZ, RZ, -0x4754ffb6 ;  /* 0xb8ab004aff0a7424 */ /* 0x000fe400078e00ff */
[----:B------:R0:W-:Y:S01]  /*26ce0*/  STL.64 [R1+0xc40], R20 ;  /* 0x000c401401007387 */ /* 0x0001e20000100a00 */
[----:B--2---:R-:W-:Y:S01]  /*26cf0*/  IMAD.MOV.U32 R24, RZ, RZ, -0x4d8de466 ;  /* 0xb2721b9aff187424 */ /* 0x004fe200078e00ff */
[----:B------:R-:W-:-:S02]  /*26d00*/  MOV R25, 0x31d606a3 ;  /* 0x31d606a300197802 */ /* 0x000fc40000000f00 */
[----:B------:R2:W-:Y:S01]  /*26d10*/  STL.64 [R1+0xc10], R6 ;  /* 0x000c100601007387 */ /* 0x0005e20000100a00 */
[----:B-1----:R-:W-:-:S03]  /*26d20*/  HFMA2.MMA R23, -RZ, RZ, -0.76318359375, 0.9521484375 ;  /* 0xba1b3b9eff177435 */ /* 0x002fc600000001ff */
[----:B------:R1:W-:Y:S01]  /*26d30*/  STL.64 [R1+0xc28], R12 ;  /* 0x000c280c01007387 */ /* 0x0003e20000100a00 */
[----:B------:R-:W-:Y:S02]  /*26d40*/  IMAD.MOV.U32 R22, RZ, RZ, 0x3a0b4779 ;  /* 0x3a0b4779ff167424 */ /* 0x000fe400078e00ff */
[----:B0-----:R-:W-:Y:S01]  /*26d50*/  IMAD.MOV.U32 R20, RZ, RZ, 0x351b6448 ;  /* 0x351b6448ff147424 */ /* 0x001fe200078e00ff */
[----:B------:R0:W-:Y:S01]  /*26d60*/  STL.64 [R1+0xc38], R18 ;  /* 0x000c381201007387 */ /* 0x0001e20000100a00 */
[----:B------:R-:W-:Y:S01]  /*26d70*/  MOV R21, 0x2a83a738 ;  /* 0x2a83a73800157802 */ /* 0x000fe20000000f00 */
[----:B--2---:R-:W-:Y:S01]  /*26d80*/  IMAD.MOV.U32 R6, RZ, RZ, 0x2b1fe612 ;  /* 0x2b1fe612ff067424 */ /* 0x004fe200078e00ff */
[----:B------:R-:W-:Y:S01]  /*26d90*/  MOV R7, 0xaa152d8b ;  /* 0xaa152d8b00077802 */ /* 0x000fe20000000f00 */
[----:B------:R2:W-:Y:S01]  /*26da0*/  STL.64 [R1+0xac8], R26 ;  /* 0x000ac81a01007387 */ /* 0x0005e20000100a00 */
[----:B-1----:R-:W-:Y:S01]  /*26db0*/  IMAD.MOV.U32 R12, RZ, RZ, -0x48663e86 ;  /* 0xb799c17aff0c7424 */ /* 0x002fe200078e00ff */
[----:B------:R-:W-:-:S02]  /*26dc0*/  MOV R13, 0xb153a122 ;  /* 0xb153a122000d7802 */ /* 0x000fc40000000f00 */
[----:B------:R1:W-:Y:S01]  /*26dd0*/  STL.64 [R1+0xaf0], R24 ;  /* 0x000af01801007387 */ /* 0x0003e20000100a00 */
[----:B0-----:R-:W-:Y:S01]  /*26de0*/  HFMA2.MMA R19, -RZ, RZ, -0.376953125, 0.066162109375 ;  /* 0xb6082c3cff137435 */ /* 0x001fe200000001ff */
[----:B------:R-:W-:Y:S02]  /*26df0*/  IMAD.MOV.U32 R18, RZ, RZ, 0x36688aea ;  /* 0x36688aeaff127424 */ /* 0x000fe400078e00ff */
[----:B------:R0:W-:Y:S01]  /*26e00*/  STL.64 [R1+0xc60], R10 ;  /* 0x000c600a01007387 */ /* 0x0001e20000100a00 */
[----:B--2---:R-:W-:Y:S01]  /*26e10*/  HFMA2.MMA R27, -RZ, RZ, 0.0149993896484375, -0.005496978759765625 ;  /* 0x23ae9da1ff1b7435 */ /* 0x004fe200000001ff */
[----:B------:R-:W-:Y:S02]  /*26e20*/  IMAD.MOV.U32 R26, RZ, RZ, -0x5620f4f4 ;  /* 0xa9df0b0cff1a7424 */ /* 0x000fe400078e00ff */
[----:B------:R2:W-:Y:S01]  /*26e30*/  STL.64 [R1+0xc78], R20 ;  /* 0x000c781401007387 */ /* 0x0005e20000100a00 */
[----:B-1----:R-:W-:Y:S01]  /*26e40*/  HFMA2.MMA R25, -RZ, RZ, 0.359130859375, 1.5318393707275390625e-05 ;  /* 0x35bf0101ff197435 */ /* 0x002fe200000001ff */
[----:B------:R-:W-:-:S02]  /*26e50*/  IMAD.MOV.U32 R24, RZ, RZ, -0x49419487 ;  /* 0xb6be6b79ff187424 */ /* 0x000fc400078e00ff */
[----:B------:R1:W-:Y:S01]  /*26e60*/  STL.64 [R1+0xc48], R6 ;  /* 0x000c480601007387 */ /* 0x0003e20000100a00 */
[----:B0-----:R-:W-:Y:S01]  /*26e70*/  IMAD.MOV.U32 R10, RZ, RZ, 0x2f6d7999 ;  /* 0x2f6d7999ff0a7424 */ /* 0x001fe200078e00ff */
[----:B------:R-:W-:Y:S02]  /*26e80*/  MOV R11, 0xa65b6fba ;  /* 0xa65b6fba000b7802 */ /* 0x000fe40000000f00 */
[----:B------:R0:W-:Y:S01]  /*26e90*/  STL.64 [R1+0xc50], R22 ;  /* 0x000c501601007387 */ /* 0x0001e20000100a00 */
[----:B--2---:R-:W-:-:S03]  /*26ea0*/  IMAD.MOV.U32 R20, RZ, RZ, 0x3858ebaf ;  /* 0x3858ebafff147424 */ /* 0x004fc600078e00ff */
[----:B------:R2:W-:Y:S01]  /*26eb0*/  STL.64 [R1+0xc68], R12 ;  /* 0x000c680c01007387 */ /* 0x0005e20000100a00 */
[----:B------:R-:W-:Y:S01]  /*26ec0*/  MOV R21, 0xb9af99c3 ;  /* 0xb9af99c300157802 */ /* 0x000fe20000000f00 */
[----:B-1----:R-:W-:Y:S01]  /*26ed0*/  IMAD.MOV.U32 R6, RZ, RZ, -0x4da878ae ;  /* 0xb2578752ff067424 */ /* 0x002fe200078e00ff */
[----:B------:R-:W-:Y:S01]  /*26ee0*/  MOV R7, 0x29c2c5d5 ;  /* 0x29c2c5d500077802 */ /* 0x000fe20000000f00 */
[----:B------:R1:W-:Y:S01]  /*26ef0*/  STL.64 [R1+0xc70], R18 ;  /* 0x000c701201007387 */ /* 0x0003e20000100a00 */
[----:B0-----:R-:W-:Y:S01]  /*26f00*/  HFMA2.MMA R23, -RZ, RZ, -0.1380615234375, -0.58349609375 ;  /* 0xb06bb8abff177435 */ /* 0x001fe200000001ff */
[----:B------:R-:W-:Y:S02]  /*26f10*/  IMAD.MOV.U32 R22, RZ, RZ, 0x30e787cd ;  /* 0x30e787cdff167424 */ /* 0x000fe400078e00ff */
[----:B------:R0:W-:Y:S01]  /*26f20*/  STL.64 [R1+0xc98], R10 ;  /* 0x000c980a01007387 */ /* 0x0001e20000100a00 */
[----:B--2---:R-:W-:Y:S01]  /*26f30*/  HFMA2.MMA R13, -RZ, RZ, 0.08428955078125, -213.875 ;  /* 0x2d65daafff0d7435 */ /* 0x004fe200000001ff */
[----:B------:R-:W-:-:S02]  /*26f40*/  IMAD.MOV.U32 R12, RZ, RZ, -0x5215ac74 ;  /* 0xadea538cff0c7424 */ /* 0x000fc400078e00ff */
[----:B------:R2:W-:Y:S01]  /*26f50*/  STL.64 [R1+0xb18], R26 ;  /* 0x000b181a01007387 */ /* 0x0005e20000100a00 */
[----:B-1----:R-:W-:-:S03]  /*26f60*/  HFMA2.MMA R19, -RZ, RZ, 0.712890625, -0.0002586841583251953125 ;  /* 0x39b48c3dff137435 */ /* 0x002fc600000001ff */
[----:B------:R1:W-:Y:S01]  /*26f70*/  STL.64 [R1+0xb40], R24 ;  /* 0x000b401801007387 */ /* 0x0003e20000100a00 */
[----:B------:R-:W-:Y:S02]  /*26f80*/  IMAD.MOV.U32 R18, RZ, RZ, 0x2acfbe8a ;  /* 0x2acfbe8aff127424 */ /* 0x000fe400078e00ff */
[----:B0-----:R-:W-:Y:S01]  /*26f90*/  IMAD.MOV.U32 R10, RZ, RZ, 0x3007c16d ;  /* 0x3007c16dff0a7424 */ /* 0x001fe200078e00ff */
[----:B------:R-:W-:Y:S01]  /*26fa0*/  MOV R11, 0xb58e3567 ;  /* 0xb58e3567000b7802 */ /* 0x000fe20000000f00 */
[----:B------:R0:W-:Y:S01]  /*26fb0*/  STL.64 [R1+0xcb8], R20 ;  /* 0x000cb81401007387 */ /* 0x0001e20000100a00 */
[----:B--2---:R-:W-:Y:S01]  /*26fc0*/  IMAD.MOV.U32 R26, RZ, RZ, -0x5785cfd4 ;  /* 0xa87a302cff1a7424 */ /* 0x004fe200078e00ff */
[----:B------:R-:W-:Y:S02]  /*26fd0*/  MOV R27, 0xadc0969f ;  /* 0xadc0969f001b7802 */ /* 0x000fe40000000f00 */
[----:B------:R2:W-:Y:S01]  /*26fe0*/  STL.64 [R1+0xc88], R6 ;  /* 0x000c880601007387 */ /* 0x0005e20000100a00 */
[----:B-1----:R-:W-:Y:S01]  /*26ff0*/  HFMA2.MMA R25, -RZ, RZ, -0.3603515625, 43744 ;  /* 0xb5c47957ff197435 */ /* 0x002fe200000001ff */
[----:B------:R-:W-:-:S02]  /*27000*/  IMAD.MOV.U32 R24, RZ, RZ, -0x4663332c ;  /* 0xb99cccd4ff187424 */ /* 0x000fc400078e00ff */
[----:B------:R1:W-:Y:S01]  /*27010*/  STL.64 [R1+0xc90], R22 ;  /* 0x000c901601007387 */ /* 0x0003e20000100a00 */
[----:B0-----:R-:W-:-:S03]  /*27020*/  HFMA2.MMA R21, -RZ, RZ, 0.1724853515625, -0.00099945068359375 ;  /* 0x31859418ff157435 */ /* 0x001fc600000001ff */
[----:B------:R0:W-:Y:S01]  /*27030*/  STL.64 [R1+0xca0], R12 ;  /* 0x000ca00c01007387 */ /* 0x0001e20000100a00 */
[----:B------:R-:W-:Y:S01]  /*27040*/  IMAD.MOV.U32 R20, RZ, RZ, -0x4d858bba ;  /* 0xb27a7446ff147424 */ /* 0x000fe200078e00ff */
[----:B--2---:R-:W-:Y:S01]  /*27050*/  HFMA2.MMA R7, -RZ, RZ, -0.6123046875, 0.18994140625 ;  /* 0xb8e63214ff077435 */ /* 0x004fe200000001ff */
[----:B------:R-:W-:Y:S01]  /*27060*/  IMAD.MOV.U32 R6, RZ, RZ, 0x3993775b ;  /* 0x3993775bff067424 */ /* 0x000fe200078e00ff */
[----:B------:R2:W-:Y:S01]  /*27070*/  STL.64 [R1+0xcd8], R10 ;  /* 0x000cd80a01007387 */ /* 0x0005e20000100a00 */
[----:B-1----:R-:W-:Y:S01]  /*27080*/  IMAD.MOV.U32 R22, RZ, RZ, -0x4bf731c8 ;  /* 0xb408ce38ff167424 */ /* 0x002fe200078e00ff */
[----:B------:R-:W-:Y:S02]  /*27090*/  MOV R23, 0x37e8bcc2 ;  /* 0x37e8bcc200177802 */ /* 0x000fe40000000f00 */
[----:B------:R1:W-:Y:S01]  /*270a0*/  STL.64 [R1+0xb68], R26 ;  /* 0x000b681a01007387 */ /* 0x0003e20000100a00 */
[----:B0-----:R-:W-:Y:S01]  /*270b0*/  HFMA2.MMA R13, -RZ, RZ, -0.2646484375, -0.001155853271484375 ;  /* 0xb43c94bcff0d7435 */ /* 0x001fe200000001ff */
[----:B------:R-:W-:-:S02]  /*270c0*/  IMAD.MOV.U32 R12, RZ, RZ, 0x35258957 ;  /* 0x35258957ff0c7424 */ /* 0x000fc400078e00ff */
[----:B------:R0:W-:Y:S01]  /*270d0*/  STL.64 [R1+0xcb0], R18 ;  /* 0x000cb01201007387 */ /* 0x0001e20000100a00 */
[----:B--2---:R-:W-:-:S03]  /*270e0*/  HFMA2.MMA R11, -RZ, RZ, 0.059326171875, -3744 ;  /* 0x2b98eb50ff0b7435 */ /* 0x004fc600000001ff */
[----:B------:R2:W-:Y:S01]  /*270f0*/  STL.64 [R1+0xb90], R24 ;  /* 0x000b901801007387 */ /* 0x0005e20000100a00 */
[----:B------:R-:W-:Y:S02]  /*27100*/  IMAD.MOV.U32 R10, RZ, RZ, -0x536513c8 ;  /* 0xac9aec38ff0a7424 */ /* 0x000fe400078e00ff */
[----:B-1----:R-:W-:Y:S01]  /*27110*/  IMAD.MOV.U32 R26, RZ, RZ, 0x32f7f4a2 ;  /* 0x32f7f4a2ff1a7424 */ /* 0x002fe200078e00ff */
[----:B------:R-:W-:Y:S01]  /*27120*/  MOV R27, 0xb273c722 ;  /* 0xb273c722001b7802 */ /* 0x000fe20000000f00 */
[----:B------:R1:W-:Y:S01]  /*27130*/  STL.64 [R1+0xcf0], R20 ;  /* 0x000cf01401007387 */ /* 0x0003e20000100a00 */
[----:B0-----:R-:W-:Y:S01]  /*27140*/  IMAD.MOV.U32 R18, RZ, RZ, -0x54496689 ;  /* 0xabb69977ff127424 */ /* 0x001fe200078e00ff */
[----:B------:R-:W-:Y:S02]  /*27150*/  MOV R19, 0x32e788fe ;  /* 0x32e788fe00137802 */ /* 0x000fe40000000f00 */
[----:B------:R0:W-:Y:S01]  /*27160*/  STL.64 [R1+0xcc0], R6 ;  /* 0x000cc00601007387 */ /* 0x0001e20000100a00 */
[----:B--2---:R-:W-:Y:S01]  /*27170*/  HFMA2.MMA R25, -RZ, RZ, -0.01349639892578125, -201.75 ;  /* 0xa2e9da4eff197435 */ /* 0x004fe200000001ff */
[----:B------:R-:W-:-:S02]  /*27180*/  IMAD.MOV.U32 R24, RZ, RZ, 0x2b0a2bbf ;  /* 0x2b0a2bbfff187424 */ /* 0x000fc400078e00ff */
[----:B------:R2:W-:Y:S01]  /*27190*/  STL.64 [R1+0xcc8], R22 ;  /* 0x000cc81601007387 */ /* 0x0005e20000100a00 */
[----:B-1----:R-:W-:-:S03]  /*271a0*/  HFMA2.MMA R21, -RZ, RZ, 0.17529296875, -0.0038089752197265625 ;  /* 0x319c9bcdff157435 */ /* 0x002fc600000001ff */
[----:B------:R1:W-:Y:S01]  /*271b0*/  STL.64 [R1+0xbb8], R26 ;  /* 0x000bb81a01007387 */ /* 0x0003e20000100a00 */
[----:B------:R-:W-:Y:S01]  /*271c0*/  IMAD.MOV.U32 R20, RZ, RZ, 0x384231bf ;  /* 0x384231bfff147424 */ /* 0x000fe200078e00ff */
[----:B0-----:R-:W-:Y:S02]  /*271d0*/  HFMA2.MMA R7, -RZ, RZ, -0.10308837890625, -109.3125 ;  /* 0xae99d6d5ff077435 */ /* 0x001fe400000001ff */
        /* <DEDUP_REMOVED lines=14> */
[----:B-1----:R-:W-:Y:S01]  /*272c0*/  HFMA2.MMA R11, -RZ, RZ, 0.024383544921875, 0.05047607421875 ;  /* 0x263e2a76ff0b7435 */ /* 0x002fe200000001ff */
[----:B------:R-:W-:-:S02]  /*272d0*/  IMAD.MOV.U32 R10, RZ, RZ, 0x33859412 ;  /* 0x33859412ff0a7424 */ /* 0x000fc400078e00ff */
[----:B------:R1:W-:Y:S01]  /*272e0*/  STL.64 [R1+0xd30], R20 ;  /* 0x000d301401007387 */ /* 0x0003e20000100a00 */
[----:B0-----:R-:W-:Y:S01]  /*272f0*/  HFMA2.MMA R25, -RZ, RZ, 0.10626220703125, -24.6875 ;  /* 0x2ecdce2cff197435 */ /* 0x001fe200000001ff */
[----:B------:R-:W-:Y:S02]  /*27300*/  IMAD.MOV.U32 R24, RZ, RZ, 0x27bb1603 ;  /* 0x27bb1603ff187424 */ /* 0x000fe400078e00ff */
[----:B------:R0:W-:Y:S01]  /*27310*/  STL.64 [R1+0xc08], R26 ;  /* 0x000c081a01007387 */ /* 0x0001e20000100a00 */
[----:B--2---:R-:W-:-:S03]  /*27320*/  HFMA2.MMA R23, -RZ, RZ, -0.08734130859375, 3010 ;  /* 0xad9769e1ff177435 */ /* 0x004fc600000001ff */
[----:B------:R2:W-:Y:S01]  /*27330*/  STL.64 [R1+0xd00], R6 ;  /* 0x000d000601007387 */ /* 0x0005e20000100a00 */
[----:B------:R-:W-:-:S03]  /*27340*/  IMAD.MOV.U32 R22, RZ, RZ, -0x49f2909b ;  /* 0xb60d6f65ff167424 */ /* 0x000fc600078e00ff */
[----:B------:R3:W-:Y:S01]  /*27350*/  STL.64 [R1+0xd18], R12 ;  /* 0x000d180c01007387 */ /* 0x0007e20000100a00 */
[----:B-1----:R-:W-:Y:S01]  /*27360*/  IMAD.MOV.U32 R20, RZ, RZ, 0x2f563c98 ;  /* 0x2f563c98ff147424 */ /* 0x002fe200078e00ff */
[----:B------:R-:W-:Y:S02]  /*27370*/  MOV R21, 0xaedeb390 ;  /* 0xaedeb39000157802 */ /* 0x000fe40000000f00 */
[----:B------:R1:W-:Y:S01]  /*27380*/  STL.64 [R1+0xd28], R18 ;  /* 0x000d281201007387 */ /* 0x0003e20000100a00 */
[----:B0-----:R-:W-:Y:S01]  /*27390*/  IMAD.MOV.U32 R26, RZ, RZ, 0x398e04a8 ;  /* 0x398e04a8ff1a7424 */ /* 0x001fe200078e00ff */
[----:B------:R-:W-:Y:S01]  /*273a0*/  MOV R27, 0x3554208f ;  /* 0x3554208f001b7802 */ /* 0x000fe20000000f00 */
[----:B--2---:R-:W-:Y:S01]  /*273b0*/  IMAD.MOV.U32 R6, RZ, RZ, -0x48ce3da8 ;  /* 0xb731c258ff067424 */ /* 0x004fe200078e00ff */
[----:B------:R-:W-:Y:S01]  /*273c0*/  MOV R7, 0x36e39c79 ;  /* 0x36e39c7900077802 */ /* 0x000fe20000000f00 */
[----:B------:R0:W-:Y:S01]  /*273d0*/  STL.64 [R1+0xd50], R10 ;  /* 0x000d500a01007387 */ /* 0x0001e20000100a00 */
[----:B---3--:R-:W-:Y:S01]  /*273e0*/  IMAD.MOV.U32 R12, RZ, RZ, -0x4ddb3d09 ;  /* 0xb224c2f7ff0c7424 */ /* 0x008fe200078e00ff */
[----:B------:R-:W-:-:S02]  /*273f0*/  MOV R13, 0x31b31feb ;  /* 0x31b31feb000d7802 */ /* 0x000fc40000000f00 */
[----:B------:R2:W-:Y:S01]  /*27400*/  STL.64 [R1+0xd68], R20 ;  /* 0x000d681401007387 */ /* 0x0005e20000100a00 */
[----:B-1----:R-:W-:Y:S01]  /*27410*/  HFMA2.MMA R19, -RZ, RZ, 0.0238494873046875, 0.0089569091796875 ;  /* 0x261b2096ff137435 */ /* 0x002fe200000001ff */
[----:B------:R-:W-:Y:S02]  /*27420*/  IMAD.MOV.U32 R18, RZ, RZ, -0x4f3fb378 ;  /* 0xb0c04c88ff127424 */ /* 0x000fe400078e00ff */
[----:B------:R1:W-:Y:S01]  /*27430*/  STL.64 [R1+0xc30], R24 ;  /* 0x000c301801007387 */ /* 0x0003e20000100a00 */
[----:B0-----:R-:W-:Y:S01]  /*27440*/  IMAD.MOV.U32 R10, RZ, RZ, -0x45d8306d ;  /* 0xba27cf93ff0a7424 */ /* 0x001fe200078e00ff */
[----:B------:R-:W-:Y:S02]  /*27450*/  MOV R11, 0x39917d90 ;  /* 0x39917d90000b7802 */ /* 0x000fe40000000f00 */
[----:B------:R0:W-:Y:S01]  /*27460*/  STL.64 [R1+0xc58], R26 ;  /* 0x000c581a01007387 */ /* 0x0001e20000100a00 */
[----:B--2---:R-:W-:Y:S01]  /*27470*/  IMAD.MOV.U32 R20, RZ, RZ, -0x49c13963 ;  /* 0xb63ec69dff147424 */ /* 0x004fe200078e00ff */
[----:B------:R-:W-:-:S02]  /*27480*/  MOV R21, 0x3569c288 ;  /* 0x3569c28800157802 */ /* 0x000fc40000000f00 */
[----:B------:R2:W-:Y:S01]  /*27490*/  STL.64 [R1+0xd38], R6 ;  /* 0x000d380601007387 */ /* 0x0005e20000100a00 */
[----:B-1----:R-:W-:Y:S01]  /*274a0*/  HFMA2.MMA R25, -RZ, RZ, 0.2279052734375, -1.0966796875 ;  /* 0x334bbc63ff197435 */ /* 0x002fe200000001ff */
[----:B------:R-:W-:Y:S02]  /*274b0*/  IMAD.MOV.U32 R24, RZ, RZ, -0x4c426841 ;  /* 0xb3bd97bfff187424 */ /* 0x000fe400078e00ff */
[----:B------:R1:W-:Y:S04]  /*274c0*/  STL.64 [R1+0xd40], R22 ;  /* 0x000d401601007387 */ /* 0x0003e80000100a00 */
[----:B------:R3:W-:Y:S01]  /*274d0*/  STL.64 [R1+0xd58], R12 ;  /* 0x000d580c01007387 */ /* 0x0007e20000100a00 */
[----:B0-----:R-:W-:Y:S01]  /*274e0*/  IMAD.MOV.U32 R26, RZ, RZ, -0x53a03bb8 ;  /* 0xac5fc448ff1a7424 */ /* 0x001fe200078e00ff */
[----:B------:R-:W-:Y:S01]  /*274f0*/  MOV R27, 0x22adcde9 ;  /* 0x22adcde9001b7802 */ /* 0x000fe20000000f00 */
[----:B--2---:R-:W-:Y:S01]  /*27500*/  IMAD.MOV.U32 R6, RZ, RZ, -0x5392b4cf ;  /* 0xac6d4b31ff067424 */ /* 0x004fe200078e00ff */
[----:B------:R-:W-:Y:S01]  /*27510*/  MOV R7, 0xba1c6ff9 ;  /* 0xba1c6ff900077802 */ /* 0x000fe20000000f00 */
[----:B------:R0:W-:Y:S01]  /*27520*/  STL.64 [R1+0xd60], R18 ;  /* 0x000d601201007387 */ /* 0x0001e20000100a00 */
[----:B-1----:R-:W-:Y:S01]  /*27530*/  HFMA2.MMA R23, -RZ, RZ, 0.77392578125, -14.609375 ;  /* 0x3a31cb4eff177435 */ /* 0x002fe200000001ff */
[----:B------:R-:W-:-:S02]  /*27540*/  IMAD.MOV.U32 R22, RZ, RZ, -0x4768e703 ;  /* 0xb89718fdff167424 */ /* 0x000fc400078e00ff */
[----:B------:R1:W-:Y:S01]  /*27550*/  STL.64 [R1+0xd88], R10 ;  /* 0x000d880a01007387 */ /* 0x0003e20000100a00 */
[----:B---3--:R-:W-:Y:S01]  /*27560*/  HFMA2.MMA R13, -RZ, RZ, -0.58642578125, -64.125 ;  /* 0xb8b1d402ff0d7435 */ /* 0x008fe200000001ff */
[----:B------:R-:W-:Y:S02]  /*27570*/  IMAD.MOV.U32 R12, RZ, RZ, 0x3443638e ;  /* 0x3443638eff0c7424 */ /* 0x000fe400078e00ff */
[----:B------:R2:W-:Y:S01]  /*27580*/  STL.64 [R1+0xda8], R20 ;  /* 0x000da81401007387 */ /* 0x0005e20000100a00 */
[----:B0-----:R-:W-:Y:S01]  /*27590*/  HFMA2.MMA R19, -RZ, RZ, 0.411865234375, -14584 ;  /* 0x3697f31fff137435 */ /* 0x001fe200000001ff */
[----:B------:R-:W-:Y:S02]  /*275a0*/  IMAD.MOV.U32 R18, RZ, RZ, -0x4f8c7f39 ;  /* 0xb07380c7ff127424 */ /* 0x000fe400078e00ff */
[----:B------:R0:W-:Y:S01]  /*275b0*/  STL.64 [R1+0xca8], R26 ;  /* 0x000ca81a01007387 */ /* 0x0001e20000100a00 */
[----:B-1----:R-:W-:Y:S01]  /*275c0*/  IMAD.MOV.U32 R10, RZ, RZ, -0x4eedda29 ;  /* 0xb11225d7ff0a7424 */ /* 0x002fe200078e00ff */
[----:B------:R-:W-:-:S02]  /*275d0*/  MOV R11, 0x301db2a5 ;  /* 0x301db2a5000b7802 */ /* 0x000fc40000000f00 */
[----:B------:R1:W-:Y:S01]  /*275e0*/  STL.64 [R1+0xd78], R6 ;  /* 0x000d780601007387 */ /* 0x0003e20000100a00 */
[----:B--2---:R-:W-:Y:S01]  /*275f0*/  HFMA2.MMA R21, -RZ, RZ, -0.8720703125, -6036 ;  /* 0xbafaede5ff157435 */ /* 0x004fe200000001ff */
[----:B------:R-:W-:Y:S02]  /*27600*/  IMAD.MOV.U32 R20, RZ, RZ, 0x3aaea573 ;  /* 0x3aaea573ff147424 */ /* 0x000fe400078e00ff */
[----:B------:R2:W-:Y:S01]  /*27610*/  STL.64 [R1+0xc80], R24 ;  /* 0x000c801801007387 */ /* 0x0005e20000100a00 */
[----:B0-----:R-:W-:Y:S01]  /*27620*/  IMAD.MOV.U32 R26, RZ, RZ, -0x5bcd0536 ;  /* 0xa432facaff1a7424 */ /* 0x001fe200078e00ff */
[----:B------:R-:W-:Y:S02]  /*27630*/  MOV R27, 0xb012746d ;  /* 0xb012746d001b7802 */ /* 0x000fe40000000f00 */
[----:B------:R0:W-:Y:S01]  /*27640*/  STL.64 [R1+0xd80], R22 ;  /* 0x000d801601007387 */ /* 0x0001e20000100a00 */
[----:B-1----:R-:W-:Y:S01]  /*27650*/  HFMA2.MMA R7, -RZ, RZ, -0.2587890625, -3.587890625 ;  /* 0xb424c32dff077435 */ /* 0x002fe200000001ff */
[----:B------:R-:W-:-:S02]  /*27660*/  IMAD.MOV.U32 R6, RZ, RZ, 0x2c81c80c ;  /* 0x2c81c80cff067424 */ /* 0x000fc400078e00ff */
[----:B------:R1:W-:Y:S01]  /*27670*/  STL.64 [R1+0xd90], R12 ;  /* 0x000d900c01007387 */ /* 0x0003e20000100a00 */
[----:B--2---:R-:W-:Y:S01]  /*27680*/  HFMA2.MMA R25, -RZ, RZ, 0.42236328125, 0.24755859375 ;  /* 0x36c233ecff197435 */ /* 0x004fe200000001ff */
[----:B------:R-:W-:Y:S02]  /*27690*/  IMAD.MOV.U32 R24, RZ, RZ, -0x4866cb75 ;  /* 0xb799348bff187424 */ /* 0x000fe400078e00ff */
[----:B------:R2:W-:Y:S01]  /*276a0*/  STL.64 [R1+0xdc8], R10 ;  /* 0x000dc80a01007387 */ /* 0x0005e20000100a00 */
[----:B0-----:R-:W-:Y:S01]  /*276b0*/  IMAD.MOV.U32 R22, RZ, RZ, 0x33be51ed ;  /* 0x33be51edff167424 */ /* 0x001fe200078e00ff */
[----:B------:R-:W-:Y:S02]  /*276c0*/  MOV R23, 0xb2d855fd ;  /* 0xb2d855fd00177802 */ /* 0x000fe40000000f00 */
[----:B------:R0:W-:Y:S01]  /*276d0*/  STL.64 [R1+0xda0], R18 ;  /* 0x000da01201007387 */ /* 0x0001e20000100a00 */
[----:B-1----:R-:W-:Y:S01]  /*276e0*/  HFMA2.MMA R13, -RZ, RZ, -0.10455322265625, -36096 ;  /* 0xaeb1f868ff0d7435 */ /* 0x002fe200000001ff */
[----:B------:R-:W-:-:S02]  /*276f0*/  IMAD.MOV.U32 R12, RZ, RZ, -0x5fa12243 ;  /* 0xa05eddbdff0c7424 */ /* 0x000fc400078e00ff */
[----:B------:R1:W-:Y:S01]  /*27700*/  STL.64 [R1+0xcf8], R26 ;  /* 0x000cf81a01007387 */ /* 0x0003e20000100a00 */
[----:B--2---:R-:W-:Y:S01]  /*27710*/  HFMA2.MMA R11, -RZ, RZ, -0.50146484375, 0.0350341796875 ;  /* 0xb803287cff0b7435 */ /* 0x004fe200000001ff */
[----:B------:R-:W-:Y:S02]  /*27720*/  IMAD.MOV.U32 R10, RZ, RZ, 0x383defc2 ;  /* 0x383defc2ff0a7424 */ /* 0x000fe400078e00ff */
[----:B------:R2:W-:Y:S01]  /*27730*/  STL.64 [R1+0xde0], R20 ;  /* 0x000de01401007387 */ /* 0x0005e20000100a00 */
[----:B0-----:R-:W-:Y:S01]  /*27740*/  IMAD.MOV.U32 R18, RZ, RZ, 0x2e3a66b4 ;  /* 0x2e3a66b4ff127424 */ /* 0x001fe200078e00ff */
[----:B------:R-:W-:Y:S02]  /*27750*/  MOV R19, 0xad418d9d ;  /* 0xad418d9d00137802 */ /* 0x000fe40000000f00 */
[----:B------:R0:W-:Y:S01]  /*27760*/  STL.64 [R1+0xdb0], R6 ;  /* 0x000db00601007387 */ /* 0x0001e20000100a00 */
[----:B-1----:R-:W-:Y:S01]  /*27770*/  IMAD.MOV.U32 R26, RZ, RZ, 0x34ca97cc ;  /* 0x34ca97ccff1a7424 */ /* 0x002fe200078e00ff */
[----:B------:R-:W-:-:S02]  /*27780*/  MOV R27, 0xb46accf2 ;  /* 0xb46accf2001b7802 */ /* 0x000fc40000000f00 */
[----:B------:R1:W-:Y:S01]  /*27790*/  STL.64 [R1+0xdb8], R22 ;  /* 0x000db81601007387 */ /* 0x0003e20000100a00 */
[----:B--2---:R-:W-:Y:S01]  /*277a0*/  HFMA2.MMA R21, -RZ, RZ, -0.2242431640625, -0.000300884246826171875 ;  /* 0xb32d8ceeff157435 */ /* 0x004fe200000001ff */
[----:B------:R-:W-:Y:S02]  /*277b0*/  IMAD.MOV.U32 R20, RZ, RZ, 0x3396a2a5 ;  /* 0x3396a2a5ff147424 */ /* 0x000fe400078e00ff */
[----:B------:R2:W-:Y:S01]  /*277c0*/  STL.64 [R1+0xcd0], R24 ;  /* 0x000cd01801007387 */ /* 0x0005e20000100a00 */
[----:B0-----:R-:W-:-:S03]  /*277d0*/  HFMA2.MMA R7, -RZ, RZ, 0.734375, 0.000367641448974609375 ;  /* 0x39e00e06ff077435 */ /* 0x001fc600000001ff */
[----:B------:R0:W-:Y:S01]  /*277e0*/  STL.64 [R1+0xdd0], R12 ;  /* 0x000dd00c01007387 */ /* 0x0001e20000100a00 */
[----:B------:R-:W-:Y:S02]  /*277f0*/  IMAD.MOV.U32 R6, RZ, RZ, -0x45faa2b3 ;  /* 0xba055d4dff067424 */ /* 0x000fe400078e00ff */
[----:B-1----:R-:W-:Y:S01]  /*27800*/  IMAD.MOV.U32 R22, RZ, RZ, -0x46cf38dc ;  /* 0xb930c724ff167424 */ /* 0x002fe200078e00ff */
[----:B------:R-:W-:Y:S01]  /*27810*/  MOV R23, 0xb20bacf3 ;  /* 0xb20bacf300177802 */ /* 0x000fe20000000f00 */
[----:B------:R1:W-:Y:S01]  /*27820*/  STL.64 [R1+0xdd8], R18 ;  /* 0x000dd81201007387 */ /* 0x0003e20000100a00 */
[----:B--2---:R-:W-:Y:S01]  /*27830*/  HFMA2.MMA R25, -RZ, RZ, -0.326904296875, 0.000882625579833984375 ;  /* 0xb53b133bff197435 */ /* 0x004fe200000001ff */
        /* <DEDUP_REMOVED lines=8> */
[----:B--2---:R-:W-:Y:S01]  /*278c0*/  HFMA2.MMA R11, -RZ, RZ, 0.85107421875, 0.0004189014434814453125 ;  /* 0x3acf0eddff0b7435 */ /* 0x004fe200000001ff */
[----:B------:R-:W-:Y:S02]  /*278d0*/  IMAD.MOV.U32 R10, RZ, RZ, 0x2e259399 ;  /* 0x2e259399ff0a7424 */ /* 0x000fe400078e00ff */
[----:B------:R2:W-:Y:S01]  /*278e0*/  STL.64 [R1+0xe20], R20 ;  /* 0x000e201401007387 */ /* 0x0005e20000100a00 */
[----:B0-----:R-:W-:Y:S01]  /*278f0*/  IMAD.MOV.U32 R26, RZ, RZ, 0x38800900 ;  /* 0x38800900ff1a7424 */ /* 0x001fe200078e00ff */
[----:B------:R-:W-:-:S02]  /*27900*/  MOV R27, 0xb7b0c7e6 ;  /* 0xb7b0c7e6001b7802 */ /* 0x000fc40000000f00 */
[----:B------:R0:W-:Y:S01]  /*27910*/  STL.64 [R1+0xdf0], R6 ;  /* 0x000df00601007387 */ /* 0x0001e20000100a00 */
[----:B-1----:R-:W-:-:S03]  /*27920*/  HFMA2.MMA R23, -RZ, RZ, 0.1412353515625, -47648 ;  /* 0x3085f9d1ff177435 */ /* 0x002fc600000001ff */
[----:B------:R1:W-:Y:S01]  /*27930*/  STL.64 [R1+0xe08], R12 ;  /* 0x000e080c01007387 */ /* 0x0003e20000100a00 */
[----:B------:R-:W-:Y:S01]  /*27940*/  IMAD.MOV.U32 R22, RZ, RZ, -0x4f0b4a71 ;  /* 0xb0f4b58fff167424 */ /* 0x000fe200078e00ff */
[----:B--2---:R-:W-:Y:S02]  /*27950*/  HFMA2.MMA R21, -RZ, RZ, 0.71728515625, -47744 ;  /* 0x39bdf9d4ff157435 */ /* 0x004fe400000001ff */
[----:B------:R2:W-:Y:S01]  /*27960*/  STL.64 [R1+0xe18], R18 ;  /* 0x000e181201007387 */ /* 0x0005e20000100a00 */
[----:B------:R-:W-:Y:S02]  /*27970*/  IMAD.MOV.U32 R20, RZ, RZ, -0x4b29b865 ;  /* 0xb4d6479bff147424 */ /* 0x000fe400078e00ff */
        /* <DEDUP_REMOVED lines=9> */
[----:B0-----:R-:W-:Y:S01]  /*27a10*/  HFMA2.MMA R25, -RZ, RZ, -0.01314544677734375, -22.578125 ;  /* 0xa2bbcda5ff197435 */ /* 0x001fe200000001ff */
[----:B------:R-:W-:Y:S02]  /*27a20*/  IMAD.MOV.U32 R24, RZ, RZ, 0x2de560f7 ;  /* 0x2de560f7ff187424 */ /* 0x000fe400078e00ff */
[----:B------:R0:W-:Y:S01]  /*27a30*/  STL.64 [R1+0xe28], R6 ;  /* 0x000e280601007387 */ /* 0x0001e20000100a00 */
[----:B-1----:R-:W-:Y:S01]  /*27a40*/  IMAD.MOV.U32 R26, RZ, RZ, 0x3a9159c0 ;  /* 0x3a9159c0ff1a7424 */ /* 0x002fe200078e00ff */
[----:B------:R-:W-:-:S02]  /*27a50*/  MOV R27, 0x35854f7b ;  /* 0x35854f7b001b7802 */ /* 0x000fc40000000f00 */
[----:B------:R1:W-:Y:S01]  /*27a60*/  STL.64 [R1+0xe30], R22 ;  /* 0x000e301601007387 */ /* 0x0003e20000100a00 */
[----:B--2---:R-:W-:Y:S01]  /*27a70*/  HFMA2.MMA R11, -RZ, RZ, 0.34912109375, -0.01309967041015625 ;  /* 0x3596a2b5ff0b7435 */ /* 0x004fe200000001ff */
[----:B------:R-:W-:Y:S02]  /*27a80*/  IMAD.MOV.U32 R10, RZ, RZ, -0x52be0ee0 ;  /* 0xad41f120ff0a7424 */ /* 0x000fe400078e00ff */
[----:B------:R2:W-:Y:S04]  /*27a90*/  STL.64 [R1+0xe48], R12 ;  /* 0x000e480c01007387 */ /* 0x0005e80000100a00 */
[----:B------:R3:W-:Y:S01]  /*27aa0*/  STL.64 [R1+0xe50], R18 ;  /* 0x000e501201007387 */ /* 0x0007e20000100a00 */
[----:B0-----:R-:W-:Y:S01]  /*27ab0*/  HFMA2.MMA R7, -RZ, RZ, -0.490234375, 2.439453125 ;  /* 0xb7d840e1ff077435 */ /* 0x001fe200000001ff */
[----:B------:R-:W-:-:S02]  /*27ac0*/  IMAD.MOV.U32 R6, RZ, RZ, 0x3111c386 ;  /* 0x3111c386ff067424 */ /* 0x000fc400078e00ff */
[----:B-1----:R-:W-:Y:S01]  /*27ad0*/  IMAD.MOV.U32 R22, RZ, RZ, 0x3790f86c ;  /* 0x3790f86cff167424 */ /* 0x002fe200078e00ff */
[----:B------:R-:W-:Y:S01]  /*27ae0*/  MOV R23, 0xb6bd4b10 ;  /* 0xb6bd4b1000177802 */ /* 0x000fe20000000f00 */
[----:B------:R0:W-:Y:S01]  /*27af0*/  STL.64 [R1+0xe58], R20 ;  /* 0x000e581401007387 */ /* 0x0001e20000100a00 */
[----:B--2---:R-:W-:Y:S01]  /*27b00*/  IMAD.MOV.U32 R12, RZ, RZ, -0x4ac79a42 ;  /* 0xb53865beff0c7424 */ /* 0x004fe200078e00ff */
[----:B------:R-:W-:Y:S02]  /*27b10*/  MOV R13, 0x345dc32f ;  /* 0x345dc32f000d7802 */ /* 0x000fe40000000f00 */
[----:B------:R1:W-:Y:S01]  /*27b20*/  STL.64 [R1+0xde8], R26 ;  /* 0x000de81a01007387 */ /* 0x0003e20000100a00 */
[----:B---3--:R-:W-:Y:S01]  /*27b30*/  IMAD.MOV.U32 R18, RZ, RZ, 0x32afd7e3 ;  /* 0x32afd7e3ff127424 */ /* 0x008fe200078e00ff */
[----:B------:R-:W-:Y:S02]  /*27b40*/  MOV R19, 0xb1c79a09 ;  /* 0xb1c79a0900137802 */ /* 0x000fe40000000f00 */
[----:B------:R2:W-:Y:S01]  /*27b50*/  STL.64 [R1+0xd70], R24 ;  /* 0x000d701801007387 */ /* 0x0005e20000100a00 */
[----:B0-----:R-:W-:Y:S01]  /*27b60*/  HFMA2.MMA R21, -RZ, RZ, 0.1396484375, 345.75 ;  /* 0x30785d67ff157435 */ /* 0x001fe200000001ff */
[----:B------:R-:W-:-:S02]  /*27b70*/  IMAD.MOV.U32 R20, RZ, RZ, -0x5ae6560f ;  /* 0xa519a9f1ff147424 */ /* 0x000fc400078e00ff */
[----:B------:R0:W-:Y:S01]  /*27b80*/  STL.64 [R1+0xe78], R10 ;  /* 0x000e780a01007387 */ /* 0x0001e20000100a00 */
[----:B-1----:R-:W-:Y:S01]  /*27b90*/  IMAD.MOV.U32 R26, RZ, RZ, -0x506ed5ca ;  /* 0xaf912a36ff1a7424 */ /* 0x002fe200078e00ff */
[----:B------:R-:W-:Y:S02]  /*27ba0*/  MOV R27, 0x22d5cb0c ;  /* 0x22d5cb0c001b7802 */ /* 0x000fe40000000f00 */
[----:B------:R1:W-:Y:S01]  /*27bb0*/  STL.64 [R1+0xe70], R22 ;  /* 0x000e701601007387 */ /* 0x0003e20000100a00 */
[----:B--2---:R-:W-:Y:S01]  /*27bc0*/  HFMA2.MMA R25, -RZ, RZ, 0.1724853515625, -1513 ;  /* 0x3185e5e9ff197435 */ /* 0x004fe200000001ff */
[----:B------:R-:W-:Y:S02]  /*27bd0*/  IMAD.MOV.U32 R24, RZ, RZ, -0x57c7c94e ;  /* 0xa83836b2ff187424 */ /* 0x000fe400078e00ff */
[----:B------:R2:W-:Y:S04]  /*27be0*/  STL.64 [R1+0xe80], R12 ;  /* 0x000e800c01007387 */ /* 0x0005e80000100a00 */
[----:B------:R3:W-:Y:S01]  /*27bf0*/  STL.64 [R1+0xe90], R18 ;  /* 0x000e901201007387 */ /* 0x0007e20000100a00 */
[----:B0-----:R-:W-:Y:S01]  /*27c00*/  HFMA2.MMA R11, -RZ, RZ, -0.87548828125, 0.0038356781005859375 ;  /* 0xbb011bdbff0b7435 */ /* 0x001fe200000001ff */
[----:B------:R-:W-:Y:S01]  /*27c10*/  IMAD.MOV.U32 R10, RZ, RZ, 0x3b0e7a69 ;  /* 0x3b0e7a69ff0a7424 */ /* 0x000fe200078e00ff */
[----:B-1----:R-:W-:Y:S01]  /*27c20*/  HFMA2.MMA R23, -RZ, RZ, 0.97705078125, -58.40625 ;  /* 0x3bd1d34dff177435 */ /* 0x002fe200000001ff */
[----:B------:R0:W-:Y:S01]  /*27c30*/  STL.64 [R1+0xe38], R26 ;  /* 0x000e381a01007387 */ /* 0x0001e20000100a00 */
[----:B------:R-:W-:-:S02]  /*27c40*/  IMAD.MOV.U32 R22, RZ, RZ, -0x447a8d4b ;  /* 0xbb8572b5ff167424 */ /* 0x000fc400078e00ff */
[----:B--2---:R-:W-:Y:S01]  /*27c50*/  IMAD.MOV.U32 R12, RZ, RZ, 0x3a5b23f8 ;  /* 0x3a5b23f8ff0c7424 */ /* 0x004fe200078e00ff */
[----:B------:R-:W-:Y:S01]  /*27c60*/  MOV R13, 0x32a708fe ;  /* 0x32a708fe000d7802 */ /* 0x000fe20000000f00 */
[----:B------:R1:W-:Y:S01]  /*27c70*/  STL.64 [R1+0xe68], R6 ;  /* 0x000e680601007387 */ /* 0x0003e20000100a00 */
[----:B---3--:R-:W-:Y:S01]  /*27c80*/  HFMA2.MMA R19, -RZ, RZ, 0.65966796875, 88.75 ;  /* 0x3947558cff137435 */ /* 0x008fe200000001ff */
[----:B------:R-:W-:Y:S02]  /*27c90*/  IMAD.MOV.U32 R18, RZ, RZ, -0x4678d77e ;  /* 0xb9872882ff127424 */ /* 0x000fe400078e00ff */
[----:B------:R2:W-:Y:S01]  /*27ca0*/  STL.64 [R1+0xe98], R20 ;  /* 0x000e981401007387 */ /* 0x0005e20000100a00 */
[----:B0-----:R-:W-:Y:S01]  /*27cb0*/  HFMA2.MMA R27, -RZ, RZ, -0.2216796875, -11232 ;  /* 0xb318f17cff1b7435 */ /* 0x001fe200000001ff */
[----:B------:R-:W-:Y:S02]  /*27cc0*/  IMAD.MOV.U32 R26, RZ, RZ, 0x29526277 ;  /* 0x29526277ff1a7424 */ /* 0x000fe400078e00ff */
[----:B------:R0:W-:Y:S01]  /*27cd0*/  STL.64 [R1+0xdc0], R24 ;  /* 0x000dc01801007387 */ /* 0x0001e20000100a00 */
[----:B-1----:R-:W-:Y:S01]  /*27ce0*/  IMAD.MOV.U32 R6, RZ, RZ, -0x4ff7a9f6 ;  /* 0xb008560aff067424 */ /* 0x002fe200078e00ff */
[----:B------:R-:W-:-:S02]  /*27cf0*/  MOV R7, 0x2f143b5a ;  /* 0x2f143b5a00077802 */ /* 0x000fc40000000f00 */
[----:B------:R1:W-:Y:S01]  /*27d00*/  STL.64 [R1+0xec0], R12 ;  /* 0x000ec00c01007387 */ /* 0x0003e20000100a00 */
[----:B--2---:R-:W-:Y:S01]  /*27d10*/  IMAD.MOV.U32 R20, RZ, RZ, -0x477207b8 ;  /* 0xb88df848ff147424 */ /* 0x004fe200078e00ff */
[----:B------:R-:W-:Y:S02]  /*27d20*/  MOV R21, 0xaf1ec6c2 ;  /* 0xaf1ec6c200157802 */ /* 0x000fe40000000f00 */
[----:B------:R2:W-:Y:S01]  /*27d30*/  STL.64 [R1+0xeb8], R10 ;  /* 0x000eb80a01007387 */ /* 0x0005e20000100a00 */
[----:B0-----:R-:W-:-:S03]  /*27d40*/  HFMA2.MMA R25, -RZ, RZ, 0.35595703125, 4912 ;  /* 0x35b26cccff197435 */ /* 0x001fc600000001ff */
[----:B------:R0:W-:Y:S01]  /*27d50*/  STL.64 [R1+0xea0], R6 ;  /* 0x000ea00601007387 */ /* 0x0001e20000100a00 */
[----:B------:R-:W-:Y:S01]  /*27d60*/  IMAD.MOV.U32 R24, RZ, RZ, -0x49efd53c ;  /* 0xb6102ac4ff187424 */ /* 0x000fe200078e00ff */
[----:B-1----:R-:W-:Y:S02]  /*27d70*/  HFMA2.MMA R13, -RZ, RZ, -0.1956787109375, -62944 ;  /* 0xb243fbafff0d7435 */ /* 0x002fe400000001ff */
[----:B------:R1:W-:Y:S01]  /*27d80*/  STL.64 [R1+0xea8], R22 ;  /* 0x000ea81601007387 */ /* 0x0003e20000100a00 */
[----:B------:R-:W-:Y:S02]  /*27d90*/  IMAD.MOV.U32 R12, RZ, RZ, 0x32aac036 ;  /* 0x32aac036ff0c7424 */ /* 0x000fe400078e00ff */
[----:B--2---:R-:W-:Y:S01]  /*27da0*/  IMAD.MOV.U32 R10, RZ, RZ, -0x4c067f75 ;  /* 0xb3f9808bff0a7424 */ /* 0x004fe200078e00ff */
[----:B------:R2:W-:Y:S01]  /*27db0*/  STL.64 [R1+0xec8], R18 ;  /* 0x000ec81201007387 */ /* 0x0005e20000100a00 */
[----:B------:R-:W-:Y:S01]  /*27dc0*/  MOV R11, 0xa74af8f3 ;  /* 0xa74af8f3000b7802 */ /* 0x000fe20000000f00 */
[----:B0-----:R-:W-:Y:S01]  /*27dd0*/  IMAD.MOV.U32 R6, RZ, RZ, 0x365dc32f ;  /* 0x365dc32fff067424 */ /* 0x001fe200078e00ff */
[----:B------:R-:W-:Y:S01]  /*27de0*/  MOV R7, 0x2b60b368 ;  /* 0x2b60b36800077802 */ /* 0x000fe20000000f00 */
[----:B------:R0:W-:Y:S01]  /*27df0*/  STL.64 [R1+0xed0], R20 ;  /* 0x000ed01401007387 */ /* 0x0001e20000100a00 */
[----:B-1----:R-:W-:-:S03]  /*27e00*/  HFMA2.MMA R23, -RZ, RZ, 0.30078125, -34.90625 ;  /* 0x34d0d05dff177435 */ /* 0x002fc600000001ff */
[----:B------:R1:W-:Y:S01]  /*27e10*/  STL.64 [R1+0xe88], R26 ;  /* 0x000e881a01007387 */ /* 0x0003e20000100a00 */
[----:B------:R-:W-:Y:S01]  /*27e20*/  IMAD.MOV.U32 R22, RZ, RZ, -0x4ad3f055 ;  /* 0xb52c0fabff167424 */ /* 0x000fe200078e00ff */
[----:B--2---:R-:W-:Y:S01]  /*27e30*/  HFMA2.MMA R19, -RZ, RZ, -0.9697265625, -1011 ;  /* 0xbbc2e3e6ff137435 */ /* 0x004fe200000001ff */
[----:B------:R-:W-:Y:S01]  /*27e40*/  IMAD.MOV.U32 R18, RZ, RZ, -0x4ff565e4 ;  /* 0xb00a9a1cff127424 */ /* 0x000fe200078e00ff */
[----:B------:R2:W-:Y:S01]  /*27e50*/  STL.64 [R1+0xef0], R10 ;  /* 0x000ef00a01007387 */ /* 0x0005e20000100a00 */
[----:B0-----:R-:W-:Y:S01]  /*27e60*/  IMAD.MOV.U32 R20, RZ, RZ, -0x45f26628 ;  /* 0xba0d99d8ff147424 */ /* 0x001fe200078e00ff */
[----:B------:R-:W-:Y:S02]  /*27e70*/  MOV R21, 0x3c10084d ;  /* 0x3c10084d00157802 */ /* 0x000fe40000000f00 */
[----:B------:R0:W-:Y:S01]  /*27e80*/  STL.64 [R1+0xe10], R24 ;  /* 0x000e101801007387 */ /* 0x0001e20000100a00 */
[----:B-1----:R-:W-:Y:S01]  /*27e90*/  HFMA2.MMA R27, -RZ, RZ, -0.4482421875, -472.25 ;  /* 0xb72cdf61ff1b7435 */ /* 0x002fe200000001ff */
[----:B------:R-:W-:-:S02]  /*27ea0*/  IMAD.MOV.U32 R26, RZ, RZ, 0x3783ce5d ;  /* 0x3783ce5dff1a7424 */ /* 0x000fc400078e00ff */
[----:B------:R1:W-:Y:S01]  /*27eb0*/  STL.64 [R1+0xee0], R6 ;  /* 0x000ee00601007387 */ /* 0x0003e20000100a00 */
[----:B--2---:R-:W-:-:S03]  /*27ec0*/  IMAD.MOV.U32 R10, RZ, RZ, -0x4e12e0cd ;  /* 0xb1ed1f33ff0a7424 */ /* 0x004fc600078e00ff */
[----:B------:R2:W-:Y:S01]  /*27ed0*/  STL.64 [R1+0xef8], R12 ;  /* 0x000ef80c01007387 */ /* 0x0005e20000100a00 */
[----:B------:R-:W-:Y:S01]  /*27ee0*/  MOV R11, 0x3945b5d9 ;  /* 0x3945b5d9000b7802 */ /* 0x000fe20000000f00 */
[----:B0-----:R-:W-:Y:S01]  /*27ef0*/  IMAD.MOV.U32 R24, RZ, RZ, -0x466c71e5 ;  /* 0xb9938e1bff187424 */ /* 0x001fe200078e00ff */
[----:B------:R-:W-:Y:S01]  /*27f00*/  MOV R25, 0x38db2466 ;  /* 0x38db246600197802 */ /* 0x000fe20000000f00 */
[----:B------:R0:W-:Y:S01]  /*27f10*/  STL.64 [R1+0xf10], R20 ;  /* 0x000f101401007387 */ /* 0x0001e20000100a00 */
[----:B-1----:R-:W-:Y:S01]  /*27f20*/  HFMA2.MMA R7, -RZ, RZ, 0.955078125, 8.0625 ;  /* 0x3ba44808ff077435 */ /* 0x002fe200000001ff */
[----:B------:R-:W-:Y:S02]  /*27f30*/  IMAD.MOV.U32 R6, RZ, RZ, -0x43de7e19 ;  /* 0xbc2181e7ff067424 */ /* 0x000fe400078e00ff */
[----:B------:R1:W-:Y:S01]  /*27f40*/  STL.64 [R1+0xee8], R22 ;  /* 0x000ee81601007387 */ /* 0x0003e20000100a00 */
[----:B--2---:R-:W-:Y:S01]  /*27f50*/  HFMA2.MMA R13, -RZ, RZ, 0.5322265625, 0.00020492076873779296875 ;  /* 0x38420ab7ff0d7435 */ /* 0x004fe200000001ff */
[----:B------:R-:W-:-:S02]  /*27f60*/  IMAD.MOV.U32 R12, RZ, RZ, -0x46f38a7e ;  /* 0xb90c7582ff0c7424 */ /* 0x000fc400078e00ff */
[----:B------:R2:W-:Y:S01]  /*27f70*/  STL.64 [R1+0xf08], R18 ;  /* 0x000f081201007387 */ /* 0x0005e20000100a00 */
[----:B0-----:R-:W-:-:S03]  /*27f80*/  HFMA2.MMA R21, -RZ, RZ, -0.3779296875, 137.5 ;  /* 0xb60c584cff157435 */ /* 0x001fc600000001ff */
        /* <DEDUP_REMOVED lines=8> */
[----:B0-----:R-:W-:Y:S01]  /*28010*/  HFMA2.MMA R27, -RZ, RZ, -0.77392578125, 22752 ;  /* 0xba31758eff1b7435 */ /* 0x001fe200000001ff */
[----:B------:R-:W-:-:S02]  /*28020*/  IMAD.MOV.U32 R26, RZ, RZ, 0x3ae040b6 ;  /* 0x3ae040b6ff1a7424 */ /* 0x000fc400078e00ff */
[----:B------:R0:W-:Y:S01]  /*28030*/  STL.64 [R1+0xf18], R6 ;  /* 0x000f180601007387 */ /* 0x0001e20000100a00 */
[----:B-1----:R-:W-:-:S03]  /*28040*/  HFMA2.MMA R11, -RZ, RZ, -0.1571044921875, 0.00469970703125 ;  /* 0xb1071cd0ff0b7435 */ /* 0x002fc600000001ff */
[----:B------:R1:W-:Y:S01]  /*28050*/  STL.64 [R1+0xf20], R22 ;  /* 0x000f201601007387 */ /* 0x0003e20000100a00 */
[----:B------:R-:W-:Y:S02]  /*28060*/  IMAD.MOV.U32 R10, RZ, RZ, 0x31ee4973 ;  /* 0x31ee4973ff0a7424 */ /* 0x000fe400078e00ff */
[----:B--2---:R-:W-:Y:S01]  /*28070*/  IMAD.MOV.U32 R24, RZ, RZ, -0x447b9580 ;  /* 0xbb846a80ff187424 */ /* 0x004fe200078e00ff */
[----:B------:R-:W-:Y:S01]  /*28080*/  MOV R25, 0xb6128c3e ;  /* 0xb6128c3e00197802 */ /* 0x000fe20000000f00 */
[----:B------:R2:W-:Y:S01]  /*28090*/  STL.64 [R1+0xf38], R12 ;  /* 0x000f380c01007387 */ /* 0x0005e20000100a00 */
[----:B0-----:R-:W-:-:S03]  /*280a0*/  HFMA2.MMA R7, -RZ, RZ, 0.2373046875, -333 ;  /* 0x3398dd34ff077435 */ /* 0x001fc600000001ff */
        /* <DEDUP_REMOVED lines=11> */
[----:B-1----:R-:W-:Y:S01]  /*28160*/  HFMA2.MMA R21, -RZ, RZ, -0.2352294921875, -3346 ;  /* 0xb387ea89ff157435 */ /* 0x002fe200000001ff */
[----:B------:R-:W-:Y:S02]  /*28170*/  IMAD.MOV.U32 R20, RZ, RZ, -0x444e8a9f ;  /* 0xbbb17561ff147424 */ /* 0x000fe400078e00ff */
[----:B------:R1:W-:Y:S01]  /*28180*/  STL.64 [R1+0xf68], R10 ;  /* 0x000f680a01007387 */ /* 0x0003e20000100a00 */
[----:B--2---:R-:W-:Y:S01]  /*28190*/  IMAD.MOV.U32 R24, RZ, RZ, 0x315e5907 ;  /* 0x315e5907ff187424 */ /* 0x004fe200078e00ff */
[----:B------:R-:W-:Y:S02]  /*281a0*/  MOV R25, 0x1f453419 ;  /* 0x1f45341900197802 */ /* 0x000fe40000000f00 */
[----:B------:R2:W-:Y:S01]  /*281b0*/  STL.64 [R1+0xf60], R22 ;  /* 0x000f601601007387 */ /* 0x0005e20000100a00 */
[----:B0-----:R-:W-:Y:S01]  /*281c0*/  HFMA2.MMA R27, -RZ, RZ, 0.432373046875, -199.5 ;  /* 0x36ebda3cff1b7435 */ /* 0x001fe200000001ff */
[----:B------:R-:W-:-:S02]  /*281d0*/  IMAD.MOV.U32 R26, RZ, RZ, 0x3ca4373f ;  /* 0x3ca4373fff1a7424 */ /* 0x000fc400078e00ff */
[----:B------:R0:W-:Y:S01]  /*281e0*/  STL.64 [R1+0xf70], R12 ;  /* 0x000f700c01007387 */ /* 0x0001e20000100a00 */
[----:B-1----:R-:W-:-:S03]  /*281f0*/  HFMA2.MMA R11, -RZ, RZ, -0.07000732421875, -0.0039005279541015625 ;  /* 0xac7b9bfdff0b7435 */ /* 0x002fc600000001ff */
[----:B------:R1:W-:Y:S01]  /*28200*/  STL.64 [R1+0xf80], R18 ;  /* 0x000f801201007387 */ /* 0x0003e20000100a00 */
[----:B------:R-:W-:Y:S01]  /*28210*/  IMAD.MOV.U32 R10, RZ, RZ, -0x47f3a7b4 ;  /* 0xb80c584cff0a7424 */ /* 0x000fe200078e00ff */
[----:B--2---:R-:W-:Y:S02]  /*28220*/  HFMA2.MMA R23, -RZ, RZ, 0.126953125, 0.0003681182861328125 ;  /* 0x30100e08ff177435 */ /* 0x004fe400000001ff */
[----:B------:R2:W-:Y:S01]  /*28230*/  STL.64 [R1+0xf58], R6 ;  /* 0x000f580601007387 */ /* 0x0005e20000100a00 */
[----:B------:R-:W-:Y:S02]  /*28240*/  IMAD.MOV.U32 R22, RZ, RZ, 0x3a118808 ;  /* 0x3a118808ff167424 */ /* 0x000fe400078e00ff */
[----:B0-----:R-:W-:Y:S01]  /*28250*/  IMAD.MOV.U32 R12, RZ, RZ, 0x36f01e4e ;  /* 0x36f01e4eff0c7424 */ /* 0x001fe200078e00ff */
[----:B------:R-:W-:Y:S01]  /*28260*/  MOV R13, 0xb698baa3 ;  /* 0xb698baa3000d7802 */ /* 0x000fe20000000f00 */
[----:B------:R0:W-:Y:S01]  /*28270*/  STL.64 [R1+0xf88], R20 ;  /* 0x000f881401007387 */ /* 0x0001e20000100a00 */
[----:B-1----:R-:W-:Y:S01]  /*28280*/  HFMA2.MMA R19, -RZ, RZ, 0.036407470703125, 327 ;  /* 0x28a95d1cff137435 */ /* 0x002fe200000001ff */
        /* <DEDUP_REMOVED lines=11> */
[----:B--2---:R-:W-:-:S03]  /*28340*/  HFMA2.MMA R27, -RZ, RZ, -0.017913818359375, 0.00958251953125 ;  /* 0xa49620e8ff1b7435 */ /* 0x004fc600000001ff */
[----:B------:R2:W-:Y:S01]  /*28350*/  STL.64 [R1+0xf90], R6 ;  /* 0x000f900601007387 */ /* 0x0005e20000100a00 */
[----:B------:R-:W-:Y:S01]  /*28360*/  IMAD.MOV.U32 R26, RZ, RZ, -0x4cb554c7 ;  /* 0xb34aab39ff1a7424 */ /* 0x000fe200078e00ff */
[----:B0-----:R-:W-:Y:S02]  /*28370*/  HFMA2.MMA R13, -RZ, RZ, 1.1162109375, 0.03228759765625 ;  /* 0x3c772822ff0d7435 */ /* 0x001fe400000001ff */
[----:B------:R0:W-:Y:S01]  /*28380*/  STL.64 [R1+0xf98], R22 ;  /* 0x000f981601007387 */ /* 0x0001e20000100a00 */
[----:B------:R-:W-:Y:S02]  /*28390*/  IMAD.MOV.U32 R12, RZ, RZ, -0x4940066f ;  /* 0xb6bff991ff0c7424 */ /* 0x000fe400078e00ff */
[----:B-1----:R-:W-:Y:S01]  /*283a0*/  IMAD.MOV.U32 R10, RZ, RZ, 0x3d756a1b ;  /* 0x3d756a1bff0a7424 */ /* 0x002fe200078e00ff */
[----:B------:R1:W-:Y:S01]  /*283b0*/  STL.64 [R1+0xfb8], R18 ;  /* 0x000fb81201007387 */ /* 0x0003e20000100a00 */
[----:B------:R-:W-:Y:S01]  /*283c0*/  MOV R11, 0xbd050d1d ;  /* 0xbd050d1d000b7802 */ /* 0x000fe20000000f00 */
[----:B--2---:R-:W-:Y:S01]  /*283d0*/  IMAD.MOV.U32 R6, RZ, RZ, 0x32091641 ;  /* 0x32091641ff067424 */ /* 0x004fe200078e00ff */
[----:B------:R-:W-:Y:S01]  /*283e0*/  MOV R7, 0x3cf7cd03 ;  /* 0x3cf7cd0300077802 */ /* 0x000fe20000000f00 */
[----:B------:R2:W-:Y:S01]  /*283f0*/  STL.64 [R1+0xfc0], R20 ;  /* 0x000fc01401007387 */ /* 0x0005e20000100a00 */
[----:B0-----:R-:W-:-:S03]  /*28400*/  HFMA2.MMA R23, -RZ, RZ, -1.32421875, -0.000303745269775390625 ;  /* 0xbd4c8cfaff177435 */ /* 0x001fc600000001ff */
[----:B------:R0:W-:Y:S01]  /*28410*/  STL.64 [R1+0xf50], R24 ;  /* 0x000f501801007387 */ /* 0x0001e20000100a00 */
[----:B------:R-:W-:Y:S01]  /*28420*/  IMAD.MOV.U32 R22, RZ, RZ, 0x3b22a4c0 ;  /* 0x3b22a4c0ff167424 */ /* 0x000fe200078e00ff */
[----:B-1----:R-:W-:Y:S01]  /*28430*/  HFMA2.MMA R19, -RZ, RZ, -0.85986328125, -76.3125 ;  /* 0xbae1d4c5ff137435 */ /* 0x002fe200000001ff */
[----:B------:R-:W-:Y:S01]  /*28440*/  IMAD.MOV.U32 R18, RZ, RZ, 0x3301fab9 ;  /* 0x3301fab9ff127424 */ /* 0x000fe200078e00ff */
[----:B------:R1:W-:Y:S01]  /*28450*/  STL.64 [R1+0xfe0], R10 ;  /* 0x000fe00a01007387 */ /* 0x0003e20000100a00 */
[----:B--2---:R-:W-:Y:S01]  /*28460*/  IMAD.MOV.U32 R20, RZ, RZ, 0x3aa8ffa4 ;  /* 0x3aa8ffa4ff147424 */ /* 0x004fe200078e00ff */
[----:B------:R-:W-:Y:S02]  /*28470*/  MOV R21, 0xb9f59a7b ;  /* 0xb9f59a7b00157802 */ /* 0x000fe40000000f00 */
[----:B------:R2:W-:Y:S01]  /*28480*/  STL.64 [R1+0xfc8], R26 ;  /* 0x000fc81a01007387 */ /* 0x0005e20000100a00 */
[----:B0-----:R-:W-:Y:S01]  /*28490*/  IMAD.MOV.U32 R24, RZ, RZ, -0x46e97245 ;  /* 0xb9168dbbff187424 */ /* 0x001fe200078e00ff */
[----:B------:R-:W-:-:S02]  /*284a0*/  MOV R25, 0x38cfff8d ;  /* 0x38cfff8d00197802 */ /* 0x000fc40000000f00 */
[----:B------:R0:W-:Y:S01]  /*284b0*/  STL.64 [R1+0xfd0], R6 ;  /* 0x000fd00601007387 */ /* 0x0001e20000100a00 */
[----:B-1----:R-:W-:-:S03]  /*284c0*/  IMAD.MOV.U32 R10, RZ, RZ, 0x3660ca4a ;  /* 0x3660ca4aff0a7424 */ /* 0x002fc600078e00ff */
[----:B------:R1:W-:Y:S01]  /*284d0*/  STL.64 [R1+0xfe8], R12 ;  /* 0x000fe80c01007387 */ /* 0x0003e20000100a00 */
[----:B------:R-:W-:-:S03]  /*284e0*/  MOV R11, 0xb58b55b7 ;  /* 0xb58b55b7000b7802 */ /* 0x000fc60000000f00 */
[----:B------:R3:W-:Y:S01]  /*284f0*/  STL.64 [R1+0x1000], R20 ;  /* 0x0010001401007387 */ /* 0x0007e20000100a00 */
[----:B--2---:R-:W-:Y:S01]  /*28500*/  HFMA2.MMA R27, -RZ, RZ, -0.41845703125, -0.052032470703125 ;  /* 0xb6b2aaa9ff1b7435 */ /* 0x004fe200000001ff */
[----:B------:R-:W-:Y:S01]  /*28510*/  IMAD.MOV.U32 R26, RZ, RZ, 0x2b978533 ;  /* 0x2b978533ff1a7424 */ /* 0x000fe200078e00ff */
[----:B0-----:R-:W-:Y:S01]  /*28520*/  HFMA2.MMA R7, -RZ, RZ, 0.6171875, 0.006168365478515625 ;  /* 0x38f01e51ff077435 */ /* 0x001fe200000001ff */
[----:B------:R0:W-:Y:S01]  /*28530*/  STL.64 [R1+0xfa0], R24 ;  /* 0x000fa01801007387 */ /* 0x0001e20000100a00 */
[----:B------:R-:W-:Y:S01]  /*28540*/  IMAD.MOV.U32 R6, RZ, RZ, -0x50b6c2c3 ;  /* 0xaf493d3dff067424 */ /* 0x000fe200078e00ff */
[----:B-1----:R-:W-:Y:S02]  /*28550*/  HFMA2.MMA R13, -RZ, RZ, 0.268798828125, -0.01050567626953125 ;  /* 0x344da161ff0d7435 */ /* 0x002fe400000001ff */
[----:B------:R1:W-:Y:S01]  /*28560*/  STL.64 [R1+0xfd8], R22 ;  /* 0x000fd81601007387 */ /* 0x0003e20000100a00 */
[----:B------:R-:W-:Y:S01]  /*28570*/  IMAD.MOV.U32 R12, RZ, RZ, -0x5835eaf0 ;  /* 0xa7ca1510ff0c7424 */ /* 0x000fe200078e00ff */
[----:B---3--:R-:W-:-:S02]  /*28580*/  HFMA2.MMA R21, -RZ, RZ, 1.5537109375, -171.625 ;  /* 0x3e37d95dff157435 */ /* 0x008fc400000001ff */
        /* <DEDUP_REMOVED lines=17> */
[----:B--2---:R-:W-:Y:S01]  /*286a0*/  HFMA2.MMA R7, -RZ, RZ, -1.435546875, 0.00492095947265625 ;  /* 0xbdbe1d0aff077435 */ /* 0x004fe200000001ff */
[----:B------:R-:W-:-:S02]  /*286b0*/  IMAD.MOV.U32 R6, RZ, RZ, 0x3db95da4 ;  /* 0x3db95da4ff067424 */ /* 0x000fc400078e00ff */
[----:B------:R2:W-:Y:S04]  /*286c0*/  STL.64 [R1+0x1028], R12 ;  /* 0x0010280c01007387 */ /* 0x0005e80000100a00 */
[----:B------:R3:W-:Y:S01]  /*286d0*/  STL.64 [R1+0x1030], R18 ;  /* 0x0010301201007387 */ /* 0x0007e20000100a00 */
[----:B0-----:R-:W-:Y:S01]  /*286e0*/  IMAD.MOV.U32 R22, RZ, RZ, -0x4447cc25 ;  /* 0xbbb833dbff167424 */ /* 0x001fe200078e00ff */
[----:B------:R-:W-:Y:S02]  /*286f0*/  MOV R23, 0xb124a69e ;  /* 0xb124a69e00177802 */ /* 0x000fe40000000f00 */
[----:B------:R0:W-:Y:S01]  /*28700*/  STL.64 [R1+0x1038], R20 ;  /* 0x0010381401007387 */ /* 0x0001e20000100a00 */
[----:B-1----:R-:W-:Y:S01]  /*28710*/  HFMA2.MMA R27, -RZ, RZ, -0.82421875, 0.01153564453125 ;  /* 0xba9821e8ff1b7435 */ /* 0x002fe200000001ff */
[----:B------:R-:W-:-:S02]  /*28720*/  IMAD.MOV.U32 R26, RZ, RZ, 0x3ad21a87 ;  /* 0x3ad21a87ff1a7424 */ /* 0x000fc400078e00ff */
[----:B------:R1:W-:Y:S01]  /*28730*/  STL.64 [R1+0x1050], R10 ;  /* 0x0010500a01007387 */ /* 0x0003e20000100a00 */
[----:B--2---:R-:W-:Y:S01]  /*28740*/  HFMA2.MMA R13, -RZ, RZ, 1.1015625, 480 ;  /* 0x3c685f80ff0d7435 */ /* 0x004fe200000001ff */
[----:B------:R-:W-:Y:S02]  /*28750*/  IMAD.MOV.U32 R12, RZ, RZ, -0x4372db07 ;  /* 0xbc8d24f9ff0c7424 */ /* 0x000fe400078e00ff */
[----:B---3--:R-:W-:Y:S01]  /*28760*/  IMAD.MOV.U32 R18, RZ, RZ, 0x39d6f710 ;  /* 0x39d6f710ff127424 */ /* 0x008fe200078e00ff */
[----:B------:R-:W-:Y:S01]  /*28770*/  MOV R19, 0x2da18c1b ;  /* 0x2da18c1b00137802 */ /* 0x000fe20000000f00 */
[----:B------:R2:W-:Y:S01]  /*28780*/  STL.64 [R1+0x1048], R6 ;  /* 0x0010480601007387 */ /* 0x0005e20000100a00 */
[----:B0-----:R-:W-:Y:S01]  /*28790*/  IMAD.MOV.U32 R20, RZ, RZ, -0x4851d4db ;  /* 0xb7ae2b25ff147424 */ /* 0x001fe200078e00ff */
[----:B------:R-:W-:Y:S02]  /*287a0*/  MOV R21, 0xaa04ec8a ;  /* 0xaa04ec8a00157802 */ /* 0x000fe40000000f00 */
[----:B------:R0:W-:Y:S01]  /*287b0*/  STL.64 [R1+0x1058], R12 ;  /* 0x0010580c01007387 */ /* 0x0001e20000100a00 */
[----:B-1----:R-:W-:Y:S01]  /*287c0*/  IMAD.MOV.U32 R10, RZ, RZ, 0x3558d126 ;  /* 0x3558d126ff0a7424 */ /* 0x002fe200078e00ff */
[----:B------:R-:W-:-:S02]  /*287d0*/  MOV R11, 0x262d4d18 ;  /* 0x262d4d18000b7802 */ /* 0x000fc40000000f00 */
[----:B------:R1:W-:Y:S04]  /*287e0*/  STL.64 [R1+0x1080], R20 ;  /* 0x0010801401007387 */ /* 0x0003e80000100a00 */
[----:B------:R3:W-:Y:S01]  /*287f0*/  STL.64 [R1+0x1090], R10 ;  /* 0x0010900a01007387 */ /* 0x0007e20000100a00 */
[----:B--2---:R-:W-:Y:S01]  /*28800*/  HFMA2.MMA R7, -RZ, RZ, 0.56494140625, 33664 ;  /* 0x3885781cff077435 */ /* 0x004fe200000001ff */
[----:B------:R-:W-:Y:S02]  /*28810*/  IMAD.MOV.U32 R6, RZ, RZ, -0x47370002 ;  /* 0xb8c8fffeff067424 */ /* 0x000fe400078e00ff */
[----:B------:R2:W-:Y:S01]  /*28820*/  STL.64 [R1+0x1070], R18 ;  /* 0x0010701201007387 */ /* 0x0005e20000100a00 */
[----:B0-----:R-:W-:Y:S01]  /*28830*/  HFMA2.MMA R13, -RZ, RZ, -1.57421875, -1.623046875 ;  /* 0xbe4cbe7eff0d7435 */ /* 0x001fe200000001ff */
[----:B------:R-:W-:Y:S01]  /*28840*/  IMAD.MOV.U32 R12, RZ, RZ, -0x4be1d735 ;  /* 0xb41e28cbff0c7424 */ /* 0x000fe200078e00ff */
[----:B-1----:R-:W-:Y:S01]  /*28850*/  HFMA2.MMA R21, -RZ, RZ, 1.1533203125, -0.00097179412841796875 ;  /* 0x3c9d93f6ff157435 */ /* 0x002fe200000001ff */
[----:B------:R-:W-:Y:S01]  /*28860*/  MOV R20, 0xb43c3e3f ;  /* 0xb43c3e3f00147802 */ /* 0x000fe20000000f00 */
[----:B------:R0:W-:Y:S01]  /*28870*/  STL.64 [R1+0x1060], R22 ;  /* 0x0010601601007387 */ /* 0x0001e20000100a00 */
[----:B---3--:R-:W-:Y:S01]  /*28880*/  IMAD.MOV.U32 R10, RZ, RZ, -0x4388c8e6 ;  /* 0xbc77371aff0a7424 */ /* 0x008fe200078e00ff */
[----:B------:R-:W-:-:S02]  /*28890*/  MOV R11, 0x3bbc182a ;  /* 0x3bbc182a000b7802 */ /* 0x000fc40000000f00 */
[----:B------:R1:W-:Y:S01]  /*288a0*/  STL.64 [R1+0x1078], R6 ;  /* 0x0010780601007387 */ /* 0x0003e20000100a00 */
[----:B--2---:R-:W-:Y:S01]  /*288b0*/  IMAD.MOV.U32 R18, RZ, RZ, -0x43895216 ;  /* 0xbc76adeaff127424 */ /* 0x004fe200078e00ff */
[----:B------:R-:W-:Y:S02]  /*288c0*/  MOV R19, 0x3ebaba46 ;  /* 0x3ebaba4600137802 */ /* 0x000fe40000000f00 */
[----:B------:R2:W-:Y:S04]  /*288d0*/  STL.64 [R1+0x10c0], R20 ;  /* 0x0010c01401007387 */ /* 0x0005e80000100a00 */
[----:B------:R3:W-:Y:S01]  /*288e0*/  STL.64 [R1+0x10c8], R10 ;  /* 0x0010c80a01007387 */ /* 0x0007e20000100a00 */
[----:B0-----:R-:W-:Y:S01]  /*288f0*/  HFMA2.MMA R23, -RZ, RZ, 1.6328125, 1742 ;  /* 0x3e8866ceff177435 */ /* 0x001fe200000001ff */
[----:B------:R-:W-:-:S02]  /*28900*/  IMAD.MOV.U32 R22, RZ, RZ, -0x41124077 ;  /* 0xbeedbf89ff167424 */ /* 0x000fc400078e00ff */
[----:B------:R0:W-:Y:S01]  /*28910*/  STL.64 [R1+0x10a0], R18 ;  /* 0x0010a01201007387 */ /* 0x0001e20000100a00 */
[----:B-1----:R-:W-:Y:S01]  /*28920*/  HFMA2.MMA R6, -RZ, RZ, 1.501953125, -0.36376953125 ;  /* 0x3e02b5d2ff067435 */ /* 0x002fe200000001ff */
[----:B------:R-:W-:Y:S01]  /*28930*/  IMAD.MOV.U32 R7, RZ, RZ, -0x4299bf87 ;  /* 0xbd664079ff077424 */ /* 0x000fe200078e00ff */
[----:B--2---:R-:W-:Y:S01]  /*28940*/  HFMA2.MMA R21, -RZ, RZ, -0.324951171875, 174.125 ;  /* 0xb5335971ff157435 */ /* 0x004fe200000001ff */
[----:B------:R-:W-:Y:S01]  /*28950*/  IMAD.MOV.U32 R20, RZ, RZ, 0x3612bd37 ;  /* 0x3612bd37ff147424 */ /* 0x000fe200078e00ff */
[----:B------:R1:W-:Y:S01]  /*28960*/  STL.64 [R1+0x1098], R12 ;  /* 0x0010980c01007387 */ /* 0x0003e20000100a00 */
[----:B---3--:R-:W-:Y:S01]  /*28970*/  HFMA2.MMA R10, -RZ, RZ, 1.8828125, 479.75 ;  /* 0x3f885f7fff0a7435 */ /* 0x008fe200000001ff */
[----:B------:R-:W-:Y:S02]  /*28980*/  MOV R11, 0x3944bb29 ;  /* 0x3944bb29000b7802 */ /* 0x000fe40000000f00 */
[----:B------:R2:W-:Y:S01]  /*28990*/  STL.64 [R1+0x10a8], R22 ;  /* 0x0010a81601007387 */ /* 0x0005e20000100a00 */
[----:B0-----:R-:W-:Y:S01]  /*289a0*/  HFMA2.MMA R19, -RZ, RZ, 0.5859375, -0.417724609375 ;  /* 0x38b0b6afff137435 */ /* 0x001fe200000001ff */
[----:B------:R-:W-:-:S02]  /*289b0*/  IMAD.MOV.U32 R18, RZ, RZ, -0x53172e8b ;  /* 0xace8d175ff127424 */ /* 0x000fc400078e00ff */
[----:B------:R0:W-:Y:S01]  /*289c0*/  STL.64 [R1+0x10f8], R20 ;  /* 0x0010f81401007387 */ /* 0x0001e20000100a00 */
[----:B-1----:R-:W-:Y:S01]  /*289d0*/  MOV R12, 0x3091fe30 ;  /* 0x3091fe30000c7802 */ /* 0x002fe20000000f00 */
[----:B------:R-:W-:Y:S02]  /*289e0*/  IMAD.MOV.U32 R13, RZ, RZ, -0x45370000 ;  /* 0xbac90000ff0d7424 */ /* 0x000fe400078e00ff */
[----:B------:R1:W-:Y:S01]  /*289f0*/  STL.64 [R1+0x1108], R10 ;  /* 0x0011080a01007387 */ /* 0x0003e20000100a00 */
[----:B--2---:R-:W-:Y:S01]  /*28a00*/  MOV R22, 0xb867519f ;  /* 0xb867519f00167802 */ /* 0x004fe20000000f00 */
[----:B------:R-:W-:Y:S02]  /*28a10*/  IMAD.MOV.U32 R23, RZ, RZ, 0x37950fca ;  /* 0x37950fcaff177424 */ /* 0x000fe400078e00ff */
[----:B------:R2:W-:Y:S01]  /*28a20*/  STL.64 [R1+0x10b8], R6 ;  /* 0x0010b80601007387 */ /* 0x0005e20000100a00 */
[----:B0-----:R-:W-:Y:S01]  /*28a30*/  HFMA2.MMA R20, -RZ, RZ, -0.97021484375, -9288 ;  /* 0xbbc3f089ff147435 */ /* 0x001fe200000001ff */
[----:B------:R-:W-:-:S02]  /*28a40*/  MOV R21, 0xaef836cd ;  /* 0xaef836cd00157802 */ /* 0x000fc40000000f00 */
[----:B------:R0:W-:Y:S01]  /*28a50*/  STL.64 [R1+0x10d0], R12 ;  /* 0x0010d00c01007387 */ /* 0x0001e20000100a00 */
[----:B-1----:R-:W-:Y:S01]  /*28a60*/  HFMA2.MMA R11, -RZ, RZ, -0.81689453125, 142.75 ;  /* 0xba895876ff0b7435 */ /* 0x002fe200000001ff */
[----:B------:R-:W-:Y:S02]  /*28a70*/  IMAD.MOV.U32 R10, RZ, RZ, 0x3ac6cd85 ;  /* 0x3ac6cd85ff0a7424 */ /* 0x000fe400078e00ff */
[----:B------:R1:W-:Y:S01]  /*28a80*/  STL.64 [R1+0x10e0], R18 ;  /* 0x0010e01201007387 */ /* 0x0003e20000100a00 */
[----:B--2---:R-:W-:Y:S01]  /*28a90*/  HFMA2.MMA R6, -RZ, RZ, 0.04046630859375, -355 ;  /* 0x292edd8cff067435 */ /* 0x004fe200000001ff */
[----:B------:R-:W-:Y:S02]  /*28aa0*/  MOV R7, 0xb66d3d31 ;  /* 0xb66d3d3100077802 */ /* 0x000fe40000000f00 */
[----:B------:R2:W-:Y:S01]  /*28ab0*/  STL.64 [R1+0x1040], R24 ;  /* 0x0010401801007387 */ /* 0x0005e20000100a00 */
[----:B0-----:R-:W-:Y:S01]  /*28ac0*/  HFMA2.MMA R13, -RZ, RZ, 1.84765625, -1.5029296875 ;  /* 0x3f64be03ff0d7435 */ /* 0x001fe200000001ff */
[----:B------:R-:W-:-:S02]  /*28ad0*/  IMAD.MOV.U32 R12, RZ, RZ, -0x40ac461f ;  /* 0xbf53b9e1ff0c7424 */ /* 0x000fc400078e00ff */
[----:B------:R0:W-:Y:S01]  /*28ae0*/  STL.64 [R1+0x1138], R20 ;  /* 0x0011381401007387 */ /* 0x0001e20000100a00 */
[----:B-1----:R-:W-:Y:S01]  /*28af0*/  MOV R18, 0xbee64065 ;  /* 0xbee6406500127802 */ /* 0x002fe20000000f00 */
[----:B------:R-:W-:Y:S02]  /*28b00*/  IMAD.MOV.U32 R19, RZ, RZ, -0x4a27cf64 ;  /* 0xb5d8309cff137424 */ /* 0x000fe400078e00ff */
[----:B------:R1:W-:Y:S01]  /*28b10*/  STL.64 [R1+0x1140], R10 ;  /* 0x0011400a01007387 */ /* 0x0003e20000100a00 */
[----:B--2---:R-:W-:Y:S01]  /*28b20*/  HFMA2.MMA R25, -RZ, RZ, -0.38671875, 1.546875 ;  /* 0xb6303e30ff197435 */ /* 0x004fe200000001ff */
[----:B------:R-:W-:Y:S02]  /*28b30*/  IMAD.MOV.U32 R24, RZ, RZ, 0x368d5ef3 ;  /* 0x368d5ef3ff187424 */ /* 0x000fe400078e00ff */
[----:B------:R2:W-:Y:S01]  /*28b40*/  STL.64 [R1+0x10e8], R22 ;  /* 0x0010e81601007387 */ /* 0x0005e20000100a00 */
[----:B0-----:R-:W-:Y:S01]  /*28b50*/  HFMA2.MMA R21, -RZ, RZ, -2.0859375, -0.033233642578125 ;  /* 0xc02ca841ff157435 */ /* 0x001fe200000001ff */
[----:B------:R-:W-:-:S02]  /*28b60*/  IMAD.MOV.U32 R20, RZ, RZ, 0x408f03f4 ;  /* 0x408f03f4ff147424 */ /* 0x000fc400078e00ff */
[----:B------:R0:W-:Y:S01]  /*28b70*/  STL.64 [R1+0x1118], R18 ;  /* 0x0011181201007387 */ /* 0x0001e20000100a00 */
[----:B-1----:R-:W-:Y:S01]  /*28b80*/  HFMA2.MMA R10, -RZ, RZ, -1.9365234375, 0.294677734375 ;  /* 0xbfbf34b7ff0a7435 */ /* 0x002fe200000001ff */
[----:B------:R-:W-:Y:S02]  /*28b90*/  MOV R11, 0x3f30567c ;  /* 0x3f30567c000b7802 */ /* 0x000fe40000000f00 */
[----:B------:R1:W-:Y:S01]  /*28ba0*/  STL.64 [R1+0x10f0], R6 ;  /* 0x0010f00601007387 */ /* 0x0003e20000100a00 */
[----:B--2---:R-:W-:Y:S01]  /*28bb0*/  HFMA2.MMA R22, -RZ, RZ, 1.56640625, -40512 ;  /* 0x3e44f8f2ff167435 */ /* 0x004fe200000001ff */
[----:B------:R-:W-:Y:S02]  /*28bc0*/  MOV R23, 0xbe29f5e1 ;  /* 0xbe29f5e100177802 */ /* 0x000fe40000000f00 */
[----:B------:R2:W-:Y:S01]  /*28bd0*/  STL.64 [R1+0x1110], R12 ;  /* 0x0011100c01007387 */ /* 0x0005e20000100a00 */
[----:B0-----:R-:W-:Y:S01]  /*28be0*/  HFMA2.MMA R19, -RZ, RZ, 0.0341796875, -0.00926971435546875 ;  /* 0x2860a0bfff137435 */ /* 0x001fe200000001ff */
        /* <DEDUP_REMOVED lines=8> */
[----:B0-----:R-:W-:Y:S01]  /*28c70*/  HFMA2.MMA R24, -RZ, RZ, 0.81884765625, -30.46875 ;  /* 0x3a8dcf9eff187435 */ /* 0x001fe200000001ff */
[----:B------:R-:W-:-:S02]  /*28c80*/  MOV R25, 0xb9c3f089 ;  /* 0xb9c3f08900197802 */ /* 0x000fc40000000f00 */
[----:B------:R0:W-:Y:S01]  /*28c90*/  STL.64 [R1+0x1180], R10 ;  /* 0x0011800a01007387 */ /* 0x0001e20000100a00 */
[----:B-1----:R-:W-:Y:S01]  /*28ca0*/  IMAD.MOV.U32 R26, RZ, RZ, 0x380ec44f ;  /* 0x380ec44fff1a7424 */ /* 0x002fe200078e00ff */
[----:B------:R-:W-:Y:S02]  /*28cb0*/  MOV R27, 0xbe0d26d1 ;  /* 0xbe0d26d1001b7802 */ /* 0x000fe40000000f00 */
[----:B------:R1:W-:Y:S01]  /*28cc0*/  STL.64 [R1+0x1120], R22 ;  /* 0x0011201601007387 */ /* 0x0003e20000100a00 */
[----:B--2---:R-:W-:Y:S01]  /*28cd0*/  HFMA2.MMA R20, -RZ, RZ, 0.8173828125, 5628 ;  /* 0x3a8a6d7fff147435 */ /* 0x004fe200000001ff */
[----:B------:R-:W-:Y:S02]  /*28ce0*/  MOV R21, 0xb9b8f43c ;  /* 0xb9b8f43c00157802 */ /* 0x000fe40000000f00 */
[----:B------:R2:W-:Y:S01]  /*28cf0*/  STL.64 [R1+0x1130], R6 ;  /* 0x0011300601007387 */ /* 0x0005e20000100a00 */
[----:B0-----:R-:W-:Y:S01]  /*28d00*/  HFMA2.MMA R11, -RZ, RZ, 0.57666015625, -868.5 ;  /* 0x389de2c9ff0b7435 */ /* 0x001fe200000001ff */
[----:B------:R-:W-:-:S02]  /*28d10*/  IMAD.MOV.U32 R10, RZ, RZ, 0x29d16c32 ;  /* 0x29d16c32ff0a7424 */ /* 0x000fc400078e00ff */
[----:B------:R0:W-:Y:S04]  /*28d20*/  STL.64 [R1+0x1148], R12 ;  /* 0x0011480c01007387 */ /* 0x0001e80000100a00 */
[----:B------:R3:W-:Y:S01]  /*28d30*/  STL.64 [R1+0x1158], R18 ;  /* 0x0011581201007387 */ /* 0x0007e20000100a00 */
[----:B-1----:R-:W-:Y:S01]  /*28d40*/  MOV R22, 0x365283b7 ;  /* 0x365283b700167802 */ /* 0x002fe20000000f00 */
[----:B------:R-:W-:Y:S01]  /*28d50*/  IMAD.MOV.U32 R23, RZ, RZ, 0x3fd55cd1 ;  /* 0x3fd55cd1ff177424 */ /* 0x000fe200078e00ff */
[----:B--2---:R-:W-:Y:S01]  /*28d60*/  HFMA2.MMA R6, -RZ, RZ, 1.482421875, -0.1220703125 ;  /* 0x3deeafd0ff067435 */ /* 0x004fe200000001ff */
[----:B------:R-:W-:Y:S01]  /*28d70*/  MOV R7, 0xc0550bb4 ;  /* 0xc0550bb400077802 */ /* 0x000fe20000000f00 */
[----:B------:R1:W-:Y:S01]  /*28d80*/  STL.64 [R1+0x10b0], R26 ;  /* 0x0010b01a01007387 */ /* 0x0003e20000100a00 */
[----:B0-----:R-:W-:Y:S01]  /*28d90*/  HFMA2.MMA R13, -RZ, RZ, -1.6279296875, -2064 ;  /* 0xbe83e808ff0d7435 */ /* 0x001fe200000001ff */
[----:B------:R-:W-:-:S02]  /*28da0*/  IMAD.MOV.U32 R12, RZ, RZ, 0x35af85e3 ;  /* 0x35af85e3ff0c7424 */ /* 0x000fc400078e00ff */
[----:B------:R0:W-:Y:S01]  /*28db0*/  STL.64 [R1+0x10d8], R24 ;  /* 0x0010d81801007387 */ /* 0x0001e20000100a00 */
[----:B---3--:R-:W-:Y:S01]  /*28dc0*/  MOV R18, 0x3e580a4b ;  /* 0x3e580a4b00127802 */ /* 0x008fe20000000f00 */
[----:B------:R-:W-:Y:S02]  /*28dd0*/  IMAD.MOV.U32 R19, RZ, RZ, -0x42548d8a ;  /* 0xbdab7276ff137424 */ /* 0x000fe400078e00ff */
[----:B------:R2:W-:Y:S01]  /*28de0*/  STL.64 [R1+0x1160], R22 ;  /* 0x0011601601007387 */ /* 0x0005e20000100a00 */
[----:B-1----:R-:W-:Y:S01]  /*28df0*/  MOV R26, 0x3f39715e ;  /* 0x3f39715e001a7802 */ /* 0x002fe20000000f00 */
[----:B------:R-:W-:Y:S02]  /*28e00*/  IMAD.MOV.U32 R27, RZ, RZ, -0x404dd976 ;  /* 0xbfb2268aff1b7424 */ /* 0x000fe400078e00ff */
[----:B------:R1:W-:Y:S01]  /*28e10*/  STL.64 [R1+0x1190], R18 ;  /* 0x0011901201007387 */ /* 0x0003e20000100a00 */
[----:B0-----:R-:W-:Y:S01]  /*28e20*/  HFMA2.MMA R25, -RZ, RZ, 0.200927734375, -42848 ;  /* 0x326ef93bff197435 */ /* 0x001fe200000001ff */
[----:B------:R-:W-:-:S02]  /*28e30*/  IMAD.MOV.U32 R24, RZ, RZ, 0x3d8d121f ;  /* 0x3d8d121fff187424 */ /* 0x000fc400078e00ff */
[----:B------:R0:W-:Y:S01]  /*28e40*/  STL.64 [R1+0x11b0], R20 ;  /* 0x0011b01401007387 */ /* 0x0001e20000100a00 */
[----:B--2---:R-:W-:Y:S01]  /*28e50*/  HFMA2.MMA R22, -RZ, RZ, -0.1881103515625, -369 ;  /* 0xb205ddc4ff167435 */ /* 0x004fe200000001ff */
[----:B------:R-:W-:Y:S02]  /*28e60*/  MOV R23, 0x3cc6cd86 ;  /* 0x3cc6cd8600177802 */ /* 0x000fe40000000f00 */
[----:B------:R2:W-:Y:S01]  /*28e70*/  STL.64 [R1+0x11b8], R10 ;  /* 0x0011b80a01007387 */ /* 0x0005e20000100a00 */
[----:B-1----:R-:W-:-:S03]  /*28e80*/  HFMA2.MMA R19, -RZ, RZ, -0.841796875, 0.006031036376953125 ;  /* 0xbabc1e2dff137435 */ /* 0x002fc600000001ff */
[----:B------:R1:W-:Y:S01]  /*28e90*/  STL.64 [R1+0x1168], R6 ;  /* 0x0011680601007387 */ /* 0x0003e20000100a00 */
[----:B------:R-:W-:Y:S01]  /*28ea0*/  IMAD.MOV.U32 R18, RZ, RZ, -0x3ed35ed2 ;  /* 0xc12ca12eff127424 */ /* 0x000fe200078e00ff */
[----:B0-----:R-:W-:Y:S02]  /*28eb0*/  HFMA2.MMA R21, -RZ, RZ, 2.0390625, -0.00010794401168823242188 ;  /* 0x40148713ff157435 */ /* 0x001fe400000001ff */
[----:B------:R0:W-:Y:S01]  /*28ec0*/  STL.64 [R1+0x1188], R12 ;  /* 0x0011880c01007387 */ /* 0x0001e20000100a00 */
[----:B------:R-:W-:Y:S01]  /*28ed0*/  IMAD.MOV.U32 R20, RZ, RZ, -0x3fdb1df7 ;  /* 0xc024e209ff147424 */ /* 0x000fe200078e00ff */
[----:B--2---:R-:W-:Y:S01]  /*28ee0*/  HFMA2.MMA R10, -RZ, RZ, 1.6689453125, -16040 ;  /* 0x3eadf3d5ff0a7435 */ /* 0x004fe200000001ff */
[----:B------:R-:W-:Y:S01]  /*28ef0*/  MOV R11, 0xbe88cf1e ;  /* 0xbe88cf1e000b7802 */ /* 0x000fe20000000f00 */
[----:B------:R2:W-:Y:S01]  /*28f00*/  STL.64 [R1+0x1100], R26 ;  /* 0x0011001a01007387 */ /* 0x0005e20000100a00 */
[----:B-1----:R-:W-:Y:S01]  /*28f10*/  MOV R6, 0x2e596624 ;  /* 0x2e59662400067802 */ /* 0x002fe20000000f00 */
[----:B------:R-:W-:-:S02]  /*28f20*/  IMAD.MOV.U32 R7, RZ, RZ, -0x45341f6a ;  /* 0xbacbe096ff077424 */ /* 0x000fc400078e00ff */
[----:B------:R1:W-:Y:S01]  /*28f30*/  STL.64 [R1+0x1128], R24 ;  /* 0x0011281801007387 */ /* 0x0003e20000100a00 */
[----:B0-----:R-:W-:Y:S01]  /*28f40*/  MOV R12, 0xb84a1be1 ;  /* 0xb84a1be1000c7802 */ /* 0x001fe20000000f00 */
[----:B------:R-:W-:Y:S02]  /*28f50*/  IMAD.MOV.U32 R13, RZ, RZ, 0x377f78a2 ;  /* 0x377f78a2ff0d7424 */ /* 0x000fe400078e00ff */
[----:B------:R0:W-:Y:S01]  /*28f60*/  STL.64 [R1+0x1198], R22 ;  /* 0x0011981601007387 */ /* 0x0001e20000100a00 */
[----:B--2---:R-:W-:Y:S01]  /*28f70*/  HFMA2.MMA R26, -RZ, RZ, -0.57958984375, 0.002964019775390625 ;  /* 0xb8a31a12ff1a7435 */ /* 0x004fe200000001ff */
[----:B------:R-:W-:Y:S02]  /*28f80*/  MOV R27, 0x3852efff ;  /* 0x3852efff001b7802 */ /* 0x000fe40000000f00 */
[----:B------:R2:W-:Y:S01]  /*28f90*/  STL.64 [R1+0x11a8], R6 ;  /* 0x0011a80601007387 */ /* 0x0005e20000100a00 */
[----:B-1----:R-:W-:Y:S01]  /*28fa0*/  MOV R24, 0xb9885993 ;  /* 0xb988599300187802 */ /* 0x002fe20000000f00 */
[----:B------:R-:W-:-:S02]  /*28fb0*/  IMAD.MOV.U32 R25, RZ, RZ, 0x3fc4fabc ;  /* 0x3fc4fabcff197424 */ /* 0x000fc400078e00ff */
[----:B------:R1:W-:Y:S01]  /*28fc0*/  STL.64 [R1+0x11c0], R12 ;  /* 0x0011c00c01007387 */ /* 0x0003e20000100a00 */
[----:B0-----:R-:W-:Y:S01]  /*28fd0*/  MOV R22, 0x4113bbe2 ;  /* 0x4113bbe200167802 */ /* 0x001fe20000000f00 */
[----:B------:R-:W-:Y:S02]  /*28fe0*/  IMAD.MOV.U32 R23, RZ, RZ, -0x3ed8b1f6 ;  /* 0xc1274e0aff177424 */ /* 0x000fe400078e00ff */
[----:B------:R0:W-:Y:S01]  /*28ff0*/  STL.64 [R1+0x11d0], R18 ;  /* 0x0011d01201007387 */ /* 0x0001e20000100a00 */
[----:B--2---:R-:W-:-:S03]  /*29000*/  HFMA2.MMA R6, -RZ, RZ, 2.34375, 103.125 ;  /* 0x40b05672ff067435 */ /* 0x004fc600000001ff */
[----:B------:R2:W-:Y:S01]  /*29010*/  STL.64 [R1+0x11e8], R20 ;  /* 0x0011e81401007387 */ /* 0x0005e20000100a00 */
[----:B------:R-:W-:-:S03]  /*29020*/  MOV R7, 0x3749bc93 ;  /* 0x3749bc9300077802 */ /* 0x000fc60000000f00 */
[----:B------:R3:W-:Y:S01]  /*29030*/  STL.64 [R1+0x11f8], R10 ;  /* 0x0011f80a01007387 */ /* 0x0007e20000100a00 */
[----:B-1----:R-:W-:Y:S01]  /*29040*/  HFMA2.MMA R13, -RZ, RZ, 0.1375732421875, -23.09375 ;  /* 0x3067cdc6ff0d7435 */ /* 0x002fe200000001ff */
[----:B------:R-:W-:Y:S01]  /*29050*/  IMAD.MOV.U32 R12, RZ, RZ, 0x3dd19e34 ;  /* 0x3dd19e34ff0c7424 */ /* 0x000fe200078e00ff */
[----:B0-----:R-:W-:Y:S01]  /*29060*/  MOV R18, 0xbce55ca9 ;  /* 0xbce55ca900127802 */ /* 0x001fe20000000f00 */
[----:B------:R-:W-:Y:S01]  /*29070*/  IMAD.MOV.U32 R19, RZ, RZ, 0x3ca46207 ;  /* 0x3ca46207ff137424 */ /* 0x000fe200078e00ff */
[----:B------:R0:W-:Y:S01]  /*29080*/  STL.64 [R1+0x1150], R26 ;  /* 0x0011501a01007387 */ /* 0x0001e20000100a00 */
[----:B--2---:R-:W-:Y:S01]  /*29090*/  HFMA2.MMA R20, -RZ, RZ, -0.578125, 0.0023345947265625 ;  /* 0xb8a018c8ff147435 */ /* 0x004fe200000001ff */
[----:B------:R-:W-:Y:S02]  /*290a0*/  MOV R21, 0xc188e6d2 ;  /* 0xc188e6d200157802 */ /* 0x000fe40000000f00 */
[----:B------:R1:W-:Y:S01]  /*290b0*/  STL.64 [R1+0x1178], R24 ;  /* 0x0011781801007387 */ /* 0x0003e20000100a00 */
[----:B---3--:R-:W-:Y:S01]  /*290c0*/  HFMA2.MMA R11, -RZ, RZ, 3.0390625, -0.00010883808135986328125 ;  /* 0x42148722ff0b7435 */ /* 0x008fe200000001ff */
[----:B------:R-:W-:-:S02]  /*290d0*/  IMAD.MOV.U32 R10, RZ, RZ, -0x4070897b ;  /* 0xbf8f7685ff0a7424 */ /* 0x000fc400078e00ff */
[----:B------:R2:W-:Y:S01]  /*290e0*/  STL.64 [R1+0x11d8], R22 ;  /* 0x0011d81601007387 */ /* 0x0005e20000100a00 */
[----:B0-----:R-:W-:-:S03]  /*290f0*/  HFMA2.MMA R27, -RZ, RZ, 0.97705078125, -0.0060577392578125 ;  /* 0x3bd19e34ff1b7435 */ /* 0x001fc600000001ff */
[----:B------:R0:W-:Y:S01]  /*29100*/  STL.64 [R1+0x1208], R18 ;  /* 0x0012081201007387 */ /* 0x0001e20000100a00 */
[----:B------:R-:W-:Y:S01]  /*29110*/  IMAD.MOV.U32 R26, RZ, RZ, -0x436e1202 ;  /* 0xbc91edfeff1a7424 */ /* 0x000fe200078e00ff */
[----:B-1----:R-:W-:Y:S01]  /*29120*/  HFMA2.MMA R24, -RZ, RZ, -2.412109375, -21.8125 ;  /* 0xc0d3cd74ff187435 */ /* 0x002fe200000001ff */
[----:B------:R-:W-:Y:S01]  /*29130*/  MOV R25, 0x41565e26 ;  /* 0x41565e2600197802 */ /* 0x000fe20000000f00 */
[----:B------:R1:W-:Y:S01]  /*29140*/  STL.64 [R1+0x11e0], R6 ;  /* 0x0011e00601007387 */ /* 0x0003e20000100a00 */
[----:B--2---:R-:W-:Y:S01]  /*29150*/  HFMA2.MMA R22, -RZ, RZ, -0.98779296875, 0.1654052734375 ;  /* 0xbbe7314bff167435 */ /* 0x004fe200000001ff */
[----:B------:R-:W-:Y:S02]  /*29160*/  MOV R23, 0x2c0887f7 ;  /* 0x2c0887f700177802 */ /* 0x000fe40000000f00 */
[----:B------:R2:W-:Y:S01]  /*29170*/  STL.64 [R1+0x1200], R12 ;  /* 0x0012000c01007387 */ /* 0x0005e20000100a00 */
[----:B0-----:R-:W-:-:S03]  /*29180*/  HFMA2.MMA R19, -RZ, RZ, -2.5625, -0.900390625 ;  /* 0xc120bb34ff137435 */ /* 0x001fc600000001ff */
[----:B------:R0:W-:Y:S01]  /*29190*/  STL.64 [R1+0x1228], R20 ;  /* 0x0012281401007387 */ /* 0x0001e20000100a00 */
[----:B------:R-:W-:-:S03]  /*291a0*/  IMAD.MOV.U32 R18, RZ, RZ, 0x41a71805 ;  /* 0x41a71805ff127424 */ /* 0x000fc600078e00ff */
[----:B------:R3:W-:Y:S01]  /*291b0*/  STL.64 [R1+0x1230], R10 ;  /* 0x0012300a01007387 */ /* 0x0007e20000100a00 */
[----:B-1----:R-:W-:Y:S01]  /*291c0*/  MOV R6, 0x39bf9a7a ;  /* 0x39bf9a7a00067802 */ /* 0x002fe20000000f00 */
[----:B------:R-:W-:Y:S01]  /*291d0*/  IMAD.MOV.U32 R7, RZ, RZ, -0x519e6c8f ;  /* 0xae619371ff077424 */ /* 0x000fe200078e00ff */
[----:B--2---:R-:W-:Y:S01]  /*291e0*/  MOV R12, 0xc251316e ;  /* 0xc251316e000c7802 */ /* 0x004fe20000000f00 */
[----:B------:R-:W-:Y:S01]  /*291f0*/  IMAD.MOV.U32 R13, RZ, RZ, 0x42043bff ;  /* 0x42043bffff0d7424 */ /* 0x000fe200078e00ff */
[----:B------:R1:W-:Y:S01]  /*29200*/  STL.64 [R1+0x11a0], R26 ;  /* 0x0011a01a01007387 */ /* 0x0003e20000100a00 */
[----:B0-----:R-:W-:Y:S01]  /*29210*/  HFMA2.MMA R21, -RZ, RZ, -1.7236328125, 298.25 ;  /* 0xbee55ca9ff157435 */ /* 0x001fe200000001ff */
[----:B------:R-:W-:Y:S02]  /*29220*/  IMAD.MOV.U32 R20, RZ, RZ, 0x33993e87 ;  /* 0x33993e87ff147424 */ /* 0x000fe400078e00ff */
[----:B------:R0:W-:Y:S01]  /*29230*/  STL.64 [R1+0x11c8], R24 ;  /* 0x0011c81801007387 */ /* 0x0001e20000100a00 */
[----:B---3--:R-:W-:Y:S01]  /*29240*/  HFMA2.MMA R10, -RZ, RZ, -0.11907958984375, 0.0731201171875 ;  /* 0xaf9f2caeff0a7435 */ /* 0x008fe200000001ff */
[----:B------:R-:W-:-:S02]  /*29250*/  MOV R11, 0x3d07aee5 ;  /* 0x3d07aee5000b7802 */ /* 0x000fc40000000f00 */
[----:B------:R2:W-:Y:S01]  /*29260*/  STL.64 [R1+0x1210], R22 ;  /* 0x0012101601007387 */ /* 0x0005e20000100a00 */
[----:B-1----:R-:W-:Y:S01]  /*29270*/  MOV R26, 0xbf8095d8 ;  /* 0xbf8095d8001a7802 */ /* 0x002fe20000000f00 */
[----:B------:R-:W-:Y:S02]  /*29280*/  IMAD.MOV.U32 R27, RZ, RZ, -0x4c24c9d8 ;  /* 0xb3db3628ff1b7424 */ /* 0x000fe400078e00ff */
[----:B------:R1:W-:Y:S01]  /*29290*/  STL.64 [R1+0x1220], R6 ;  /* 0x0012200601007387 */ /* 0x0003e20000100a00 */
[----:B0-----:R-:W-:Y:S01]  /*292a0*/  HFMA2.MMA R25, -RZ, RZ, -0.82080078125, 4.03515625 ;  /* 0xba914409ff197435 */ /* 0x001fe200000001ff */
[----:B------:R-:W-:Y:S02]  /*292b0*/  IMAD.MOV.U32 R24, RZ, RZ, 0x3ad917d5 ;  /* 0x3ad917d5ff187424 */ /* 0x000fe400078e00ff */
[----:B------:R0:W-:Y:S01]  /*292c0*/  STL.64 [R1+0x1238], R12 ;  /* 0x0012380c01007387 */ /* 0x0001e20000100a00 */
[----:B--2---:R-:W-:Y:S01]  /*292d0*/  MOV R22, 0xb74d552d ;  /* 0xb74d552d00167802 */ /* 0x004fe20000000f00 */
[----:B------:R-:W-:-:S02]  /*292e0*/  IMAD.MOV.U32 R23, RZ, RZ, 0x408276e5 ;  /* 0x408276e5ff177424 */ /* 0x000fc400078e00ff */
[----:B------:R2:W-:Y:S01]  /*292f0*/  STL.64 [R1+0x1248], R18 ;  /* 0x0012481201007387 */ /* 0x0005e20000100a00 */
[----:B-1----:R-:W-:-:S03]  /*29300*/  HFMA2.MMA R6, -RZ, RZ, -2.18359375, 36.53125 ;  /* 0xc05e5091ff067435 */ /* 0x002fc600000001ff */
[----:B------:R1:W-:Y:S01]  /*29310*/  STL.64 [R1+0x1260], R20 ;  /* 0x0012601401007387 */ /* 0x0003e20000100a00 */
[----:B------:R-:W-:Y:S01]  /*29320*/  MOV R7, 0x3fb76a6c ;  /* 0x3fb76a6c00077802 */ /* 0x000fe20000000f00 */
[----:B0-----:R-:W-:Y:S02]  /*29330*/  HFMA2.MMA R13, -RZ, RZ, 1.0029296875, -0.775390625 ;  /* 0x3c03ba34ff0d7435 */ /* 0x001fe400000001ff */
[----:B------:R0:W-:Y:S01]  /*29340*/  STL.64 [R1+0x1270], R10 ;  /* 0x0012700a01007387 */ /* 0x0001e20000100a00 */
[----:B------:R-:W-:Y:S01]  /*29350*/  IMAD.MOV.U32 R12, RZ, RZ, -0x434156b4 ;  /* 0xbcbea94cff0c7424 */ /* 0x000fe200078e00ff */
[----:B--2---:R-:W-:Y:S01]  /*29360*/  MOV R18, 0xb0a1e056 ;  /* 0xb0a1e05600127802 */ /* 0x004fe20000000f00 */
[----:B------:R-:W-:Y:S01]  /*29370*/  IMAD.MOV.U32 R19, RZ, RZ, -0x450fdad4 ;  /* 0xbaf0252cff137424 */ /* 0x000fe200078e00ff */
[----:B------:R2:W-:Y:S01]  /*29380*/  STL.64 [R1+0x11f0], R26 ;  /* 0x0011f01a01007387 */ /* 0x0005e20000100a00 */
[----:B-1----:R-:W-:Y:S01]  /*29390*/  HFMA2.MMA R20, -RZ, RZ, -3.482421875, 71.4375 ;  /* 0xc2f75477ff147435 */ /* 0x002fe200000001ff */
[----:B------:R-:W-:-:S02]  /*293a0*/  MOV R21, 0x431234f7 ;  /* 0x431234f700157802 */ /* 0x000fc40000000f00 */
[----:B------:R1:W-:Y:S01]  /*293b0*/  STL.64 [R1+0x1218], R24 ;  /* 0x0012181801007387 */ /* 0x0003e20000100a00 */
[----:B0-----:R-:W-:Y:S01]  /*293c0*/  HFMA2.MMA R11, -RZ, RZ, -0.615234375, 0.0134124755859375 ;  /* 0xb8ec22deff0b7435 */ /* 0x001fe200000001ff */
[----:B------:R-:W-:Y:S02]  /*293d0*/  IMAD.MOV.U32 R10, RZ, RZ, -0x3d5f44d2 ;  /* 0xc2a0bb2eff0a7424 */ /* 0x000fe400078e00ff */
[----:B------:R0:W-:Y:S01]  /*293e0*/  STL.64 [R1+0x1250], R22 ;  /* 0x0012501601007387 */ /* 0x0001e20000100a00 */
[----:B--2---:R-:W-:-:S03]  /*293f0*/  HFMA2.MMA R26, -RZ, RZ, 0.8916015625, 40128 ;  /* 0x3b2278e6ff1a7435 */ /* 0x004fc600000001ff */
[----:B------:R2:W-:Y:S01]  /*29400*/  STL.64 [R1+0x1280], R18 ;  /* 0x0012801201007387 */ /* 0x0005e20000100a00 */
[----:B------:R-:W-:Y:S02]  /*29410*/  MOV R27, 0xc1a4e31c ;  /* 0xc1a4e31c001b7802 */ /* 0x000fe40000000f00 */
[----:B-1----:R-:W-:Y:S01]  /*29420*/  MOV R24, 0x3eaea827 ;  /* 0x3eaea82700187802 */ /* 0x002fe20000000f00 */
[----:B------:R-:W-:Y:S01]  /*29430*/  IMAD.MOV.U32 R25, RZ, RZ, -0x41fdf446 ;  /* 0xbe020bbaff197424 */ /* 0x000fe200078e00ff */
[----:B------:R1:W-:Y:S01]  /*29440*/  STL.64 [R1+0x1258], R6 ;  /* 0x0012580601007387 */ /* 0x0003e20000100a00 */
[----:B0-----:R-:W-:Y:S01]  /*29450*/  HFMA2.MMA R22, -RZ, RZ, 0.8271484375, -0.291015625 ;  /* 0x3a9eb4a8ff167435 */ /* 0x001fe200000001ff */
[----:B------:R-:W-:Y:S02]  /*29460*/  MOV R23, 0xb9cefd15 ;  /* 0xb9cefd1500177802 */ /* 0x000fe40000000f00 */
[----:B------:R0:W-:Y:S01]  /*29470*/  STL.64 [R1+0x1278], R12 ;  /* 0x0012780c01007387 */ /* 0x0001e20000100a00 */
[----:B--2---:R-:W-:Y:S01]  /*29480*/  HFMA2.MMA R19, -RZ, RZ, 2.318359375, -1.4111328125 ;  /* 0x40a3bda5ff137435 */ /* 0x004fe200000001ff */
[----:B------:R-:W-:-:S02]  /*29490*/  IMAD.MOV.U32 R18, RZ, RZ, -0x3f374eec ;  /* 0xc0c8b114ff127424 */ /* 0x000fc400078e00ff */
[----:B------:R2:W-:Y:S01]  /*294a0*/  STL.64 [R1+0x12a0], R20 ;  /* 0x0012a01401007387 */ /* 0x0005e20000100a00 */
[----:B-1----:R-:W-:Y:S01]  /*294b0*/  MOV R6, 0x430437bf ;  /* 0x430437bf00067802 */ /* 0x002fe20000000f00 */
[----:B------:R-:W-:Y:S02]  /*294c0*/  IMAD.MOV.U32 R7, RZ, RZ, 0x3c605817 ;  /* 0x3c605817ff077424 */ /* 0x000fe400078e00ff */
[----:B------:R1:W-:Y:S01]  /*294d0*/  STL.64 [R1+0x12a8], R10 ;  /* 0x0012a80a01007387 */ /* 0x0003e20000100a00 */
[----:B0-----:R-:W-:Y:S01]  /*294e0*/  MOV R12, 0x4223149e ;  /* 0x4223149e000c7802 */ /* 0x001fe20000000f00 */
[----:B------:R-:W-:Y:S02]  /*294f0*/  IMAD.MOV.U32 R13, RZ, RZ, -0x3de7289d ;  /* 0xc218d763ff0d7424 */ /* 0x000fe400078e00ff */
[----:B------:R0:W-:Y:S01]  /*29500*/  STL.64 [R1+0x1240], R26 ;  /* 0x0012401a01007387 */ /* 0x0001e20000100a00 */
[----:B--2---:R-:W-:Y:S01]  /*29510*/  HFMA2.MMA R21, -RZ, RZ, -0.21337890625, 25280 ;  /* 0xb2d4762cff157435 */ /* 0x004fe200000001ff */
[----:B------:R-:W-:-:S02]  /*29520*/  IMAD.MOV.U32 R20, RZ, RZ, 0x3e24a8c0 ;  /* 0x3e24a8c0ff147424 */ /* 0x000fc400078e00ff */
[----:B------:R2:W-:Y:S01]  /*29530*/  STL.64 [R1+0x1268], R24 ;  /* 0x0012681801007387 */ /* 0x0005e20000100a00 */
[----:B-1----:R-:W-:Y:S01]  /*29540*/  HFMA2.MMA R10, -RZ, RZ, -1.0263671875, 1.4521484375 ;  /* 0xbc1b3dcfff0a7435 */ /* 0x002fe200000001ff */
[----:B------:R-:W-:Y:S02]  /*29550*/  MOV R11, 0x36d76ab6 ;  /* 0x36d76ab6000b7802 */ /* 0x000fe40000000f00 */
[----:B------:R1:W-:Y:S01]  /*29560*/  STL.64 [R1+0x1288], R22 ;  /* 0x0012881601007387 */ /* 0x0003e20000100a00 */
[----:B0-----:R-:W-:Y:S01]  /*29570*/  HFMA2.MMA R27, -RZ, RZ, -3.5546875, -20.640625 ;  /* 0xc31ccd29ff1b7435 */ /* 0x001fe200000001ff */
[----:B------:R-:W-:Y:S02]  /*29580*/  IMAD.MOV.U32 R26, RZ, RZ, 0x4293c7da ;  /* 0x4293c7daff1a7424 */ /* 0x000fe400078e00ff */
[----:B------:R0:W-:Y:S01]  /*29590*/  STL.64 [R1+0x1298], R6 ;  /* 0x0012980601007387 */ /* 0x0001e20000100a00 */
[----:B--2---:R-:W-:Y:S01]  /*295a0*/  HFMA2.MMA R24, -RZ, RZ, 2.767578125, -0.0004770755767822265625 ;  /* 0x41898fd1ff187435 */ /* 0x004fe200000001ff */
[----:B------:R-:W-:-:S02]  /*295b0*/  MOV R25, 0x357b0a41 ;  /* 0x357b0a4100197802 */ /* 0x000fc40000000f00 */
[----:B------:R2:W-:Y:S04]  /*295c0*/  STL.64 [R1+0x12b0], R12 ;  /* 0x0012b00c01007387 */ /* 0x0005e80000100a00 */
[----:B------:R3:W-:Y:S01]  /*295d0*/  STL.64 [R1+0x12c0], R18 ;  /* 0x0012c01201007387 */ /* 0x0007e20000100a00 */
[----:B-1----:R-:W-:Y:S01]  /*295e0*/  MOV R22, 0xc0020bba ;  /* 0xc0020bba00167802 */ /* 0x002fe20000000f00 */
[----:B------:R-:W-:Y:S01]  /*295f0*/  IMAD.MOV.U32 R23, RZ, RZ, -0x4e55e4fe ;  /* 0xb1aa1b02ff177424 */ /* 0x000fe200078e00ff */
[----:B0-----:R-:W-:Y:S01]  /*29600*/  HFMA2.MMA R6, -RZ, RZ, 1.7734375, -0.0185699462890625 ;  /* 0x3f18a4c1ff067435 */ /* 0x001fe200000001ff */
[----:B------:R-:W-:Y:S01]  /*29610*/  MOV R7, 0xbee2690b ;  /* 0xbee2690b00077802 */ /* 0x000fe20000000f00 */
[----:B------:R0:W-:Y:S01]  /*29620*/  STL.64 [R1+0x12d8], R20 ;  /* 0x0012d81401007387 */ /* 0x0001e20000100a00 */
[----:B--2---:R-:W-:Y:S01]  /*29630*/  HFMA2.MMA R13, -RZ, RZ, 3.6640625, 0.05548095703125 ;  /* 0x43542b1aff0d7435 */ /* 0x004fe200000001ff */
[----:B------:R-:W-:-:S02]  /*29640*/  IMAD.MOV.U32 R12, RZ, RZ, 0x3b0b43e3 ;  /* 0x3b0b43e3ff0c7424 */ /* 0x000fc400078e00ff */
[----:B------:R1:W-:Y:S01]  /*29650*/  STL.64 [R1+0x12e8], R10 ;  /* 0x0012e80a01007387 */ /* 0x0003e20000100a00 */
[----:B---3--:R-:W-:Y:S01]  /*29660*/  MOV R18, 0x4151b9cf ;  /* 0x4151b9cf00127802 */ /* 0x008fe20000000f00 */
[----:B------:R-:W-:Y:S02]  /*29670*/  IMAD.MOV.U32 R19, RZ, RZ, -0x3c078232 ;  /* 0xc3f87dceff137424 */ /* 0x000fe400078e00ff */
[----:B------:R2:W-:Y:S01]  /*29680*/  STL.64 [R1+0x1290], R26 ;  /* 0x0012901a01007387 */ /* 0x0005e20000100a00 */
[----:B0-----:R-:W-:-:S03]  /*29690*/  HFMA2.MMA R20, -RZ, RZ, 0.63427734375, 0.2242431640625 ;  /* 0x3913332dff147435 */ /* 0x001fc600000001ff */
[----:B------:R0:W-:Y:S01]  /*296a0*/  STL.64 [R1+0x12b8], R24 ;  /* 0x0012b81801007387 */ /* 0x0001e20000100a00 */
[----:B------:R-:W-:Y:S01]  /*296b0*/  MOV R21, 0xc29684d3 ;  /* 0xc29684d300157802 */ /* 0x000fe20000000f00 */
[----:B-1----:R-:W-:Y:S02]  /*296c0*/  HFMA2.MMA R11, -RZ, RZ, -2.943359375, -0.00110340118408203125 ;  /* 0xc1e39485ff0b7435 */ /* 0x002fe400000001ff */
[----:B------:R1:W-:Y:S01]  /*296d0*/  STL.64 [R1+0x12c8], R22 ;  /* 0x0012c81601007387 */ /* 0x0003e20000100a00 */
[----:B------:R-:W-:Y:S01]  /*296e0*/  IMAD.MOV.U32 R10, RZ, RZ, 0x42850a16 ;  /* 0x42850a16ff0a7424 */ /* 0x000fe200078e00ff */
[----:B--2---:R-:W-:Y:S02]  /*296f0*/  MOV R26, 0xbd25198e ;  /* 0xbd25198e001a7802 */ /* 0x004fe40000000f00 */
[----:B------:R2:W-:Y:S01]  /*29700*/  STL.64 [R1+0x12f8], R18 ;  /* 0x0012f81201007387 */ /* 0x0005e20000100a00 */
[----:B------:R-:W-:Y:S01]  /*29710*/  IMAD.MOV.U32 R27, RZ, RZ, 0x3ce423b1 ;  /* 0x3ce423b1ff1b7424 */ /* 0x000fe200078e00ff */
[----:B0-----:R-:W-:-:S02]  /*29720*/  HFMA2.MMA R25, -RZ, RZ, 3.818359375, 0.00131893157958984375 ;  /* 0x43a31567ff197435 */ /* 0x001fc400000001ff */
[----:B------:R0:W-:Y:S01]  /*29730*/  STL.64 [R1+0x12d0], R6 ;  /* 0x0012d00601007387 */ /* 0x0001e20000100a00 */
[----:B------:R-:W-:Y:S01]  /*29740*/  IMAD.MOV.U32 R24, RZ, RZ, -0x4313edd9 ;  /* 0xbcec1227ff187424 */ /* 0x000fe200078e00ff */
[----:B-1----:R-:W-:Y:S02]  /*29750*/  HFMA2.MMA R22, -RZ, RZ, 4.2109375, -23.28125 ;  /* 0x4436cdd2ff167435 */ /* 0x002fe400000001ff */
[----:B------:R1:W-:Y:S01]  /*29760*/  STL.64 [R1+0x12f0], R12 ;  /* 0x0012f00c01007387 */ /* 0x0003e20000100a00 */
[----:B------:R-:W-:Y:S01]  /*29770*/  MOV R23, 0xc3f111b1 ;  /* 0xc3f111b100177802 */ /* 0x000fe20000000f00 */
[----:B--2---:R-:W-:Y:S01]  /*29780*/  HFMA2.MMA R19, -RZ, RZ, -1.826171875, 508.5 ;  /* 0xbf4e5ff2ff137435 */ /* 0x004fe200000001ff */
[----:B------:R-:W-:Y:S01]  /*29790*/  IMAD.MOV.U32 R18, RZ, RZ, -0x4b05c0b0 ;  /* 0xb4fa3f50ff127424 */ /* 0x000fe200078e00ff */
[----:B------:R2:W-:Y:S01]  /*297a0*/  STL.64 [R1+0x12e0], R26 ;  /* 0x0012e01a01007387 */ /* 0x0005e20000100a00 */
[----:B0-----:R-:W-:Y:S01]  /*297b0*/  MOV R6, 0xc3abf25b ;  /* 0xc3abf25b00067802 */ /* 0x001fe20000000f00 */
[----:B------:R-:W-:-:S02]  /*297c0*/  IMAD.MOV.U32 R7, RZ, RZ, 0x432bf3b2 ;  /* 0x432bf3b2ff077424 */ /* 0x000fc400078e00ff */
[----:B------:R0:W-:Y:S01]  /*297d0*/  STL.64 [R1+0x1318], R20 ;  /* 0x0013181401007387 */ /* 0x0001e20000100a00 */
[----:B-1----:R-:W-:Y:S01]  /*297e0*/  MOV R12, 0xb54c60f7 ;  /* 0xb54c60f7000c7802 */ /* 0x002fe20000000f00 */
[----:B------:R-:W-:Y:S02]  /*297f0*/  IMAD.MOV.U32 R13, RZ, RZ, 0x4118a4c2 ;  /* 0x4118a4c2ff0d7424 */ /* 0x000fe400078e00ff */
[----:B------:R1:W-:Y:S01]  /*29800*/  STL.64 [R1+0x1320], R10 ;  /* 0x0013200a01007387 */ /* 0x0003e20000100a00 */
[----:B--2---:R-:W-:-:S03]  /*29810*/  HFMA2.MMA R26, -RZ, RZ, -2.46875, -0.0004642009735107421875 ;  /* 0xc0f08f9bff1a7435 */ /* 0x004fc600000001ff */
[----:B------:R2:W-:Y:S01]  /*29820*/  STL.64 [R1+0x1300], R22 ;  /* 0x0013001601007387 */ /* 0x0005e20000100a00 */
[----:B------:R-:W-:Y:S01]  /*29830*/  MOV R27, 0x40393dd8 ;  /* 0x40393dd8001b7802 */ /* 0x000fe20000000f00 */
[----:B0-----:R-:W-:Y:S02]  /*29840*/  HFMA2.MMA R21, -RZ, RZ, 1.1162109375, -0.000296115875244140625 ;  /* 0x3c778cdaff157435 */ /* 0x001fe400000001ff */
[----:B------:R0:W-:Y:S01]  /*29850*/  STL.64 [R1+0x1308], R24 ;  /* 0x0013081801007387 */ /* 0x0001e20000100a00 */
[----:B------:R-:W-:Y:S01]  /*29860*/  IMAD.MOV.U32 R20, RZ, RZ, -0x42f88f86 ;  /* 0xbd07707aff147424 */ /* 0x000fe200078e00ff */
[----:B-1----:R-:W-:Y:S02]  /*29870*/  HFMA2.MMA R10, -RZ, RZ, -4.94140625, 0.0002281665802001953125 ;  /* 0xc4f10b7aff0a7435 */ /* 0x002fe400000001ff */
[----:B------:R1:W-:Y:S01]  /*29880*/  STL.64 [R1+0x1310], R6 ;  /* 0x0013100601007387 */ /* 0x0003e20000100a00 */
[----:B------:R-:W-:Y:S02]  /*29890*/  MOV R11, 0xbe23145e ;  /* 0xbe23145e000b7802 */ /* 0x000fe40000000f00 */
[----:B--2---:R-:W-:Y:S01]  /*298a0*/  MOV R22, 0x3f15b76c ;  /* 0x3f15b76c00167802 */ /* 0x004fe20000000f00 */
[----:B------:R2:W-:Y:S01]  /*298b0*/  STL.64 [R1+0x1328], R12 ;  /* 0x0013280c01007387 */ /* 0x0005e20000100a00 */
[----:B------:R-:W-:-:S03]  /*298c0*/  IMAD.MOV.U32 R23, RZ, RZ, -0x41aa8b03 ;  /* 0xbe5574fdff177424 */ /* 0x000fc600078e00ff */
[----:B------:R3:W-:Y:S01]  /*298d0*/  STL.64 [R1+0x1338], R18 ;  /* 0x0013381201007387 */ /* 0x0007e20000100a00 */
[----:B0-----:R-:W-:Y:S01]  /*298e0*/  MOV R24, 0xc477662c ;  /* 0xc477662c00187802 */ /* 0x001fe20000000f00 */
[----:B------:R-:W-:Y:S01]  /*298f0*/  IMAD.MOV.U32 R25, RZ, RZ, 0x450908e3 ;  /* 0x450908e3ff197424 */ /* 0x000fe200078e00ff */
[----:B-1----:R-:W-:Y:S01]  /*29900*/  HFMA2.MMA R6, -RZ, RZ, 0.6376953125, -75.125 ;  /* 0x391ad4b2ff067435 */ /* 0x002fe200000001ff */
[----:B------:R-:W-:Y:S01]  /*29910*/  MOV R7, 0x3d50e5d5 ;  /* 0x3d50e5d500077802 */ /* 0x000fe20000000f00 */
[----:B------:R0:W-:Y:S01]  /*29920*/  STL.64 [R1+0x1330], R26 ;  /* 0x0013301a01007387 */ /* 0x0001e20000100a00 */
[----:B--2---:R-:W-:Y:S01]  /*29930*/  HFMA2.MMA R13, -RZ, RZ, -5.0859375, 16480 ;  /* 0xc5167406ff0d7435 */ /* 0x004fe200000001ff */
[----:B------:R-:W-:Y:S02]  /*29940*/  IMAD.MOV.U32 R12, RZ, RZ, 0x44f49ff4 ;  /* 0x44f49ff4ff0c7424 */ /* 0x000fe400078e00ff */
[----:B------:R1:W-:Y:S01]  /*29950*/  STL.64 [R1+0x1340], R22 ;  /* 0x0013401601007387 */ /* 0x0003e20000100a00 */
[----:B---3--:R-:W-:Y:S01]  /*29960*/  MOV R18, 0x44abf3ae ;  /* 0x44abf3ae00127802 */ /* 0x008fe20000000f00 */
[----:B------:R-:W-:-:S02]  /*29970*/  IMAD.MOV.U32 R19, RZ, RZ, 0x3aa95acb ;  /* 0x3aa95acbff137424 */ /* 0x000fc400078e00ff */
[----:B------:R2:W-:Y:S04]  /*29980*/  STL.64 [R1+0x1350], R20 ;  /* 0x0013501401007387 */ /* 0x0005e80000100a00 */
[----:B------:R3:W-:Y:S01]  /*29990*/  STL.64 [R1+0x1358], R24 ;  /* 0x0013581801007387 */ /* 0x0007e20000100a00 */
[----:B0-----:R-:W-:Y:S01]  /*299a0*/  HFMA2.MMA R27, -RZ, RZ, -0.447021484375, -0.000134944915771484375 ;  /* 0xb727886cff1b7435 */ /* 0x001fe200000001ff */
[----:B------:R-:W-:Y:S02]  /*299b0*/  IMAD.MOV.U32 R26, RZ, RZ, -0x3c55509c ;  /* 0xc3aaaf64ff1a7424 */ /* 0x000fe400078e00ff */
[----:B------:R0:W-:Y:S01]  /*299c0*/  STL.64 [R1+0x1360], R10 ;  /* 0x0013600a01007387 */ /* 0x0001e20000100a00 */
[----:B-1----:R-:W-:Y:S01]  /*299d0*/  HFMA2.MMA R22, -RZ, RZ, -4.234375, 0.0235443115234375 ;  /* 0xc43c2607ff167435 */ /* 0x002fe200000001ff */
[----:B------:R-:W-:-:S02]  /*299e0*/  MOV R23, 0x4436edde ;  /* 0x4436edde00177802 */ /* 0x000fc40000000f00 */
[----:B------:R1:W-:Y:S01]  /*299f0*/  STL.64 [R1+0x1370], R18 ;  /* 0x0013701201007387 */ /* 0x0003e20000100a00 */
[----:B--2---:R-:W-:Y:S01]  /*29a00*/  HFMA2.MMA R20, -RZ, RZ, 3.111328125, 1.4609375 ;  /* 0x42393dd8ff147435 */ /* 0x004fe200000001ff */
[----:B------:R-:W-:Y:S01]  /*29a10*/  MOV R21, 0xb704f033 ;  /* 0xb704f03300157802 */ /* 0x000fe20000000f00 */
[----:B---3--:R-:W-:Y:S01]  /*29a20*/  HFMA2.MMA R24, -RZ, RZ, 1.8896484375, -0.00586700439453125 ;  /* 0x3f8f9e02ff187435 */ /* 0x008fe200000001ff */
[----:B------:R2:W-:Y:S01]  /*29a30*/  STL.64 [R1+0x1348], R6 ;  /* 0x0013480601007387 */ /* 0x0005e20000100a00 */
[----:B------:R-:W-:Y:S01]  /*29a40*/  MOV R25, 0xbf42b1b0 ;  /* 0xbf42b1b000197802 */ /* 0x000fe20000000f00 */
[----:B0-----:R-:W-:Y:S02]  /*29a50*/  HFMA2.MMA R11, -RZ, RZ, 2.595703125, -11.6328125 ;  /* 0x4131c9d1ff0b7435 */ /* 0x001fe400000001ff */
[----:B------:R0:W-:Y:S01]  /*29a60*/  STL.64 [R1+0x1368], R12 ;  /* 0x0013680c01007387 */ /* 0x0001e20000100a00 */
[----:B------:R-:W-:Y:S01]  /*29a70*/  IMAD.MOV.U32 R10, RZ, RZ, -0x3e97d410 ;  /* 0xc1682bf0ff0a7424 */ /* 0x000fe200078e00ff */
[----:B-1----:R-:W-:Y:S01]  /*29a80*/  HFMA2.MMA R19, -RZ, RZ, 1.5966796875, 2.83718109130859375e-05 ;  /* 0x3e6301dcff137435 */ /* 0x002fe200000001ff */
[----:B------:R-:W-:Y:S01]  /*29a90*/  IMAD.MOV.U32 R18, RZ, RZ, 0x3eb9a9a3 ;  /* 0x3eb9a9a3ff127424 */ /* 0x000fe200078e00ff */
[----:B------:R1:W-:Y:S01]  /*29aa0*/  STL.64 [R1+0x1378], R22 ;  /* 0x0013781601007387 */ /* 0x0003e20000100a00 */
[----:B--2---:R-:W-:Y:S01]  /*29ab0*/  MOV R6, 0x43059029 ;  /* 0x4305902900067802 */ /* 0x004fe20000000f00 */
[----:B------:R-:W-:-:S02]  /*29ac0*/  IMAD.MOV.U32 R7, RZ, RZ, -0x3d1e795e ;  /* 0xc2e186a2ff077424 */ /* 0x000fc400078e00ff */
        /* <DEDUP_REMOVED lines=12> */
[----:B-1----:R-:W-:-:S12]  /*29b90*/  IMAD.MOV.U32 R6, RZ, RZ, RZ ;  /* 0x000000ffff067224 */ /* 0x002fd800078e00ff */
[----:B------:R-:W-:Y:S05]  /*29ba0*/  @P0 BRA `(.L_x_1223) ;  /* 0x0000000400180947 */ /* 0x000fea0003800000 */
[C---:B------:R-:W-:Y:S01]  /*29bb0*/  FADD.FTZ.RZ R0, R8.reuse, 1 ;  /* 0x3f80000008007421 */ /* 0x040fe2000001c000 */
[----:B------:R-:W-:Y:S01]  /*29bc0*/  HFMA2.MMA R7, -RZ, RZ, 1.625, 0 ;  /* 0x3e800000ff077435 */ /* 0x000fe200000001ff */
[----:B------:R-:W-:Y:S01]  /*29bd0*/  MOV R9, 0x3d39bf78 ;  /* 0x3d39bf7800097802 */ /* 0x000fe20000000f00 */
[----:B------:R-:W-:Y:S01]  /*29be0*/  BSSY B6, `(.L_x_1224) ;  /* 0x000001b000067945 */ /* 0x000fe20003800000 */
[----:B------:R-:W-:Y:S02]  /*29bf0*/  ISETP.GE.U32.AND P0, PT, R8, 0x7f800000, PT ;  /* 0x7f8000000800780c */ /* 0x000fe40003f06070 */
[----:B------:R-:W-:-:S04]  /*29c00*/  IADD3 R0, R0, -0x3f400000, RZ ;  /* 0xc0c0000000007810 */ /* 0x000fc80007ffe0ff */
        /* <DEDUP_REMOVED lines=24> */
.L_x_1225:
[----:B------:R-:W-:Y:S05]  /*29d90*/  BSYNC B6 ;  /* 0x0000000000067941 */ /* 0x000fea0003800000 */
.L_x_1224:
[----:B------:R-:W-:-:S04]  /*29da0*/  FADD.FTZ R3, -R8, R3 ;  /* 0x0000000308037221 */ /* 0x000fc80000010100 */
[----:B------:R-:W-:-:S06]  /*29db0*/  FMUL.FTZ R3, R3, -2 ;  /* 0xc000000003037820 */ /* 0x000fcc0000410000 */
[----:B------:R-:W0:Y:S02]  /*29dc0*/  MUFU.SQRT R3, R3 ;  /* 0x0000000300037308 */ /* 0x000e240000002000 */
[----:B0-----:R-:W-:Y:S01]  /*29dd0*/  FADD.FTZ R6, -R3, -RZ ;  /* 0x800000ff03067221 */ /* 0x001fe20000010100 */
[----:B------:R-:W-:Y:S06]  /*29de0*/  BRA `(.L_x_1223) ;  /* 0x0000000000887947 */ /* 0x000fec0003800000 */
.L_x_1222:
        /* <DEDUP_REMOVED lines=30> */
.L_x_1227:
[----:B------:R-:W-:Y:S05]  /*29fd0*/  BSYNC B6 ;  /* 0x0000000000067941 */ /* 0x000fea0003800000 */
.L_x_1226:
[----:B------:R-:W-:-:S04]  /*29fe0*/  FADD.FTZ R3, -R8, R3 ;  /* 0x0000000308037221 */ /* 0x000fc80000010100 */
[----:B------:R-:W-:-:S04]  /*29ff0*/  FMUL.FTZ R3, R3, -2 ;  /* 0xc000000003037820 */ /* 0x000fc80000410000 */
[----:B------:R0:W1:Y:S03]  /*2a000*/  MUFU.SQRT R6, R3 ;  /* 0x0000000300067308 */ /* 0x0000660000002000 */
.L_x_1223:
[----:B------:R-:W-:Y:S05]  /*2a010*/  BSYNC B2 ;  /* 0x0000000000027941 */ /* 0x000fea0003800000 */
.L_x_1221:
[----:B------:R-:W-:Y:S01]  /*2a020*/  FMUL.FTZ R7, R5, 0.5 ;  /* 0x3f00000005077820 */ /* 0x000fe20000410000 */
[----:B------:R-:W-:Y:S01]  /*2a030*/  HFMA2.MMA R12, -RZ, RZ, 0.80126953125, -0.00891876220703125 ;  /* 0x3a69a091ff0c7435 */ /* 0x000fe200000001ff */
[----:B------:R-:W-:Y:S01]  /*2a040*/  BSSY B2, `(.L_x_1228) ;  /* 0x0000161000027945 */ /* 0x000fe20003800000 */
[----:B------:R-:W-:Y:S01]  /*2a050*/  HFMA2.MMA R29, -RZ, RZ, 0, 0 ;  /* 0x00000000ff1d7435 */ /* 0x000fe200000001ff */
[----:B------:R-:W-:Y:S01]  /*2a060*/  CS2R R18, SRZ ;  /* 0x0000000000127805 */ /* 0x000fe2000001ff00 */
[----:B------:R-:W-:Y:S01]  /*2a070*/  HFMA2.MMA R39, -RZ, RZ, 0, 0 ;  /* 0x00000000ff277435 */ /* 0x000fe200000001ff */
[----:B------:R-:W1:Y:S01]  /*2a080*/  MUFU.SQRT R7, R7 ;  /* 0x0000000700077308 */ /* 0x000e620000002000 */
[----:B------:R-:W-:Y:S01]  /*2a090*/  HFMA2.MMA R45, -RZ, RZ, 0, 0 ;  /* 0x00000000ff2d7435 */ /* 0x000fe200000001ff */
[----:B------:R-:W-:Y:S01]  /*2a0a0*/  CS2R R20, SRZ ;  /* 0x0000000000147805 */ /* 0x000fe2000001ff00 */
[----:B------:R-:W-:Y:S01]  /*2a0b0*/  HFMA2.MMA R51, -RZ, RZ, 0, 0 ;  /* 0x00000000ff337435 */ /* 0x000fe200000001ff */
[----:B------:R-:W-:Y:S01]  /*2a0c0*/  CS2R R22, SRZ ;  /* 0x0000000000167805 */ /* 0x000fe2000001ff00 */
[----:B------:R-:W-:Y:S01]  /*2a0d0*/  IMAD.MOV.U32 R25, RZ, RZ, RZ ;  /* 0x000000ffff197224 */ /* 0x000fe200078e00ff */
[----:B------:R-:W-:-:S02]  /*2a0e0*/  CS2R R26, SRZ ;  /* 0x00000000001a7805 */ /* 0x000fc4000001ff00 */
[----:B------:R-:W-:Y:S01]  /*2a0f0*/  MOV R31, RZ ;  /* 0x000000ff001f7202 */ /* 0x000fe20000000f00 */
[----:B------:R-:W-:Y:S01]  /*2a100*/  IMAD.MOV.U32 R35, RZ, RZ, RZ ;  /* 0x000000ffff237224 */ /* 0x000fe200078e00ff */
[----:B------:R-:W-:Y:S01]  /*2a110*/  MOV R41, RZ ;  /* 0x000000ff00297202 */ /* 0x000fe20000000f00 */
[----:B------:R-:W-:Y:S01]  /*2a120*/  IMAD.MOV.U32 R43, RZ, RZ, RZ ;  /* 0x000000ffff2b7224 */ /* 0x000fe200078e00ff */
[----:B------:R-:W-:Y:S01]  /*2a130*/  MOV R47, RZ ;  /* 0x000000ff002f7202 */ /* 0x000fe20000000f00 */
[----:B------:R-:W-:Y:S01]  /*2a140*/  IMAD.MOV.U32 R49, RZ, RZ, RZ ;  /* 0x000000ffff317224 */ /* 0x000fe200078e00ff */
[----:B------:R-:W-:Y:S01]  /*2a150*/  MOV R53, RZ ;  /* 0x000000ff00357202 */ /* 0x000fe20000000f00 */
[----:B-1----:R-:W-:Y:S01]  /*2a160*/  FMUL.FTZ R0, R7, R6 ;  /* 0x0000000607007220 */ /* 0x002fe20000410000 */
[----:B------:R-:W-:-:S03]  /*2a170*/  IMAD.MOV.U32 R7, RZ, RZ, 0x42fc0000 ;  /* 0x42fc0000ff077424 */ /* 0x000fc600078e00ff */
[C---:B------:R-:W-:Y:S01]  /*2a180*/  FADD.FTZ R8, |R0|.reuse, 4 ;  /* 0x4080000000087421 */ /* 0x040fe20000010200 */
[C---:B0-----:R-:W-:Y:S01]  /*2a190*/  FADD.FTZ R3, |R0|.reuse, -4 ;  /* 0xc080000000037421 */ /* 0x041fe20000010200 */
[----:B------:R-:W-:-:S04]  /*2a1a0*/  FSETP.GEU.FTZ.AND P1, PT, R0, RZ, PT ;  /* 0x000000ff0000720b */ /* 0x000fc80003f3e000 */
        /* <DEDUP_REMOVED lines=9> */
[----:B------:R-:W-:-:S03]  /*2a240*/  MOV R9, 0x40000000 ;  /* 0x4000000000097802 */ /* 0x000fc60000000f00 */
        /* <DEDUP_REMOVED lines=19> */
[----:B0-----:R-:W-:-:S03]  /*2a380*/  HFMA2.MMA R7, -RZ, RZ, 0, 0 ;  /* 0x00000000ff077435 */ /* 0x001fc600000001ff */
[C---:B------:R-:W-:Y:S01]  /*2a390*/  FFMA.FTZ R8, R11.reuse, R8, -0.1396210789680480957 ;  /* 0xbe0ef8d40b087423 */ /* 0x040fe20000010008 */
[----:B------:R-:W0:Y:S03]  /*2a3a0*/  MUFU.EX2 R13, R13 ;  /* 0x0000000d000d7308 */ /* 0x000e260000000800 */
[----:B------:R-:W-:Y:S01]  /*2a3b0*/  FFMA.FTZ R11, R11, R8, 1.232995152473449707 ;  /* 0x3f9dd2c90b0b7423 */ /* 0x000fe20000010008 */
[----:B------:R-:W-:-:S03]  /*2a3c0*/  FADD.FTZ R8, |R0|, -RZ ;  /* 0x800000ff00087221 */ /* 0x000fc60000010200 */
[----:B-1----:R-:W-:Y:S01]  /*2a3d0*/  FMUL.FTZ R9, R11, R10 ;  /* 0x0000000a0b097220 */ /* 0x002fe20000410000 */
[----:B------:R-:W-:Y:S01]  /*2a3e0*/  FFMA.FTZ R3, |R0|, -R8, R3 ;  /* 0x8000000800037223 */ /* 0x000fe20000010203 */
[----:B------:R-:W-:Y:S02]  /*2a3f0*/  IMAD.MOV.U32 R8, RZ, RZ, 0x3f800000 ;  /* 0x3f800000ff087424 */ /* 0x000fe400078e00ff */
[----:B------:R-:W-:-:S04]  /*2a400*/  FMUL.FTZ R12, R9, -2 ;  /* 0xc0000000090c7820 */ /* 0x000fc80000410000 */
[----:B------:R-:W-:Y:S01]  /*2a410*/  FFMA.FTZ R12, |R0|, R12, R11 ;  /* 0x0000000c000c7223 */ /* 0x000fe2000001020b */
[----:B0-----:R-:W-:-:S03]  /*2a420*/  FMUL.FTZ R14, R14, R13 ;  /* 0x0000000d0e0e7220 */ /* 0x001fc60000410000 */
[----:B------:R-:W-:Y:S01]  /*2a430*/  FADD.FTZ R12, -R9, R12 ;  /* 0x0000000c090c7221 */ /* 0x000fe20000010100 */
[----:B------:R-:W-:Y:S01]  /*2a440*/  FFMA.FTZ R3, R14, R3, R14 ;  /* 0x000000030e037223 */ /* 0x000fe2000001000e */
[----:B------:R-:W-:Y:S02]  /*2a450*/  IMAD.MOV.U32 R14, RZ, RZ, RZ ;  /* 0x000000ffff0e7224 */ /* 0x000fe400078e00ff */
[----:B------:R-:W-:Y:S01]  /*2a460*/  FFMA.FTZ R12, R10, R12, R9 ;  /* 0x0000000c0a0c7223 */ /* 0x000fe20000010009 */
[----:B------:R-:W-:Y:S02]  /*2a470*/  CS2R R10, SRZ ;  /* 0x00000000000a7805 */ /* 0x000fe4000001ff00 */
[----:B------:R-:W-:Y:S01]  /*2a480*/  MOV R9, 0x7f800000 ;  /* 0x7f80000000097802 */ /* 0x000fe20000000f00 */
[----:B------:R-:W-:Y:S01]  /*2a490*/  FMUL.FTZ R3, R12, R3 ;  /* 0x000000030c037220 */ /* 0x000fe20000410000 */
[----:B------:R-:W-:-:S04]  /*2a4a0*/  CS2R R12, SRZ ;  /* 0x00000000000c7805 */ /* 0x000fc8000001ff00 */
[----:B------:R-:W-:Y:S01]  /*2a4b0*/  FSEL R0, R3, RZ, !P0 ;  /* 0x000000ff03007208 */ /* 0x000fe20004000000 */
[----:B------:R-:W-:-:S04]  /*2a4c0*/  HFMA2.MMA R3, -RZ, RZ, 0, 0 ;  /* 0x00000000ff037435 */ /* 0x000fc800000001ff */
[----:B------:R-:W-:-:S07]  /*2a4d0*/  @!P1 FADD.FTZ R0, -R0, 2 ;  /* 0x4000000000009421 */ /* 0x000fce0000010100 */
.L_x_1232:
        /* <DEDUP_REMOVED lines=266> */
.L_x_1230:
[----:B------:R-:W-:Y:S05]  /*2b580*/  BSYNC B6 ;  /* 0x0000000000067941 */ /* 0x000fea0003800000 */
.L_x_1229:
        /* <DEDUP_REMOVED lines=12> */
.L_x_1231:
[----:B------:R-:W-:Y:S05]  /*2b650*/  BSYNC B2 ;  /* 0x0000000000027941 */ /* 0x000fea0003800000 */
.L_x_1228:
        /* <DEDUP_REMOVED lines=50> */
[----:B------:R-:W-:Y:S02]  /*2b980*/  LEA R21, R10, R15, 0x14 ;  /* 0x0000000f0a157211 */ /* 0x000fe400078ea0ff */
        /* <DEDUP_REMOVED lines=10> */
[----:B------:R-:W-:Y:S01]  /*2ba30*/  @!P0 LEA R7, R5, R15, 0x14 ;  /* 0x0000000f05078211 */ /* 0x000fe200078ea0ff */
[----:B------:R-:W-:-:S05]  /*2ba40*/  @!P0 IMAD.IADD R10, R10, 0x1, -R5 ;  /* 0x000000010a0a8824 */ /* 0x000fca00078e0a05 */
[----:B------:R-:W-:Y:S01]  /*2ba50*/  @!P0 LEA R11, R10, 0x3ff00000, 0x14 ;  /* 0x3ff000000a0b8811 */ /* 0x000fe200078ea0ff */
[----:B------:R-:W-:-:S06]  /*2ba60*/  @!P0 IMAD.MOV.U32 R10, RZ, RZ, RZ ;  /* 0x000000ffff0a8224 */ /* 0x000fcc00078e00ff */
[----:B------:R-:W-:-:S11]  /*2ba70*/  @!P0 DMUL R20, R6, R10 ;  /* 0x0000000a06148228 */ /* 0x000fd60000000000 */
.L_x_1234:
[----:B------:R-:W-:Y:S05]  /*2ba80*/  BSYNC B2 ;  /* 0x0000000000027941 */ /* 0x000fea0003800000 */
.L_x_1233:
[----:B------:R-:W-:Y:S01]  /*2ba90*/  UMOV UR4, 0x54411744 ;  /* 0x5441174400047882 */ /* 0x000fe20000000000 */
[----:B------:R-:W-:Y:S01]  /*2baa0*/  UMOV UR5, 0x401921fb ;  /* 0x401921fb00057882 */ /* 0x000fe20000000000 */
[----:B------:R-:W-:Y:S01]  /*2bab0*/  MOV R10, 0x0 ;  /* 0x00000000000a7802 */ /* 0x000fe20000000f00 */
[----:B------:R-:W-:Y:S01]  /*2bac0*/  DMUL R6, R8, UR4 ;  /* 0x0000000408067c28 */ /* 0x000fe20008000000 */
[----:B------:R-:W-:Y:S02]  /*2bad0*/  IMAD.MOV.U32 R11, RZ, RZ, 0x3fd80000 ;  /* 0x3fd80000ff0b7424 */ /* 0x000fe400078e00ff */
[----:B------:R-:W-:Y:S01]  /*2bae0*/  FMUL.FTZ R3, R3, 1 ;  /* 0x3f80000003037820 */ /* 0x000fe20000410000 */
[----:B------:R-:W-:Y:S02]  /*2baf0*/  BSSY B6, `(.L_x_1235) ;  /* 0x0000017000067945 */ /* 0x000fe40003800000 */
[----:B------:R-:W0:Y:S04]  /*2bb00*/  MUFU.RSQ64H R15, R7 ;  /* 0x00000007000f7308 */ /* 0x000e280000001c00 */
[----:B------:R-:W-:-:S04]  /*2bb10*/  IADD3 R14, R7, -0x3500000, RZ ;  /* 0xfcb00000070e7810 */ /* 0x000fc80007ffe0ff */
[----:B------:R-:W1:Y:S01]  /*2bb20*/  F2F.F64.F32 R18, R3 ;  /* 0x0000000300127310 */ /* 0x000e620000201800 */
[----:B------:R-:W-:Y:S01]  /*2bb30*/  ISETP.GE.U32.AND P0, PT, R14, 0x7ca00000, PT ;  /* 0x7ca000000e00780c */ /* 0x000fe20003f06070 */
[----:B0-----:R-:W-:Y:S02]  /*2bb40*/  DMUL R8, R14, R14 ;  /* 0x0000000e0e087228 */ /* 0x001fe40000000000 */
[----:B-1----:R-:W-:-:S06]  /*2bb50*/  DMUL R20, R18, R20 ;  /* 0x0000001412147228 */ /* 0x002fcc0000000000 */
[----:B------:R-:W-:-:S08]  /*2bb60*/  DFMA R8, R6, -R8, 1 ;  /* 0x3ff000000608742b */ /* 0x000fd00000000808 */
[----:B------:R-:W-:Y:S02]  /*2bb70*/  DFMA R10, R8, R10, 0.5 ;  /* 0x3fe00000080a742b */ /* 0x000fe4000000000a */
[----:B------:R-:W-:-:S08]  /*2bb80*/  DMUL R8, R14, R8 ;  /* 0x000000080e087228 */ /* 0x000fd00000000000 */
[----:B------:R-:W-:-:S08]  /*2bb90*/  DFMA R22, R10, R8, R14 ;  /* 0x000000080a16722b */ /* 0x000fd0000000000e */
[----:B------:R-:W-:Y:S02]  /*2bba0*/  DMUL R10, R6, R22 ;  /* 0x00000016060a7228 */ /* 0x000fe40000000000 */
[----:B------:R-:W-:Y:S02]  /*2bbb0*/  IADD3 R13, R23, -0x100000, RZ ;  /* 0xfff00000170d7810 */ /* 0x000fe40007ffe0ff */
[----:B------:R-:W-:-:S04]  /*2bbc0*/  MOV R12, R22 ;  /* 0x00000016000c7202 */ /* 0x000fc80000000f00 */
[----:B------:R-:W-:-:S08]  /*2bbd0*/  DFMA R8, R10, -R10, R6 ;  /* 0x8000000a0a08722b */ /* 0x000fd00000000006 */
[----:B------:R-:W-:Y:S01]  /*2bbe0*/  DFMA R18, R8, R12, R10 ;  /* 0x0000000c0812722b */ /* 0x000fe2000000000a */
[----:B------:R-:W-:Y:S10]  /*2bbf0*/  @!P0 BRA `(.L_x_1236) ;  /* 0x0000000000188947 */ /* 0x000ff40003800000 */
[----:B------:R-:W-:Y:S01]  /*2bc00*/  MOV R3, R14 ;  /* 0x0000000e00037202 */ /* 0x000fe20000000f00 */
[----:B------:R-:W-:Y:S01]  /*2bc10*/  IMAD.MOV.U32 R12, RZ, RZ, R22 ;  /* 0x000000ffff0c7224 */ /* 0x000fe200078e0016 */
[----:B------:R-:W-:-:S07]  /*2bc20*/  MOV R14, 0x2bc40 ;  /* 0x0002bc40000e7802 */ /* 0x000fce0000000f00 */
[----:B------:R-:W-:Y:S05]  /*2bc30*/  CALL.REL.NOINC `($__internal_3_$__cuda_sm20_dsqrt_rn_f64_mediumpath_v1) ;  /* 0x00000064007c7944 */ /* 0x000fea0003c00000 */
[----:B------:R-:W-:Y:S01]  /*2bc40*/  MOV R18, R10 ;  /* 0x0000000a00127202 */ /* 0x000fe20000000f00 */
[----:B------:R-:W-:-:S07]  /*2bc50*/  IMAD.MOV.U32 R19, RZ, RZ, R11 ;  /* 0x000000ffff137224 */ /* 0x000fce00078e000b */
.L_x_1236:
[----:B------:R-:W-:Y:S05]  /*2bc60*/  BSYNC B6 ;  /* 0x0000000000067941 */ /* 0x000fea0003800000 */
.L_x_1235:
[----:B------:R-:W0:Y:S01]  /*2bc70*/  MUFU.RCP64H R7, R19 ;  /* 0x0000001300077308 */ /* 0x000e220000001800 */
[----:B------:R-:W-:Y:S01]  /*2bc80*/  HFMA2.MMA R6, -RZ, RZ, 0, 5.9604644775390625e-08 ;  /* 0x00000001ff067435 */ /* 0x000fe200000001ff */
[----:B------:R-:W-:Y:S01]  /*2bc90*/  FSETP.GEU.AND P1, PT, |R21|, 6.5827683646048100446e-37, PT ;  /* 0x036000001500780b */ /* 0x000fe20003f2e200 */
[----:B------:R-:W-:Y:S06]  /*2bca0*/  BSSY B6, `(.L_x_1237) ;  /* 0x0000012000067945 */ /* 0x000fec0003800000 */
        /* <DEDUP_REMOVED lines=11> */
[----:B------:R-:W-:Y:S01]  /*2bd60*/  MOV R14, R18 ;  /* 0x00000012000e7202 */ /* 0x000fe20000000f00 */
[----:B------:R-:W-:Y:S01]  /*2bd70*/  IMAD.MOV.U32 R11, RZ, RZ, R19 ;  /* 0x000000ffff0b7224 */ /* 0x000fe200078e0013 */
[----:B------:R-:W-:-:S07]  /*2bd80*/  MOV R6, 0x2bda0 ;  /* 0x0002bda000067802 */ /* 0x000fce0000000f00 */
[----:B------:R-:W-:Y:S05]  /*2bd90*/  CALL.REL.NOINC `($__internal_2_$__cuda_sm20_div_rn_f64_full) ;  /* 0x0000005c00b87944 */ /* 0x000fea0003c00000 */
[----:B------:R-:W-:Y:S02]  /*2bda0*/  MOV R6, R24 ;  /* 0x0000001800067202 */ /* 0x000fe40000000f00 */
[----:B------:R-:W-:-:S07]  /*2bdb0*/  MOV R7, R25 ;  /* 0x0000001900077202 */ /* 0x000fce0000000f00 */
.L_x_1238:
[----:B------:R-:W-:Y:S05]  /*2bdc0*/  BSYNC B6 ;  /* 0x0000000000067941 */ /* 0x000fea0003800000 */
.L_x_1237:
        /* <DEDUP_REMOVED lines=9> */
.L_x_1080:
        /* <DEDUP_REMOVED lines=944> */
[----:B--2---:R-:W-:-:S11]  /*2f960*/  MOV R6, RZ ;  /* 0x000000ff00067202 */ /* 0x004fd60000000f00 */
[----:B------:R-:W-:Y:S05]  /*2f970*/  @P0 BRA `(.L_x_1241) ;  /* 0x0000000400180947 */ /* 0x000fea0003800000 */
[C---:B------:R-:W-:Y:S01]  /*2f980*/  FADD.FTZ.RZ R0, R8.reuse, 1 ;  /* 0x3f80000008007421 */ /* 0x040fe2000001c000 */
        /* <DEDUP_REMOVED lines=29> */
.L_x_1243:
[----:B------:R-:W-:Y:S05]  /*2fb60*/  BSYNC B4 ;  /* 0x0000000000047941 */ /* 0x000fea0003800000 */
.L_x_1242:
[----:B------:R-:W-:-:S04]  /*2fb70*/  FADD.FTZ R3, -R8, R3 ;  /* 0x0000000308037221 */ /* 0x000fc80000010100 */
[----:B------:R-:W-:-:S06]  /*2fb80*/  FMUL.FTZ R3, R3, -2 ;  /* 0xc000000003037820 */ /* 0x000fcc0000410000 */
[----:B------:R-:W0:Y:S02]  /*2fb90*/  MUFU.SQRT R3, R3 ;  /* 0x0000000300037308 */ /* 0x000e240000002000 */
[----:B0-----:R-:W-:Y:S01]  /*2fba0*/  FADD.FTZ R6, -R3, -RZ ;  /* 0x800000ff03067221 */ /* 0x001fe20000010100 */
[----:B------:R-:W-:Y:S06]  /*2fbb0*/  BRA `(.L_x_1241) ;  /* 0x0000000000887947 */ /* 0x000fec0003800000 */
.L_x_1240:
[----:B--2---:R-:W-:Y:S01]  /*2fbc0*/  FADD.FTZ.RZ R0, R8, 1 ;  /* 0x3f80000008007421 */ /* 0x004fe2000001c000 */
        /* <DEDUP_REMOVED lines=29> */
.L_x_1245:
[----:B------:R-:W-:Y:S05]  /*2fda0*/  BSYNC B4 ;  /* 0x0000000000047941 */ /* 0x000fea0003800000 */
.L_x_1244:
[----:B------:R-:W-:-:S04]  /*2fdb0*/  FADD.FTZ R3, -R8, R3 ;  /* 0x0000000308037221 */ /* 0x000fc80000010100 */
[----:B------:R-:W-:-:S04]  /*2fdc0*/  FMUL.FTZ R3, R3, -2 ;  /* 0xc000000003037820 */ /* 0x000fc80000410000 */
[----:B------:R0:W1:Y:S03]  /*2fdd0*/  MUFU.SQRT R6, R3 ;  /* 0x0000000300067308 */ /* 0x0000660000002000 */
.L_x_1241:
[----:B------:R-:W-:Y:S05]  /*2fde0*/  BSYNC B2 ;  /* 0x0000000000027941 */ /* 0x000fea0003800000 */
.L_x_1239:
[----:B------:R-:W-:Y:S01]  /*2fdf0*/  FMUL.FTZ R12, R5, 0.5 ;  /* 0x3f000000050c7820 */ /* 0x000fe20000410000 */
[----:B------:R-:W-:Y:S01]  /*2fe00*/  HFMA2.MMA R25, -RZ, RZ, 0, 0 ;  /* 0x00000000ff197435 */ /* 0x000fe200000001ff */
[----:B------:R-:W-:Y:S01]  /*2fe10*/  BSSY B2, `(.L_x_1246) ;  /* 0x0000161000027945 */ /* 0x000fe20003800000 */
[----:B------:R-:W-:Y:S01]  /*2fe20*/  HFMA2.MMA R35, -RZ, RZ, 0, 0 ;  /* 0x00000000ff237435 */ /* 0x000fe200000001ff */
[----:B0-----:R0:W1:Y:S01]  /*2fe30*/  MUFU.SQRT R3, R12 ;  /* 0x0000000c00037308 */ /* 0x0010620000002000 */
[----:B------:R-:W-:Y:S01]  /*2fe40*/  HFMA2.MMA R43, -RZ, RZ, 0, 0 ;  /* 0x00000000ff2b7435 */ /* 0x000fe200000001ff */
[----:B------:R-:W-:Y:S01]  /*2fe50*/  CS2R R18, SRZ ;  /* 0x0000000000127805 */ /* 0x000fe2000001ff00 */
[----:B------:R-:W-:Y:S01]  /*2fe60*/  HFMA2.MMA R49, -RZ, RZ, 0, 0 ;  /* 0x00000000ff317435 */ /* 0x000fe200000001ff */
[----:B------:R-:W-:Y:S02]  /*2fe70*/  CS2R R20, SRZ ;  /* 0x0000000000147805 */ /* 0x000fe4000001ff00 */
[----:B------:R-:W-:-:S02]  /*2fe80*/  CS2R R22, SRZ ;  /* 0x0000000000167805 */ /* 0x000fc4000001ff00 */
[----:B------:R-:W-:Y:S02]  /*2fe90*/  CS2R R26, SRZ ;  /* 0x00000000001a7805 */ /* 0x000fe4000001ff00 */
[----:B------:R-:W-:Y:S01]  /*2fea0*/  MOV R29, RZ ;  /* 0x000000ff001d7202 */ /* 0x000fe20000000f00 */
[----:B------:R-:W-:Y:S01]  /*2feb0*/  IMAD.MOV.U32 R31, RZ, RZ, RZ ;  /* 0x000000ffff1f7224 */ /* 0x000fe200078e00ff */
[----:B------:R-:W-:Y:S01]  /*2fec0*/  MOV R39, RZ ;  /* 0x000000ff00277202 */ /* 0x000fe20000000f00 */
[----:B0-----:R-:W-:Y:S01]  /*2fed0*/  IMAD.MOV.U32 R12, RZ, RZ, 0x3a69a091 ;  /* 0x3a69a091ff0c7424 */ /* 0x001fe200078e00ff */
[----:B------:R-:W-:Y:S01]  /*2fee0*/  MOV R45, RZ ;  /* 0x000000ff002d7202 */ /* 0x000fe20000000f00 */
[----:B------:R-:W-:Y:S01]  /*2fef0*/  IMAD.MOV.U32 R41, RZ, RZ, RZ ;  /* 0x000000ffff297224 */ /* 0x000fe200078e00ff */
[----:B------:R-:W-:Y:S01]  /*2ff00*/  MOV R51, RZ ;  /* 0x000000ff00337202 */ /* 0x000fe20000000f00 */
[----:B------:R-:W-:Y:S02]  /*2ff10*/  IMAD.MOV.U32 R47, RZ, RZ, RZ ;  /* 0x000000ffff2f7224 */ /* 0x000fe400078e00ff */
[----:B------:R-:W-:-:S02]  /*2ff20*/  IMAD.MOV.U32 R53, RZ, RZ, RZ ;  /* 0x000000ffff357224 */ /* 0x000fc400078e00ff */
[----:B-1----:R-:W-:-:S04]  /*2ff30*/  FMUL.FTZ R0, R3, R6 ;  /* 0x0000000603007220 */ /* 0x002fc80000410000 */
[C---:B------:R-:W-:Y:S01]  /*2ff40*/  FADD.FTZ R7, |R0|.reuse, 4 ;  /* 0x4080000000077421 */ /* 0x040fe20000010200 */
[C---:B------:R-:W-:Y:S01]  /*2ff50*/  FADD.FTZ R3, |R0|.reuse, -4 ;  /* 0xc080000000037421 */ /* 0x040fe20000010200 */
[C---:B------:R-:W-:Y:S02]  /*2ff60*/  FSETP.GEU.FTZ.AND P1, PT, R0.reuse, RZ, PT ;  /* 0x000000ff0000720b */ /* 0x040fe40003f3e000 */
        /* <DEDUP_REMOVED lines=26> */
[----:B------:R-:W-:Y:S01]  /*30110*/  FFMA.FTZ R8, R11, R8, 0.06809400022029876709 ;  /* 0x3d8b74de0b087423 */ /* 0x000fe20000010008 */
[----:B------:R-:W-:Y:S02]  /*30120*/  IMAD.SHL.U32 R14, R14, 0x800000, RZ ;  /* 0x008000000e0e7824 */ /* 0x000fe400078e00ff */
[----:B------:R-:W-:Y:S01]  /*30130*/  FMUL.FTZ R13, R9, 1.4426950216293334961 ;  /* 0x3fb8aa3b090d7820 */ /* 0x000fe20000410000 */
        /* <DEDUP_REMOVED lines=8> */
[----:B------:R-:W-:Y:S02]  /*301c0*/  HFMA2.MMA R8, -RZ, RZ, 1.875, 0 ;  /* 0x3f800000ff087435 */ /* 0x000fe400000001ff */
[----:B------:R-:W-:-:S04]  /*301d0*/  FMUL.FTZ R12, R9, -2 ;  /* 0xc0000000090c7820 */ /* 0x000fc80000410000 */
[----:B------:R-:W-:Y:S01]  /*301e0*/  FFMA.FTZ R12, |R0|, R12, R11 ;  /* 0x0000000c000c7223 */ /* 0x000fe2000001020b */
[----:B0-----:R-:W-:-:S03]  /*301f0*/  FMUL.FTZ R14, R14, R13 ;  /* 0x0000000d0e0e7220 */ /* 0x001fc60000410000 */
[----:B------:R-:W-:Y:S01]  /*30200*/  FADD.FTZ R12, -R9, R12 ;  /* 0x0000000c090c7221 */ /* 0x000fe20000010100 */
[----:B------:R-:W-:Y:S01]  /*30210*/  FFMA.FTZ R3, R14, R3, R14 ;  /* 0x000000030e037223 */ /* 0x000fe2000001000e */
[----:B------:R-:W-:Y:S02]  /*30220*/  HFMA2.MMA R14, -RZ, RZ, 0, 0 ;  /* 0x00000000ff0e7435 */ /* 0x000fe400000001ff */
[----:B------:R-:W-:Y:S01]  /*30230*/  FFMA.FTZ R12, R10, R12, R9 ;  /* 0x0000000c0a0c7223 */ /* 0x000fe20000010009 */
[----:B------:R-:W-:Y:S01]  /*30240*/  CS2R R10, SRZ ;  /* 0x00000000000a7805 */ /* 0x000fe2000001ff00 */
[----:B------:R-:W-:Y:S02]  /*30250*/  IMAD.MOV.U32 R9, RZ, RZ, 0x7f800000 ;  /* 0x7f800000ff097424 */ /* 0x000fe400078e00ff */
[----:B------:R-:W-:Y:S01]  /*30260*/  FMUL.FTZ R3, R12, R3 ;  /* 0x000000030c037220 */ /* 0x000fe20000410000 */
[----:B------:R-:W-:-:S04]  /*30270*/  CS2R R12, SRZ ;  /* 0x00000000000c7805 */ /* 0x000fc8000001ff00 */
[----:B------:R-:W-:Y:S02]  /*30280*/  FSEL R0, R3, RZ, !P0 ;  /* 0x000000ff03007208 */ /* 0x000fe40004000000 */
[----:B------:R-:W-:-:S03]  /*30290*/  MOV R3, RZ ;  /* 0x000000ff00037202 */ /* 0x000fc60000000f00 */
[----:B------:R-:W-:-:S07]  /*302a0*/  @!P1 FADD.FTZ R0, -R0, 2 ;  /* 0x4000000000009421 */ /* 0x000fce0000010100 */
.L_x_1250:
        /* <DEDUP_REMOVED lines=11> */
[----:B------:R-:W-:-:S04]  /*30360*/  @P0 IADD3 R34, R26, RZ, RZ ;  /* 0x000000ff1a220210 */ /* 0x000fc80007ffe0ff */
[----:B------:R-:W-:-:S07]  /*30370*/  MOV R26, R34 ;  /* 0x00000022001a7202 */ /* 0x000fce0000000f00 */
        /* <DEDUP_REMOVED lines=253> */
.L_x_1248:
[----:B------:R-:W-:Y:S05]  /*31350*/  BSYNC B4 ;  /* 0x0000000000047941 */ /* 0x000fea0003800000 */
.L_x_1247:
        /* <DEDUP_REMOVED lines=12> */
.L_x_1249:
[----:B------:R-:W-:Y:S05]  /*31420*/  BSYNC B2 ;  /* 0x0000000000027941 */ /* 0x000fea0003800000 */
.L_x_1246:
        /* <DEDUP_REMOVED lines=66> */
.L_x_1252:
[----:B------:R-:W-:Y:S05]  /*31850*/  BSYNC B2 ;  /* 0x0000000000027941 */ /* 0x000fea0003800000 */
.L_x_1251:
[----:B------:R-:W-:Y:S01]  /*31860*/  UMOV UR4, 0x54411744 ;  /* 0x5441174400047882 */ /* 0x000fe20000000000 */
[----:B------:R-:W-:Y:S01]  /*31870*/  UMOV UR5, 0x401921fb ;  /* 0x401921fb00057882 */ /* 0x000fe20000000000 */
[----:B------:R-:W-:Y:S01]  /*31880*/  IMAD.MOV.U32 R10, RZ, RZ, 0x0 ;  /* 0x00000000ff0a7424 */ /* 0x000fe200078e00ff */
[----:B------:R-:W-:Y:S01]  /*31890*/  DMUL R6, R8, UR4 ;  /* 0x0000000408067c28 */ /* 0x000fe20008000000 */
[----:B------:R-:W-:Y:S01]  /*318a0*/  MOV R11, 0x3fd80000 ;  /* 0x3fd80000000b7802 */ /* 0x000fe20000000f00 */
[----:B------:R-:W-:Y:S01]  /*318b0*/  FMUL.FTZ R3, R3, 1 ;  /* 0x3f80000003037820 */ /* 0x000fe20000410000 */
[----:B------:R-:W-:Y:S03]  /*318c0*/  BSSY B4, `(.L_x_1253) ;  /* 0x0000017000047945 */ /* 0x000fe60003800000 */
        /* <DEDUP_REMOVED lines=11> */
[----:B------:R-:W-:Y:S01]  /*31980*/  IADD3 R13, R23, -0x100000, RZ ;  /* 0xfff00000170d7810 */ /* 0x000fe20007ffe0ff */
[----:B------:R-:W-:-:S05]  /*31990*/  IMAD.MOV.U32 R12, RZ, RZ, R22 ;  /* 0x000000ffff0c7224 */ /* 0x000fca00078e0016 */
[----:B------:R-:W-:-:S08]  /*319a0*/  DFMA R8, R10, -R10, R6 ;  /* 0x8000000a0a08722b */ /* 0x000fd00000000006 */
[----:B------:R-:W-:Y:S01]  /*319b0*/  DFMA R18, R8, R12, R10 ;  /* 0x0000000c0812722b */ /* 0x000fe2000000000a */
[----:B------:R-:W-:Y:S10]  /*319c0*/  @!P0 BRA `(.L_x_1254) ;  /* 0x0000000000188947 */ /* 0x000ff40003800000 */
[----:B------:R-:W-:Y:S02]  /*319d0*/  MOV R3, R14 ;  /* 0x0000000e00037202 */ /* 0x000fe40000000f00 */
[----:B------:R-:W-:Y:S02]  /*319e0*/  MOV R12, R22 ;  /* 0x00000016000c7202 */ /* 0x000fe40000000f00 */
[----:B------:R-:W-:-:S07]  /*319f0*/  MOV R14, 0x31a10 ;  /* 0x00031a10000e7802 */ /* 0x000fce0000000f00 */
[----:B------:R-:W-:Y:S05]  /*31a00*/  CALL.REL.NOINC `($__internal_3_$__cuda_sm20_dsqrt_rn_f64_mediumpath_v1) ;  /* 0x0000000800087944 */ /* 0x000fea0003c00000 */
[----:B------:R-:W-:Y:S01]  /*31a10*/  IMAD.MOV.U32 R18, RZ, RZ, R10 ;  /* 0x000000ffff127224 */ /* 0x000fe200078e000a */
[----:B------:R-:W-:-:S07]  /*31a20*/  MOV R19, R11 ;  /* 0x0000000b00137202 */ /* 0x000fce0000000f00 */
.L_x_1254:
[----:B------:R-:W-:Y:S05]  /*31a30*/  BSYNC B4 ;  /* 0x0000000000047941 */ /* 0x000fea0003800000 */
.L_x_1253:
        /* <DEDUP_REMOVED lines=16> */
[----:B------:R-:W-:Y:S02]  /*31b40*/  MOV R11, R19 ;  /* 0x00000013000b7202 */ /* 0x000fe40000000f00 */
[----:B------:R-:W-:-:S07]  /*31b50*/  MOV R6, 0x31b70 ;  /* 0x00031b7000067802 */ /* 0x000fce0000000f00 */
[----:B------:R-:W-:Y:S05]  /*31b60*/  CALL.REL.NOINC `($__internal_2_$__cuda_sm20_div_rn_f64_full) ;  /* 0x0000000000447944 */ /* 0x000fea0003c00000 */
[----:B------:R-:W-:Y:S01]  /*31b70*/  MOV R6, R24 ;  /* 0x0000001800067202 */ /* 0x000fe20000000f00 */
[----:B------:R-:W-:-:S07]  /*31b80*/  IMAD.MOV.U32 R7, RZ, RZ, R25 ;  /* 0x000000ffff077224 */ /* 0x000fce00078e0019 */
.L_x_1256:
[----:B------:R-:W-:Y:S05]  /*31b90*/  BSYNC B4 ;  /* 0x0000000000047941 */ /* 0x000fea0003800000 */
.L_x_1255:
        /* <DEDUP_REMOVED lines=9> */
.L_x_1079:
[----:B------:R-:W-:-:S04]  /*31c30*/  FSETP.GT.FTZ.AND P0, PT, R3, RZ, PT ;  /* 0x000000ff0300720b */ /* 0x000fc80003f14000 */
[----:B------:R-:W-:-:S09]  /*31c40*/  FSEL R0, RZ, +QNAN , P0 ;  /* 0x7fc00000ff007808 */ /* 0x000fd20000000000 */
.L_x_1078:
[----:B------:R-:W-:Y:S05]  /*31c50*/  BSYNC B0 ;  /* 0x0000000000007941 */ /* 0x000fea0003800000 */
.L_x_1077:
[----:B------:R-:W-:-:S04]  /*31c60*/  MOV R37, 0x0 ;  /* 0x0000000000257802 */ /* 0x000fc80000000f00 */
[----:B------:R-:W-:Y:S05]  /*31c70*/  RET.REL.NODEC R36 `(_ZN2at6native27unrolled_elementwise_kernelIN48_GLOBAL__N__08322988_15_IGammaKernel_cu_cb51a28d10CalcIgammaIfEESt5arrayIPcLm3EELi4E23TrivialOffsetCalculatorILi2EjES8_ILi1EjENS0_6memory12LoadWithCastILi2EEENSB_13StoreWithCastILi1EEEEEviT_T0_T2_T3_T4_T5_) ;  /* 0xfffffce024e07950 */ /* 0x000fea0003c3ffff */
        .weak           $__internal_2_$__cuda_sm20_div_rn_f64_full
        .type           $__internal_2_$__cuda_sm20_div_rn_f64_full,@function
        .size           $__internal_2_$__cuda_sm20_div_rn_f64_full,($__internal_3_$__cuda_sm20_dsqrt_rn_f64_mediumpath_v1 - $__internal_2_$__cuda_sm20_div_rn_f64_full)
$__internal_2_$__cuda_sm20_div_rn_f64_full:
[C---:B------:R-:W-:Y:S01]  /*31c80*/  FSETP.GEU.AND P0, PT, |R11|.reuse, 1.469367938527859385e-39, PT ;  /* 0x001000000b00780b */ /* 0x040fe20003f0e200 */
[----:B------:R-:W-:Y:S01]  /*31c90*/  IMAD.MOV.U32 R19, RZ, RZ, R11 ;  /* 0x000000ffff137224 */ /* 0x000fe200078e000b */
[----:B------:R-:W-:Y:S01]  /*31ca0*/  MOV R18, R14 ;  /* 0x0000000e00127202 */ /* 0x000fe20000000f00 */
[----:B------:R-:W-:Y:S01]  /*31cb0*/  BSSY B2, `(.L_x_1257) ;  /* 0x0000055000027945 */ /* 0x000fe20003800000 */
[----:B------:R-:W-:Y:S02]  /*31cc0*/  LOP3.LUT R15, R11, 0x800fffff, RZ, 0xc0, !PT ;  /* 0x800fffff0b0f7812 */ /* 0x000fe400078ec0ff */
[----:B------:R-:W-:Y:S02]  /*31cd0*/  FSETP.GEU.AND P3, PT, |R21|, 1.469367938527859385e-39, PT ;  /* 0x001000001500780b */ /* 0x000fe40003f6e200 */
[----:B------:R-:W-:Y:S02]  /*31ce0*/  LOP3.LUT R15, R15, 0x3ff00000, RZ, 0xfc, !PT ;  /* 0x3ff000000f0f7812 */ /* 0x000fe400078efcff */
[----:B------:R-:W-:-:S02]  /*31cf0*/  MOV R24, 0x1 ;  /* 0x0000000100187802 */ /* 0x000fc40000000f00 */
[----:B------:R-:W-:Y:S01]  /*31d00*/  LOP3.LUT R7, R21, 0x7ff00000, RZ, 0xc0, !PT ;  /* 0x7ff0000015077812 */ /* 0x000fe200078ec0ff */
[----:B------:R-:W-:Y:S01]  /*31d10*/  @!P0 DMUL R14, R18, 8.98846567431157953865e+307 ;  /* 0x7fe00000120e8828 */ /* 0x000fe20000000000 */
[----:B------:R-:W-:Y:S02]  /*31d20*/  LOP3.LUT R11, R11, 0x7ff00000, RZ, 0xc0, !PT ;  /* 0x7ff000000b0b7812 */ /* 0x000fe400078ec0ff */
[----:B------:R-:W-:Y:S02]  /*31d30*/  MOV R39, 0x1ca00000 ;  /* 0x1ca0000000277802 */ /* 0x000fe40000000f00 */
[----:B------:R-:W-:Y:S01]  /*31d40*/  ISETP.GE.U32.AND P2, PT, R7, R11, PT ;  /* 0x0000000b0700720c */ /* 0x000fe20003f46070 */
[----:B------:R-:W0:Y:S01]  /*31d50*/  MUFU.RCP64H R25, R15 ;  /* 0x0000000f00197308 */ /* 0x000e220000001800 */
[----:B------:R-:W-:Y:S02]  /*31d60*/  @!P3 LOP3.LUT R26, R19, 0x7ff00000, RZ, 0xc0, !PT ;  /* 0x7ff00000131ab812 */ /* 0x000fe400078ec0ff */
[----:B------:R-:W-:-:S02]  /*31d70*/  MOV R31, R7 ;  /* 0x00000007001f7202 */ /* 0x000fc40000000f00 */
[----:B------:R-:W-:Y:S02]  /*31d80*/  @!P3 ISETP.GE.U32.AND P4, PT, R7, R26, PT ;  /* 0x0000001a0700b20c */ /* 0x000fe40003f86070 */
[----:B------:R-:W-:Y:S02]  /*31d90*/  @!P0 LOP3.LUT R11, R15, 0x7ff00000, RZ, 0xc0, !PT ;  /* 0x7ff000000f0b8812 */ /* 0x000fe400078ec0ff */
[----:B------:R-:W-:Y:S02]  /*31da0*/  @!P3 SEL R28, R39, 0x63400000, !P4 ;  /* 0x63400000271cb807 */ /* 0x000fe40006000000 */
[----:B------:R-:W-:Y:S02]  /*31db0*/  IADD3 R35, R11, -0x1, RZ ;  /* 0xffffffff0b237810 */ /* 0x000fe40007ffe0ff */
[----:B------:R-:W-:Y:S01]  /*31dc0*/  @!P3 LOP3.LUT R28, R28, 0x80000000, R21, 0xf8, !PT ;  /* 0x800000001c1cb812 */ /* 0x000fe200078ef815 */
[----:B0-----:R-:W-:-:S03]  /*31dd0*/  DFMA R22, R24, -R14, 1 ;  /* 0x3ff000001816742b */ /* 0x001fc6000000080e */
[----:B------:R-:W-:Y:S02]  /*31de0*/  @!P3 LOP3.LUT R29, R28, 0x100000, RZ, 0xfc, !PT ;  /* 0x001000001c1db812 */ /* 0x000fe400078efcff */
[----:B------:R-:W-:-:S03]  /*31df0*/  @!P3 MOV R28, RZ ;  /* 0x000000ff001cb202 */ /* 0x000fc60000000f00 */
[----:B------:R-:W-:-:S08]  /*31e00*/  DFMA R22, R22, R22, R22 ;  /* 0x000000161616722b */ /* 0x000fd00000000016 */
[----:B------:R-:W-:Y:S01]  /*31e10*/  DFMA R24, R24, R22, R24 ;  /* 0x000000161818722b */ /* 0x000fe20000000018 */
[----:B------:R-:W-:-:S04]  /*31e20*/  SEL R22, R39, 0x63400000, !P2 ;  /* 0x6340000027167807 */ /* 0x000fc80005000000 */
[----:B------:R-:W-:Y:S01]  /*31e30*/  LOP3.LUT R23, R22, 0x800fffff, R21, 0xf8, !PT ;  /* 0x800fffff16177812 */ /* 0x000fe200078ef815 */
[----:B------:R-:W-:Y:S02]  /*31e40*/  IMAD.MOV.U32 R22, RZ, RZ, R20 ;  /* 0x000000ffff167224 */ /* 0x000fe400078e0014 */
[----:B------:R-:W-:-:S04]  /*31e50*/  DFMA R26, R24, -R14, 1 ;  /* 0x3ff00000181a742b */ /* 0x000fc8000000080e */
[----:B------:R-:W-:-:S04]  /*31e60*/  @!P3 DFMA R22, R22, 2, -R28 ;  /* 0x400000001616b82b */ /* 0x000fc8000000081c */
[----:B------:R-:W-:-:S06]  /*31e70*/  DFMA R26, R24, R26, R24 ;  /* 0x0000001a181a722b */ /* 0x000fcc0000000018 */
[----:B------:R-:W-:Y:S02]  /*31e80*/  @!P3 LOP3.LUT R31, R23, 0x7ff00000, RZ, 0xc0, !PT ;  /* 0x7ff00000171fb812 */ /* 0x000fe400078ec0ff */
[----:B------:R-:W-:-:S03]  /*31e90*/  DMUL R24, R26, R22 ;  /* 0x000000161a187228 */ /* 0x000fc60000000000 */
[----:B------:R-:W-:-:S05]  /*31ea0*/  VIADD R34, R31, 0xffffffff ;  /* 0xffffffff1f227836 */ /* 0x000fca0000000000 */
[----:B------:R-:W-:Y:S01]  /*31eb0*/  DFMA R28, R24, -R14, R22 ;  /* 0x8000000e181c722b */ /* 0x000fe20000000016 */
[----:B------:R-:W-:-:S04]  /*31ec0*/  ISETP.GT.U32.AND P0, PT, R34, 0x7feffffe, PT ;  /* 0x7feffffe2200780c */ /* 0x000fc80003f04070 */
[----:B------:R-:W-:-:S03]  /*31ed0*/  ISETP.GT.U32.OR P0, PT, R35, 0x7feffffe, P0 ;  /* 0x7feffffe2300780c */ /* 0x000fc60000704470 */
[----:B------:R-:W-:-:S10]  /*31ee0*/  DFMA R28, R26, R28, R24 ;  /* 0x0000001c1a1c722b */ /* 0x000fd40000000018 */
[----:B------:R-:W-:Y:S05]  /*31ef0*/  @P0 BRA `(.L_x_1258) ;  /* 0x00000000006c0947 */ /* 0x000fea0003800000 */
[----:B------:R-:W-:-:S04]  /*31f00*/  LOP3.LUT R11, R19, 0x7ff00000, RZ, 0xc0, !PT ;  /* 0x7ff00000130b7812 */ /* 0x000fc800078ec0ff */
[CC--:B------:R-:W-:Y:S02]  /*31f10*/  VIADDMNMX R20, R7.reuse, -R11.reuse, 0xb9600000, !PT ;  /* 0xb960000007147446 */ /* 0x0c0fe4000780090b */
[----:B------:R-:W-:Y:S02]  /*31f20*/  ISETP.GE.U32.AND P0, PT, R7, R11, PT ;  /* 0x0000000b0700720c */ /* 0x000fe40003f06070 */
[----:B------:R-:W-:Y:S02]  /*31f30*/  VIMNMX R7, R20, 0x46a00000, PT ;  /* 0x46a0000014077848 */ /* 0x000fe40003fe0100 */
[----:B------:R-:W-:Y:S02]  /*31f40*/  SEL R39, R39, 0x63400000, !P0 ;  /* 0x6340000027277807 */ /* 0x000fe40004000000 */
[----:B------:R-:W-:Y:S02]  /*31f50*/  MOV R20, RZ ;  /* 0x000000ff00147202 */ /* 0x000fe40000000f00 */
[----:B------:R-:W-:-:S05]  /*31f60*/  IADD3 R7, -R39, R7, RZ ;  /* 0x0000000727077210 */ /* 0x000fca0007ffe1ff */
[----:B------:R-:W-:-:S06]  /*31f70*/  VIADD R21, R7, 0x7fe00000 ;  /* 0x7fe0000007157836 */ /* 0x000fcc0000000000 */
        /* <DEDUP_REMOVED lines=9> */
[----:B------:R-:W-:Y:S01]  /*32010*/  IMAD.MOV R15, RZ, RZ, -R7 ;  /* 0x000000ffff0f7224 */ /* 0x000fe200078e0a07 */
[----:B------:R-:W-:Y:S01]  /*32020*/  MOV R14, RZ ;  /* 0x000000ff000e7202 */ /* 0x000fe20000000f00 */
[----:B------:R-:W-:Y:S01]  /*32030*/  DMUL.RP R20, R28, R20 ;  /* 0x000000141c147228 */ /* 0x000fe20000008000 */
[----:B------:R-:W-:-:S04]  /*32040*/  IADD3 R7, -R7, -0x43300000, RZ ;  /* 0xbcd0000007077810 */ /* 0x000fc80007ffe1ff */
[----:B------:R-:W-:-:S10]  /*32050*/  DFMA R14, R24, -R14, R28 ;  /* 0x8000000e180e722b */ /* 0x000fd4000000001c */
[----:B------:R-:W-:Y:S02]  /*32060*/  FSETP.NEU.AND P0, PT, |R15|, R7, PT ;  /* 0x000000070f00720b */ /* 0x000fe40003f0d200 */
[----:B------:R-:W-:Y:S02]  /*32070*/  LOP3.LUT R7, R21, R18, RZ, 0x3c, !PT ;  /* 0x0000001215077212 */ /* 0x000fe400078e3cff */
[----:B------:R-:W-:Y:S02]  /*32080*/  FSEL R24, R20, R24, !P0 ;  /* 0x0000001814187208 */ /* 0x000fe40004000000 */
[----:B------:R-:W-:Y:S01]  /*32090*/  FSEL R25, R7, R25, !P0 ;  /* 0x0000001907197208 */ /* 0x000fe20004000000 */
[----:B------:R-:W-:Y:S06]  /*320a0*/  BRA `(.L_x_1259) ;  /* 0x0000000000547947 */ /* 0x000fec0003800000 */
.L_x_1258:
[----:B------:R-:W-:-:S14]  /*320b0*/  DSETP.NAN.AND P0, PT, R20, R20, PT ;  /* 0x000000141400722a */ /* 0x000fdc0003f08000 */
[----:B------:R-:W-:Y:S05]  /*320c0*/  @P0 BRA `(.L_x_1260) ;  /* 0x0000000000440947 */ /* 0x000fea0003800000 */
[----:B------:R-:W-:-:S14]  /*320d0*/  DSETP.NAN.AND P0, PT, R18, R18, PT ;  /* 0x000000121200722a */ /* 0x000fdc0003f08000 */
[----:B------:R-:W-:Y:S05]  /*320e0*/  @P0 BRA `(.L_x_1261) ;  /* 0x0000000000300947 */ /* 0x000fea0003800000 */
[----:B------:R-:W-:Y:S01]  /*320f0*/  ISETP.NE.AND P0, PT, R31, R11, PT ;  /* 0x0000000b1f00720c */ /* 0x000fe20003f05270 */
[----:B------:R-:W-:Y:S01]  /*32100*/  IMAD.MOV.U32 R25, RZ, RZ, -0x80000 ;  /* 0xfff80000ff197424 */ /* 0x000fe200078e00ff */
[----:B------:R-:W-:-:S11]  /*32110*/  MOV R24, 0x0 ;  /* 0x0000000000187802 */ /* 0x000fd60000000f00 */
[----:B------:R-:W-:Y:S05]  /*32120*/  @!P0 BRA `(.L_x_1259) ;  /* 0x0000000000348947 */ /* 0x000fea0003800000 */
[----:B------:R-:W-:Y:S02]  /*32130*/  ISETP.NE.AND P0, PT, R31, 0x7ff00000, PT ;  /* 0x7ff000001f00780c */ /* 0x000fe40003f05270 */
[----:B------:R-:W-:Y:S02]  /*32140*/  LOP3.LUT R25, R21, 0x80000000, R19, 0x48, !PT ;  /* 0x8000000015197812 */ /* 0x000fe400078e4813 */
[----:B------:R-:W-:-:S13]  /*32150*/  ISETP.EQ.OR P0, PT, R11, RZ, !P0 ;  /* 0x000000ff0b00720c */ /* 0x000fda0004702670 */
[----:B------:R-:W-:Y:S02]  /*32160*/  @P0 LOP3.LUT R7, R25, 0x7ff00000, RZ, 0xfc, !PT ;  /* 0x7ff0000019070812 */ /* 0x000fe400078efcff */
[----:B------:R-:W-:Y:S02]  /*32170*/  @!P0 MOV R24, RZ ;  /* 0x000000ff00188202 */ /* 0x000fe40000000f00 */
[----:B------:R-:W-:Y:S01]  /*32180*/  @P0 MOV R24, RZ ;  /* 0x000000ff00180202 */ /* 0x000fe20000000f00 */
[----:B------:R-:W-:Y:S01]  /*32190*/  @P0 IMAD.MOV.U32 R25, RZ, RZ, R7 ;  /* 0x000000ffff190224 */ /* 0x000fe200078e0007 */
[----:B------:R-:W-:Y:S06]  /*321a0*/  BRA `(.L_x_1259) ;  /* 0x0000000000147947 */ /* 0x000fec0003800000 */
.L_x_1261:
[----:B------:R-:W-:Y:S02]  /*321b0*/  LOP3.LUT R25, R19, 0x80000, RZ, 0xfc, !PT ;  /* 0x0008000013197812 */ /* 0x000fe400078efcff */
[----:B------:R-:W-:Y:S01]  /*321c0*/  MOV R24, R18 ;  /* 0x0000001200187202 */ /* 0x000fe20000000f00 */
[----:B------:R-:W-:Y:S06]  /*321d0*/  BRA `(.L_x_1259) ;  /* 0x0000000000087947 */ /* 0x000fec0003800000 */
.L_x_1260:
[----:B------:R-:W-:Y:S02]  /*321e0*/  LOP3.LUT R25, R21, 0x80000, RZ, 0xfc, !PT ;  /* 0x0008000015197812 */ /* 0x000fe400078efcff */
[----:B------:R-:W-:-:S07]  /*321f0*/  MOV R24, R20 ;  /* 0x0000001400187202 */ /* 0x000fce0000000f00 */
.L_x_1259:
[----:B------:R-:W-:Y:S05]  /*32200*/  BSYNC B2 ;  /* 0x0000000000027941 */ /* 0x000fea0003800000 */
.L_x_1257:
[----:B------:R-:W-:-:S04]  /*32210*/  IMAD.MOV.U32 R7, RZ, RZ, 0x0 ;  /* 0x00000000ff077424 */ /* 0x000fc800078e00ff */
[----:B------:R-:W-:Y:S05]  /*32220*/  RET.REL.NODEC R6 `(_ZN2at6native27unrolled_elementwise_kernelIN48_GLOBAL__N__08322988_15_IGammaKernel_cu_cb51a28d10CalcIgammaIfEESt5arrayIPcLm3EELi4E23TrivialOffsetCalculatorILi2EjES8_ILi1EjENS0_6memory12LoadWithCastILi2EEENSB_13StoreWithCastILi1EEEEEviT_T0_T2_T3_T4_T5_) ;  /* 0xfffffcdc06747950 */ /* 0x000fea0003c3ffff */
        .weak           $__internal_3_$__cuda_sm20_dsqrt_rn_f64_mediumpath_v1
        .type           $__internal_3_$__cuda_sm20_dsqrt_rn_f64_mediumpath_v1,@function
        .size           $__internal_3_$__cuda_sm20_dsqrt_rn_f64_mediumpath_v1,(.L_x_7578 - $__internal_3_$__cuda_sm20_dsqrt_rn_f64_mediumpath_v1)
$__internal_3_$__cuda_sm20_dsqrt_rn_f64_mediumpath_v1:
        /* <DEDUP_REMOVED lines=11> */
.L_x_1263:
        /* <DEDUP_REMOVED lines=24> */
.L_x_1265:
[----:B------:R-:W-:-:S11]  /*32460*/  DADD R8, R6, R6 ;  /* 0x0000000006087229 */ /* 0x000fd60000000006 */
.L_x_1264:
[----:B------:R-:W-:Y:S05]  /*32470*/  BSYNC B2 ;  /* 0x0000000000027941 */ /* 0x000fea0003800000 */
.L_x_1262:
[----:B------:R-:W-:Y:S01]  /*32480*/  HFMA2.MMA R15, -RZ, RZ, 0, 0 ;  /* 0x00000000ff0f7435 */ /* 0x000fe200000001ff */
[----:B------:R-:W-:Y:S01]  /*32490*/  IMAD.MOV.U32 R10, RZ, RZ, R8 ;  /* 0x000000ffff0a7224 */ /* 0x000fe200078e0008 */
[----:B------:R-:W-:-:S04]  /*324a0*/  MOV R11, R9 ;  /* 0x00000009000b7202 */ /* 0x000fc80000000f00 */
[----:B------:R-:W-:Y:S05]  /*324b0*/  RET.REL.NODEC R14 `(_ZN2at6native27unrolled_elementwise_kernelIN48_GLOBAL__N__08322988_15_IGammaKernel_cu_cb51a28d10CalcIgammaIfEESt5arrayIPcLm3EELi4E23TrivialOffsetCalculatorILi2EjES8_ILi1EjENS0_6memory12LoadWithCastILi2EEENSB_13StoreWithCastILi1EEEEEviT_T0_T2_T3_T4_T5_) ;  /* 0xfffffcd80ed07950 */ /* 0x000fea0003c3ffff */
.L_x_1266:
        /* <DEDUP_REMOVED lines=12> */
.L_x_7578:


//--------------------- .text._ZN2at6native18elementwise_kernelILi128ELi2EZNS0_22gpu_kernel_impl_nocastIN48_GLOBAL__N__08322988_15_IGammaKernel_cu_cb51a28d10CalcIgammaIfEEEEvRNS_18TensorIteratorBaseERKT_EUliE_EEviT1_ --------------------------
	.section	.text._ZN2at6native18elementwise_kernelILi128ELi2EZNS0_22gpu_kernel_impl_nocastIN48_GLOBAL__N__08322988_15_IGammaKernel_cu_cb51a28d10CalcIgammaIfEEEEvRNS_18TensorIteratorBaseERKT_EUliE_EEviT1_,"ax",@progbits
	.align	128
        .global         _ZN2at6native18elementwise_kernelILi128ELi2EZNS0_22gpu_kernel_impl_nocastIN48_GLOBAL__N__08322988_15_IGammaKernel_cu_cb51a28d10CalcIgammaIfEEEEvRNS_18TensorIteratorBaseERKT_EUliE_EEviT1_
        .type           _ZN2at6native18elementwise_kernelILi128ELi2EZNS0_22gpu_kernel_impl_nocastIN48_GLOBAL__N__08322988_15_IGammaKernel_cu_cb51a28d10CalcIgammaIfEEEEvRNS_18TensorIteratorBaseERKT_EUliE_EEviT1_,@function
        .size           _ZN2at6native18elementwise_kernelILi128ELi2EZNS0_22gpu_kernel_impl_nocastIN48_GLOBAL__N__08322988_15_IGammaKernel_cu_cb51a28d10CalcIgammaIfEEEEvRNS_18TensorIteratorBaseERKT_EUliE_EEviT1_,(.L_x_7586 - _ZN2at6native18elementwise_kernelILi128ELi2EZNS0_22gpu_kernel_impl_nocastIN48_GLOBAL__N__08322988_15_IGammaKernel_cu_cb51a28d10CalcIgammaIfEEEEvRNS_18TensorIteratorBaseERKT_EUliE_EEviT1_)
        .other          _ZN2at6native18elementwise_kernelILi128ELi2EZNS0_22gpu_kernel_impl_nocastIN48_GLOBAL__N__08322988_15_IGammaKernel_cu_cb51a28d10CalcIgammaIfEEEEvRNS_18TensorIteratorBaseERKT_EUliE_EEviT1_,@"STO_CUDA_ENTRY STV_DEFAULT"
_ZN2at6native18elementwise_kernelILi128ELi2EZNS0_22gpu_kernel_impl_nocastIN48_GLOBAL__N__08322988_15_IGammaKernel_cu_cb51a28d10CalcIgammaIfEEEEvRNS_18TensorIteratorBaseERKT_EUliE_EEviT1_:
.text._ZN2at6native18elementwise_kernelILi128ELi2EZNS0_22gpu_kernel_impl_nocastIN48_GLOBAL__N__08322988_15_IGammaKernel_cu_cb51a28d10CalcIgammaIfEEEEvRNS_18TensorIteratorBaseERKT_EUliE_EEviT1_:
[----:B------:R-:W0:Y:S01]  /*0000*/  LDC R1, c[0x0][0x28] ;  /* 0x00000a00ff017b82 */ /* 0x000e220000000800 */
[----:B------:R-:W1:Y:S01]  /*0010*/  S2R R3, SR_CTAID.X ;  /* 0x0000000000037919 */ /* 0x000e620000002500 */
[----:B------:R-:W-:Y:S01]  /*0020*/  ULDC UR4, c[0x0][0x210] ;  /* 0x0000840000047ab9 */ /* 0x000fe20000000800 */
[----:B------:R-:W-:Y:S01]  /*0030*/  ULDC.U8 UR6, c[0x0][0x490] ;  /* 0x0001240000067ab9 */ /* 0x000fe20000000000 */
[----:B------:R-:W-:Y:S01]  /*0040*/  BSSY B1, `(.L_x_1267) ;  /* 0x0000180000017945 */ /* 0x000fe20003800000 */
[----:B------:R-:W1:Y:S01]  /*0050*/  S2R R6, SR_TID.X ;  /* 0x0000000000067919 */ /* 0x000e620000002100 */
[----:B0-----:R-:W-:Y:S02]  /*0060*/  IADD3 R1, R1, -0x13f0, RZ ;  /* 0xffffec1001017810 */ /* 0x001fe40007ffe0ff */
[----:B-1----:R-:W-:-:S04]  /*0070*/  LEA R9, R3, R6, 0x8 ;  /* 0x0000000603097211 */ /* 0x002fc800078e40ff */
[----:B------:R-:W-:Y:S01]  /*0080*/  ISETP.GE.AND P0, PT, R9, UR4, PT ;  /* 0x0000000409007c0c */ /* 0x000fe2000bf06270 */
[----:B------:R-:W-:-:S12]  /*0090*/  ULDC.64 UR4, c[0x0][0x208] ;  /* 0x0000820000047ab9 */ /* 0x000fd80000000a00 */
[----:B------:R-:W-:Y:S05]  /*00a0*/  @P0 BRA `(.L_x_1268) ;  /* 0x0000001400e40947 */ /* 0x000fea0003800000 */
[----:B------:R-:W0:Y:S01]  /*00b0*/  LDC R7, c[0x0][0x218] ;  /* 0x00008600ff077b82 */ /* 0x000e220000000800 */
[----:B------:R-:W-:Y:S01]  /*00c0*/  HFMA2.MMA R2, -RZ, RZ, 0, 0 ;  /* 0x00000000ff027435 */ /* 0x000fe200000001ff */
[----:B------:R-:W-:Y:S01]  /*00d0*/  IMAD.MOV.U32 R0, RZ, RZ, RZ ;  /* 0x000000ffff007224 */ /* 0x000fe200078e00ff */
[----:B------:R-:W-:Y:S02]  /*00e0*/  MOV R31, RZ ;  /* 0x000000ff001f7202 */ /* 0x000fe40000000f00 */
[----:B0-----:R-:W-:-:S13]  /*00f0*/  ISETP.NE.AND P0, PT, R7, RZ, PT ;  /* 0x000000ff0700720c */ /* 0x001fda0003f05270 */
[----:B------:R-:W-:Y:S05]  /*0100*/  @!P0 BRA `(.L_x_1269) ;  /* 0x0000001400708947 */ /* 0x000fea0003800000 */
[----:B------:R-:W-:Y:S01]  /*0110*/  MOV R5, R9 ;  /* 0x0000000900057202 */ /* 0x000fe20000000f00 */
[----:B------:R-:W-:Y:S01]  /*0120*/  IMAD.MOV.U32 R4, RZ, RZ, RZ ;  /* 0x000000ffff047224 */ /* 0x000fe200078e00ff */
[----:B------:R-:W-:Y:S01]  /*0130*/  ULDC.64 UR8, c[0x0][0x220] ;  /* 0x0000880000087ab9 */ /* 0x000fe20000000a00 */
[----:B------:R-:W-:Y:S01]  /*0140*/  ISETP.NE.AND P0, PT, R7, 0x1, PT ;  /* 0x000000010700780c */ /* 0x000fe20003f05270 */
[----:B------:R-:W-:Y:S01]  /*0150*/  ULDC UR7, c[0x0][0x21c] ;  /* 0x0000870000077ab9 */ /* 0x000fe20000000800 */
[----:B------:R-:W-:-:S05]  /*0160*/  IMAD.HI.U32 R4, R9, UR8, R4 ;  /* 0x0000000809047c27 */ /* 0x000fca000f8e0004 */
[----:B------:R-:W-:Y:S01]  /*0170*/  SHF.R.U32.HI R5, RZ, UR9, R4 ;  /* 0x00000009ff057c19 */ /* 0x000fe20008011604 */
[----:B------:R-:W-:-:S03]  /*0180*/  ULDC.64 UR8, c[0x0][0x348] ;  /* 0x0000d20000087ab9 */ /* 0x000fc60000000a00 */
[----:B------:R-:W-:-:S05]  /*0190*/  IADD3 R0, -R5, RZ, RZ ;  /* 0x000000ff05007210 */ /* 0x000fca0007ffe1ff */
[----:B------:R-:W-:Y:S01]  /*01a0*/  IMAD R0, R0, UR7, R9 ;  /* 0x0000000700007c24 */ /* 0x000fe2000f8e0209 */
[----:B------:R-:W-:-:S03]  /*01b0*/  ULDC UR7, c[0x0][0x350] ;  /* 0x0000d40000077ab9 */ /* 0x000fc60000000800 */
        /* <DEDUP_REMOVED lines=22> */
[----:B------:R-:W-:-:S05]  /*0320*/  IMAD.HI.U32 R4, R9, UR8, R8 ;  /* 0x0000000809047c27 */ /* 0x000fca000f8e0008 */
[----:B------:R-:W-:Y:S01]  /*0330*/  SHF.R.U32.HI R5, RZ, UR9, R4 ;  /* 0x00000009ff057c19 */ /* 0x000fe20008011604 */
[----:B------:R-:W-:-:S04]  /*0340*/  ULDC.64 UR8, c[0x0][0x360] ;  /* 0x0000d80000087ab9 */ /* 0x000fc80000000a00 */
[----:B------:R-:W-:-:S04]  /*0350*/  IMAD.MOV R8, RZ, RZ, -R5 ;  /* 0x000000ffff087224 */ /* 0x000fc800078e0a05 */
[----:B------:R-:W-:Y:S01]  /*0360*/  IMAD R9, R8, UR7, R9 ;  /* 0x0000000708097c24 */ /* 0x000fe2000f8e0209 */
[----:B------:R-:W-:-:S03]  /*0370*/  ULDC UR7, c[0x0][0x368] ;  /* 0x0000da0000077ab9 */ /* 0x000fc60000000800 */
        /* <DEDUP_REMOVED lines=284> */
[----:B------:R-:W-:Y:S01]  /*1540*/  ISETP.NE.AND P0, PT, R7, 0x18, PT ;  /* 0x000000180700780c */ /* 0x000fe20003f05270 */
[----:B------:R-:W-:Y:S01]  /*1550*/  ULDC.64 UR8, c[0x0][0x330] ;  /* 0x0000cc0000087ab9 */ /* 0x000fe20000000a00 */
[----:B------:R-:W-:Y:S01]  /*1560*/  MOV R4, RZ ;  /* 0x000000ff00047202 */ /* 0x000fe20000000f00 */
[----:B------:R-:W-:-:S04]  /*1570*/  ULDC UR7, c[0x0][0x338] ;  /* 0x0000ce0000077ab9 */ /* 0x000fc80000000800 */
[----:B------:R-:W-:-:S05]  /*1580*/  IMAD.HI.U32 R8, R5, UR9, R4 ;  /* 0x0000000905087c27 */ /* 0x000fca000f8e0004 */
[----:B------:R-:W-:Y:S01]  /*1590*/  SHF.R.U32.HI R9, RZ, UR7, R8 ;  /* 0x00000007ff097c19 */ /* 0x000fe20008011608 */
[----:B------:R-:W0:Y:S01]  /*15a0*/  @P0 LDC.64 R10, c[0x0][0x340] ;  /* 0x0000d000ff0a0b82 */ /* 0x000e220000000a00 */
[----:B------:R-:W-:Y:S01]  /*15b0*/  @P0 IMAD.MOV.U32 R8, RZ, RZ, RZ ;  /* 0x000000ffff080224 */ /* 0x000fe200078e00ff */
[----:B------:R-:W-:Y:S01]  /*15c0*/  ULDC UR7, c[0x0][0x45c] ;  /* 0x0001170000077ab9 */ /* 0x000fe20000000800 */
[----:B------:R-:W-:-:S05]  /*15d0*/  IADD3 R7, -R9, RZ, RZ ;  /* 0x000000ff09077210 */ /* 0x000fca0007ffe1ff */
[----:B------:R-:W1:Y:S01]  /*15e0*/  @P0 LDC R13, c[0x0][0x33c] ;  /* 0x0000cf00ff0d0b82 */ /* 0x000e620000000800 */
[----:B------:R-:W-:Y:S01]  /*15f0*/  IMAD R5, R7, UR8, R5 ;  /* 0x0000000807057c24 */ /* 0x000fe2000f8e0205 */
[----:B------:R-:W-:-:S03]  /*1600*/  ULDC.64 UR8, c[0x0][0x460] ;  /* 0x0001180000087ab9 */ /* 0x000fc60000000a00 */
[C---:B------:R-:W-:Y:S02]  /*1610*/  IMAD R31, R5.reuse, UR7, R31 ;  /* 0x00000007051f7c24 */ /* 0x040fe4000f8e021f */
[C---:B------:R-:W-:Y:S01]  /*1620*/  IMAD R2, R5.reuse, UR8, R2 ;  /* 0x0000000805027c24 */ /* 0x040fe2000f8e0202 */
[----:B------:R-:W2:Y:S01]  /*1630*/  @P0 LDC.64 R14, c[0x0][0x468] ;  /* 0x00011a00ff0e0b82 */ /* 0x000ea20000000a00 */
[----:B------:R-:W-:-:S07]  /*1640*/  IMAD R0, R5, UR9, R0 ;  /* 0x0000000905007c24 */ /* 0x000fce000f8e0200 */
[----:B------:R-:W3:Y:S01]  /*1650*/  @P0 LDC R12, c[0x0][0x470] ;  /* 0x00011c00ff0c0b82 */ /* 0x000ee20000000800 */
[----:B0-----:R-:W-:-:S05]  /*1660*/  @P0 IMAD.HI.U32 R4, R9, R10, R8 ;  /* 0x0000000a09040227 */ /* 0x001fca00078e0008 */
[----:B------:R-:W-:-:S04]  /*1670*/  @P0 SHF.R.U32.HI R4, RZ, R11, R4 ;  /* 0x0000000bff040219 */ /* 0x000fc80000011604 */
[----:B------:R-:W-:-:S05]  /*1680*/  @P0 IADD3 R8, -R4, RZ, RZ ;  /* 0x000000ff04080210 */ /* 0x000fca0007ffe1ff */
[----:B-1----:R-:W-:-:S04]  /*1690*/  @P0 IMAD R9, R8, R13, R9 ;  /* 0x0000000d08090224 */ /* 0x002fc800078e0209 */
[C---:B--2---:R-:W-:Y:S02]  /*16a0*/  @P0 IMAD R31, R9.reuse, R14, R31 ;  /* 0x0000000e091f0224 */ /* 0x044fe400078e021f */
[C---:B------:R-:W-:Y:S02]  /*16b0*/  @P0 IMAD R2, R9.reuse, R15, R2 ;  /* 0x0000000f09020224 */ /* 0x040fe400078e0202 */
[----:B---3--:R-:W-:-:S07]  /*16c0*/  @P0 IMAD R0, R9, R12, R0 ;  /* 0x0000000c09000224 */ /* 0x008fce00078e0200 */
.L_x_1269:
[----:B------:R-:W-:Y:S01]  /*16d0*/  ULDC.64 UR8, c[0x0][0x480] ;  /* 0x0001200000087ab9 */ /* 0x000fe20000000a00 */
[----:B------:R-:W-:Y:S01]  /*16e0*/  ULDC.64 UR10, c[0x0][0x488] ;  /* 0x00012200000a7ab9 */ /* 0x000fe20000000a00 */
[----:B------:R-:W-:Y:S02]  /*16f0*/  IADD3 R4, P0, R2, UR8, RZ ;  /* 0x0000000802047c10 */ /* 0x000fe4000ff1e0ff */
[----:B------:R-:W-:-:S03]  /*1700*/  IADD3 R8, P1, R0, UR10, RZ ;  /* 0x0000000a00087c10 */ /* 0x000fc6000ff3e0ff */
[----:B------:R-:W-:Y:S01]  /*1710*/  IMAD.X R5, RZ, RZ, UR9, P0 ;  /* 0x00000009ff057e24 */ /* 0x000fe200080e06ff */
[----:B------:R-:W-:Y:S01]  /*1720*/  IADD3.X R9, RZ, UR11, RZ, P1, !PT ;  /* 0x0000000bff097c10 */ /* 0x000fe20008ffe4ff */
[----:B------:R-:W-:-:S04]  /*1730*/  ULDC.64 UR8, c[0x0][0x478] ;  /* 0x00011e0000087ab9 */ /* 0x000fc80000000a00 */
[----:B------:R0:W5:Y:S04]  /*1740*/  LDG.E R5, desc[UR4][R4.64] ;  /* 0x0000000404057981 */ /* 0x000168000c1e1900 */
[----:B------:R0:W5:Y:S01]  /*1750*/  LDG.E R2, desc[UR4][R8.64] ;  /* 0x0000000408027981 */ /* 0x000162000c1e1900 */
[----:B------:R-:W-:Y:S02]  /*1760*/  ISETP.NE.AND P0, PT, RZ, UR6, PT ;  /* 0x00000006ff007c0c */ /* 0x000fe4000bf05270 */
[----:B------:R-:W-:-:S04]  /*1770*/  IADD3 R30, P1, R31, UR8, RZ ;  /* 0x000000081f1e7c10 */ /* 0x000fc8000ff3e0ff */
[----:B------:R-:W-:-:S07]  /*1780*/  IADD3.X R31, RZ, UR9, RZ, P1, !PT ;  /* 0x00000009ff1f7c10 */ /* 0x000fce0008ffe4ff */
[----:B0-----:R-:W-:Y:S05]  /*1790*/  @!P0 BRA `(.L_x_1270) ;  /* 0x0000000000108947 */ /* 0x001fea0003800000 */
[----:B-----5:R-:W-:Y:S01]  /*17a0*/  IMAD.MOV.U32 R28, RZ, RZ, R2 ;  /* 0x000000ffff1c7224 */ /* 0x020fe200078e0002 */
[----:B------:R-:W-:-:S07]  /*17b0*/  MOV R2, 0x17d0 ;  /* 0x000017d000027802 */ /* 0x000fce0000000f00 */
[----:B------:R-:W-:Y:S05]  /*17c0*/  CALL.REL.NOINC `($_ZN2at6native18elementwise_kernelILi128ELi2EZNS0_22gpu_kernel_impl_nocastIN48_GLOBAL__N__08322988_15_IGammaKernel_cu_cb51a28d10CalcIgammaIfEEEEvRNS_18TensorIteratorBaseERKT_EUliE_EEviT1_$_ZN46_INTERNAL_08322988_15_IGammaKernel_cu_cb51a28d48_GLOBAL__N__08322988_15_IGammaKernel_cu_cb51a28d12calc_igammacIfEET_S2_S2_) ;  /* 0x000000f8003c7944 */ /* 0x000fea0003c00000 */
[----:B------:R-:W-:Y:S05]  /*17d0*/  BRA `(.L_x_1271) ;  /* 0x00000000000c7947 */ /* 0x000fea0003800000 */
.L_x_1270:
[----:B------:R-:W-:-:S07]  /*17e0*/  MOV R4, 0x1800 ;  /* 0x0000180000047802 */ /* 0x000fce0000000f00 */
[----:B-----5:R-:W-:Y:S05]  /*17f0*/  CALL.REL.NOINC `($_ZN2at6native18elementwise_kernelILi128ELi2EZNS0_22gpu_kernel_impl_nocastIN48_GLOBAL__N__08322988_15_IGammaKernel_cu_cb51a28d10CalcIgammaIfEEEEvRNS_18TensorIteratorBaseERKT_EUliE_EEviT1_$_ZN46_INTERNAL_08322988_15_IGammaKernel_cu_cb51a28d48_GLOBAL__N__08322988_15_IGammaKernel_cu_cb51a28d11calc_igammaIfEET_S2_S2_) ;  /* 0x00000018000c7944 */ /* 0x020fea0003c00000 */
[----:B------:R-:W-:-:S07]  /*1800*/  MOV R5, R0 ;  /* 0x0000000000057202 */ /* 0x000fce0000000f00 */
.L_x_1271:
[----:B------:R0:W-:Y:S01]  /*1810*/  STG.E desc[UR4][R30.64], R5 ;  /* 0x000000051e007986 */ /* 0x0001e2000c101904 */
[----:B------:R-:W-:-:S05]  /*1820*/  LEA R3, R3, R6, 0x8 ;  /* 0x0000000603037211 */ /* 0x000fca00078e40ff */
[----:B------:R-:W-:-:S07]  /*1830*/  VIADD R9, R3, 0x80 ;  /* 0x0000008003097836 */ /* 0x000fce0000000000 */
.L_x_1268:
[----:B------:R-:W-:Y:S05]  /*1840*/  BSYNC B1 ;  /* 0x0000000000017941 */ /* 0x000fea0003800000 */
.L_x_1267:
[----:B------:R-:W-:Y:S02]  /*1850*/  ULDC UR7, c[0x0][0x210] ;  /* 0x0000840000077ab9 */ /* 0x000fe40000000800 */
[----:B------:R-:W-:-:S13]  /*1860*/  ISETP.GE.AND P0, PT, R9, UR7, PT ;  /* 0x0000000709007c0c */ /* 0x000fda000bf06270 */
[----:B------:R-:W-:Y:S05]  /*1870*/  @P0 EXIT ;  /* 0x000000000000094d */ /* 0x000fea0003800000 */
[----:B------:R-:W1:Y:S01]  /*1880*/  LDC R8, c[0x0][0x218] ;  /* 0x00008600ff087b82 */ /* 0x000e620000000800 */
[----:B------:R-:W-:Y:S01]  /*1890*/  HFMA2.MMA R0, -RZ, RZ, 0, 0 ;  /* 0x00000000ff007435 */ /* 0x000fe200000001ff */
[----:B------:R-:W-:Y:S01]  /*18a0*/  MOV R2, RZ ;  /* 0x000000ff00027202 */ /* 0x000fe20000000f00 */
[----:B0-----:R-:W-:Y:S01]  /*18b0*/  IMAD.MOV.U32 R31, RZ, RZ, RZ ;  /* 0x000000ffff1f7224 */ /* 0x001fe200078e00ff */
[----:B-1----:R-:W-:-:S13]  /*18c0*/  ISETP.NE.AND P0, PT, R8, RZ, PT ;  /* 0x000000ff0800720c */ /* 0x002fda0003f05270 */
[----:B------:R-:W-:Y:S05]  /*18d0*/  @!P0 BRA `(.L_x_1272) ;  /* 0x0000001400708947 */ /* 0x000fea0003800000 */
[----:B------:R-:W-:Y:S01]  /*18e0*/  MOV R2, RZ ;  /* 0x000000ff00027202 */ /* 0x000fe20000000f00 */
[----:B------:R-:W-:Y:S01]  /*18f0*/  ULDC.64 UR8, c[0x0][0x220] ;  /* 0x0000880000087ab9 */ /* 0x000fe20000000a00 */
[----:B------:R-:W-:Y:S01]  /*1900*/  MOV R3, R9 ;  /* 0x0000000900037202 */ /* 0x000fe20000000f00 */
[----:B------:R-:W-:Y:S01]  /*1910*/  ULDC UR7, c[0x0][0x21c] ;  /* 0x0000870000077ab9 */ /* 0x000fe20000000800 */
[----:B------:R-:W-:Y:S01]  /*1920*/  ISETP.NE.AND P0, PT, R8, 0x1, PT ;  /* 0x000000010800780c */ /* 0x000fe20003f05270 */
[----:B------:R-:W-:-:S05]  /*1930*/  IMAD.HI.U32 R4, R9, UR8, R2 ;  /* 0x0000000809047c27 */ /* 0x000fca000f8e0002 */
[----:B------:R-:W-:Y:S01]  /*1940*/  SHF.R.U32.HI R5, RZ, UR9, R4 ;  /* 0x00000009ff057c19 */ /* 0x000fe20008011604 */
[----:B------:R-:W-:-:S04]  /*1950*/  ULDC.64 UR8, c[0x0][0x348] ;  /* 0x0000d20000087ab9 */ /* 0x000fc80000000a00 */
[----:B------:R-:W-:-:S04]  /*1960*/  IMAD.MOV R0, RZ, RZ, -R5 ;  /* 0x000000ffff007224 */ /* 0x000fc800078e0a05 */
[----:B------:R-:W-:Y:S01]  /*1970*/  IMAD R0, R0, UR7, R9 ;  /* 0x0000000700007c24 */ /* 0x000fe2000f8e0209 */
[----:B------:R-:W-:-:S03]  /*1980*/  ULDC UR7, c[0x0][0x350] ;  /* 0x0000d40000077ab9 */ /* 0x000fc60000000800 */
[C---:B------:R-:W-:Y:S02]  /*1990*/  IMAD R31, R0.reuse, UR8, RZ ;  /* 0x00000008001f7c24 */ /* 0x040fe4000f8e02ff */
[C---:B------:R-:W-:Y:S02]  /*19a0*/  IMAD R2, R0.reuse, UR9, RZ ;  /* 0x0000000900027c24 */ /* 0x040fe4000f8e02ff */
[----:B------:R-:W-:Y:S01]  /*19b0*/  IMAD R0, R0, UR7, RZ ;  /* 0x0000000700007c24 */ /* 0x000fe2000f8e02ff */
        /* <DEDUP_REMOVED lines=310> */
[----:B------:R-:W-:Y:S01]  /*2d20*/  IMAD.MOV.U32 R4, RZ, RZ, RZ ;  /* 0x000000ffff047224 */ /* 0x000fe200078e00ff */
[----:B------:R-:W-:Y:S01]  /*2d30*/  ULDC.64 UR8, c[0x0][0x330] ;  /* 0x0000cc0000087ab9 */ /* 0x000fe20000000a00 */
[----:B------:R-:W-:Y:S02]  /*2d40*/  ULDC UR7, c[0x0][0x338] ;  /* 0x0000ce0000077ab9 */ /* 0x000fe40000000800 */
[----:B------:R-:W-:-:S05]  /*2d50*/  IMAD.HI.U32 R6, R5, UR9, R4 ;  /* 0x0000000905067c27 */ /* 0x000fca000f8e0004 */
[----:B------:R-:W-:Y:S01]  /*2d60*/  SHF.R.U32.HI R7, RZ, UR7, R6 ;  /* 0x00000007ff077c19 */ /* 0x000fe20008011606 */
[----:B------:R-:W-:Y:S02]  /*2d70*/  ULDC UR7, c[0x0][0x45c] ;  /* 0x0001170000077ab9 */ /* 0x000fe40000000800 */
[----:B------:R-:W0:Y:S01]  /*2d80*/  @P0 LDC.64 R8, c[0x0][0x340] ;  /* 0x0000d000ff080b82 */ /* 0x000e220000000a00 */
[----:B------:R-:W-:Y:S02]  /*2d90*/  @P0 MOV R6, RZ ;  /* 0x000000ff00060202 */ /* 0x000fe40000000f00 */
        /* <DEDUP_REMOVED lines=10> */
[----:B------:R-:W-:-:S05]  /*2e40*/  @P0 SHF.R.U32.HI R4, RZ, R9, R4 ;  /* 0x00000009ff040219 */ /* 0x000fca0000011604 */
[----:B------:R-:W-:-:S04]  /*2e50*/  @P0 IMAD.MOV R6, RZ, RZ, -R4 ;  /* 0x000000ffff060224 */ /* 0x000fc800078e0a04 */
[----:B-1----:R-:W-:-:S04]  /*2e60*/  @P0 IMAD R7, R11, R6, R7 ;  /* 0x000000060b070224 */ /* 0x002fc800078e0207 */
[C---:B--2---:R-:W-:Y:S02]  /*2e70*/  @P0 IMAD R31, R7.reuse, R12, R31 ;  /* 0x0000000c071f0224 */ /* 0x044fe400078e021f */
[C---:B------:R-:W-:Y:S02]  /*2e80*/  @P0 IMAD R2, R7.reuse, R13, R2 ;  /* 0x0000000d07020224 */ /* 0x040fe400078e0202 */
[----:B---3--:R-:W-:-:S07]  /*2e90*/  @P0 IMAD R0, R7, R10, R0 ;  /* 0x0000000a07000224 */ /* 0x008fce00078e0200 */
.L_x_1272:
[----:B------:R-:W-:Y:S01]  /*2ea0*/  ULDC.64 UR8, c[0x0][0x480] ;  /* 0x0001200000087ab9 */ /* 0x000fe20000000a00 */
[----:B------:R-:W-:Y:S01]  /*2eb0*/  ULDC.64 UR10, c[0x0][0x488] ;  /* 0x00012200000a7ab9 */ /* 0x000fe20000000a00 */
[----:B------:R-:W-:Y:S02]  /*2ec0*/  IADD3 R2, P0, R2, UR8, RZ ;  /* 0x0000000802027c10 */ /* 0x000fe4000ff1e0ff */
[----:B------:R-:W-:Y:S02]  /*2ed0*/  IADD3 R4, P1, R0, UR10, RZ ;  /* 0x0000000a00047c10 */ /* 0x000fe4000ff3e0ff */
[----:B------:R-:W-:Y:S01]  /*2ee0*/  IADD3.X R3, RZ, UR9, RZ, P0, !PT ;  /* 0x00000009ff037c10 */ /* 0x000fe200087fe4ff */
[----:B------:R-:W-:Y:S01]  /*2ef0*/  ULDC.64 UR8, c[0x0][0x478] ;  /* 0x00011e0000087ab9 */ /* 0x000fe20000000a00 */
[----:B------:R-:W-:-:S03]  /*2f00*/  IADD3.X R5, RZ, UR11, RZ, P1, !PT ;  /* 0x0000000bff057c10 */ /* 0x000fc60008ffe4ff */
[----:B------:R0:W5:Y:S04]  /*2f10*/  LDG.E R2, desc[UR4][R2.64] ;  /* 0x0000000402027981 */ /* 0x000168000c1e1900 */
[----:B------:R0:W5:Y:S01]  /*2f20*/  LDG.E R28, desc[UR4][R4.64] ;  /* 0x00000004041c7981 */ /* 0x000162000c1e1900 */
[----:B------:R-:W-:Y:S02]  /*2f30*/  ISETP.NE.AND P1, PT, RZ, UR6, PT ;  /* 0x00000006ff007c0c */ /* 0x000fe4000bf25270 */
[----:B------:R-:W-:-:S05]  /*2f40*/  IADD3 R30, P0, R31, UR8, RZ ;  /* 0x000000081f1e7c10 */ /* 0x000fca000ff1e0ff */
[----:B------:R-:W-:-:S06]  /*2f50*/  IMAD.X R31, RZ, RZ, UR9, P0 ;  /* 0x00000009ff1f7e24 */ /* 0x000fcc00080e06ff */
[----:B0-----:R-:W-:Y:S05]  /*2f60*/  @!P1 BRA `(.L_x_1273) ;  /* 0x0000000000149947 */ /* 0x001fea0003800000 */
[----:B-----5:R-:W-:Y:S02]  /*2f70*/  MOV R5, R2 ;  /* 0x0000000200057202 */ /* 0x020fe40000000f00 */
[----:B------:R-:W-:-:S07]  /*2f80*/  MOV R2, 0x2fa0 ;  /* 0x00002fa000027802 */ /* 0x000fce0000000f00 */
[----:B------:R-:W-:Y:S05]  /*2f90*/  CALL.REL.NOINC `($_ZN2at6native18elementwise_kernelILi128ELi2EZNS0_22gpu_kernel_impl_nocastIN48_GLOBAL__N__08322988_15_IGammaKernel_cu_cb51a28d10CalcIgammaIfEEEEvRNS_18TensorIteratorBaseERKT_EUliE_EEviT1_$_ZN46_INTERNAL_08322988_15_IGammaKernel_cu_cb51a28d48_GLOBAL__N__08322988_15_IGammaKernel_cu_cb51a28d12calc_igammacIfEET_S2_S2_) ;  /* 0x000000e000487944 */ /* 0x000fea0003c00000 */
[----:B------:R-:W-:Y:S01]  /*2fa0*/  MOV R3, R5 ;  /* 0x0000000500037202 */ /* 0x000fe20000000f00 */
[----:B------:R-:W-:Y:S06]  /*2fb0*/  BRA `(.L_x_1274) ;  /* 0x0000000000147947 */ /* 0x000fec0003800000 */
.L_x_1273:
[----:B-----5:R-:W-:Y:S01]  /*2fc0*/  IMAD.MOV.U32 R5, RZ, RZ, R2 ;  /* 0x000000ffff057224 */ /* 0x020fe200078e0002 */
[----:B------:R-:W-:Y:S02]  /*2fd0*/  MOV R2, R28 ;  /* 0x0000001c00027202 */ /* 0x000fe40000000f00 */
[----:B------:R-:W-:-:S07]  /*2fe0*/  MOV R4, 0x3000 ;  /* 0x0000300000047802 */ /* 0x000fce0000000f00 */
[----:B------:R-:W-:Y:S05]  /*2ff0*/  CALL.REL.NOINC `($_ZN2at6native18elementwise_kernelILi128ELi2EZNS0_22gpu_kernel_impl_nocastIN48_GLOBAL__N__08322988_15_IGammaKernel_cu_cb51a28d10CalcIgammaIfEEEEvRNS_18TensorIteratorBaseERKT_EUliE_EEviT1_$_ZN46_INTERNAL_08322988_15_IGammaKernel_cu_cb51a28d48_GLOBAL__N__08322988_15_IGammaKernel_cu_cb51a28d11calc_igammaIfEET_S2_S2_) ;  /* 0x00000000000c7944 */ /* 0x000fea0003c00000 */
[----:B------:R-:W-:-:S07]  /*3000*/  MOV R3, R0 ;  /* 0x0000000000037202 */ /* 0x000fce0000000f00 */
.L_x_1274:
[----:B------:R-:W-:Y:S01]  /*3010*/  STG.E desc[UR4][R30.64], R3 ;  /* 0x000000031e007986 */ /* 0x000fe2000c101904 */
[----:B------:R-:W-:Y:S05]  /*3020*/  EXIT ;  /* 0x000000000000794d */ /* 0x000fea0003800000 */
        .type           $_ZN2at6native18elementwise_kernelILi128ELi2EZNS0_22gpu_kernel_impl_nocastIN48_GLOBAL__N__08322988_15_IGammaKernel_cu_cb51a28d10CalcIgammaIfEEEEvRNS_18TensorIteratorBaseERKT_EUliE_EEviT1_$_ZN46_INTERNAL_08322988_15_IGammaKernel_cu_cb51a28d48_GLOBAL__N__08322988_15_IGammaKernel_cu_cb51a28d11calc_igammaIfEET_S2_S2_,@function
        .size           $_ZN2at6native18elementwise_kernelILi128ELi2EZNS0_22gpu_kernel_impl_nocastIN48_GLOBAL__N__08322988_15_IGammaKernel_cu_cb51a28d10CalcIgammaIfEEEEvRNS_18TensorIteratorBaseERKT_EUliE_EEviT1_$_ZN46_INTERNAL_08322988_15_IGammaKernel_cu_cb51a28d48_GLOBAL__N__08322988_15_IGammaKernel_cu_cb51a28d11calc_igammaIfEET_S2_S2_,($_ZN2at6native18elementwise_kernelILi128ELi2EZNS0_22gpu_kernel_impl_nocastIN48_GLOBAL__N__08322988_15_IGammaKernel_cu_cb51a28d10CalcIgammaIfEEEEvRNS_18TensorIteratorBaseERKT_EUliE_EEviT1_$_ZN46_INTERNAL_08322988_15_IGammaKernel_cu_cb51a28d48_GLOBAL__N__08322988_15_IGammaKernel_cu_cb51a28d12calc_igammacIfEET_S2_S2_ - $_ZN2at6native18elementwise_kernelILi128ELi2EZNS0_22gpu_kernel_impl_nocastIN48_GLOBAL__N__08322988_15_IGammaKernel_cu_cb51a28d10CalcIgammaIfEEEEvRNS_18TensorIteratorBaseERKT_EUliE_EEviT1_$_ZN46_INTERNAL_08322988_15_IGammaKernel_cu_cb51a28d48_GLOBAL__N__08322988_15_IGammaKernel_cu_cb51a28d11calc_igammaIfEET_S2_S2_)
$_ZN2at6native18elementwise_kernelILi128ELi2EZNS0_22gpu_kernel_impl_nocastIN48_GLOBAL__N__08322988_15_IGammaKernel_cu_cb51a28d10CalcIgammaIfEEEEvRNS_18TensorIteratorBaseERKT_EUliE_EEviT1_$_ZN46_INTERNAL_08322988_15_IGammaKernel_cu_cb51a28d48_GLOBAL__N__08322988_15_IGammaKernel_cu_cb51a28d11calc_igammaIfEET_S2_S2_:
[----:B------:R-:W-:Y:S01]  /*3030*/  FSETP.GEU.FTZ.AND P0, PT, R5, RZ, PT ;  /* 0x000000ff0500720b */ /* 0x000fe20003f1e000 */
[----:B------:R-:W-:Y:S01]  /*3040*/  BSSY B0, `(.L_x_1275) ;  /* 0x0000e05000007945 */ /* 0x000fe20003800000 */
[----:B------:R-:W-:Y:S01]  /*3050*/  FSETP.GEU.FTZ.AND P1, PT, R2, RZ, PT ;  /* 0x000000ff0200720b */ /* 0x000fe20003f3e000 */
[----:B------:R-:W-:-:S03]  /*3060*/  IMAD.MOV.U32 R0, RZ, RZ, 0x7fc00000 ;  /* 0x7fc00000ff007424 */ /* 0x000fc600078e00ff */
[----:B------:R-:W-:-:S13]  /*3070*/  PLOP3.LUT P0, PT, P0, P1, PT, 0x2a, 0x0 ;  /* 0x000000000000781c */ /* 0x000fda0000702572 */
[----:B------:R-:W-:Y:S05]  /*3080*/  @P0 BRA `(.L_x_1276) ;  /* 0x000000e000000947 */ /* 0x000fea0003800000 */
[----:B------:R-:W-:-:S13]  /*3090*/  FSETP.NEU.FTZ.AND P0, PT, R5, RZ, PT ;  /* 0x000000ff0500720b */ /* 0x000fda0003f1d000 */
[----:B------:R-:W-:Y:S05]  /*30a0*/  @!P0 BRA `(.L_x_1277) ;  /* 0x000000dc00ec8947 */ /* 0x000fea0003800000 */
[----:B------:R-:W-:Y:S01]  /*30b0*/  FSETP.NEU.FTZ.AND P0, PT, R2, RZ, PT ;  /* 0x000000ff0200720b */ /* 0x000fe20003f1d000 */
[----:B------:R-:W-:-:S12]  /*30c0*/  HFMA2.MMA R0, -RZ, RZ, 0, 0 ;  /* 0x00000000ff007435 */ /* 0x000fd800000001ff */
[----:B------:R-:W-:Y:S05]  /*30d0*/  @!P0 BRA `(.L_x_1276) ;  /* 0x000000dc00ec8947 */ /* 0x000fea0003800000 */
[----:B------:R-:W-:-:S13]  /*30e0*/  FSETP.NEU.FTZ.AND P0, PT, |R5|, +INF , PT ;  /* 0x7f8000000500780b */ /* 0x000fda0003f1d200 */
[----:B------:R-:W-:-:S04]  /*30f0*/  @!P0 FSETP.NEU.FTZ.AND P1, PT, |R2|, +INF , PT ;  /* 0x7f8000000200880b */ /* 0x000fc80003f3d200 */
[----:B------:R-:W-:Y:S01]  /*3100*/  @!P0 FSEL R0, RZ, +QNAN , P1 ;  /* 0x7fc00000ff008808 */ /* 0x000fe20000800000 */
[----:B------:R-:W-:Y:S08]  /*3110*/  @!P0 BRA `(.L_x_1276) ;  /* 0x000000dc00dc8947 */ /* 0x000ff00003800000 */
[----:B------:R-:W-:Y:S02]  /*3120*/  FSETP.NEU.FTZ.AND P0, PT, |R2|, +INF , PT ;  /* 0x7f8000000200780b */ /* 0x000fe40003f1d200 */
[----:B------:R-:W-:-:S11]  /*3130*/  MOV R0, 0x3f800000 ;  /* 0x3f80000000007802 */ /* 0x000fd60000000f00 */
        /* <DEDUP_REMOVED lines=42> */
[----:B------:R1:W-:Y:S01]  /*33e0*/  STL.64 [R1+0x28], R18 ;  /* 0x0000281201007387 */ /* 0x0003e20000100a00 */
[C---:B------:R-:W-:Y:S01]  /*33f0*/  IADD3 R7, R1.reuse, 0x9c4, RZ ;  /* 0x000009c401077810 */ /* 0x040fe20007ffe0ff */
[----:B------:R-:W-:Y:S01]  /*3400*/  IMAD.MOV.U32 R27, RZ, RZ, 0x4ce5eb4c ;  /* 0x4ce5eb4cff1b7424 */ /* 0x000fe200078e00ff */
[----:B------:R-:W-:Y:S01]  /*3410*/  @P0 IADD3 R7, R1, 0x9f4, RZ ;  /* 0x000009f401070810 */ /* 0x000fe20007ffe0ff */
[----:B------:R2:W-:Y:S01]  /*3420*/  STL.64 [R1], R8 ;  /* 0x0000000801007387 */ /* 0x0005e20000100a00 */
[----:B------:R-:W-:-:S02]  /*3430*/  MOV R14, 0x4912f03a ;  /* 0x4912f03a000e7802 */ /* 0x000fc40000000f00 */
[----:B------:R-:W-:Y:S01]  /*3440*/  MOV R15, 0x4a5481c1 ;  /* 0x4a5481c1000f7802 */ /* 0x000fe20000000f00 */
[----:B------:R3:W-:Y:S01]  /*3450*/  STL.64 [R1+0x8], R10 ;  /* 0x0000080a01007387 */ /* 0x0007e20000100a00 */
[----:B0-----:R-:W-:Y:S02]  /*3460*/  MOV R12, 0x1 ;  /* 0x00000001000c7802 */ /* 0x001fe40000000f00 */
[----:B------:R-:W-:Y:S01]  /*3470*/  @P0 MOV R12, 0xffffffff ;  /* 0xffffffff000c0802 */ /* 0x000fe20000000f00 */
[----:B------:R0:W-:Y:S01]  /*3480*/  STL [R1+0x9c4], R24 ;  /* 0x0009c41801007387 */ /* 0x0001e20000100800 */
[----:B------:R-:W-:Y:S02]  /*3490*/  MOV R17, 0x4c255322 ;  /* 0x4c25532200117802 */ /* 0x000fe40000000f00 */
[----:B-1----:R-:W-:Y:S01]  /*34a0*/  SHF.L.U32 R18, R12, 0x2, RZ ;  /* 0x000000020c127819 */ /* 0x002fe200000006ff */
[----:B--2---:R-:W-:Y:S01]  /*34b0*/  IMAD.MOV.U32 R8, RZ, RZ, 0x46ff3c00 ;  /* 0x46ff3c00ff087424 */ /* 0x004fe200078e00ff */
[----:B------:R-:W-:Y:S01]  /*34c0*/  MOV R9, 0x48ae85e0 ;  /* 0x48ae85e000097802 */ /* 0x000fe20000000f00 */
[----:B------:R1:W-:Y:S01]  /*34d0*/  STL.64 [R1+0x18], R14 ;  /* 0x0000180e01007387 */ /* 0x0003e20000100a00 */
[----:B------:R-:W-:Y:S01]  /*34e0*/  IADD3 R7, R7, R18, RZ ;  /* 0x0000001207077210 */ /* 0x000fe20007ffe0ff */
[----:B---3--:R-:W-:Y:S01]  /*34f0*/  IMAD.MOV.U32 R11, RZ, RZ, 0x4b4b8b8f ;  /* 0x4b4b8b8fff0b7424 */ /* 0x008fe200078e00ff */
[----:B------:R-:W-:Y:S01]  /*3500*/  MOV R10, 0x4a20fbd8 ;  /* 0x4a20fbd8000a7802 */ /* 0x000fe20000000f00 */
[----:B------:R2:W-:Y:S01]  /*3510*/  STL.64 [R1+0x9d0], R8 ;  /* 0x0009d00801007387 */ /* 0x0005e20000100a00 */
[----:B------:R-:W-:Y:S01]  /*3520*/  MOV R20, 0x42840000 ;  /* 0x4284000000147802 */ /* 0x000fe20000000f00 */
[----:B0-----:R-:W-:Y:S01]  /*3530*/  IMAD.MOV.U32 R24, RZ, RZ, 0x4c2f75b4 ;  /* 0x4c2f75b4ff187424 */ /* 0x001fe200078e00ff */
[----:B------:R-:W-:Y:S01]  /*3540*/  MOV R21, 0x44f0a000 ;  /* 0x44f0a00000157802 */ /* 0x000fe20000000f00 */
[----:B------:R0:W-:Y:S01]  /*3550*/  STL.64 [R1+0x9d8], R10 ;  /* 0x0009d80a01007387 */ /* 0x0001e20000100a00 */
[----:B------:R-:W-:-:S02]  /*3560*/  MOV R25, 0x4cc8c38c ;  /* 0x4cc8c38c00197802 */ /* 0x000fc40000000f00 */
[----:B------:R-:W-:Y:S01]  /*3570*/  MOV R26, 0x4d0fed36 ;  /* 0x4d0fed36001a7802 */ /* 0x000fe20000000f00 */
[----:B------:R3:W-:Y:S01]  /*3580*/  STL.64 [R1+0x20], R16 ;  /* 0x0000201001007387 */ /* 0x0007e20000100a00 */
[----:B-1----:R-:W-:Y:S02]  /*3590*/  IMAD.MOV.U32 R14, RZ, RZ, 0x4c5914c6 ;  /* 0x4c5914c6ff0e7424 */ /* 0x002fe400078e00ff */
[----:B--2---:R-:W-:Y:S01]  /*35a0*/  IMAD.IADD R8, R7, 0x1, R18 ;  /* 0x0000000107087824 */ /* 0x004fe200078e0212 */
[----:B------:R-:W-:Y:S01]  /*35b0*/  STL.64 [R1+0x9c8], R20 ;  /* 0x0009c81401007387 */ /* 0x000fe20000100a00 */
[----:B0-----:R-:W-:-:S03]  /*35c0*/  MOV R11, RZ ;  /* 0x000000ff000b7202 */ /* 0x001fc60000000f00 */
[----:B------:R-:W-:Y:S01]  /*35d0*/  STL.64 [R1+0x9e0], R24 ;  /* 0x0009e01801007387 */ /* 0x000fe20000100a00 */
[----:B------:R-:W-:Y:S02]  /*35e0*/  @P0 MOV R11, 0xc ;  /* 0x0000000c000b0802 */ /* 0x000fe40000000f00 */
[----:B---3--:R-:W-:Y:S01]  /*35f0*/  MOV R16, 0x4c184540 ;  /* 0x4c18454000107802 */ /* 0x008fe20000000f00 */
[----:B------:R-:W-:Y:S01]  /*3600*/  IMAD.MOV.U32 R17, RZ, RZ, RZ ;  /* 0x000000ffff117224 */ /* 0x000fe200078e00ff */
[-C--:B------:R-:W-:Y:S01]  /*3610*/  IADD3 R9, R8, R18.reuse, RZ ;  /* 0x0000001208097210 */ /* 0x080fe20007ffe0ff */
[----:B------:R-:W-:Y:S01]  /*3620*/  IMAD.IADD R12, R11, 0x1, R12 ;  /* 0x000000010b0c7824 */ /* 0x000fe200078e020c */
[----:B------:R0:W-:Y:S02]  /*3630*/  STL.64 [R1+0x9e8], R26 ;  /* 0x0009e81a01007387 */ /* 0x0001e40000100a00 */
[----:B------:R-:W-:Y:S02]  /*3640*/  IADD3 R11, R9, R18, RZ ;  /* 0x00000012090b7210 */ /* 0x000fe40007ffe0ff */
[----:B------:R1:W-:Y:S04]  /*3650*/  STL.64 [R1+0x9f0], R16 ;  /* 0x0009f01001007387 */ /* 0x0003e80000100a00 */
[----:B------:R2:W-:Y:S01]  /*3660*/  STL [R1+0x30], R14 ;  /* 0x0000300e01007387 */ /* 0x0005e20000100800 */
[----:B------:R-:W-:-:S03]  /*3670*/  LEA R12, R12, R1, 0x2 ;  /* 0x000000010c0c7211 */ /* 0x000fc600078e10ff */
[----:B------:R-:W3:Y:S01]  /*3680*/  LDL R7, [R7] ;  /* 0x0000000007077983 */ /* 0x000ee20000100800 */
[----:B------:R-:W-:-:S03]  /*3690*/  IMAD.IADD R10, R11, 0x1, R18 ;  /* 0x000000010b0a7824 */ /* 0x000fc600078e0212 */
[----:B------:R-:W4:Y:S01]  /*36a0*/  LDL R8, [R8] ;  /* 0x0000000008087983 */ /* 0x000f220000100800 */
[----:B0-----:R-:W-:-:S03]  /*36b0*/  IADD3 R27, R18, R12, RZ ;  /* 0x0000000c121b7210 */ /* 0x001fc60007ffe0ff */
[----:B------:R-:W5:Y:S01]  /*36c0*/  LDL R9, [R9] ;  /* 0x0000000009097983 */ /* 0x000f620000100800 */
[-C--:B------:R-:W-:Y:S01]  /*36d0*/  IADD3 R15, R10, R18.reuse, RZ ;  /* 0x000000120a0f7210 */ /* 0x080fe20007ffe0ff */
[--C-:B------:R-:W-:Y:S02]  /*36e0*/  IMAD.IADD R35, R27, 0x1, R18.reuse ;  /* 0x000000011b237824 */ /* 0x100fe400078e0212 */
[----:B------:R0:W5:Y:S01]  /*36f0*/  LDL R19, [R11] ;  /* 0x000000000b137983 */ /* 0x0001620000100800 */
[-C--:B-1----:R-:W-:Y:S02]  /*3700*/  IADD3 R17, R15, R18.reuse, RZ ;  /* 0x000000120f117210 */ /* 0x082fe40007ffe0ff */
[-C--:B------:R-:W-:Y:S01]  /*3710*/  IADD3 R33, R35, R18.reuse, RZ ;  /* 0x0000001223217210 */ /* 0x080fe20007ffe0ff */
[----:B------:R-:W5:Y:S04]  /*3720*/  LDL R25, [R12] ;  /* 0x000000000c197983 */ /* 0x000f680000100800 */
[----:B------:R-:W5:Y:S01]  /*3730*/  LDL R21, [R10] ;  /* 0x000000000a157983 */ /* 0x000f620000100800 */
[----:B------:R-:W-:Y:S01]  /*3740*/  IMAD.IADD R13, R17, 0x1, R18 ;  /* 0x00000001110d7824 */ /* 0x000fe200078e0212 */
[----:B------:R-:W-:-:S02]  /*3750*/  IADD3 R29, R33, R18, RZ ;  /* 0x00000012211d7210 */ /* 0x000fc40007ffe0ff */
[----:B------:R1:W5:Y:S04]  /*3760*/  LDL R44, [R27] ;  /* 0x000000001b2c7983 */ /* 0x0003680000100800 */
[----:B------:R2:W5:Y:S01]  /*3770*/  LDL R42, [R15] ;  /* 0x000000000f2a7983 */ /* 0x0005620000100800 */
[----:B0-----:R-:W-:-:S03]  /*3780*/  IADD3 R11, R13, R18, RZ ;  /* 0x000000120d0b7210 */ /* 0x001fc60007ffe0ff */
[----:B------:R-:W5:Y:S01]  /*3790*/  LDL R40, [R35] ;  /* 0x0000000023287983 */ /* 0x000f620000100800 */
[----:B-1----:R-:W-:-:S03]  /*37a0*/  IMAD.IADD R27, R29, 0x1, R18 ;  /* 0x000000011d1b7824 */ /* 0x002fc600078e0212 */
[----:B------:R0:W5:Y:S01]  /*37b0*/  LDL R38, [R17] ;  /* 0x0000000011267983 */ /* 0x0001620000100800 */
[----:B--2---:R-:W-:-:S03]  /*37c0*/  IADD3 R15, R11, R18, RZ ;  /* 0x000000120b0f7210 */ /* 0x004fc60007ffe0ff */
[----:B------:R-:W2:Y:S01]  /*37d0*/  LDL R36, [R33] ;  /* 0x0000000021247983 */ /* 0x000ea20000100800 */
[----:B------:R-:W-:-:S03]  /*37e0*/  IADD3 R37, R27, R18, RZ ;  /* 0x000000121b257210 */ /* 0x000fc60007ffe0ff */
[----:B------:R1:W2:Y:S01]  /*37f0*/  LDL R34, [R13] ;  /* 0x000000000d227983 */ /* 0x0002a20000100800 */
[----:B0-----:R-:W-:-:S03]  /*3800*/  IMAD.IADD R17, R15, 0x1, R18 ;  /* 0x000000010f117824 */ /* 0x001fc600078e0212 */
[----:B------:R0:W2:Y:S01]  /*3810*/  LDL R32, [R29] ;  /* 0x000000001d207983 */ /* 0x0000a20000100800 */
[----:B------:R-:W-:-:S03]  /*3820*/  IADD3 R35, R37, R18, RZ ;  /* 0x0000001225237210 */ /* 0x000fc60007ffe0ff */
[----:B------:R-:W2:Y:S01]  /*3830*/  LDL R28, [R11] ;  /* 0x000000000b1c7983 */ /* 0x000ea20000100800 */
[----:B-1----:R-:W-:-:S03]  /*3840*/  IADD3 R13, R17, R18, RZ ;  /* 0x00000012110d7210 */ /* 0x002fc60007ffe0ff */
[----:B------:R1:W2:Y:S04]  /*3850*/  LDL R26, [R27] ;  /* 0x000000001b1a7983 */ /* 0x0002a80000100800 */
[----:B------:R-:W2:Y:S01]  /*3860*/  LDL R24, [R15] ;  /* 0x000000000f187983 */ /* 0x000ea20000100800 */
[----:B------:R-:W-:-:S03]  /*3870*/  IMAD.IADD R33, R35, 0x1, R18 ;  /* 0x0000000123217824 */ /* 0x000fc600078e0212 */
[----:B------:R-:W2:Y:S04]  /*3880*/  LDL R20, [R37] ;  /* 0x0000000025147983 */ /* 0x000ea80000100800 */
[----:B------:R1:W2:Y:S01]  /*3890*/  LDL R14, [R17] ;  /* 0x00000000110e7983 */ /* 0x0002a20000100800 */
[----:B0-----:R-:W-:-:S03]  /*38a0*/  IADD3 R29, R33, R18, RZ ;  /* 0x00000012211d7210 */ /* 0x001fc60007ffe0ff */
[----:B------:R-:W2:Y:S04]  /*38b0*/  LDL R10, [R35] ;  /* 0x00000000230a7983 */ /* 0x000ea80000100800 */
[----:B------:R-:W2:Y:S01]  /*38c0*/  LDL R13, [R13] ;  /* 0x000000000d0d7983 */ /* 0x000ea20000100800 */
[----:B-1----:R-:W-:-:S03]  /*38d0*/  IADD3 R27, R29, R18, RZ ;  /* 0x000000121d1b7210 */ /* 0x002fc60007ffe0ff */
[----:B------:R-:W2:Y:S02]  /*38e0*/  LDL R11, [R33] ;  /* 0x00000000210b7983 */ /* 0x000ea40000100800 */
[----:B------:R-:W-:Y:S02]  /*38f0*/  IMAD.IADD R16, R27, 0x1, R18 ;  /* 0x000000011b107824 */ /* 0x000fe400078e0212 */
[----:B------:R-:W2:Y:S04]  /*3900*/  LDL R12, [R29] ;  /* 0x000000001d0c7983 */ /* 0x000ea80000100800 */
[----:B------:R-:W2:Y:S04]  /*3910*/  LDL R15, [R27] ;  /* 0x000000001b0f7983 */ /* 0x000ea80000100800 */
[----:B------:R-:W2:Y:S01]  /*3920*/  LDL R16, [R16] ;  /* 0x0000000010107983 */ /* 0x000ea20000100800 */
[----:B------:R-:W-:-:S02]  /*3930*/  MOV R17, R5 ;  /* 0x0000000500117202 */ /* 0x000fc40000000f00 */
[----:B------:R-:W-:Y:S02]  /*3940*/  @P0 MOV R17, R0 ;  /* 0x0000000000110202 */ /* 0x000fe40000000f00 */
[----:B------:R-:W-:-:S05]  /*3950*/  FSET.BF.LEU.FTZ.AND R0, |R5|, 1, PT ;  /* 0x3f8000000500780a */ /* 0x000fca000381b200 */
[-C--:B---3--:R-:W-:Y:S01]  /*3960*/  FFMA.FTZ R7, R0, R17.reuse, R7 ;  /* 0x0000001100077223 */ /* 0x088fe20000010007 */
[----:B------:R-:W-:Y:S01]  /*3970*/  IMAD.MOV.U32 R0, RZ, RZ, 0x3bc6a26b ;  /* 0x3bc6a26bff007424 */ /* 0x000fe200078e00ff */
[----:B------:R-:W-:Y:S02]  /*3980*/  @P0 MOV R0, 0x4c5914c6 ;  /* 0x4c5914c600000802 */ /* 0x000fe40000000f00 */
[----:B----4-:R-:W-:Y:S01]  /*3990*/  FFMA.FTZ R8, R7, R17, R8 ;  /* 0x0000001107087223 */ /* 0x010fe20000010008 */
[----:B------:R-:W-:-:S03]  /*39a0*/  FADD.FTZ R7, R5, 6.0246801376342773438 ;  /* 0x40c0ca2e05077421 */ /* 0x000fc60000010000 */
[----:B-----5:R-:W-:Y:S01]  /*39b0*/  FFMA.FTZ R8, R8, R17, R9 ;  /* 0x0000001108087223 */ /* 0x020fe20000010009 */
[----:B------:R-:W-:-:S03]  /*39c0*/  FADD.FTZ R18, R7, -0.5 ;  /* 0xbf00000007127421 */ /* 0x000fc60000010000 */
[-C--:B------:R-:W-:Y:S01]  /*39d0*/  FFMA.FTZ R8, R8, R17.reuse, R19 ;  /* 0x0000001108087223 */ /* 0x080fe20000010013 */
[----:B------:R-:W-:Y:S01]  /*39e0*/  FMUL.FTZ R9, R18, 0.36787945032119750977 ;  /* 0x3ebc5ab212097820 */ /* 0x000fe20000410000 */
[----:B------:R-:W-:Y:S02]  /*39f0*/  FFMA.FTZ R25, R17, R0, R25 ;  /* 0x0000000011197223 */ /* 0x000fe40000010019 */
[----:B------:R-:W0:Y:S01]  /*3a00*/  @P0 MUFU.LG2 R0, R5 ;  /* 0x0000000500000308 */ /* 0x000e220000000c00 */
[-C--:B------:R-:W-:Y:S01]  /*3a10*/  FFMA.FTZ R21, R8, R17.reuse, R21 ;  /* 0x0000001108157223 */ /* 0x080fe20000010015 */
[----:B------:R-:W-:-:S06]  /*3a20*/  FFMA.FTZ R25, R25, R17, R44 ;  /* 0x0000001119197223 */ /* 0x000fcc000001002c */
[----:B------:R-:W-:Y:S01]  /*3a30*/  MUFU.SQRT R8, R9 ;  /* 0x0000000900087308 */ /* 0x000fe20000002000 */
[-C--:B------:R-:W-:Y:S01]  /*3a40*/  FFMA.FTZ R21, R21, R17.reuse, R42 ;  /* 0x0000001115157223 */ /* 0x080fe2000001002a */
[-C--:B------:R-:W-:Y:S01]  /*3a50*/  FFMA.FTZ R25, R25, R17.reuse, R40 ;  /* 0x0000001119197223 */ /* 0x080fe20000010028 */
[----:B0-----:R-:W-:Y:S02]  /*3a60*/  @P0 FMUL.FTZ R0, RZ, R0 ;  /* 0x00000000ff000220 */ /* 0x001fe40000410000 */
[-C--:B------:R-:W-:Y:S01]  /*3a70*/  FFMA.FTZ R21, R21, R17.reuse, R38 ;  /* 0x0000001115157223 */ /* 0x080fe20000010026 */
[----:B--2---:R-:W-:-:S03]  /*3a80*/  FFMA.FTZ R25, R25, R17, R36 ;  /* 0x0000001119197223 */ /* 0x004fc60000010024 */
        /* <DEDUP_REMOVED lines=12> */
[----:B------:R-:W-:-:S04]  /*3b50*/  FFMA.FTZ R12, R11, R17, R12 ;  /* 0x000000110b0c7223 */ /* 0x000fc8000001000c */
[----:B------:R-:W-:-:S04]  /*3b60*/  FFMA.FTZ R15, R12, R17, R15 ;  /* 0x000000110c0f7223 */ /* 0x000fc8000001000f */
[----:B------:R-:W-:-:S04]  /*3b70*/  FFMA.FTZ R15, R15, R17, R16 ;  /* 0x000000110f0f7223 */ /* 0x000fc80000010010 */
        /* <DEDUP_REMOVED lines=10> */
[----:B------:R-:W-:Y:S01]  /*3c20*/  IMAD.MOV.U32 R13, RZ, RZ, 0x3e800000 ;  /* 0x3e800000ff0d7424 */ /* 0x000fe200078e00ff */
[----:B------:R-:W-:Y:S01]  /*3c30*/  MOV R16, 0x3d39bf78 ;  /* 0x3d39bf7800107802 */ /* 0x000fe20000000f00 */
[----:B------:R-:W-:Y:S01]  /*3c40*/  FADD.FTZ R0, R23, 0.5 ;  /* 0x3f00000017007421 */ /* 0x000fe20000010000 */
[----:B------:R-:W-:Y:S02]  /*3c50*/  BSSY B3, `(.L_x_1284) ;  /* 0x0000027000037945 */ /* 0x000fe40003800000 */
        /* <DEDUP_REMOVED lines=12> */
[----:B------:R-:W-:Y:S02]  /*3d20*/  IMAD.MOV.U32 R10, RZ, RZ, 0x1 ;  /* 0x00000001ff0a7424 */ /* 0x000fe400078e00ff */
[----:B------:R-:W-:Y:S01]  /*3d30*/  FMUL.FTZ R7, R7, 1.1920928955078125e-07 ;  /* 0x3400000007077820 */ /* 0x000fe20000410000 */
        /* <DEDUP_REMOVED lines=24> */
.L_x_1285:
[----:B------:R-:W-:Y:S05]  /*3ec0*/  BSYNC B3 ;  /* 0x0000000000037941 */ /* 0x000fea0003800000 */
.L_x_1284:
[----:B------:R-:W-:Y:S01]  /*3ed0*/  UMOV UR8, 0xc0000000 ;  /* 0xc000000000087882 */ /* 0x000fe20000000000 */
[----:B------:R-:W-:Y:S01]  /*3ee0*/  UMOV UR9, 0x40161945 ;  /* 0x4016194500097882 */ /* 0x000fe20000000000 */
[----:B------:R-:W-:Y:S01]  /*3ef0*/  FADD.FTZ R0, -R0, R7 ;  /* 0x0000000700007221 */ /* 0x000fe20000010100 */
[----:B0-----:R-:W-:Y:S01]  /*3f00*/  DMUL R18, R10, -UR8 ;  /* 0x800000080a127c28 */ /* 0x001fe20008000000 */
[----:B------:R-:W-:Y:S02]  /*3f10*/  BSSY B4, `(.L_x_1286) ;  /* 0x0000010000047945 */ /* 0x000fe40003800000 */
[----:B------:R-:W-:-:S04]  /*3f20*/  FMUL.FTZ R0, R5, R0 ;  /* 0x0000000005007220 */ /* 0x000fc80000410000 */
[----:B------:R0:W1:Y:S01]  /*3f30*/  F2F.F64.F32 R20, R0 ;  /* 0x0000000000147310 */ /* 0x0000620000201800 */
[----:B------:R-:W-:Y:S02]  /*3f40*/  DMUL R10, R18, R16 ;  /* 0x00000010120a7228 */ /* 0x000fe40000000000 */
[----:B------:R-:W-:-:S06]  /*3f50*/  FSETP.GEU.AND P1, PT, |R19|, 6.5827683646048100446e-37, PT ;  /* 0x036000001300780b */ /* 0x000fcc0003f2e200 */
[----:B------:R-:W-:-:S08]  /*3f60*/  DFMA R12, -R14, R10, R18 ;  /* 0x0000000a0e0c722b */ /* 0x000fd00000000112 */
[----:B------:R-:W-:-:S10]  /*3f70*/  DFMA R10, R16, R12, R10 ;  /* 0x0000000c100a722b */ /* 0x000fd4000000000a */
[----:B------:R-:W-:-:S05]  /*3f80*/  FFMA R7, RZ, R15, R11 ;  /* 0x0000000fff077223 */ /* 0x000fca000000000b */
[----:B------:R-:W-:-:S13]  /*3f90*/  FSETP.GT.AND P0, PT, |R7|, 1.469367938527859385e-39, PT ;  /* 0x001000000700780b */ /* 0x000fda0003f04200 */
[----:B01----:R-:W-:Y:S05]  /*3fa0*/  @P0 BRA P1, `(.L_x_1287) ;  /* 0x0000000000180947 */ /* 0x003fea0000800000 */
[----:B------:R-:W-:Y:S01]  /*3fb0*/  MOV R16, R18 ;  /* 0x0000001200107202 */ /* 0x000fe20000000f00 */
[----:B------:R-:W-:Y:S01]  /*3fc0*/  IMAD.MOV.U32 R17, RZ, RZ, R19 ;  /* 0x000000ffff117224 */ /* 0x000fe200078e0013 */
[----:B------:R-:W-:-:S07]  /*3fd0*/  MOV R0, 0x3ff0 ;  /* 0x00003ff000007802 */ /* 0x000fce0000000f00 */
[----:B------:R-:W-:Y:S05]  /*3fe0*/  CALL.REL.NOINC `($__internal_4_$__cuda_sm20_div_rn_f64_full) ;  /* 0x0000025400f47944 */ /* 0x000fea0003c00000 */
[----:B------:R-:W-:Y:S02]  /*3ff0*/  MOV R10, R18 ;  /* 0x00000012000a7202 */ /* 0x000fe40000000f00 */
[----:B------:R-:W-:-:S07]  /*4000*/  MOV R11, R19 ;  /* 0x00000013000b7202 */ /* 0x000fce0000000f00 */
.L_x_1287:
[----:B------:R-:W-:Y:S05]  /*4010*/  BSYNC B4 ;  /* 0x0000000000047941 */ /* 0x000fea0003800000 */
.L_x_1286:
        /* <DEDUP_REMOVED lines=53> */
[----:B------:R-:W-:Y:S02]  /*4370*/  @!P0 LEA.HI R0, R10, R10, RZ, 0x1 ;  /* 0x0000000a0a008211 */ /* 0x000fe400078f08ff */
[----:B------:R-:W-:Y:S02]  /*4380*/  FSEL R9, R9, RZ, P1 ;  /* 0x000000ff09097208 */ /* 0x000fe40000800000 */
[----:B------:R-:W-:-:S05]  /*4390*/  @!P0 SHF.R.S32.HI R11, RZ, 0x1, R0 ;  /* 0x00000001ff0b8819 */ /* 0x000fca0000011400 */
[----:B------:R-:W-:Y:S01]  /*43a0*/  @!P0 IMAD.IADD R10, R10, 0x1, -R11 ;  /* 0x000000010a0a8824 */ /* 0x000fe200078e0a0b */
[----:B------:R-:W-:-:S04]  /*43b0*/  @!P0 LEA R11, R11, R13, 0x14 ;  /* 0x0000000d0b0b8211 */ /* 0x000fc800078ea0ff */
[----:B------:R-:W-:Y:S02]  /*43c0*/  @!P0 LEA R13, R10, 0x3ff00000, 0x14 ;  /* 0x3ff000000a0d8811 */ /* 0x000fe400078ea0ff */
[----:B------:R-:W-:Y:S01]  /*43d0*/  @!P0 MOV R10, R12 ;  /* 0x0000000c000a8202 */ /* 0x000fe20000000f00 */
[----:B------:R-:W-:-:S06]  /*43e0*/  @!P0 IMAD.MOV.U32 R12, RZ, RZ, RZ ;  /* 0x000000ffff0c8224 */ /* 0x000fcc00078e00ff */
[----:B------:R-:W-:-:S11]  /*43f0*/  @!P0 DMUL R8, R10, R12 ;  /* 0x0000000c0a088228 */ /* 0x000fd60000000000 */
.L_x_1289:
[----:B------:R-:W-:Y:S05]  /*4400*/  BSYNC B3 ;  /* 0x0000000000037941 */ /* 0x000fea0003800000 */
.L_x_1288:
[----:B0-----:R-:W-:Y:S01]  /*4410*/  DMUL R14, R14, R8 ;  /* 0x000000080e0e7228 */ /* 0x001fe20000000000 */
[----:B------:R-:W-:Y:S01]  /*4420*/  UMOV UR8, 0xf0000000 ;  /* 0xf000000000087882 */ /* 0x000fe20000000000 */
[----:B------:R-:W-:-:S04]  /*4430*/  UMOV UR9, 0x380fffff ;  /* 0x380fffff00097882 */ /* 0x000fc80000000000 */
[----:B------:R-:W0:Y:S02]  /*4440*/  F2F.F32.F64 R8, R14 ;  /* 0x0000000e00087310 */ /* 0x000e240000301000 */
[----:B------:R-:W-:-:S14]  /*4450*/  DSETP.GEU.AND P0, PT, |R14|, UR8, PT ;  /* 0x000000080e007e2a */ /* 0x000fdc000bf0e200 */
[----:B0-----:R-:W-:Y:S01]  /*4460*/  @!P0 FMUL R8, R8, 1.175494350822287508e-38 ;  /* 0x0080000008088820 */ /* 0x001fe20000400000 */
[----:B------:R-:W-:Y:S06]  /*4470*/  BRA `(.L_x_1290) ;  /* 0x0000000c00a07947 */ /* 0x000fec0003800000 */
.L_x_1283:
        /* <DEDUP_REMOVED lines=10> */
.L_x_1282:
        /* <DEDUP_REMOVED lines=10> */
[C---:B------:R-:W-:Y:S02]  /*45c0*/  IADD3 R0, R13.reuse, -0x3f2aaaab, RZ ;  /* 0xc0d555550d007810 */ /* 0x040fe40007ffe0ff */
[----:B------:R-:W-:Y:S02]  /*45d0*/  ISETP.GE.U32.AND P1, PT, R13, 0x7f800000, PT ;  /* 0x7f8000000d00780c */ /* 0x000fe40003f26070 */
        /* <DEDUP_REMOVED lines=17> */
[----:B------:R-:W-:Y:S01]  /*46f0*/  HFMA2.MMA R9, -RZ, RZ, 0.78662109375, -1877 ;  /* 0x3a4be755ff097435 */ /* 0x000fe200000001ff */
[----:B------:R-:W-:Y:S01]  /*4700*/  FFMA.FTZ R11, R10, R11, R10 ;  /* 0x0000000b0a0b7223 */ /* 0x000fe2000001000a */
[----:B------:R-:W-:-:S03]  /*4710*/  @P1 MOV R10, 0x7f800000 ;  /* 0x7f800000000a1802 */ /* 0x000fc60000000f00 */
[----:B------:R-:W-:Y:S02]  /*4720*/  FFMA.FTZ R0, R0, 0.69314718246459960938, R11 ;  /* 0x3f31721800007823 */ /* 0x000fe4000001000b */
[----:B------:R-:W-:-:S03]  /*4730*/  @P1 FFMA.FTZ R0, R13, R10, +INF ;  /* 0x7f8000000d001423 */ /* 0x000fc6000001000a */
        /* <DEDUP_REMOVED lines=11> */
.L_x_1293:
        /* <DEDUP_REMOVED lines=13> */
.L_x_1292:
        /* <DEDUP_REMOVED lines=15> */
.L_x_1295:
        /* <DEDUP_REMOVED lines=16> */
.L_x_1296:
        /* <DEDUP_REMOVED lines=36> */
.L_x_1294:
[----:B------:R-:W-:Y:S05]  /*4cf0*/  BSYNC B3 ;  /* 0x0000000000037941 */ /* 0x000fea0003800000 */
.L_x_1291:
        /* <DEDUP_REMOVED lines=13> */
[----:B------:R-:W-:Y:S01]  /*4dd0*/  IMAD.MOV.U32 R12, RZ, RZ, 0x3c0885e4 ;  /* 0x3c0885e4ff0c7424 */ /* 0x000fe200078e00ff */
[----:B------:R-:W-:Y:S01]  /*4de0*/  HFMA2.MMA R7, -RZ, RZ, -0.66259765625, 2.662109375 ;  /* 0xb94d4153ff077435 */ /* 0x000fe200000001ff */
[----:B------:R-:W0:Y:S08]  /*4df0*/  F2I.NTZ R14, R0 ;  /* 0x00000000000e7305 */ /* 0x000e300000203100 */
[----:B------:R-:W1:Y:S01]  /*4e00*/  FRND R10, R0 ;  /* 0x00000000000a7307 */ /* 0x000e620000201000 */
[----:B0-----:R-:W-:-:S02]  /*4e10*/  LOP3.LUT P1, RZ, R14, 0x1, RZ, 0xc0, !PT ;  /* 0x000000010eff7812 */ /* 0x001fc4000782c0ff */
        /* <DEDUP_REMOVED lines=43> */
.L_x_1299:
[----:B------:R-:W-:Y:S01]  /*50d0*/  FSETP.GEU.FTZ.AND P0, PT, |R5|, 1.175494350822287508e-38, PT ;  /* 0x008000000500780b */ /* 0x000fe20003f1e200 */
[----:B------:R-:W-:-:S03]  /*50e0*/  HFMA2.MMA R10, -RZ, RZ, 1.5048828125, 33.21875 ;  /* 0x3e055027ff0a7435 */ /* 0x000fc600000001ff */
        /* <DEDUP_REMOVED lines=24> */
.L_x_1298:
[----:B------:R-:W-:Y:S05]  /*5270*/  BSYNC B3 ;  /* 0x0000000000037941 */ /* 0x000fea0003800000 */
.L_x_1297:
        /* <DEDUP_REMOVED lines=8> */
.L_x_1290:
[----:B------:R-:W-:Y:S05]  /*5300*/  BSYNC B2 ;  /* 0x0000000000027941 */ /* 0x000fea0003800000 */
.L_x_1281:
[----:B-1----:R-:W-:Y:S02]  /*5310*/  FSETP.NEU.FTZ.AND P0, PT, R8, RZ, PT ;  /* 0x000000ff0800720b */ /* 0x002fe40003f1d000 */
[----:B0-----:R-:W-:-:S11]  /*5320*/  MOV R0, RZ ;  /* 0x000000ff00007202 */ /* 0x001fd60000000f00 */
[----:B------:R-:W-:Y:S05]  /*5330*/  @!P0 BRA `(.L_x_1276) ;  /* 0x000000bc00548947 */ /* 0x000fea0003800000 */
[----:B------:R-:W-:Y:S01]  /*5340*/  HFMA2.MMA R0, -RZ, RZ, 0, 0 ;  /* 0x00000000ff007435 */ /* 0x000fe200000001ff */
[----:B------:R-:W-:Y:S01]  /*5350*/  BSSY B2, `(.L_x_1300) ;  /* 0x000000e000027945 */ /* 0x000fe20003800000 */
[----:B------:R-:W-:Y:S01]  /*5360*/  HFMA2.MMA R10, -RZ, RZ, 1.875, 0 ;  /* 0x3f800000ff0a7435 */ /* 0x000fe200000001ff */
[----:B------:R-:W-:Y:S01]  /*5370*/  IMAD.MOV.U32 R7, RZ, RZ, 0x3f800000 ;  /* 0x3f800000ff077424 */ /* 0x000fe200078e00ff */
[----:B------:R-:W-:-:S09]  /*5380*/  MOV R9, R5 ;  /* 0x0000000500097202 */ /* 0x000fd20000000f00 */
.L_x_1301:
        /* <DEDUP_REMOVED lines=11> */
.L_x_1300:
[----:B------:R-:W0:Y:S01]  /*5440*/  MUFU.RCP R5, R5 ;  /* 0x0000000500057308 */ /* 0x000e220000001000 */
[----:B------:R-:W-:-:S04]  /*5450*/  FMUL.FTZ R0, R10, R8 ;  /* 0x000000080a007220 */ /* 0x000fc80000410000 */
[----:B0-----:R-:W-:Y:S01]  /*5460*/  FMUL.FTZ R0, R0, R5 ;  /* 0x0000000500007220 */ /* 0x001fe20000410000 */
[----:B------:R-:W-:Y:S06]  /*5470*/  BRA `(.L_x_1276) ;  /* 0x000000bc00047947 */ /* 0x000fec0003800000 */
.L_x_1280:
[----:B------:R-:W-:Y:S02]  /*5480*/  MOV R28, R2 ;  /* 0x00000002001c7202 */ /* 0x000fe40000000f00 */
[----:B------:R-:W-:-:S07]  /*5490*/  MOV R2, 0x54b0 ;  /* 0x000054b000027802 */ /* 0x000fce0000000f00 */
[----:B------:R-:W-:Y:S05]  /*54a0*/  CALL.REL.NOINC `($_ZN2at6native18elementwise_kernelILi128ELi2EZNS0_22gpu_kernel_impl_nocastIN48_GLOBAL__N__08322988_15_IGammaKernel_cu_cb51a28d10CalcIgammaIfEEEEvRNS_18TensorIteratorBaseERKT_EUliE_EEviT1_$_ZN46_INTERNAL_08322988_15_IGammaKernel_cu_cb51a28d48_GLOBAL__N__08322988_15_IGammaKernel_cu_cb51a28d12calc_igammacIfEET_S2_S2_) ;  /* 0x000000bc00047944 */ /* 0x000fea0003c00000 */
[----:B------:R-:W-:Y:S01]  /*54b0*/  FADD.FTZ R0, -R5, 1 ;  /* 0x3f80000005007421 */ /* 0x000fe20000010100 */
[----:B------:R-:W-:Y:S06]  /*54c0*/  BRA `(.L_x_1276) ;  /* 0x000000b800f07947 */ /* 0x000fec0003800000 */
.L_x_1279:
[----:B------:R-:W-:Y:S01]  /*54d0*/  IMAD.MOV.U32 R12, RZ, RZ, 0x39b8ef1d ;  /* 0x39b8ef1dff0c7424 */ /* 0x000fe200078e00ff */
[----:B------:R-:W-:Y:S01]  /*54e0*/  MOV R13, 0xb93b7038 ;  /* 0xb93b7038000d7802 */ /* 0x000fe20000000f00 */
[----:B------:R-:W-:Y:S01]  /*54f0*/  HFMA2.MMA R14, -RZ, RZ, 0.517578125, 866.5 ;  /* 0x382462c5ff0e7435 */ /* 0x000fe200000001ff */
[----:B------:R-:W-:Y:S01]  /*5500*/  IMAD.MOV.U32 R15, RZ, RZ, -0x49ed5648 ;  /* 0xb612a9b8ff0f7424 */ /* 0x000fe200078e00ff */
[----:B------:R-:W-:Y:S01]  /*5510*/  HFMA2.MMA R17, -RZ, RZ, 0.33544921875, -0.410400390625 ;  /* 0x355eb691ff117435 */ /* 0x000fe200000001ff */
[----:B------:R-:W-:Y:S01]  /*5520*/  MOV R16, 0xb5f8d918 ;  /* 0xb5f8d91800107802 */ /* 0x000fe20000000f00 */
[----:B------:R0:W-:Y:S01]  /*5530*/  STL.64 [R1+0x10], R12 ;  /* 0x0000100c01007387 */ /* 0x0001e20000100a00 */
[----:B------:R-:W-:Y:S01]  /*5540*/  HFMA2.MMA R8, -RZ, RZ, -1.666015625, -0.052093505859375 ;  /* 0xbeaaaaabff087435 */ /* 0x000fe200000001ff */
[----:B------:R-:W-:Y:S01]  /*5550*/  IMAD.MOV.U32 R9, RZ, RZ, 0x3daaaaab ;  /* 0x3daaaaabff097424 */ /* 0x000fe200078e00ff */
[----:B------:R-:W-:Y:S01]  /*5560*/  HFMA2.MMA R11, -RZ, RZ, 0.82373046875, -0.25927734375 ;  /* 0x3a97b426ff0b7435 */ /* 0x000fe200000001ff */
[----:B------:R1:W-:Y:S01]  /*5570*/  STL.64 [R1+0x18], R14 ;  /* 0x0000180e01007387 */ /* 0x0003e20000100a00 */
[----:B------:R-:W-:Y:S01]  /*5580*/  MOV R10, 0xbc72b9d6 ;  /* 0xbc72b9d6000a7802 */ /* 0x000fe20000000f00 */
[----:B------:R-:W-:Y:S01]  /*5590*/  IMAD.MOV.U32 R18, RZ, RZ, -0x4bc25033 ;  /* 0xb43dafcdff127424 */ /* 0x000fe200078e00ff */
[----:B------:R-:W-:Y:S01]  /*55a0*/  MOV R19, 0x31e67ae7 ;  /* 0x31e67ae700137802 */ /* 0x000fe20000000f00 */
[----:B------:R2:W-:Y:S01]  /*55b0*/  STL.64 [R1+0x20], R16 ;  /* 0x0000201001007387 */ /* 0x0005e20000100a00 */
[----:B------:R-:W-:Y:S01]  /*55c0*/  HFMA2.MMA R25, -RZ, RZ, -0.091796875, 4972 ;  /* 0xade06cdbff197435 */ /* 0x000fe200000001ff */
[----:B------:R-:W-:Y:S01]  /*55d0*/  MOV R24, 0x307b7337 ;  /* 0x307b733700187802 */ /* 0x000fe20000000f00 */
[----:B------:R-:W-:Y:S01]  /*55e0*/  HFMA2.MMA R20, -RZ, RZ, 0.193359375, 15.8359375 ;  /* 0x32304bebff147435 */ /* 0x000fe200000001ff */
[----:B0-----:R-:W-:Y:S01]  /*55f0*/  MOV R12, 0x2abdd03b ;  /* 0x2abdd03b000c7802 */ /* 0x001fe20000000f00 */
[----:B------:R-:W-:Y:S01]  /*5600*/  HFMA2.MMA R13, -RZ, RZ, -0.0477294921875, -4.87109375 ;  /* 0xaa1cc4dfff0d7435 */ /* 0x000fe200000001ff */
[----:B------:R0:W-:Y:S01]  /*5610*/  STL.64 [R1], R8 ;  /* 0x0000000801007387 */ /* 0x0001e20000100a00 */
[----:B------:R-:W-:Y:S01]  /*5620*/  IMAD.MOV.U32 R21, RZ, RZ, -0x4e696f34 ;  /* 0xb19690ccff157424 */ /* 0x000fe200078e00ff */
[----:B-1----:R-:W-:Y:S01]  /*5630*/  MOV R15, 0xa6141ff4 ;  /* 0xa6141ff4000f7802 */ /* 0x002fe20000000f00 */
[----:B------:R-:W-:Y:S01]  /*5640*/  IMAD.MOV.U32 R14, RZ, RZ, 0x2900827e ;  /* 0x2900827eff0e7424 */ /* 0x000fe200078e00ff */
[----:B------:R1:W-:Y:S01]  /*5650*/  STL.64 [R1+0x8], R10 ;  /* 0x0000080a01007387 */ /* 0x0003e20000100a00 */
[-C--:B------:R-:W-:Y:S01]  /*5660*/  FMUL.FTZ R2, R2, R0.reuse ;  /* 0x0000000002027220 */ /* 0x080fe20000410000 */
[----:B--2---:R-:W-:Y:S01]  /*5670*/  HFMA2.MMA R16, -RZ, RZ, -0.027557373046875, 72.625 ;  /* 0xa70e548aff107435 */ /* 0x004fe200000001ff */
[----:B------:R-:W-:Y:S01]  /*5680*/  IMAD.MOV.U32 R17, RZ, RZ, -0x450d462a ;  /* 0xbaf2b9d6ff117424 */ /* 0x000fe200078e00ff */
[----:B------:R2:W-:Y:S01]  /*5690*/  STL.64 [R1+0x50], R12 ;  /* 0x0000500c01007387 */ /* 0x0005e20000100a00 */
[----:B------:R-:W-:Y:S01]  /*56a0*/  BSSY B2, `(.L_x_1302) ;  /* 0x00003db000027945 */ /* 0x000fe20003800000 */
[----:B------:R-:W-:Y:S01]  /*56b0*/  FSETP.GT.FTZ.AND P0, PT, R2, 1, PT ;  /* 0x3f8000000200780b */ /* 0x000fe20003f14000 */
[----:B------:R-:W-:Y:S01]  /*56c0*/  FMUL.FTZ R7, R23, R0 ;  /* 0x0000000017077220 */ /* 0x000fe20000410000 */
[----:B------:R3:W-:Y:S01]  /*56d0*/  STL.64 [R1+0x58], R14 ;  /* 0x0000580e01007387 */ /* 0x0007e20000100a00 */
[----:B0-----:R-:W-:Y:S01]  /*56e0*/  IMAD.MOV.U32 R8, RZ, RZ, -0x517fc7ac ;  /* 0xae803854ff087424 */ /* 0x001fe200078e00ff */
[----:B------:R-:W-:Y:S01]  /*56f0*/  MOV R9, 0x2dd64a3b ;  /* 0x2dd64a3b00097802 */ /* 0x000fe20000000f00 */
[----:B-1----:R-:W-:Y:S01]  /*5700*/  HFMA2.MMA R10, -RZ, RZ, -0.0732421875, -1336 ;  /* 0xacb0e538ff0a7435 */ /* 0x002fe200000001ff */
[----:B------:R-:W-:Y:S01]  /*5710*/  IMAD.MOV.U32 R11, RZ, RZ, 0x29f7cc00 ;  /* 0x29f7cc00ff0b7424 */ /* 0x000fe200078e00ff */
[----:B------:R0:W-:Y:S01]  /*5720*/  STL.64 [R1+0x60], R16 ;  /* 0x0000601001007387 */ /* 0x0001e20000100a00 */
[----:B--2---:R-:W-:Y:S01]  /*5730*/  HFMA2.MMA R12, -RZ, RZ, -0.2332763671875, 0.000720977783203125 ;  /* 0xb37711e8ff0c7435 */ /* 0x004fe200000001ff */
[----:B------:R-:W-:-:S02]  /*5740*/  IMAD.MOV.U32 R13, RZ, RZ, 0x324d53d2 ;  /* 0x324d53d2ff0d7424 */ /* 0x000fc400078e00ff */
[----:B------:R1:W-:Y:S01]  /*5750*/  STL.64 [R1+0x28], R18 ;  /* 0x0000281201007387 */ /* 0x0003e20000100a00 */
[----:B---3--:R-:W-:Y:S01]  /*5760*/  HFMA2.MMA R15, -RZ, RZ, -0.141845703125, -0.201904296875 ;  /* 0xb08ab276ff0f7435 */ /* 0x008fe200000001ff */
[----:B------:R-:W-:Y:S02]  /*5770*/  MOV R14, 0xad9a4fde ;  /* 0xad9a4fde000e7802 */ /* 0x000fe40000000f00 */
[----:B------:R2:W-:Y:S04]  /*5780*/  STL.64 [R1+0x40], R8 ;  /* 0x0000400801007387 */ /* 0x0005e80000100a00 */
[----:B------:R3:W-:Y:S01]  /*5790*/  STL.64 [R1+0x90], R12 ;  /* 0x0000900c01007387 */ /* 0x0007e20000100a00 */
[----:B0-----:R-:W-:Y:S01]  /*57a0*/  IMAD.MOV.U32 R16, RZ, RZ, 0x2fe4da1a ;  /* 0x2fe4da1aff107424 */ /* 0x001fe200078e00ff */
[----:B------:R-:W-:-:S02]  /*57b0*/  MOV R17, 0xaebc5283 ;  /* 0xaebc528300117802 */ /* 0x000fc40000000f00 */
[----:B------:R0:W-:Y:S01]  /*57c0*/  STL.64 [R1+0x98], R14 ;  /* 0x0000980e01007387 */ /* 0x0001e20000100a00 */
[----:B-1----:R-:W-:Y:S01]  /*57d0*/  HFMA2.MMA R19, -RZ, RZ, 0.89697265625, 533.5 ;  /* 0x3b2d602bff137435 */ /* 0x002fe200000001ff */
[----:B------:R-:W-:Y:S01]  /*57e0*/  MOV R18, 0xbb638e39 ;  /* 0xbb638e3900127802 */ /* 0x000fe20000000f00 */
[----:B--2---:R-:W-:Y:S01]  /*57f0*/  IMAD.MOV.U32 R8, RZ, RZ, -0x457e3585 ;  /* 0xba81ca7bff087424 */ /* 0x004fe200078e00ff */
[----:B------:R-:W-:Y:S01]  /*5800*/  MOV R9, 0x3957c1a2 ;  /* 0x3957c1a200097802 */ /* 0x000fe20000000f00 */
[----:B------:R1:W-:Y:S01]  /*5810*/  STL.64 [R1+0x48], R10 ;  /* 0x0000480a01007387 */ /* 0x0003e20000100a00 */
[----:B---3--:R-:W-:Y:S01]  /*5820*/  HFMA2.MMA R13, -RZ, RZ, -0.89794921875, -0.650390625 ;  /* 0xbb2fb934ff0d7435 */ /* 0x008fe200000001ff */
[----:B------:R-:W-:Y:S02]  /*5830*/  MOV R12, 0x3b877322 ;  /* 0x3b877322000c7802 */ /* 0x000fe40000000f00 */
[----:B------:R2:W-:Y:S01]  /*5840*/  STL.64 [R1+0xa0], R16 ;  /* 0x0000a01001007387 */ /* 0x0005e20000100a00 */
[----:B0-----:R-:W-:Y:S01]  /*5850*/  HFMA2.MMA R14, -RZ, RZ, -0.60986328125, 0.046630859375 ;  /* 0xb8e129f8ff0e7435 */ /* 0x001fe200000001ff */
[----:B------:R-:W-:-:S02]  /*5860*/  IMAD.MOV.U32 R15, RZ, RZ, 0x385dfa1f ;  /* 0x385dfa1fff0f7424 */ /* 0x000fc400078e00ff */
[----:B------:R0:W-:Y:S04]  /*5870*/  STL.64 [R1+0x70], R8 ;  /* 0x0000700801007387 */ /* 0x0001e80000100a00 */
[----:B------:R3:W-:Y:S01]  /*5880*/  STL.64 [R1+0xc8], R12 ;  /* 0x0000c80c01007387 */ /* 0x0007e20000100a00 */
[----:B-1----:R-:W-:Y:S01]  /*5890*/  IMAD.MOV.U32 R10, RZ, RZ, 0x319fac92 ;  /* 0x319fac92ff0a7424 */ /* 0x002fe200078e00ff */
[----:B------:R-:W-:Y:S01]  /*58a0*/  MOV R11, 0x34140796 ;  /* 0x34140796000b7802 */ /* 0x000fe20000000f00 */
[----:B--2---:R-:W-:Y:S01]  /*58b0*/  HFMA2.MMA R17, -RZ, RZ, 0.2210693359375, 0.00020277500152587890625 ;  /* 0x33130aa5ff117435 */ /* 0x004fe200000001ff */
[----:B------:R1:W-:Y:S01]  /*58c0*/  STL.64 [R1+0xd8], R14 ;  /* 0x0000d80e01007387 */ /* 0x0003e20000100a00 */
[----:B------:R-:W-:Y:S01]  /*58d0*/  MOV R16, 0xb7561683 ;  /* 0xb756168300107802 */ /* 0x000fe20000000f00 */
[----:B0-----:R-:W-:-:S02]  /*58e0*/  HFMA2.MMA R9, -RZ, RZ, 0.055908203125, -13.5 ;  /* 0x2b28cac0ff097435 */ /* 0x001fc400000001ff */
[----:B------:R0:W-:Y:S01]  /*58f0*/  STL.64 [R1+0x68], R18 ;  /* 0x0000681201007387 */ /* 0x0001e20000100a00 */
[----:B------:R-:W-:Y:S01]  /*5900*/  MOV R8, 0xac4e6798 ;  /* 0xac4e679800087802 */ /* 0x000fe20000000f00 */
[----:B---3--:R-:W-:Y:S01]  /*5910*/  HFMA2.MMA R12, -RZ, RZ, 0.11016845703125, -0.00012719631195068359375 ;  /* 0x2f0d882bff0c7435 */ /* 0x008fe200000001ff */
[----:B------:R-:W-:Y:S01]  /*5920*/  IMAD.MOV.U32 R13, RZ, RZ, -0x518b4439 ;  /* 0xae74bbc7ff0d7424 */ /* 0x000fe200078e00ff */
[----:B------:R2:W-:Y:S01]  /*5930*/  STL.64 [R1+0x88], R10 ;  /* 0x0000880a01007387 */ /* 0x0005e20000100a00 */
[----:B-1----:R-:W-:Y:S01]  /*5940*/  HFMA2.MMA R15, -RZ, RZ, -0.029632568359375, 0.25244140625 ;  /* 0xa796340aff0f7435 */ /* 0x002fe200000001ff */
[----:B------:R-:W-:-:S03]  /*5950*/  MOV R14, 0x2d52aed2 ;  /* 0x2d52aed2000e7802 */ /* 0x000fc60000000f00 */
[----:B------:R1:W-:Y:S01]  /*5960*/  STL.64 [R1+0x108], R12 ;  /* 0x0001080c01007387 */ /* 0x0003e20000100a00 */
[----:B0-----:R-:W-:Y:S01]  /*5970*/  HFMA2.MMA R18, -RZ, RZ, 0.043212890625, -0.006946563720703125 ;  /* 0x29889f1dff127435 */ /* 0x001fe200000001ff */
[----:B------:R-:W-:Y:S02]  /*5980*/  IMAD.MOV.U32 R19, RZ, RZ, 0x2cfc020e ;  /* 0x2cfc020eff137424 */ /* 0x000fe400078e00ff */
[----:B------:R0:W-:Y:S01]  /*5990*/  STL.64 [R1+0xe0], R16 ;  /* 0x0000e01001007387 */ /* 0x0001e20000100a00 */
[----:B--2---:R-:W-:Y:S01]  /*59a0*/  HFMA2.MMA R10, -RZ, RZ, 0.03680419921875, -5.30859375 ;  /* 0x28b6c54fff0a7435 */ /* 0x004fe200000001ff */
[----:B------:R-:W-:Y:S02]  /*59b0*/  IMAD.MOV.U32 R11, RZ, RZ, -0x586b27e4 ;  /* 0xa794d81cff0b7424 */ /* 0x000fe400078e00ff */
[----:B------:R2:W-:Y:S01]  /*59c0*/  STL.64 [R1+0xb0], R8 ;  /* 0x0000b00801007387 */ /* 0x0005e20000100a00 */
[----:B-1----:R-:W-:Y:S01]  /*59d0*/  HFMA2.MMA R13, -RZ, RZ, 0.451416015625, -7820 ;  /* 0x3739efa3ff0d7435 */ /* 0x002fe200000001ff */
        /* <DEDUP_REMOVED lines=8> */
[----:B-1----:R-:W-:Y:S01]  /*5a60*/  HFMA2.MMA R14, -RZ, RZ, -0.09307861328125, 0.000680446624755859375 ;  /* 0xadf51193ff0e7435 */ /* 0x002fe200000001ff */
[----:B------:R-:W-:-:S02]  /*5a70*/  IMAD.MOV.U32 R15, RZ, RZ, -0x4bc9e918 ;  /* 0xb43616e8ff0f7424 */ /* 0x000fc400078e00ff */
[----:B------:R1:W-:Y:S01]  /*5a80*/  STL.64 [R1+0x140], R12 ;  /* 0x0001400c01007387 */ /* 0x0003e20000100a00 */
[----:B0-----:R-:W-:Y:S01]  /*5a90*/  HFMA2.MMA R18, -RZ, RZ, 0.256103515625, 100.0625 ;  /* 0x34195641ff127435 */ /* 0x001fe200000001ff */
[----:B------:R-:W-:Y:S02]  /*5aa0*/  IMAD.MOV.U32 R19, RZ, RZ, -0x509eda18 ;  /* 0xaf6125e8ff137424 */ /* 0x000fe400078e00ff */
[----:B------:R0:W-:Y:S01]  /*5ab0*/  STL.64 [R1+0x118], R16 ;  /* 0x0001181001007387 */ /* 0x0001e20000100a00 */
[----:B--2---:R-:W-:Y:S01]  /*5ac0*/  IMAD.MOV.U32 R10, RZ, RZ, -0x4f441d3f ;  /* 0xb0bbe2c1ff0a7424 */ /* 0x004fe200078e00ff */
[----:B------:R-:W-:Y:S02]  /*5ad0*/  MOV R11, 0x2b84b13c ;  /* 0x2b84b13c000b7802 */ /* 0x000fe40000000f00 */
[----:B------:R2:W-:Y:S01]  /*5ae0*/  STL.64 [R1+0xe8], R8 ;  /* 0x0000e80801007387 */ /* 0x0005e20000100a00 */
[----:B-1----:R-:W-:Y:S01]  /*5af0*/  HFMA2.MMA R12, -RZ, RZ, 0.0178070068359375, 0.050018310546875 ;  /* 0x248f2a67ff0c7435 */ /* 0x002fe200000001ff */
[----:B------:R-:W-:-:S02]  /*5b00*/  IMAD.MOV.U32 R13, RZ, RZ, 0x2a6f79fa ;  /* 0x2a6f79faff0d7424 */ /* 0x000fc400078e00ff */
[----:B------:R1:W-:Y:S01]  /*5b10*/  STL.64 [R1+0x150], R14 ;  /* 0x0001500e01007387 */ /* 0x0003e20000100a00 */
[----:B0-----:R-:W-:Y:S01]  /*5b20*/  HFMA2.MMA R17, -RZ, RZ, -0.20751953125, 0.046112060546875 ;  /* 0xb2a429e7ff117435 */ /* 0x001fe200000001ff */
[----:B------:R-:W-:Y:S02]  /*5b30*/  MOV R16, 0x33adef47 ;  /* 0x33adef4700107802 */ /* 0x000fe40000000f00 */
[----:B------:R0:W-:Y:S01]  /*5b40*/  STL.64 [R1+0xf0], R18 ;  /* 0x0000f01201007387 */ /* 0x0001e20000100a00 */
[----:B--2---:R-:W-:Y:S01]  /*5b50*/  HFMA2.MMA R9, -RZ, RZ, 0.7705078125, 1.697265625 ;  /* 0x3a2a3ecaff097435 */ /* 0x004fe200000001ff */
[----:B------:R-:W-:Y:S02]  /*5b60*/  MOV R8, 0x281f97f3 ;  /* 0x281f97f300087802 */ /* 0x000fe40000000f00 */
[----:B------:R2:W-:Y:S01]  /*5b70*/  STL.64 [R1+0x100], R10 ;  /* 0x0001000a01007387 */ /* 0x0005e20000100a00 */
[----:B-1----:R-:W-:Y:S01]  /*5b80*/  HFMA2.MMA R15, -RZ, RZ, 0.036865234375, 0.869140625 ;  /* 0x28b83af4ff0f7435 */ /* 0x002fe200000001ff */
[----:B------:R-:W-:-:S02]  /*5b90*/  MOV R14, 0xa9d26c77 ;  /* 0xa9d26c77000e7802 */ /* 0x000fc40000000f00 */
[----:B------:R1:W-:Y:S01]  /*5ba0*/  STL.64 [R1+0x180], R12 ;  /* 0x0001800c01007387 */ /* 0x0003e20000100a00 */
[----:B0-----:R-:W-:Y:S01]  /*5bb0*/  IMAD.MOV.U32 R18, RZ, RZ, 0x39709e72 ;  /* 0x39709e72ff127424 */ /* 0x001fe200078e00ff */
[----:B------:R-:W-:Y:S02]  /*5bc0*/  MOV R19, 0xb9f5fd8c ;  /* 0xb9f5fd8c00137802 */ /* 0x000fe40000000f00 */
[----:B------:R0:W-:Y:S01]  /*5bd0*/  STL.64 [R1+0x158], R16 ;  /* 0x0001581001007387 */ /* 0x0001e20000100a00 */
[----:B--2---:R-:W-:Y:S01]  /*5be0*/  HFMA2.MMA R10, -RZ, RZ, 0.693359375, 310.75 ;  /* 0x398c5cdbff0a7435 */ /* 0x004fe200000001ff */
[----:B------:R-:W-:Y:S02]  /*5bf0*/  IMAD.MOV.U32 R11, RZ, RZ, -0x47616ae3 ;  /* 0xb89e951dff0b7424 */ /* 0x000fe400078e00ff */
[----:B------:R2:W-:Y:S01]  /*5c00*/  STL.64 [R1+0x128], R8 ;  /* 0x0001280801007387 */ /* 0x0005e20000100a00 */
[----:B-1----:R-:W-:Y:S01]  /*5c10*/  HFMA2.MMA R13, -RZ, RZ, 0.0938720703125, 0.00019967555999755859375 ;  /* 0x2e020a8bff0d7435 */ /* 0x002fe200000001ff */
        /* <DEDUP_REMOVED lines=8> */
[----:B-1----:R-:W-:Y:S01]  /*5ca0*/  HFMA2.MMA R18, -RZ, RZ, -0.140869140625, 9.405612945556640625e-05 ;  /* 0xb082062aff127435 */ /* 0x002fe200000001ff */
[----:B------:R-:W-:-:S02]  /*5cb0*/  IMAD.MOV.U32 R19, RZ, RZ, 0x2f6cd8aa ;  /* 0x2f6cd8aaff137424 */ /* 0x000fc400078e00ff */
[----:B------:R1:W-:Y:S01]  /*5cc0*/  STL.64 [R1+0x190], R16 ;  /* 0x0001901001007387 */ /* 0x0003e20000100a00 */
[----:B0-----:R-:W-:Y:S01]  /*5cd0*/  HFMA2.MMA R14, -RZ, RZ, 0.16943359375, -79.5625 ;  /* 0x316cd4f9ff0e7435 */ /* 0x001fe200000001ff */
[----:B------:R-:W-:Y:S02]  /*5ce0*/  IMAD.MOV.U32 R15, RZ, RZ, -0x557e622c ;  /* 0xaa819dd4ff0f7424 */ /* 0x000fe400078e00ff */
[----:B------:R0:W-:Y:S01]  /*5cf0*/  STL.64 [R1+0x160], R8 ;  /* 0x0001600801007387 */ /* 0x0001e20000100a00 */
[----:B--2---:R-:W-:Y:S01]  /*5d00*/  IMAD.MOV.U32 R10, RZ, RZ, 0x2d2c3ebd ;  /* 0x2d2c3ebdff0a7424 */ /* 0x004fe200078e00ff */
[----:B------:R-:W-:Y:S02]  /*5d10*/  MOV R11, 0xac19474f ;  /* 0xac19474f000b7802 */ /* 0x000fe40000000f00 */
[----:B------:R2:W-:Y:S01]  /*5d20*/  STL.64 [R1+0x1b8], R12 ;  /* 0x0001b80c01007387 */ /* 0x0005e20000100a00 */
[----:B-1----:R-:W-:Y:S01]  /*5d30*/  HFMA2.MMA R17, -RZ, RZ, 0.114013671875, -0.0001504421234130859375 ;  /* 0x2f4c88eeff117435 */ /* 0x002fe200000001ff */
[----:B------:R-:W-:-:S02]  /*5d40*/  MOV R16, 0xafd8a791 ;  /* 0xafd8a79100107802 */ /* 0x000fc40000000f00 */
[----:B------:R1:W-:Y:S01]  /*5d50*/  STL.64 [R1+0x168], R18 ;  /* 0x0001681201007387 */ /* 0x0003e20000100a00 */
[----:B0-----:R-:W-:Y:S01]  /*5d60*/  HFMA2.MMA R9, -RZ, RZ, -0.5185546875, 12280 ;  /* 0xb82671ffff097435 */ /* 0x001fe200000001ff */
[----:B------:R-:W-:Y:S02]  /*5d70*/  MOV R8, 0x388b4846 ;  /* 0x388b484600087802 */ /* 0x000fe40000000f00 */
[----:B------:R0:W-:Y:S01]  /*5d80*/  STL.64 [R1+0x178], R10 ;  /* 0x0001780a01007387 */ /* 0x0001e20000100a00 */
[----:B--2---:R-:W-:Y:S01]  /*5d90*/  HFMA2.MMA R12, -RZ, RZ, -0.5712890625, 0.8759765625 ;  /* 0xb8923b02ff0c7435 */ /* 0x004fe200000001ff */
[----:B------:R-:W-:Y:S02]  /*5da0*/  IMAD.MOV.U32 R13, RZ, RZ, 0x39915f44 ;  /* 0x39915f44ff0d7424 */ /* 0x000fe400078e00ff */
[----:B------:R2:W-:Y:S01]  /*5db0*/  STL.64 [R1+0x1c8], R14 ;  /* 0x0001c80e01007387 */ /* 0x0005e20000100a00 */
[----:B-1----:R-:W-:Y:S01]  /*5dc0*/  IMAD.MOV.U32 R18, RZ, RZ, 0x373eda60 ;  /* 0x373eda60ff127424 */ /* 0x002fe200078e00ff */
[----:B------:R-:W-:-:S02]  /*5dd0*/  MOV R19, 0x2f89d9e3 ;  /* 0x2f89d9e300137802 */ /* 0x000fc40000000f00 */
[----:B------:R1:W-:Y:S01]  /*5de0*/  STL.64 [R1+0x38], R24 ;  /* 0x0000381801007387 */ /* 0x0003e20000100a00 */
[----:B0-----:R-:W-:Y:S01]  /*5df0*/  HFMA2.MMA R10, -RZ, RZ, -0.367919921875, -0.00036716461181640625 ;  /* 0xb5e38e04ff0a7435 */ /* 0x001fe200000001ff */
[----:B------:R-:W-:Y:S02]  /*5e00*/  IMAD.MOV.U32 R11, RZ, RZ, 0x356f1bed ;  /* 0x356f1bedff0b7424 */ /* 0x000fe400078e00ff */
[----:B------:R0:W-:Y:S01]  /*5e10*/  STL.64 [R1+0x1d0], R16 ;  /* 0x0001d01001007387 */ /* 0x0001e20000100a00 */
[----:B--2---:R-:W-:Y:S01]  /*5e20*/  HFMA2.MMA R15, -RZ, RZ, 0.5693359375, -0.000445842742919921875 ;  /* 0x388e8f4eff0f7435 */ /* 0x004fe200000001ff */
[----:B------:R-:W-:Y:S02]  /*5e30*/  MOV R14, 0xb9510216 ;  /* 0xb9510216000e7802 */ /* 0x000fe40000000f00 */
[----:B------:R2:W-:Y:S01]  /*5e40*/  STL.64 [R1+0x30], R20 ;  /* 0x0000301401007387 */ /* 0x0005e20000100a00 */
[----:B-1----:R-:W-:-:S03]  /*5e50*/  HFMA2.MMA R25, -RZ, RZ, -0.365234375, 447.5 ;  /* 0xb5d85efeff197435 */ /* 0x002fc600000001ff */
[----:B------:R1:W-:Y:S01]  /*5e60*/  STL.64 [R1+0x1a0], R8 ;  /* 0x0001a00801007387 */ /* 0x0003e20000100a00 */
[----:B------:R-:W-:Y:S01]  /*5e70*/  MOV R24, 0x370054e5 ;  /* 0x370054e500187802 */ /* 0x000fe20000000f00 */
[----:B0-----:R-:W-:Y:S02]  /*5e80*/  IMAD.MOV.U32 R16, RZ, RZ, 0x34185ee8 ;  /* 0x34185ee8ff107424 */ /* 0x001fe400078e00ff */
[----:B------:R0:W-:Y:S01]  /*5e90*/  STL.64 [R1+0x1f8], R12 ;  /* 0x0001f80c01007387 */ /* 0x0001e20000100a00 */
[----:B------:R-:W-:Y:S01]  /*5ea0*/  MOV R17, 0xb76411fe ;  /* 0xb76411fe00117802 */ /* 0x000fe20000000f00 */
[----:B--2---:R-:W-:Y:S02]  /*5eb0*/  HFMA2.MMA R20, -RZ, RZ, -0.302490234375, -2.81640625 ;  /* 0xb4d7c1a2ff147435 */ /* 0x004fe400000001ff */
[----:B------:R2:W-:Y:S01]  /*5ec0*/  STL.64 [R1+0x1a8], R18 ;  /* 0x0001a81201007387 */ /* 0x0005e20000100a00 */
[----:B------:R-:W-:Y:S02]  /*5ed0*/  IMAD.MOV.U32 R21, RZ, RZ, -0x48682da9 ;  /* 0xb797d257ff157424 */ /* 0x000fe400078e00ff */
[----:B-1----:R-:W-:Y:S01]  /*5ee0*/  IMAD.MOV.U32 R8, RZ, RZ, -0x51c0682a ;  /* 0xae3f97d6ff087424 */ /* 0x002fe200078e00ff */
[----:B------:R-:W-:Y:S01]  /*5ef0*/  MOV R9, 0x26b84405 ;  /* 0x26b8440500097802 */ /* 0x000fe20000000f00 */
[----:B------:R1:W-:Y:S01]  /*5f00*/  STL.64 [R1+0x1b0], R10 ;  /* 0x0001b00a01007387 */ /* 0x0003e20000100a00 */
[----:B0-----:R-:W-:Y:S01]  /*5f10*/  HFMA2.MMA R13, -RZ, RZ, -0.1356201171875, -0.00011593103408813476562 ;  /* 0xb0578799ff0d7435 */ /* 0x001fe200000001ff */
[----:B------:R-:W-:-:S02]  /*5f20*/  MOV R12, 0x315951d7 ;  /* 0x315951d7000c7802 */ /* 0x000fc40000000f00 */
[----:B------:R0:W-:Y:S01]  /*5f30*/  STL.64 [R1+0x200], R14 ;  /* 0x0002000e01007387 */ /* 0x0001e20000100a00 */
[----:B--2---:R-:W-:Y:S01]  /*5f40*/  HFMA2.MMA R18, -RZ, RZ, 0.072509765625, -0.0139923095703125 ;  /* 0x2ca4a32aff127435 */ /* 0x004fe200000001ff */
[----:B------:R-:W-:Y:S02]  /*5f50*/  IMAD.MOV.U32 R19, RZ, RZ, -0x53e8c29e ;  /* 0xac173d62ff137424 */ /* 0x000fe400078e00ff */
[----:B------:R2:W-:Y:S01]  /*5f60*/  STL.64 [R1+0x208], R16 ;  /* 0x0002081001007387 */ /* 0x0005e20000100a00 */
[----:B-1----:R-:W-:Y:S01]  /*5f70*/  IMAD.MOV.U32 R10, RZ, RZ, -0x569cc748 ;  /* 0xa96338b8ff0a7424 */ /* 0x002fe200078e00ff */
[----:B------:R-:W-:Y:S02]  /*5f80*/  MOV R11, 0xb9b09456 ;  /* 0xb9b09456000b7802 */ /* 0x000fe40000000f00 */
[----:B------:R1:W-:Y:S01]  /*5f90*/  STL.64 [R1+0x80], R24 ;  /* 0x0000801801007387 */ /* 0x0003e20000100a00 */
[----:B0-----:R-:W-:Y:S01]  /*5fa0*/  HFMA2.MMA R14, -RZ, RZ, -0.0980224609375, -1.0073184967041015625e-05 ;  /* 0xae4680a9ff0e7435 */ /* 0x001fe200000001ff */
[----:B------:R-:W-:-:S02]  /*5fb0*/  IMAD.MOV.U32 R15, RZ, RZ, 0x2d3dfaf5 ;  /* 0x2d3dfaf5ff0f7424 */ /* 0x000fc400078e00ff */
[----:B------:R0:W-:Y:S01]  /*5fc0*/  STL.64 [R1+0x1d8], R8 ;  /* 0x0001d80801007387 */ /* 0x0001e20000100a00 */
[----:B--2---:R-:W-:-:S03]  /*5fd0*/  HFMA2.MMA R17, -RZ, RZ, -0.05987548828125, 3760 ;  /* 0xabaa6b58ff117435 */ /* 0x004fc600000001ff */
[----:B------:R2:W-:Y:S01]  /*5fe0*/  STL.64 [R1+0x78], R20 ;  /* 0x0000781401007387 */ /* 0x0005e20000100a00 */
[----:B------:R-:W-:Y:S01]  /*5ff0*/  MOV R16, 0xa428dfed ;  /* 0xa428dfed00107802 */ /* 0x000fe20000000f00 */
[----:B-1----:R-:W-:Y:S01]  /*6000*/  IMAD.MOV.U32 R24, RZ, RZ, 0x3a4a4588 ;  /* 0x3a4a4588ff187424 */ /* 0x002fe200078e00ff */
[----:B------:R-:W-:Y:S01]  /*6010*/  MOV R25, 0x3606d905 ;  /* 0x3606d90500197802 */ /* 0x000fe20000000f00 */
[----:B------:R1:W-:Y:S01]  /*6020*/  STL.64 [R1+0x230], R12 ;  /* 0x0002300c01007387 */ /* 0x0003e20000100a00 */
[----:B0-----:R-:W-:Y:S01]  /*6030*/  HFMA2.MMA R9, -RZ, RZ, 0.29541015625, 0.0001986026763916015625 ;  /* 0x34ba0a82ff097435 */ /* 0x001fe200000001ff */
[----:B------:R-:W-:Y:S02]  /*6040*/  MOV R8, 0xafb2ce7f ;  /* 0xafb2ce7f00087802 */ /* 0x000fe40000000f00 */
[----:B------:R0:W-:Y:S01]  /*6050*/  STL.64 [R1+0x1e0], R18 ;  /* 0x0001e01201007387 */ /* 0x0001e20000100a00 */
[----:B--2---:R-:W-:Y:S01]  /*6060*/  IMAD.MOV.U32 R20, RZ, RZ, -0x5a86242d ;  /* 0xa579dbd3ff147424 */ /* 0x004fe200078e00ff */
[----:B------:R-:W-:-:S02]  /*6070*/  MOV R21, 0xa960345a ;  /* 0xa960345a00157802 */ /* 0x000fc40000000f00 */
[----:B------:R2:W-:Y:S01]  /*6080*/  STL.64 [R1+0x1f0], R10 ;  /* 0x0001f00a01007387 */ /* 0x0005e20000100a00 */
[----:B-1----:R-:W-:Y:S01]  /*6090*/  HFMA2.MMA R12, -RZ, RZ, -0.474853515625, -2.73828125 ;  /* 0xb799c17aff0c7435 */ /* 0x002fe200000001ff */
[----:B------:R-:W-:Y:S02]  /*60a0*/  IMAD.MOV.U32 R13, RZ, RZ, -0x4eac5ede ;  /* 0xb153a122ff0d7424 */ /* 0x000fe400078e00ff */
[----:B------:R1:W-:Y:S01]  /*60b0*/  STL.64 [R1+0xd0], R24 ;  /* 0x0000d01801007387 */ /* 0x0003e20000100a00 */
[----:B0-----:R-:W-:Y:S01]  /*60c0*/  IMAD.MOV.U32 R18, RZ, RZ, -0x4bb9ecc2 ;  /* 0xb446133eff127424 */ /* 0x001fe200078e00ff */
[----:B------:R-:W-:Y:S02]  /*60d0*/  MOV R19, 0x334f3181 ;  /* 0x334f318100137802 */ /* 0x000fe40000000f00 */
[----:B------:R0:W-:Y:S01]  /*60e0*/  STL.64 [R1+0x240], R14 ;  /* 0x0002400e01007387 */ /* 0x0001e20000100a00 */
[----:B--2---:R-:W-:Y:S01]  /*60f0*/  HFMA2.MMA R10, -RZ, RZ, -0.03619384765625, 0.00014913082122802734375 ;  /* 0xa8a208e3ff0a7435 */ /* 0x004fe200000001ff */
[----:B------:R-:W-:-:S02]  /*6100*/  IMAD.MOV.U32 R11, RZ, RZ, -0x4e275220 ;  /* 0xb1d8ade0ff0b7424 */ /* 0x000fc400078e00ff */
[----:B------:R2:W-:Y:S01]  /*6110*/  STL.64 [R1+0x248], R16 ;  /* 0x0002481001007387 */ /* 0x0005e20000100a00 */
[----:B-1----:R-:W-:-:S03]  /*6120*/  HFMA2.MMA R24, -RZ, RZ, -0.045867919921875, 0.000215053558349609375 ;  /* 0xa9df0b0cff187435 */ /* 0x002fc600000001ff */
[----:B------:R1:W-:Y:S01]  /*6130*/  STL.64 [R1+0xb8], R20 ;  /* 0x0000b81401007387 */ /* 0x0003e20000100a00 */
[----:B------:R-:W-:Y:S01]  /*6140*/  IMAD.MOV.U32 R25, RZ, RZ, 0x23ae9da1 ;  /* 0x23ae9da1ff197424 */ /* 0x000fe200078e00ff */
[----:B0-----:R-:W-:Y:S02]  /*6150*/  HFMA2.MMA R15, -RZ, RZ, -0.376953125, 0.066162109375 ;  /* 0xb6082c3cff0f7435 */ /* 0x001fe400000001ff */
[----:B------:R0:W-:Y:S01]  /*6160*/  STL.64 [R1+0x218], R8 ;  /* 0x0002180801007387 */ /* 0x0001e20000100a00 */
[----:B------:R-:W-:Y:S01]  /*6170*/  MOV R14, 0x36688aea ;  /* 0x36688aea000e7802 */ /* 0x000fe20000000f00 */
[----:B--2---:R-:W-:Y:S01]  /*6180*/  IMAD.MOV.U32 R16, RZ, RZ, 0x351b6448 ;  /* 0x351b6448ff107424 */ /* 0x004fe200078e00ff */
[----:B------:R-:W-:Y:S01]  /*6190*/  MOV R17, 0x2a83a738 ;  /* 0x2a83a73800117802 */ /* 0x000fe20000000f00 */
[----:B------:R2:W-:Y:S01]  /*61a0*/  STL.64 [R1+0x220], R18 ;  /* 0x0002201201007387 */ /* 0x0005e20000100a00 */
[----:B-1----:R-:W-:-:S03]  /*61b0*/  HFMA2.MMA R21, -RZ, RZ, 0.182373046875, 0.00010126829147338867188 ;  /* 0x31d606a3ff157435 */ /* 0x002fc600000001ff */
[----:B------:R1:W-:Y:S01]  /*61c0*/  STL.64 [R1+0x270], R12 ;  /* 0x0002700c01007387 */ /* 0x0003e20000100a00 */
[----:B------:R-:W-:Y:S01]  /*61d0*/  MOV R20, 0xb2721b9a ;  /* 0xb2721b9a00147802 */ /* 0x000fe20000000f00 */
[----:B0-----:R-:W-:Y:S01]  /*61e0*/  IMAD.MOV.U32 R8, RZ, RZ, 0x2b1fe612 ;  /* 0x2b1fe612ff087424 */ /* 0x001fe200078e00ff */
[----:B------:R-:W-:Y:S01]  /*61f0*/  MOV R9, 0xaa152d8b ;  /* 0xaa152d8b00097802 */ /* 0x000fe20000000f00 */
[----:B------:R0:W-:Y:S01]  /*6200*/  STL.64 [R1+0x228], R10 ;  /* 0x0002280a01007387 */ /* 0x0001e20000100a00 */
[----:B--2---:R-:W-:Y:S01]  /*6210*/  HFMA2.MMA R18, -RZ, RZ, 0.75537109375, 7.47265625 ;  /* 0x3a0b4779ff127435 */ /* 0x004fe200000001ff */
[----:B------:R-:W-:Y:S02]  /*6220*/  IMAD.MOV.U32 R19, RZ, RZ, -0x45e4c462 ;  /* 0xba1b3b9eff137424 */ /* 0x000fe400078e00ff */
[----:B------:R2:W-:Y:S01]  /*6230*/  STL.64 [R1+0x280], R16 ;  /* 0x0002801001007387 */ /* 0x0005e20000100a00 */
[----:B-1----:R-:W-:Y:S01]  /*6240*/  HFMA2.MMA R13, -RZ, RZ, 0.08428955078125, -213.875 ;  /* 0x2d65daafff0d7435 */ /* 0x002fe200000001ff */
[----:B------:R-:W-:-:S02]  /*6250*/  MOV R12, 0xadea538c ;  /* 0xadea538c000c7802 */ /* 0x000fc40000000f00 */
[----:B------:R1:W-:Y:S01]  /*6260*/  STL.64 [R1+0x120], R24 ;  /* 0x0001201801007387 */ /* 0x0003e20000100a00 */
[----:B0-----:R-:W-:Y:S01]  /*6270*/  IMAD.MOV.U32 R10, RZ, RZ, -0x4754ffb6 ;  /* 0xb8ab004aff0a7424 */ /* 0x001fe200078e00ff */
[----:B------:R-:W-:Y:S02]  /*6280*/  MOV R11, 0x386b5efc ;  /* 0x386b5efc000b7802 */ /* 0x000fe40000000f00 */
[----:B------:R0:W-:Y:S01]  /*6290*/  STL.64 [R1+0x250], R8 ;  /* 0x0002500801007387 */ /* 0x0001e20000100a00 */
[----:B--2---:R-:W-:-:S03]  /*62a0*/  HFMA2.MMA R17, -RZ, RZ, -0.71044921875, -0.0028133392333984375 ;  /* 0xb9af99c3ff117435 */ /* 0x004fc600000001ff */
[----:B------:R2:W-:Y:S01]  /*62b0*/  STL.64 [R1+0x278], R14 ;  /* 0x0002780e01007387 */ /* 0x0005e20000100a00 */
[----:B------:R-:W-:Y:S01]  /*62c0*/  MOV R16, 0x3858ebaf ;  /* 0x3858ebaf00107802 */ /* 0x000fe20000000f00 */
[----:B-1----:R-:W-:Y:S02]  /*62d0*/  HFMA2.MMA R25, -RZ, RZ, -0.08984375, -0.00161647796630859375 ;  /* 0xadc0969fff197435 */ /* 0x002fe400000001ff */
[----:B------:R1:W-:Y:S01]  /*62e0*/  STL.64 [R1+0xf8], R20 ;  /* 0x0000f81401007387 */ /* 0x0003e20000100a00 */
[----:B------:R-:W-:Y:S01]  /*62f0*/  MOV R24, 0xa87a302c ;  /* 0xa87a302c00187802 */ /* 0x000fe20000000f00 */
[----:B0-----:R-:W-:Y:S01]  /*6300*/  HFMA2.MMA R9, -RZ, RZ, 0.04498291015625, -5.83203125 ;  /* 0x29c2c5d5ff097435 */ /* 0x001fe200000001ff */
[----:B------:R-:W-:Y:S01]  /*6310*/  MOV R8, 0xb2578752 ;  /* 0xb257875200087802 */ /* 0x000fe20000000f00 */
[----:B------:R0:W-:Y:S01]  /*6320*/  STL.64 [R1+0x258], R18 ;  /* 0x0002581201007387 */ /* 0x0001e20000100a00 */
[----:B--2---:R-:W-:Y:S01]  /*6330*/  HFMA2.MMA R14, -RZ, RZ, 0.053192138671875, -1.634765625 ;  /* 0x2acfbe8aff0e7435 */ /* 0x004fe200000001ff */
[----:B------:R-:W-:-:S02]  /*6340*/  IMAD.MOV.U32 R15, RZ, RZ, 0x39b48c3d ;  /* 0x39b48c3dff0f7424 */ /* 0x000fc400078e00ff */
[----:B------:R2:W-:Y:S01]  /*6350*/  STL.64 [R1+0x268], R10 ;  /* 0x0002680a01007387 */ /* 0x0005e20000100a00 */
[----:B-1----:R-:W-:Y:S01]  /*6360*/  IMAD.MOV.U32 R20, RZ, RZ, -0x49419487 ;  /* 0xb6be6b79ff147424 */ /* 0x002fe200078e00ff */
[----:B------:R-:W-:Y:S02]  /*6370*/  MOV R21, 0x35bf0101 ;  /* 0x35bf010100157802 */ /* 0x000fe40000000f00 */
[----:B------:R1:W-:Y:S01]  /*6380*/  STL.64 [R1+0x2a8], R12 ;  /* 0x0002a80c01007387 */ /* 0x0003e20000100a00 */
[----:B0-----:R-:W-:Y:S01]  /*6390*/  IMAD.MOV.U32 R18, RZ, RZ, 0x30e787cd ;  /* 0x30e787cdff127424 */ /* 0x001fe200078e00ff */
[----:B------:R-:W-:Y:S02]  /*63a0*/  MOV R19, 0xb06bb8ab ;  /* 0xb06bb8ab00137802 */ /* 0x000fe40000000f00 */
[----:B------:R0:W-:Y:S01]  /*63b0*/  STL.64 [R1+0x2c0], R16 ;  /* 0x0002c01001007387 */ /* 0x0001e20000100a00 */
[----:B--2---:R-:W-:Y:S01]  /*63c0*/  HFMA2.MMA R10, -RZ, RZ, 0.11602783203125, 45856 ;  /* 0x2f6d7999ff0a7435 */ /* 0x004fe200000001ff */
[----:B------:R-:W-:-:S02]  /*63d0*/  IMAD.MOV.U32 R11, RZ, RZ, -0x59a49046 ;  /* 0xa65b6fbaff0b7424 */ /* 0x000fc400078e00ff */
[----:B------:R2:W-:Y:S01]  /*63e0*/  STL.64 [R1+0x148], R20 ;  /* 0x0001481401007387 */ /* 0x0005e20000100a00 */
[----:B-1----:R-:W-:Y:S01]  /*63f0*/  HFMA2.MMA R12, -RZ, RZ, 0.321533203125, -0.00016295909881591796875 ;  /* 0x35258957ff0c7435 */ /* 0x002fe200000001ff */
[----:B------:R-:W-:Y:S02]  /*6400*/  IMAD.MOV.U32 R13, RZ, RZ, -0x4bc36b44 ;  /* 0xb43c94bcff0d7424 */ /* 0x000fe400078e00ff */
[----:B------:R1:W-:Y:S04]  /*6410*/  STL.64 [R1+0x170], R24 ;  /* 0x0001701801007387 */ /* 0x0003e80000100a00 */
[----:B------:R3:W-:Y:S01]  /*6420*/  STL.64 [R1+0x290], R8 ;  /* 0x0002900801007387 */ /* 0x0007e20000100a00 */
[----:B0-----:R-:W-:Y:S01]  /*6430*/  IMAD.MOV.U32 R16, RZ, RZ, -0x4d858bba ;  /* 0xb27a7446ff107424 */ /* 0x001fe200078e00ff */
[----:B------:R-:W-:-:S02]  /*6440*/  MOV R17, 0x31859418 ;  /* 0x3185941800117802 */ /* 0x000fc40000000f00 */
[----:B------:R0:W-:Y:S01]  /*6450*/  STL.64 [R1+0x2b8], R14 ;  /* 0x0002b80e01007387 */ /* 0x0001e20000100a00 */
[----:B--2---:R-:W-:Y:S01]  /*6460*/  HFMA2.MMA R20, -RZ, RZ, -0.701171875, -19.3125 ;  /* 0xb99cccd4ff147435 */ /* 0x004fe200000001ff */
[----:B------:R-:W-:Y:S02]  /*6470*/  IMAD.MOV.U32 R21, RZ, RZ, -0x4a3b86a9 ;  /* 0xb5c47957ff157424 */ /* 0x000fe400078e00ff */
[----:B-1----:R-:W-:Y:S01]  /*6480*/  IMAD.MOV.U32 R24, RZ, RZ, 0x32f7f4a2 ;  /* 0x32f7f4a2ff187424 */ /* 0x002fe200078e00ff */
[----:B------:R-:W-:Y:S01]  /*6490*/  MOV R25, 0xb273c722 ;  /* 0xb273c72200197802 */ /* 0x000fe20000000f00 */
[----:B------:R1:W-:Y:S01]  /*64a0*/  STL.64 [R1+0x298], R18 ;  /* 0x0002981201007387 */ /* 0x0003e20000100a00 */
[----:B---3--:R-:W-:Y:S01]  /*64b0*/  IMAD.MOV.U32 R8, RZ, RZ, 0x3993775b ;  /* 0x3993775bff087424 */ /* 0x008fe200078e00ff */
[----:B------:R-:W-:Y:S02]  /*64c0*/  MOV R9, 0xb8e63214 ;  /* 0xb8e6321400097802 */ /* 0x000fe40000000f00 */
[----:B------:R2:W-:Y:S01]  /*64d0*/  STL.64 [R1+0x2a0], R10 ;  /* 0x0002a00a01007387 */ /* 0x0005e20000100a00 */
[----:B0-----:R-:W-:Y:S01]  /*64e0*/  HFMA2.MMA R15, -RZ, RZ, 0.2156982421875, -0.0001523494720458984375 ;  /* 0x32e788feff0f7435 */ /* 0x001fe200000001ff */
[----:B------:R-:W-:-:S02]  /*64f0*/  MOV R14, 0xabb69977 ;  /* 0xabb69977000e7802 */ /* 0x000fc40000000f00 */
[----:B------:R0:W-:Y:S01]  /*6500*/  STL.64 [R1+0x2e8], R12 ;  /* 0x0002e80c01007387 */ /* 0x0001e20000100a00 */
[----:B-1----:R-:W-:Y:S01]  /*6510*/  HFMA2.MMA R18, -RZ, RZ, -0.251953125, -24.875 ;  /* 0xb408ce38ff127435 */ /* 0x002fe200000001ff */
[----:B------:R-:W-:Y:S02]  /*6520*/  IMAD.MOV.U32 R19, RZ, RZ, 0x37e8bcc2 ;  /* 0x37e8bcc2ff137424 */ /* 0x000fe400078e00ff */
[----:B------:R1:W-:Y:S01]  /*6530*/  STL.64 [R1+0x2f8], R16 ;  /* 0x0002f81001007387 */ /* 0x0003e20000100a00 */
[----:B--2---:R-:W-:Y:S01]  /*6540*/  IMAD.MOV.U32 R10, RZ, RZ, 0x3007c16d ;  /* 0x3007c16dff0a7424 */ /* 0x004fe200078e00ff */
[----:B------:R-:W-:Y:S02]  /*6550*/  MOV R11, 0xb58e3567 ;  /* 0xb58e3567000b7802 */ /* 0x000fe40000000f00 */
[----:B------:R2:W-:Y:S01]  /*6560*/  STL.64 [R1+0x1c0], R24 ;  /* 0x0001c01801007387 */ /* 0x0005e20000100a00 */
[----:B0-----:R-:W-:Y:S01]  /*6570*/  HFMA2.MMA R13, -RZ, RZ, 0.794921875, 0.00070858001708984375 ;  /* 0x3a5c11ceff0d7435 */ /* 0x001fe200000001ff */
[----:B------:R-:W-:-:S02]  /*6580*/  MOV R12, 0xba2b14da ;  /* 0xba2b14da000c7802 */ /* 0x000fc40000000f00 */
[----:B------:R0:W-:Y:S01]  /*6590*/  STL.64 [R1+0x2c8], R8 ;  /* 0x0002c80801007387 */ /* 0x0001e20000100a00 */
[----:B-1----:R-:W-:-:S03]  /*65a0*/  HFMA2.MMA R17, -RZ, RZ, 0.17529296875, -0.0038089752197265625 ;  /* 0x319c9bcdff117435 */ /* 0x002fc600000001ff */
[----:B------:R1:W-:Y:S01]  /*65b0*/  STL.64 [R1+0x198], R20 ;  /* 0x0001981401007387 */ /* 0x0003e20000100a00 */
[----:B------:R-:W-:Y:S01]  /*65c0*/  MOV R16, 0x384231bf ;  /* 0x384231bf00107802 */ /* 0x000fe20000000f00 */
[----:B--2---:R-:W-:Y:S02]  /*65d0*/  HFMA2.MMA R24, -RZ, RZ, 0.43896484375, -0.00010782480239868164062 ;  /* 0x37068711ff187435 */ /* 0x004fe400000001ff */
[----:B------:R2:W-:Y:S01]  /*65e0*/  STL.64 [R1+0x2f0], R14 ;  /* 0x0002f00e01007387 */ /* 0x0005e20000100a00 */
[----:B------:R-:W-:Y:S01]  /*65f0*/  IMAD.MOV.U32 R25, RZ, RZ, -0x49e638a7 ;  /* 0xb619c759ff197424 */ /* 0x000fe200078e00ff */
[----:B0-----:R-:W-:Y:S01]  /*6600*/  HFMA2.MMA R9, -RZ, RZ, -0.10308837890625, -109.3125 ;  /* 0xae99d6d5ff097435 */ /* 0x001fe200000001ff */
[----:B------:R-:W-:Y:S01]  /*6610*/  MOV R8, 0x2f96d785 ;  /* 0x2f96d78500087802 */ /* 0x000fe20000000f00 */
[----:B------:R0:W-:Y:S01]  /*6620*/  STL.64 [R1+0x2d0], R18 ;  /* 0x0002d01201007387 */ /* 0x0001e20000100a00 */
[----:B-1----:R-:W-:-:S03]  /*6630*/  HFMA2.MMA R21, -RZ, RZ, -0.01349639892578125, -201.75 ;  /* 0xa2e9da4eff157435 */ /* 0x002fc600000001ff */
[----:B------:R1:W-:Y:S01]  /*6640*/  STL.64 [R1+0x2e0], R10 ;  /* 0x0002e00a01007387 */ /* 0x0003e20000100a00 */
[----:B------:R-:W-:Y:S01]  /*6650*/  MOV R20, 0x2b0a2bbf ;  /* 0x2b0a2bbf00147802 */ /* 0x000fe20000000f00 */
[----:B--2---:R-:W-:Y:S01]  /*6660*/  HFMA2.MMA R14, -RZ, RZ, 0.6474609375, -0.000142574310302734375 ;  /* 0x392e88acff0e7435 */ /* 0x004fe200000001ff */
[----:B------:R-:W-:Y:S01]  /*6670*/  IMAD.MOV.U32 R15, RZ, RZ, -0x46f9f482 ;  /* 0xb9060b7eff0f7424 */ /* 0x000fe200078e00ff */
[----:B------:R2:W-:Y:S01]  /*6680*/  STL.64 [R1+0x320], R12 ;  /* 0x0003200c01007387 */ /* 0x0005e20000100a00 */
[----:B0-----:R-:W-:Y:S01]  /*6690*/  IMAD.MOV.U32 R18, RZ, RZ, 0x23eee253 ;  /* 0x23eee253ff127424 */ /* 0x001fe200078e00ff */
[----:B------:R-:W-:Y:S02]  /*66a0*/  MOV R19, 0x2d1bcefb ;  /* 0x2d1bcefb00137802 */ /* 0x000fe40000000f00 */
[----:B------:R0:W-:Y:S01]  /*66b0*/  STL.64 [R1+0x338], R16 ;  /* 0x0003381001007387 */ /* 0x0001e20000100a00 */
[----:B-1----:R-:W-:Y:S01]  /*66c0*/  HFMA2.MMA R10, -RZ, RZ, -0.0718994140625, -4320 ;  /* 0xac9aec38ff0a7435 */ /* 0x002fe200000001ff */
[----:B------:R-:W-:-:S02]  /*66d0*/  IMAD.MOV.U32 R11, RZ, RZ, 0x2b98eb50 ;  /* 0x2b98eb50ff0b7424 */ /* 0x000fc400078e00ff */
[----:B------:R1:W-:Y:S01]  /*66e0*/  STL.64 [R1+0x210], R24 ;  /* 0x0002101801007387 */ /* 0x0003e20000100a00 */
[----:B--2---:R-:W-:-:S03]  /*66f0*/  HFMA2.MMA R12, -RZ, RZ, -0.19189453125, -3.482421875 ;  /* 0xb224c2f7ff0c7435 */ /* 0x004fc600000001ff */
[----:B------:R2:W-:Y:S01]  /*6700*/  STL.64 [R1+0x308], R8 ;  /* 0x0003080801007387 */ /* 0x0005e20000100a00 */
[----:B------:R-:W-:Y:S02]  /*6710*/  IMAD.MOV.U32 R13, RZ, RZ, 0x31b31feb ;  /* 0x31b31febff0d7424 */ /* 0x000fe400078e00ff */
[----:B0-----:R-:W-:Y:S01]  /*6720*/  IMAD.MOV.U32 R16, RZ, RZ, 0x2f563c98 ;  /* 0x2f563c98ff107424 */ /* 0x001fe200078e00ff */
[----:B------:R-:W-:Y:S01]  /*6730*/  MOV R17, 0xaedeb390 ;  /* 0xaedeb39000117802 */ /* 0x000fe20000000f00 */
[----:B------:R0:W-:Y:S01]  /*6740*/  STL.64 [R1+0x1e8], R20 ;  /* 0x0001e81401007387 */ /* 0x0001e20000100a00 */
[----:B-1----:R-:W-:Y:S01]  /*6750*/  HFMA2.MMA R25, -RZ, RZ, 0.3330078125, 0.00890350341796875 ;  /* 0x3554208fff197435 */ /* 0x002fe200000001ff */
        /* <DEDUP_REMOVED lines=8> */
[----:B-1----:R-:W-:Y:S01]  /*67e0*/  HFMA2.MMA R18, -RZ, RZ, -0.378173828125, 7572 ;  /* 0xb60d6f65ff127435 */ /* 0x002fe200000001ff */
[----:B------:R-:W-:Y:S02]  /*67f0*/  IMAD.MOV.U32 R19, RZ, RZ, -0x5268961f ;  /* 0xad9769e1ff137424 */ /* 0x000fe400078e00ff */
[----:B------:R1:W-:Y:S01]  /*6800*/  STL.64 [R1+0x370], R16 ;  /* 0x0003701001007387 */ /* 0x0003e20000100a00 */
[----:B--2---:R-:W-:Y:S01]  /*6810*/  HFMA2.MMA R15, -RZ, RZ, 0.0238494873046875, 0.0089569091796875 ;  /* 0x261b2096ff0f7435 */ /* 0x004fe200000001ff */
[----:B------:R-:W-:-:S02]  /*6820*/  MOV R14, 0xb0c04c88 ;  /* 0xb0c04c88000e7802 */ /* 0x000fc40000000f00 */
[----:B------:R2:W-:Y:S01]  /*6830*/  STL.64 [R1+0x340], R8 ;  /* 0x0003400801007387 */ /* 0x0005e20000100a00 */
[----:B0-----:R-:W-:Y:S01]  /*6840*/  IMAD.MOV.U32 R10, RZ, RZ, 0x33859412 ;  /* 0x33859412ff0a7424 */ /* 0x001fe200078e00ff */
[----:B------:R-:W-:Y:S02]  /*6850*/  MOV R11, 0x263e2a76 ;  /* 0x263e2a76000b7802 */ /* 0x000fe40000000f00 */
[----:B------:R0:W-:Y:S01]  /*6860*/  STL.64 [R1+0x360], R12 ;  /* 0x0003600c01007387 */ /* 0x0001e20000100a00 */
[----:B-1----:R-:W-:Y:S01]  /*6870*/  HFMA2.MMA R17, -RZ, RZ, 0.338134765625, -3.265625 ;  /* 0x3569c288ff117435 */ /* 0x002fe200000001ff */
[----:B------:R-:W-:Y:S02]  /*6880*/  MOV R16, 0xb63ec69d ;  /* 0xb63ec69d00107802 */ /* 0x000fe40000000f00 */
[----:B------:R1:W-:Y:S01]  /*6890*/  STL.64 [R1+0x238], R20 ;  /* 0x0002381401007387 */ /* 0x0003e20000100a00 */
[----:B--2---:R-:W-:Y:S01]  /*68a0*/  HFMA2.MMA R9, -RZ, RZ, -0.763671875, 8164 ;  /* 0xba1c6ff9ff097435 */ /* 0x004fe200000001ff */
[----:B------:R-:W-:-:S02]  /*68b0*/  MOV R8, 0xac6d4b31 ;  /* 0xac6d4b3100087802 */ /* 0x000fc40000000f00 */
[----:B------:R2:W-:Y:S01]  /*68c0*/  STL.64 [R1+0x260], R24 ;  /* 0x0002601801007387 */ /* 0x0005e20000100a00 */
[----:B0-----:R-:W-:Y:S01]  /*68d0*/  HFMA2.MMA R13, -RZ, RZ, -0.58642578125, -64.125 ;  /* 0xb8b1d402ff0d7435 */ /* 0x001fe200000001ff */
[----:B------:R-:W-:Y:S02]  /*68e0*/  MOV R12, 0x3443638e ;  /* 0x3443638e000c7802 */ /* 0x000fe40000000f00 */
[----:B------:R0:W-:Y:S01]  /*68f0*/  STL.64 [R1+0x348], R18 ;  /* 0x0003481201007387 */ /* 0x0001e20000100a00 */
[----:B-1----:R-:W-:Y:S01]  /*6900*/  HFMA2.MMA R20, -RZ, RZ, -0.2418212890625, -0.00189113616943359375 ;  /* 0xb3bd97bfff147435 */ /* 0x002fe200000001ff */
[----:B------:R-:W-:Y:S02]  /*6910*/  IMAD.MOV.U32 R21, RZ, RZ, 0x334bbc63 ;  /* 0x334bbc63ff157424 */ /* 0x000fe400078e00ff */
[----:B------:R1:W-:Y:S01]  /*6920*/  STL.64 [R1+0x358], R10 ;  /* 0x0003580a01007387 */ /* 0x0003e20000100a00 */
[----:B--2---:R-:W-:Y:S01]  /*6930*/  IMAD.MOV.U32 R24, RZ, RZ, -0x53a03bb8 ;  /* 0xac5fc448ff187424 */ /* 0x004fe200078e00ff */
[----:B------:R-:W-:-:S02]  /*6940*/  MOV R25, 0x22adcde9 ;  /* 0x22adcde900197802 */ /* 0x000fc40000000f00 */
[----:B------:R2:W-:Y:S01]  /*6950*/  STL.64 [R1+0x368], R14 ;  /* 0x0003680e01007387 */ /* 0x0005e20000100a00 */
[----:B0-----:R-:W-:Y:S01]  /*6960*/  IMAD.MOV.U32 R18, RZ, RZ, -0x4768e703 ;  /* 0xb89718fdff127424 */ /* 0x001fe200078e00ff */
[----:B------:R-:W-:Y:S02]  /*6970*/  MOV R19, 0x3a31cb4e ;  /* 0x3a31cb4e00137802 */ /* 0x000fe40000000f00 */
[----:B------:R0:W-:Y:S01]  /*6980*/  STL.64 [R1+0x3b0], R16 ;  /* 0x0003b01001007387 */ /* 0x0001e20000100a00 */
[----:B-1----:R-:W-:Y:S01]  /*6990*/  HFMA2.MMA R10, -RZ, RZ, -0.76904296875, -30.296875 ;  /* 0xba27cf93ff0a7435 */ /* 0x002fe200000001ff */
[----:B------:R-:W-:Y:S02]  /*69a0*/  IMAD.MOV.U32 R11, RZ, RZ, 0x39917d90 ;  /* 0x39917d90ff0b7424 */ /* 0x000fe400078e00ff */
[----:B------:R1:W-:Y:S01]  /*69b0*/  STL.64 [R1+0x2b0], R24 ;  /* 0x0002b01801007387 */ /* 0x0003e20000100a00 */
[----:B--2---:R-:W-:Y:S01]  /*69c0*/  HFMA2.MMA R14, -RZ, RZ, -0.1390380859375, -1.1861324310302734375e-05 ;  /* 0xb07380c7ff0e7435 */ /* 0x004fe200000001ff */
[----:B------:R-:W-:-:S02]  /*69d0*/  IMAD.MOV.U32 R15, RZ, RZ, 0x3697f31f ;  /* 0x3697f31fff0f7424 */ /* 0x000fc400078e00ff */
[----:B------:R2:W-:Y:S04]  /*69e0*/  STL.64 [R1+0x380], R8 ;  /* 0x0003800801007387 */ /* 0x0005e80000100a00 */
[----:B------:R3:W-:Y:S01]  /*69f0*/  STL.64 [R1+0x398], R12 ;  /* 0x0003980c01007387 */ /* 0x0007e20000100a00 */
[----:B0-----:R-:W-:Y:S01]  /*6a00*/  IMAD.MOV.U32 R16, RZ, RZ, 0x3aaea573 ;  /* 0x3aaea573ff107424 */ /* 0x001fe200078e00ff */
[----:B------:R-:W-:Y:S01]  /*6a10*/  MOV R17, 0xbafaede5 ;  /* 0xbafaede500117802 */ /* 0x000fe20000000f00 */
[----:B-1----:R-:W-:Y:S01]  /*6a20*/  HFMA2.MMA R24, -RZ, RZ, -0.016387939453125, -55616 ;  /* 0xa432facaff187435 */ /* 0x002fe200000001ff */
[----:B------:R0:W-:Y:S01]  /*6a30*/  STL.64 [R1+0x288], R20 ;  /* 0x0002881401007387 */ /* 0x0001e20000100a00 */
[----:B------:R-:W-:Y:S02]  /*6a40*/  IMAD.MOV.U32 R25, RZ, RZ, -0x4fed8b93 ;  /* 0xb012746dff197424 */ /* 0x000fe400078e00ff */
[----:B--2---:R-:W-:Y:S01]  /*6a50*/  IMAD.MOV.U32 R8, RZ, RZ, 0x2c81c80c ;  /* 0x2c81c80cff087424 */ /* 0x004fe200078e00ff */
[----:B------:R-:W-:Y:S01]  /*6a60*/  MOV R9, 0xb424c32d ;  /* 0xb424c32d00097802 */ /* 0x000fe20000000f00 */
[----:B------:R1:W-:Y:S01]  /*6a70*/  STL.64 [R1+0x388], R18 ;  /* 0x0003881201007387 */ /* 0x0003e20000100a00 */
[----:B---3--:R-:W-:Y:S01]  /*6a80*/  HFMA2.MMA R12, -RZ, RZ, -0.0085296630859375, -367.25 ;  /* 0xa05eddbdff0c7435 */ /* 0x008fe200000001ff */
[----:B------:R-:W-:-:S02]  /*6a90*/  IMAD.MOV.U32 R13, RZ, RZ, -0x514e0798 ;  /* 0xaeb1f868ff0d7424 */ /* 0x000fc400078e00ff */
[----:B------:R2:W-:Y:S01]  /*6aa0*/  STL.64 [R1+0x390], R10 ;  /* 0x0003900a01007387 */ /* 0x0005e20000100a00 */
[----:B0-----:R-:W-:-:S03]  /*6ab0*/  HFMA2.MMA R21, -RZ, RZ, 0.42236328125, 0.24755859375 ;  /* 0x36c233ecff157435 */ /* 0x001fc600000001ff */
[----:B------:R0:W-:Y:S01]  /*6ac0*/  STL.64 [R1+0x3a8], R14 ;  /* 0x0003a80e01007387 */ /* 0x0001e20000100a00 */
[----:B------:R-:W-:Y:S01]  /*6ad0*/  MOV R20, 0xb799348b ;  /* 0xb799348b00147802 */ /* 0x000fe20000000f00 */
[----:B-1----:R-:W-:Y:S01]  /*6ae0*/  HFMA2.MMA R18, -RZ, RZ, 0.241943359375, 47.40625 ;  /* 0x33be51edff127435 */ /* 0x002fe200000001ff */
[----:B------:R-:W-:Y:S01]  /*6af0*/  IMAD.MOV.U32 R19, RZ, RZ, -0x4d27aa03 ;  /* 0xb2d855fdff137424 */ /* 0x000fe200078e00ff */
[----:B------:R1:W-:Y:S01]  /*6b00*/  STL.64 [R1+0x3e8], R16 ;  /* 0x0003e81001007387 */ /* 0x0003e20000100a00 */
[----:B--2---:R-:W-:Y:S01]  /*6b10*/  IMAD.MOV.U32 R10, RZ, RZ, -0x4eedda29 ;  /* 0xb11225d7ff0a7424 */ /* 0x004fe200078e00ff */
[----:B------:R-:W-:Y:S02]  /*6b20*/  MOV R11, 0x301db2a5 ;  /* 0x301db2a5000b7802 */ /* 0x000fe40000000f00 */
[----:B------:R2:W-:Y:S01]  /*6b30*/  STL.64 [R1+0x3b8], R8 ;  /* 0x0003b80801007387 */ /* 0x0005e20000100a00 */
[----:B0-----:R-:W-:Y:S01]  /*6b40*/  HFMA2.MMA R15, -RZ, RZ, -0.08209228515625, -0.0003426074981689453125 ;  /* 0xad418d9dff0f7435 */ /* 0x001fe200000001ff */
[----:B------:R-:W-:-:S02]  /*6b50*/  MOV R14, 0x2e3a66b4 ;  /* 0x2e3a66b4000e7802 */ /* 0x000fc40000000f00 */
[----:B------:R0:W-:Y:S01]  /*6b60*/  STL.64 [R1+0x300], R24 ;  /* 0x0003001801007387 */ /* 0x0001e20000100a00 */
[----:B-1----:R-:W-:-:S03]  /*6b70*/  HFMA2.MMA R17, -RZ, RZ, -0.2242431640625, -0.000300884246826171875 ;  /* 0xb32d8ceeff117435 */ /* 0x002fc600000001ff */
[----:B------:R1:W-:Y:S01]  /*6b80*/  STL.64 [R1+0x3d8], R12 ;  /* 0x0003d80c01007387 */ /* 0x0003e20000100a00 */
[----:B------:R-:W-:Y:S01]  /*6b90*/  MOV R16, 0x3396a2a5 ;  /* 0x3396a2a500107802 */ /* 0x000fe20000000f00 */
[----:B--2---:R-:W-:Y:S01]  /*6ba0*/  HFMA2.MMA R9, -RZ, RZ, 0.734375, 0.000367641448974609375 ;  /* 0x39e00e06ff097435 */ /* 0x004fe200000001ff */
[----:B------:R-:W-:Y:S01]  /*6bb0*/  MOV R8, 0xba055d4d ;  /* 0xba055d4d00087802 */ /* 0x000fe20000000f00 */
[----:B------:R2:W-:Y:S01]  /*6bc0*/  STL.64 [R1+0x2d8], R20 ;  /* 0x0002d81401007387 */ /* 0x0005e20000100a00 */
[----:B0-----:R-:W-:Y:S01]  /*6bd0*/  HFMA2.MMA R25, -RZ, RZ, -0.27587890625, -19.78125 ;  /* 0xb46accf2ff197435 */ /* 0x001fe200000001ff */
[----:B------:R-:W-:Y:S02]  /*6be0*/  MOV R24, 0x34ca97cc ;  /* 0x34ca97cc00187802 */ /* 0x000fe40000000f00 */
[----:B------:R0:W-:Y:S01]  /*6bf0*/  STL.64 [R1+0x3c0], R18 ;  /* 0x0003c01201007387 */ /* 0x0001e20000100a00 */
[----:B-1----:R-:W-:-:S03]  /*6c00*/  HFMA2.MMA R13, -RZ, RZ, 0.09893798828125, 7.9572200775146484375e-05 ;  /* 0x2e550537ff0d7435 */ /* 0x002fc600000001ff */
[----:B------:R1:W-:Y:S01]  /*6c10*/  STL.64 [R1+0x3d0], R10 ;  /* 0x0003d00a01007387 */ /* 0x0003e20000100a00 */
[----:B------:R-:W-:Y:S01]  /*6c20*/  MOV R12, 0x372f51d8 ;  /* 0x372f51d8000c7802 */ /* 0x000fe20000000f00 */
[----:B--2---:R-:W-:Y:S01]  /*6c30*/  IMAD.MOV.U32 R20, RZ, RZ, -0x461a34c2 ;  /* 0xb9e5cb3eff147424 */ /* 0x004fe200078e00ff */
[----:B------:R-:W-:Y:S01]  /*6c40*/  MOV R21, 0xb53b133b ;  /* 0xb53b133b00157802 */ /* 0x000fe20000000f00 */
[----:B------:R2:W-:Y:S01]  /*6c50*/  STL.64 [R1+0x3e0], R14 ;  /* 0x0003e00e01007387 */ /* 0x0005e20000100a00 */
[----:B0-----:R-:W-:Y:S01]  /*6c60*/  IMAD.MOV.U32 R18, RZ, RZ, -0x46cf38dc ;  /* 0xb930c724ff127424 */ /* 0x001fe200078e00ff */
[----:B------:R-:W-:Y:S02]  /*6c70*/  MOV R19, 0xb20bacf3 ;  /* 0xb20bacf300137802 */ /* 0x000fe40000000f00 */
[----:B------:R0:W-:Y:S01]  /*6c80*/  STL.64 [R1+0x428], R16 ;  /* 0x0004281001007387 */ /* 0x0001e20000100a00 */
[----:B-1----:R-:W-:Y:S01]  /*6c90*/  HFMA2.MMA R10, -RZ, RZ, 0.52978515625, -7944 ;  /* 0x383defc2ff0a7435 */ /* 0x002fe200000001ff */
[----:B------:R-:W-:-:S02]  /*6ca0*/  IMAD.MOV.U32 R11, RZ, RZ, -0x47fcd784 ;  /* 0xb803287cff0b7424 */ /* 0x000fc400078e00ff */
[----:B------:R1:W-:Y:S01]  /*6cb0*/  STL.64 [R1+0x3f8], R8 ;  /* 0x0003f80801007387 */ /* 0x0003e20000100a00 */
[----:B--2---:R-:W-:Y:S01]  /*6cc0*/  HFMA2.MMA R14, -RZ, RZ, -0.302734375, 95.6875 ;  /* 0xb4d855fbff0e7435 */ /* 0x004fe200000001ff */
[----:B------:R-:W-:Y:S02]  /*6cd0*/  IMAD.MOV.U32 R15, RZ, RZ, -0x55ba340a ;  /* 0xaa45cbf6ff0f7424 */ /* 0x000fe400078e00ff */
[----:B------:R2:W-:Y:S01]  /*6ce0*/  STL.64 [R1+0x328], R20 ;  /* 0x0003281401007387 */ /* 0x0005e20000100a00 */
[----:B0-----:R-:W-:Y:S01]  /*6cf0*/  HFMA2.MMA R17, -RZ, RZ, 0.71728515625, -47744 ;  /* 0x39bdf9d4ff117435 */ /* 0x001fe200000001ff */
[----:B------:R-:W-:Y:S02]  /*6d00*/  IMAD.MOV.U32 R16, RZ, RZ, -0x4b29b865 ;  /* 0xb4d6479bff107424 */ /* 0x000fe400078e00ff */
[----:B------:R0:W-:Y:S01]  /*6d10*/  STL.64 [R1+0x350], R24 ;  /* 0x0003501801007387 */ /* 0x0001e20000100a00 */
[----:B-1----:R-:W-:Y:S01]  /*6d20*/  IMAD.MOV.U32 R8, RZ, RZ, 0x32451f4e ;  /* 0x32451f4eff087424 */ /* 0x002fe200078e00ff */
[----:B------:R-:W-:-:S02]  /*6d30*/  MOV R9, 0x22924184 ;  /* 0x2292418400097802 */ /* 0x000fc40000000f00 */
[----:B------:R1:W-:Y:S04]  /*6d40*/  STL.64 [R1+0x400], R18 ;  /* 0x0004001201007387 */ /* 0x0003e80000100a00 */
[----:B------:R3:W-:Y:S01]  /*6d50*/  STL.64 [R1+0x410], R12 ;  /* 0x0004100c01007387 */ /* 0x0007e20000100a00 */
[----:B--2---:R-:W-:Y:S01]  /*6d60*/  HFMA2.MMA R20, -RZ, RZ, 0.09210205078125, 635.5 ;  /* 0x2de560f7ff147435 */ /* 0x004fe200000001ff */
[----:B------:R-:W-:Y:S02]  /*6d70*/  IMAD.MOV.U32 R21, RZ, RZ, -0x5d44325b ;  /* 0xa2bbcda5ff157424 */ /* 0x000fe400078e00ff */
[----:B0-----:R-:W-:Y:S01]  /*6d80*/  IMAD.MOV.U32 R24, RZ, RZ, 0x38800900 ;  /* 0x38800900ff187424 */ /* 0x001fe200078e00ff */
[----:B------:R-:W-:Y:S01]  /*6d90*/  MOV R25, 0xb7b0c7e6 ;  /* 0xb7b0c7e600197802 */ /* 0x000fe20000000f00 */
[----:B------:R0:W-:Y:S01]  /*6da0*/  STL.64 [R1+0x408], R10 ;  /* 0x0004080a01007387 */ /* 0x0001e20000100a00 */
[----:B-1----:R-:W-:Y:S01]  /*6db0*/  HFMA2.MMA R18, -RZ, RZ, -0.15478515625, -0.347412109375 ;  /* 0xb0f4b58fff127435 */ /* 0x002fe200000001ff */
[----:B------:R-:W-:-:S02]  /*6dc0*/  IMAD.MOV.U32 R19, RZ, RZ, 0x3085f9d1 ;  /* 0x3085f9d1ff137424 */ /* 0x000fc400078e00ff */
[----:B------:R1:W-:Y:S01]  /*6dd0*/  STL.64 [R1+0x420], R14 ;  /* 0x0004200e01007387 */ /* 0x0003e20000100a00 */
[----:B---3--:R-:W-:Y:S01]  /*6de0*/  HFMA2.MMA R12, -RZ, RZ, 0.6455078125, 2626 ;  /* 0x392a6921ff0c7435 */ /* 0x008fe200000001ff */
[----:B------:R-:W-:Y:S02]  /*6df0*/  IMAD.MOV.U32 R13, RZ, RZ, -0x44f8c6dd ;  /* 0xbb073923ff0d7424 */ /* 0x000fe400078e00ff */
[----:B------:R2:W-:Y:S01]  /*6e00*/  STL.64 [R1+0x430], R8 ;  /* 0x0004300801007387 */ /* 0x0005e20000100a00 */
[----:B0-----:R-:W-:Y:S01]  /*6e10*/  IMAD.MOV.U32 R10, RZ, RZ, 0x2e259399 ;  /* 0x2e259399ff0a7424 */ /* 0x001fe200078e00ff */
[----:B------:R-:W-:Y:S02]  /*6e20*/  MOV R11, 0x3acf0edd ;  /* 0x3acf0edd000b7802 */ /* 0x000fe40000000f00 */
[----:B------:R0:W-:Y:S01]  /*6e30*/  STL.64 [R1+0x460], R16 ;  /* 0x0004601001007387 */ /* 0x0001e20000100a00 */
[----:B-1----:R-:W-:Y:S02]  /*6e40*/  MOV R14, 0x3b0c2df0 ;  /* 0x3b0c2df0000e7802 */ /* 0x002fe40000000f00 */
[----:B------:R-:W-:Y:S01]  /*6e50*/  MOV R15, 0xba847eb2 ;  /* 0xba847eb2000f7802 */ /* 0x000fe20000000f00 */
[----:B------:R1:W-:Y:S01]  /*6e60*/  STL.64 [R1+0x3a0], R24 ;  /* 0x0003a01801007387 */ /* 0x0003e20000100a00 */
[----:B--2---:R-:W-:Y:S01]  /*6e70*/  HFMA2.MMA R8, -RZ, RZ, 0.1583251953125, -3.76171875 ;  /* 0x3111c386ff087435 */ /* 0x004fe200000001ff */
[----:B------:R-:W-:-:S02]  /*6e80*/  MOV R9, 0xb7d840e1 ;  /* 0xb7d840e100097802 */ /* 0x000fc40000000f00 */
[----:B------:R2:W-:Y:S01]  /*6e90*/  STL.64 [R1+0x378], R20 ;  /* 0x0003781401007387 */ /* 0x0005e20000100a00 */
[----:B0-----:R-:W-:-:S03]  /*6ea0*/  HFMA2.MMA R16, -RZ, RZ, -0.0199127197265625, -0.046417236328125 ;  /* 0xa519a9f1ff107435 */ /* 0x001fc600000001ff */
[----:B------:R0:W-:Y:S01]  /*6eb0*/  STL.64 [R1+0x438], R18 ;  /* 0x0004381201007387 */ /* 0x0001e20000100a00 */
[----:B------:R-:W-:Y:S01]  /*6ec0*/  MOV R17, 0x30785d67 ;  /* 0x30785d6700117802 */ /* 0x000fe20000000f00 */
[----:B-1----:R-:W-:Y:S02]  /*6ed0*/  HFMA2.MMA R24, -RZ, RZ, 0.82080078125, 184 ;  /* 0x3a9159c0ff187435 */ /* 0x002fe400000001ff */
[----:B------:R1:W-:Y:S01]  /*6ee0*/  STL.64 [R1+0x448], R10 ;  /* 0x0004480a01007387 */ /* 0x0003e20000100a00 */
[----:B------:R-:W-:Y:S01]  /*6ef0*/  IMAD.MOV.U32 R25, RZ, RZ, 0x35854f7b ;  /* 0x35854f7bff197424 */ /* 0x000fe200078e00ff */
[----:B--2---:R-:W-:Y:S02]  /*6f00*/  HFMA2.MMA R21, -RZ, RZ, 0.1724853515625, -1513 ;  /* 0x3185e5e9ff157435 */ /* 0x004fe400000001ff */
[----:B------:R2:W-:Y:S01]  /*6f10*/  STL.64 [R1+0x450], R12 ;  /* 0x0004500c01007387 */ /* 0x0005e20000100a00 */
[----:B------:R-:W-:Y:S01]  /*6f20*/  MOV R20, 0xa83836b2 ;  /* 0xa83836b200147802 */ /* 0x000fe20000000f00 */
[----:B0-----:R-:W-:-:S02]  /*6f30*/  HFMA2.MMA R19, -RZ, RZ, -0.421142578125, 14.125 ;  /* 0xb6bd4b10ff137435 */ /* 0x001fc400000001ff */
[----:B------:R0:W-:Y:S01]  /*6f40*/  STL.64 [R1+0x458], R14 ;  /* 0x0004580e01007387 */ /* 0x0001e20000100a00 */
[----:B------:R-:W-:Y:S01]  /*6f50*/  IMAD.MOV.U32 R18, RZ, RZ, 0x3790f86c ;  /* 0x3790f86cff127424 */ /* 0x000fe200078e00ff */
[----:B-1----:R-:W-:Y:S01]  /*6f60*/  MOV R10, 0xad41f120 ;  /* 0xad41f120000a7802 */ /* 0x002fe20000000f00 */
[----:B------:R-:W-:Y:S01]  /*6f70*/  IMAD.MOV.U32 R11, RZ, RZ, 0x3596a2b5 ;  /* 0x3596a2b5ff0b7424 */ /* 0x000fe200078e00ff */
[----:B------:R1:W-:Y:S01]  /*6f80*/  STL.64 [R1+0x470], R8 ;  /* 0x0004700801007387 */ /* 0x0003e20000100a00 */
[----:B--2---:R-:W-:Y:S01]  /*6f90*/  HFMA2.MMA R12, -RZ, RZ, -0.326171875, 1470 ;  /* 0xb53865beff0c7435 */ /* 0x004fe200000001ff */
[----:B------:R-:W-:Y:S02]  /*6fa0*/  MOV R13, 0x345dc32f ;  /* 0x345dc32f000d7802 */ /* 0x000fe40000000f00 */
[----:B------:R2:W-:Y:S01]  /*6fb0*/  STL.64 [R1+0x4a0], R16 ;  /* 0x0004a01001007387 */ /* 0x0005e20000100a00 */
[----:B0-----:R-:W-:Y:S01]  /*6fc0*/  MOV R14, 0x32afd7e3 ;  /* 0x32afd7e3000e7802 */ /* 0x001fe20000000f00 */
[----:B------:R-:W-:-:S02]  /*6fd0*/  IMAD.MOV.U32 R15, RZ, RZ, -0x4e3865f7 ;  /* 0xb1c79a09ff0f7424 */ /* 0x000fc400078e00ff */
[----:B------:R0:W-:Y:S01]  /*6fe0*/  STL.64 [R1+0x3f0], R24 ;  /* 0x0003f01801007387 */ /* 0x0001e20000100a00 */
[----:B-1----:R-:W-:-:S03]  /*6ff0*/  HFMA2.MMA R9, -RZ, RZ, 0.110595703125, 0.9189453125 ;  /* 0x2f143b5aff097435 */ /* 0x002fc600000001ff */
[----:B------:R1:W-:Y:S01]  /*7000*/  STL.64 [R1+0x480], R10 ;  /* 0x0004800a01007387 */ /* 0x0003e20000100a00 */
[----:B------:R-:W-:Y:S01]  /*7010*/  IMAD.MOV.U32 R8, RZ, RZ, -0x4ff7a9f6 ;  /* 0xb008560aff087424 */ /* 0x000fe200078e00ff */
[----:B--2---:R-:W-:Y:S02]  /*7020*/  HFMA2.MMA R17, -RZ, RZ, -0.1112060546875, -6.7578125 ;  /* 0xaf1ec6c2ff117435 */ /* 0x004fe400000001ff */
[----:B------:R2:W-:Y:S01]  /*7030*/  STL.64 [R1+0x3c8], R20 ;  /* 0x0003c81401007387 */ /* 0x0005e20000100a00 */
[----:B------:R-:W-:Y:S01]  /*7040*/  IMAD.MOV.U32 R16, RZ, RZ, -0x477207b8 ;  /* 0xb88df848ff107424 */ /* 0x000fe200078e00ff */
[----:B0-----:R-:W-:Y:S02]  /*7050*/  HFMA2.MMA R25, -RZ, RZ, 0.01334381103515625, -14.09375 ;  /* 0x22d5cb0cff197435 */ /* 0x001fe400000001ff */
[----:B------:R0:W-:Y:S01]  /*7060*/  STL.64 [R1+0x478], R18 ;  /* 0x0004781201007387 */ /* 0x0001e20000100a00 */
[----:B------:R-:W-:Y:S01]  /*7070*/  MOV R24, 0xaf912a36 ;  /* 0xaf912a3600187802 */ /* 0x000fe20000000f00 */
[----:B-1----:R-:W-:-:S02]  /*7080*/  HFMA2.MMA R11, -RZ, RZ, -0.87548828125, 0.0038356781005859375 ;  /* 0xbb011bdbff0b7435 */ /* 0x002fc400000001ff */
[----:B------:R1:W-:Y:S01]  /*7090*/  STL.64 [R1+0x488], R12 ;  /* 0x0004880c01007387 */ /* 0x0003e20000100a00 */
[----:B------:R-:W-:Y:S02]  /*70a0*/  IMAD.MOV.U32 R10, RZ, RZ, 0x3b0e7a69 ;  /* 0x3b0e7a69ff0a7424 */ /* 0x000fe400078e00ff */
[----:B--2---:R-:W-:Y:S01]  /*70b0*/  IMAD.MOV.U32 R20, RZ, RZ, -0x49efd53c ;  /* 0xb6102ac4ff147424 */ /* 0x004fe200078e00ff */
[----:B------:R2:W-:Y:S01]  /*70c0*/  STL.64 [R1+0x498], R14 ;  /* 0x0004980e01007387 */ /* 0x0005e20000100a00 */
[----:B------:R-:W-:Y:S02]  /*70d0*/  MOV R21, 0x35b26ccc ;  /* 0x35b26ccc00157802 */ /* 0x000fe40000000f00 */
[----:B0-----:R-:W-:Y:S01]  /*70e0*/  MOV R18, 0xbb8572b5 ;  /* 0xbb8572b500127802 */ /* 0x001fe20000000f00 */
[----:B------:R-:W-:Y:S01]  /*70f0*/  IMAD.MOV.U32 R19, RZ, RZ, 0x3bd1d34d ;  /* 0x3bd1d34dff137424 */ /* 0x000fe200078e00ff */
[----:B------:R0:W-:Y:S01]  /*7100*/  STL.64 [R1+0x4a8], R8 ;  /* 0x0004a80801007387 */ /* 0x0001e20000100a00 */
[----:B-1----:R-:W-:Y:S01]  /*7110*/  MOV R12, 0x3a5b23f8 ;  /* 0x3a5b23f8000c7802 */ /* 0x002fe20000000f00 */
[----:B------:R-:W-:-:S02]  /*7120*/  IMAD.MOV.U32 R13, RZ, RZ, 0x32a708fe ;  /* 0x32a708feff0d7424 */ /* 0x000fc400078e00ff */
[----:B------:R1:W-:Y:S01]  /*7130*/  STL.64 [R1+0x4d8], R16 ;  /* 0x0004d81001007387 */ /* 0x0003e20000100a00 */
[----:B--2---:R-:W-:Y:S01]  /*7140*/  HFMA2.MMA R14, -RZ, RZ, -0.69091796875, 0.03521728515625 ;  /* 0xb9872882ff0e7435 */ /* 0x004fe200000001ff */
[----:B------:R-:W-:Y:S02]  /*7150*/  MOV R15, 0x3947558c ;  /* 0x3947558c000f7802 */ /* 0x000fe40000000f00 */
[----:B------:R2:W-:Y:S01]  /*7160*/  STL.64 [R1+0x418], R20 ;  /* 0x0004181401007387 */ /* 0x0005e20000100a00 */
[----:B0-----:R-:W-:-:S03]  /*7170*/  HFMA2.MMA R8, -RZ, RZ, 0.397705078125, -3.591796875 ;  /* 0x365dc32fff087435 */ /* 0x001fc600000001ff */
[----:B------:R0:W-:Y:S01]  /*7180*/  STL.64 [R1+0x440], R24 ;  /* 0x0004401801007387 */ /* 0x0001e20000100a00 */
[----:B------:R-:W-:-:S03]  /*7190*/  MOV R9, 0x2b60b368 ;  /* 0x2b60b36800097802 */ /* 0x000fc60000000f00 */
[----:B------:R3:W-:Y:S01]  /*71a0*/  STL.64 [R1+0x4b0], R18 ;  /* 0x0004b01201007387 */ /* 0x0007e20000100a00 */
[----:B-1----:R-:W-:Y:S01]  /*71b0*/  HFMA2.MMA R16, -RZ, RZ, -0.75634765625, -0.0028533935546875 ;  /* 0xba0d99d8ff107435 */ /* 0x002fe200000001ff */
[----:B------:R-:W-:Y:S02]  /*71c0*/  MOV R17, 0x3c10084d ;  /* 0x3c10084d00117802 */ /* 0x000fe40000000f00 */
[----:B------:R1:W-:Y:S01]  /*71d0*/  STL.64 [R1+0x4c0], R10 ;  /* 0x0004c00a01007387 */ /* 0x0003e20000100a00 */
[----:B--2---:R-:W-:Y:S01]  /*71e0*/  MOV R20, 0xb9938e1b ;  /* 0xb9938e1b00147802 */ /* 0x004fe20000000f00 */
[----:B------:R-:W-:Y:S02]  /*71f0*/  IMAD.MOV.U32 R21, RZ, RZ, 0x38db2466 ;  /* 0x38db2466ff157424 */ /* 0x000fe400078e00ff */
[----:B------:R2:W-:Y:S01]  /*7200*/  STL.64 [R1+0x4c8], R12 ;  /* 0x0004c80c01007387 */ /* 0x0005e20000100a00 */
[----:B0-----:R-:W-:Y:S01]  /*7210*/  HFMA2.MMA R25, -RZ, RZ, -0.2216796875, -11232 ;  /* 0xb318f17cff197435 */ /* 0x001fe200000001ff */
[----:B------:R-:W-:Y:S01]  /*7220*/  IMAD.MOV.U32 R24, RZ, RZ, 0x29526277 ;  /* 0x29526277ff187424 */ /* 0x000fe200078e00ff */
[----:B---3--:R-:W-:Y:S01]  /*7230*/  HFMA2.MMA R19, -RZ, RZ, 0.30078125, -34.90625 ;  /* 0x34d0d05dff137435 */ /* 0x008fe200000001ff */
[----:B------:R0:W-:Y:S01]  /*7240*/  STL.64 [R1+0x4d0], R14 ;  /* 0x0004d00e01007387 */ /* 0x0001e20000100a00 */
[----:B------:R-:W-:Y:S01]  /*7250*/  IMAD.MOV.U32 R18, RZ, RZ, -0x4ad3f055 ;  /* 0xb52c0fabff127424 */ /* 0x000fe200078e00ff */
[----:B-1----:R-:W-:Y:S01]  /*7260*/  MOV R10, 0xb3f9808b ;  /* 0xb3f9808b000a7802 */ /* 0x002fe20000000f00 */
[----:B------:R-:W-:Y:S01]  /*7270*/  IMAD.MOV.U32 R11, RZ, RZ, -0x58b5070d ;  /* 0xa74af8f3ff0b7424 */ /* 0x000fe200078e00ff */
[----:B------:R1:W-:Y:S01]  /*7280*/  STL.64 [R1+0x468], R20 ;  /* 0x0004681401007387 */ /* 0x0003e20000100a00 */
[----:B--2---:R-:W-:Y:S01]  /*7290*/  HFMA2.MMA R12, -RZ, RZ, 0.208251953125, -2.10546875 ;  /* 0x32aac036ff0c7435 */ /* 0x004fe200000001ff */
[----:B------:R-:W-:-:S02]  /*72a0*/  MOV R13, 0xb243fbaf ;  /* 0xb243fbaf000d7802 */ /* 0x000fc40000000f00 */
[----:B------:R2:W-:Y:S01]  /*72b0*/  STL.64 [R1+0x4e8], R8 ;  /* 0x0004e80801007387 */ /* 0x0005e20000100a00 */
[----:B0-----:R-:W-:Y:S01]  /*72c0*/  MOV R14, 0xb00a9a1c ;  /* 0xb00a9a1c000e7802 */ /* 0x001fe20000000f00 */
[----:B------:R-:W-:Y:S02]  /*72d0*/  IMAD.MOV.U32 R15, RZ, RZ, -0x443d1c1a ;  /* 0xbbc2e3e6ff0f7424 */ /* 0x000fe400078e00ff */
[----:B------:R0:W-:Y:S01]  /*72e0*/  STL.64 [R1+0x4f8], R10 ;  /* 0x0004f80a01007387 */ /* 0x0001e20000100a00 */
[----:B-1----:R-:W-:-:S03]  /*72f0*/  HFMA2.MMA R20, -RZ, RZ, -0.939453125, 3328 ;  /* 0xbb846a80ff147435 */ /* 0x002fc600000001ff */
[----:B------:R1:W-:Y:S01]  /*7300*/  STL.64 [R1+0x518], R16 ;  /* 0x0005181001007387 */ /* 0x0003e20000100a00 */
[----:B------:R-:W-:Y:S01]  /*7310*/  MOV R21, 0xb6128c3e ;  /* 0xb6128c3e00157802 */ /* 0x000fe20000000f00 */
[----:B--2---:R-:W-:Y:S02]  /*7320*/  HFMA2.MMA R9, -RZ, RZ, 0.955078125, 8.0625 ;  /* 0x3ba44808ff097435 */ /* 0x004fe400000001ff */
[----:B------:R2:W-:Y:S01]  /*7330*/  STL.64 [R1+0x490], R24 ;  /* 0x0004901801007387 */ /* 0x0005e20000100a00 */
[----:B------:R-:W-:Y:S01]  /*7340*/  IMAD.MOV.U32 R8, RZ, RZ, -0x43de7e19 ;  /* 0xbc2181e7ff087424 */ /* 0x000fe200078e00ff */
[----:B0-----:R-:W-:Y:S02]  /*7350*/  HFMA2.MMA R11, -RZ, RZ, 0.65869140625, -0.365478515625 ;  /* 0x3945b5d9ff0b7435 */ /* 0x001fe400000001ff */
[----:B------:R0:W-:Y:S01]  /*7360*/  STL.64 [R1+0x4f0], R18 ;  /* 0x0004f01201007387 */ /* 0x0001e20000100a00 */
[----:B------:R-:W-:Y:S01]  /*7370*/  IMAD.MOV.U32 R10, RZ, RZ, -0x4e12e0cd ;  /* 0xb1ed1f33ff0a7424 */ /* 0x000fe200078e00ff */
[----:B-1----:R-:W-:-:S02]  /*7380*/  HFMA2.MMA R17, -RZ, RZ, -0.3779296875, 137.5 ;  /* 0xb60c584cff117435 */ /* 0x002fc400000001ff */
[----:B------:R1:W-:Y:S01]  /*7390*/  STL.64 [R1+0x500], R12 ;  /* 0x0005000c01007387 */ /* 0x0003e20000100a00 */
[----:B------:R-:W-:Y:S01]  /*73a0*/  IMAD.MOV.U32 R16, RZ, RZ, 0x36dddd64 ;  /* 0x36dddd64ff107424 */ /* 0x000fe200078e00ff */
[----:B--2---:R-:W-:Y:S02]  /*73b0*/  MOV R24, 0x3783ce5d ;  /* 0x3783ce5d00187802 */ /* 0x004fe40000000f00 */
        /* <DEDUP_REMOVED lines=8> */
[----:B--2---:R-:W-:Y:S01]  /*7440*/  HFMA2.MMA R14, -RZ, RZ, 0.0966796875, 0.000797748565673828125 ;  /* 0x2e301289ff0e7435 */ /* 0x004fe200000001ff */
[----:B------:R-:W-:Y:S02]  /*7450*/  MOV R15, 0xb72c0fb2 ;  /* 0xb72c0fb2000f7802 */ /* 0x000fe40000000f00 */
[----:B------:R2:W-:Y:S04]  /*7460*/  STL.64 [R1+0x520], R8 ;  /* 0x0005200801007387 */ /* 0x0005e80000100a00 */
[----:B------:R3:W-:Y:S01]  /*7470*/  STL.64 [R1+0x528], R18 ;  /* 0x0005281201007387 */ /* 0x0007e20000100a00 */
[----:B0-----:R-:W-:Y:S01]  /*7480*/  HFMA2.MMA R21, -RZ, RZ, 0.007099151611328125, 0.256103515625 ;  /* 0x1f453419ff157435 */ /* 0x001fe200000001ff */
[----:B------:R-:W-:-:S02]  /*7490*/  IMAD.MOV.U32 R20, RZ, RZ, 0x315e5907 ;  /* 0x315e5907ff147424 */ /* 0x000fc400078e00ff */
[----:B------:R0:W-:Y:S01]  /*74a0*/  STL.64 [R1+0x538], R10 ;  /* 0x0005380a01007387 */ /* 0x0001e20000100a00 */
[----:B-1----:R-:W-:Y:S01]  /*74b0*/  HFMA2.MMA R24, -RZ, RZ, 0.859375, 2.35546875 ;  /* 0x3ae040b6ff187435 */ /* 0x002fe200000001ff */
[----:B------:R-:W-:Y:S02]  /*74c0*/  MOV R25, 0xba31758e ;  /* 0xba31758e00197802 */ /* 0x000fe40000000f00 */
[----:B------:R1:W-:Y:S01]  /*74d0*/  STL.64 [R1+0x540], R12 ;  /* 0x0005400c01007387 */ /* 0x0003e20000100a00 */
[----:B--2---:R-:W-:Y:S01]  /*74e0*/  HFMA2.MMA R8, -RZ, RZ, -0.28125, -0.005046844482421875 ;  /* 0xb4809d2bff087435 */ /* 0x004fe200000001ff */
[----:B------:R-:W-:Y:S01]  /*74f0*/  MOV R9, 0x3398dd34 ;  /* 0x3398dd3400097802 */ /* 0x000fe20000000f00 */
[----:B---3--:R-:W-:Y:S01]  /*7500*/  HFMA2.MMA R19, -RZ, RZ, -0.1971435546875, -1835 ;  /* 0xb24fe72bff137435 */ /* 0x008fe200000001ff */
[----:B------:R2:W-:Y:S01]  /*7510*/  STL.64 [R1+0x550], R16 ;  /* 0x0005501001007387 */ /* 0x0005e20000100a00 */
[----:B------:R-:W-:Y:S01]  /*7520*/  IMAD.MOV.U32 R18, RZ, RZ, 0x2680a18f ;  /* 0x2680a18fff127424 */ /* 0x000fe200078e00ff */
[----:B0-----:R-:W-:Y:S01]  /*7530*/  MOV R10, 0x31ee4973 ;  /* 0x31ee4973000a7802 */ /* 0x001fe20000000f00 */
[----:B------:R-:W-:Y:S01]  /*7540*/  IMAD.MOV.U32 R11, RZ, RZ, -0x4ef8e330 ;  /* 0xb1071cd0ff0b7424 */ /* 0x000fe200078e00ff */
[----:B------:R0:W-:Y:S01]  /*7550*/  STL.64 [R1+0x548], R14 ;  /* 0x0005480e01007387 */ /* 0x0001e20000100a00 */
[----:B-1----:R-:W-:Y:S01]  /*7560*/  HFMA2.MMA R12, -RZ, RZ, 1.138671875, -0.0004088878631591796875 ;  /* 0x3c8e8eb3ff0c7435 */ /* 0x002fe200000001ff */
[----:B------:R-:W-:-:S02]  /*7570*/  MOV R13, 0xbcf1e474 ;  /* 0xbcf1e474000d7802 */ /* 0x000fc40000000f00 */
[----:B------:R1:W-:Y:S01]  /*7580*/  STL.64 [R1+0x570], R10 ;  /* 0x0005700a01007387 */ /* 0x0003e20000100a00 */
[----:B--2---:R-:W-:Y:S01]  /*7590*/  HFMA2.MMA R16, -RZ, RZ, -0.96142578125, 22032 ;  /* 0xbbb17561ff107435 */ /* 0x004fe200000001ff */
[----:B------:R-:W-:Y:S02]  /*75a0*/  MOV R17, 0xb387ea89 ;  /* 0xb387ea8900117802 */ /* 0x000fe40000000f00 */
[----:B------:R2:W-:Y:S01]  /*75b0*/  STL.64 [R1+0x508], R20 ;  /* 0x0005081401007387 */ /* 0x0005e20000100a00 */
[----:B0-----:R-:W-:Y:S01]  /*75c0*/  MOV R14, 0xbc4ac247 ;  /* 0xbc4ac247000e7802 */ /* 0x001fe20000000f00 */
[----:B------:R-:W-:Y:S02]  /*75d0*/  IMAD.MOV.U32 R15, RZ, RZ, 0x3c443837 ;  /* 0x3c443837ff0f7424 */ /* 0x000fe400078e00ff */
[----:B------:R0:W-:Y:S01]  /*75e0*/  STL.64 [R1+0x530], R24 ;  /* 0x0005301801007387 */ /* 0x0001e20000100a00 */
[----:B-1----:R-:W-:Y:S01]  /*75f0*/  HFMA2.MMA R11, -RZ, RZ, -0.07000732421875, -0.0039005279541015625 ;  /* 0xac7b9bfdff0b7435 */ /* 0x002fe200000001ff */
[----:B------:R-:W-:-:S02]  /*7600*/  IMAD.MOV.U32 R10, RZ, RZ, -0x47f3a7b4 ;  /* 0xb80c584cff0a7424 */ /* 0x000fc400078e00ff */
[----:B------:R1:W-:Y:S01]  /*7610*/  STL.64 [R1+0x560], R8 ;  /* 0x0005600801007387 */ /* 0x0003e20000100a00 */
[----:B--2---:R-:W-:-:S03]  /*7620*/  MOV R20, 0xaa6be562 ;  /* 0xaa6be56200147802 */ /* 0x004fc60000000f00 */
[----:B------:R2:W-:Y:S01]  /*7630*/  STL.64 [R1+0x568], R18 ;  /* 0x0005681201007387 */ /* 0x0005e20000100a00 */
[----:B------:R-:W-:-:S03]  /*7640*/  IMAD.MOV.U32 R21, RZ, RZ, 0x34d57045 ;  /* 0x34d57045ff157424 */ /* 0x000fc600078e00ff */
[----:B------:R3:W-:Y:S01]  /*7650*/  STL.64 [R1+0x578], R12 ;  /* 0x0005780c01007387 */ /* 0x0007e20000100a00 */
[----:B0-----:R-:W-:Y:S01]  /*7660*/  HFMA2.MMA R25, -RZ, RZ, 0.432373046875, -199.5 ;  /* 0x36ebda3cff197435 */ /* 0x001fe200000001ff */
[----:B------:R-:W-:Y:S02]  /*7670*/  IMAD.MOV.U32 R24, RZ, RZ, 0x3ca4373f ;  /* 0x3ca4373fff187424 */ /* 0x000fe400078e00ff */
[----:B------:R0:W-:Y:S01]  /*7680*/  STL.64 [R1+0x588], R14 ;  /* 0x0005880e01007387 */ /* 0x0001e20000100a00 */
[----:B-1----:R-:W-:Y:S01]  /*7690*/  HFMA2.MMA R9, -RZ, RZ, -0.84423828125, 0.01085662841796875 ;  /* 0xbac1218fff097435 */ /* 0x002fe200000001ff */
[----:B------:R-:W-:Y:S02]  /*76a0*/  IMAD.MOV.U32 R8, RZ, RZ, 0x3af72347 ;  /* 0x3af72347ff087424 */ /* 0x000fe400078e00ff */
[----:B------:R1:W-:Y:S01]  /*76b0*/  STL.64 [R1+0x590], R16 ;  /* 0x0005901001007387 */ /* 0x0003e20000100a00 */
[----:B--2---:R-:W-:Y:S01]  /*76c0*/  MOV R18, 0x3a118808 ;  /* 0x3a11880800127802 */ /* 0x004fe20000000f00 */
[----:B------:R-:W-:Y:S01]  /*76d0*/  IMAD.MOV.U32 R19, RZ, RZ, 0x30100e08 ;  /* 0x30100e08ff137424 */ /* 0x000fe200078e00ff */
[----:B---3--:R-:W-:Y:S01]  /*76e0*/  MOV R12, 0x36f01e4e ;  /* 0x36f01e4e000c7802 */ /* 0x008fe20000000f00 */
[----:B------:R-:W-:Y:S01]  /*76f0*/  IMAD.MOV.U32 R13, RZ, RZ, -0x4967455d ;  /* 0xb698baa3ff0d7424 */ /* 0x000fe200078e00ff */
[----:B------:R2:W-:Y:S01]  /*7700*/  STL.64 [R1+0x558], R20 ;  /* 0x0005581401007387 */ /* 0x0005e20000100a00 */
[----:B0-----:R-:W-:Y:S01]  /*7710*/  HFMA2.MMA R14, -RZ, RZ, 0.359130859375, 0.00109958648681640625 ;  /* 0x35bf1481ff0e7435 */ /* 0x001fe200000001ff */
[----:B------:R-:W-:-:S02]  /*7720*/  MOV R15, 0x28a95d1c ;  /* 0x28a95d1c000f7802 */ /* 0x000fc40000000f00 */
[----:B------:R0:W-:Y:S01]  /*7730*/  STL.64 [R1+0x5a0], R18 ;  /* 0x0005a01201007387 */ /* 0x0001e20000100a00 */
[----:B-1----:R-:W-:Y:S01]  /*7740*/  HFMA2.MMA R17, -RZ, RZ, 0.260498046875, 4.79296875 ;  /* 0x342b44cbff117435 */ /* 0x002fe200000001ff */
[----:B------:R-:W-:Y:S02]  /*7750*/  IMAD.MOV.U32 R16, RZ, RZ, -0x4b711113 ;  /* 0xb48eeeedff107424 */ /* 0x000fe400078e00ff */
[----:B------:R1:W-:Y:S04]  /*7760*/  STL.64 [R1+0x5b0], R10 ;  /* 0x0005b00a01007387 */ /* 0x0003e80000100a00 */
[----:B------:R3:W-:Y:S01]  /*7770*/  STL.64 [R1+0x5b8], R12 ;  /* 0x0005b80c01007387 */ /* 0x0007e20000100a00 */
[----:B--2---:R-:W-:Y:S01]  /*7780*/  HFMA2.MMA R20, -RZ, RZ, -0.6357421875, -0.0003497600555419921875 ;  /* 0xb9168dbbff147435 */ /* 0x004fe200000001ff */
[----:B------:R-:W-:Y:S01]  /*7790*/  MOV R21, 0x38cfff8d ;  /* 0x38cfff8d00157802 */ /* 0x000fe20000000f00 */
[----:B0-----:R-:W-:Y:S01]  /*77a0*/  HFMA2.MMA R19, -RZ, RZ, -1.32421875, -0.000303745269775390625 ;  /* 0xbd4c8cfaff137435 */ /* 0x001fe200000001ff */
[----:B------:R0:W-:Y:S01]  /*77b0*/  STL.64 [R1+0x580], R24 ;  /* 0x0005801801007387 */ /* 0x0001e20000100a00 */
[----:B------:R-:W-:Y:S01]  /*77c0*/  IMAD.MOV.U32 R18, RZ, RZ, 0x3b22a4c0 ;  /* 0x3b22a4c0ff127424 */ /* 0x000fe200078e00ff */
[----:B-1----:R-:W-:Y:S01]  /*77d0*/  MOV R10, 0x3d756a1b ;  /* 0x3d756a1b000a7802 */ /* 0x002fe20000000f00 */
[----:B------:R-:W-:Y:S01]  /*77e0*/  IMAD.MOV.U32 R11, RZ, RZ, -0x42faf2e3 ;  /* 0xbd050d1dff0b7424 */ /* 0x000fe200078e00ff */
[----:B------:R1:W-:Y:S01]  /*77f0*/  STL.64 [R1+0x598], R8 ;  /* 0x0005980801007387 */ /* 0x0003e20000100a00 */
[----:B---3--:R-:W-:Y:S01]  /*7800*/  HFMA2.MMA R12, -RZ, RZ, -0.421630859375, -45600 ;  /* 0xb6bff991ff0c7435 */ /* 0x008fe200000001ff */
[----:B------:R-:W-:-:S02]  /*7810*/  MOV R13, 0x3c772822 ;  /* 0x3c772822000d7802 */ /* 0x000fc40000000f00 */
[----:B------:R2:W-:Y:S01]  /*7820*/  STL.64 [R1+0x5c0], R14 ;  /* 0x0005c00e01007387 */ /* 0x0005e20000100a00 */
[----:B0-----:R-:W-:Y:S01]  /*7830*/  MOV R24, 0xb34aab39 ;  /* 0xb34aab3900187802 */ /* 0x001fe20000000f00 */
[----:B------:R-:W-:Y:S02]  /*7840*/  IMAD.MOV.U32 R25, RZ, RZ, -0x5b69df18 ;  /* 0xa49620e8ff197424 */ /* 0x000fe400078e00ff */
[----:B------:R0:W-:Y:S01]  /*7850*/  STL.64 [R1+0x5c8], R16 ;  /* 0x0005c81001007387 */ /* 0x0001e20000100a00 */
[----:B-1----:R-:W-:Y:S01]  /*7860*/  HFMA2.MMA R8, -RZ, RZ, 0.1885986328125, 0.00152683258056640625 ;  /* 0x32091641ff087435 */ /* 0x002fe200000001ff */
[----:B------:R-:W-:Y:S02]  /*7870*/  MOV R9, 0x3cf7cd03 ;  /* 0x3cf7cd0300097802 */ /* 0x000fe40000000f00 */
[----:B------:R1:W-:Y:S01]  /*7880*/  STL.64 [R1+0x5e8], R10 ;  /* 0x0005e80a01007387 */ /* 0x0003e20000100a00 */
[----:B--2---:R-:W-:Y:S01]  /*7890*/  MOV R14, 0x3301fab9 ;  /* 0x3301fab9000e7802 */ /* 0x004fe20000000f00 */
[----:B------:R-:W-:-:S02]  /*78a0*/  IMAD.MOV.U32 R15, RZ, RZ, -0x451e2b3b ;  /* 0xbae1d4c5ff0f7424 */ /* 0x000fc400078e00ff */
[----:B------:R2:W-:Y:S01]  /*78b0*/  STL.64 [R1+0x5a8], R20 ;  /* 0x0005a81401007387 */ /* 0x0005e20000100a00 */
[----:B0-----:R-:W-:Y:S01]  /*78c0*/  HFMA2.MMA R17, -RZ, RZ, -0.74462890625, -0.0031642913818359375 ;  /* 0xb9f59a7bff117435 */ /* 0x001fe200000001ff */
[----:B------:R-:W-:Y:S02]  /*78d0*/  MOV R16, 0x3aa8ffa4 ;  /* 0x3aa8ffa400107802 */ /* 0x000fe40000000f00 */
[----:B------:R0:W-:Y:S01]  /*78e0*/  STL.64 [R1+0x5d0], R24 ;  /* 0x0005d01801007387 */ /* 0x0001e20000100a00 */
[----:B-1----:R-:W-:Y:S01]  /*78f0*/  IMAD.MOV.U32 R10, RZ, RZ, 0x3660ca4a ;  /* 0x3660ca4aff0a7424 */ /* 0x002fe200078e00ff */
[----:B------:R-:W-:Y:S02]  /*7900*/  MOV R11, 0xb58b55b7 ;  /* 0xb58b55b7000b7802 */ /* 0x000fe40000000f00 */
[----:B------:R1:W-:Y:S01]  /*7910*/  STL.64 [R1+0x5e0], R18 ;  /* 0x0005e01201007387 */ /* 0x0003e20000100a00 */
[----:B--2---:R-:W-:Y:S01]  /*7920*/  HFMA2.MMA R21, -RZ, RZ, 0.96337890625, -2856 ;  /* 0x3bb5e994ff157435 */ /* 0x004fe200000001ff */
[----:B------:R-:W-:-:S02]  /*7930*/  IMAD.MOV.U32 R20, RZ, RZ, -0x43a6b9fa ;  /* 0xbc594606ff147424 */ /* 0x000fc400078e00ff */
[----:B------:R2:W-:Y:S01]  /*7940*/  STL.64 [R1+0x5f0], R12 ;  /* 0x0005f00c01007387 */ /* 0x0005e20000100a00 */
[----:B0-----:R-:W-:-:S03]  /*7950*/  HFMA2.MMA R25, -RZ, RZ, -0.41845703125, -0.052032470703125 ;  /* 0xb6b2aaa9ff197435 */ /* 0x001fc600000001ff */
[----:B------:R0:W-:Y:S01]  /*7960*/  STL.64 [R1+0x600], R14 ;  /* 0x0006000e01007387 */ /* 0x0001e20000100a00 */
[----:B------:R-:W-:Y:S01]  /*7970*/  MOV R24, 0x2b978533 ;  /* 0x2b97853300187802 */ /* 0x000fe20000000f00 */
[----:B-1----:R-:W-:Y:S02]  /*7980*/  HFMA2.MMA R18, -RZ, RZ, -0.5791015625, 6.30078125 ;  /* 0xb8a2464dff127435 */ /* 0x002fe400000001ff */
[----:B------:R1:W-:Y:S01]  /*7990*/  STL.64 [R1+0x5d8], R8 ;  /* 0x0005d80801007387 */ /* 0x0003e20000100a00 */
[----:B------:R-:W-:Y:S01]  /*79a0*/  IMAD.MOV.U32 R19, RZ, RZ, 0x37d6f710 ;  /* 0x37d6f710ff137424 */ /* 0x000fe200078e00ff */
[----:B--2---:R-:W-:Y:S02]  /*79b0*/  HFMA2.MMA R12, -RZ, RZ, -0.030426025390625, 0.0012359619140625 ;  /* 0xa7ca1510ff0c7435 */ /* 0x004fe400000001ff */
[----:B------:R2:W-:Y:S01]  /*79c0*/  STL.64 [R1+0x608], R16 ;  /* 0x0006081001007387 */ /* 0x0005e20000100a00 */
[----:B------:R-:W-:Y:S01]  /*79d0*/  IMAD.MOV.U32 R13, RZ, RZ, 0x344da161 ;  /* 0x344da161ff0d7424 */ /* 0x000fe200078e00ff */
[----:B0-----:R-:W-:Y:S01]  /*79e0*/  HFMA2.MMA R15, -RZ, RZ, 0.220703125, -0.00022685527801513671875 ;  /* 0x33108b6fff0f7435 */ /* 0x001fe200000001ff */
[----:B------:R-:W-:Y:S01]  /*79f0*/  MOV R14, 0xb3f53521 ;  /* 0xb3f53521000e7802 */ /* 0x000fe20000000f00 */
[----:B------:R0:W-:Y:S01]  /*7a00*/  STL.64 [R1+0x628], R10 ;  /* 0x0006280a01007387 */ /* 0x0001e20000100a00 */
[----:B-1----:R-:W-:Y:S01]  /*7a10*/  IMAD.MOV.U32 R8, RZ, RZ, -0x50b6c2c3 ;  /* 0xaf493d3dff087424 */ /* 0x002fe200078e00ff */
[----:B------:R-:W-:-:S02]  /*7a20*/  MOV R9, 0x38f01e51 ;  /* 0x38f01e5100097802 */ /* 0x000fc40000000f00 */
[----:B------:R1:W-:Y:S01]  /*7a30*/  STL.64 [R1+0x5f8], R20 ;  /* 0x0005f81401007387 */ /* 0x0003e20000100a00 */
[----:B--2---:R-:W-:Y:S01]  /*7a40*/  IMAD.MOV.U32 R16, RZ, RZ, -0x423524bd ;  /* 0xbdcadb43ff107424 */ /* 0x004fe200078e00ff */
[----:B------:R-:W-:Y:S02]  /*7a50*/  MOV R17, 0x3e37d95d ;  /* 0x3e37d95d00117802 */ /* 0x000fe40000000f00 */
[----:B------:R2:W-:Y:S01]  /*7a60*/  STL.64 [R1+0x610], R8 ;  /* 0x0006100801007387 */ /* 0x0005e20000100a00 */
[----:B0-----:R-:W-:Y:S01]  /*7a70*/  IMAD.MOV.U32 R10, RZ, RZ, 0x3d35e97a ;  /* 0x3d35e97aff0a7424 */ /* 0x001fe200078e00ff */
[----:B------:R-:W-:Y:S02]  /*7a80*/  MOV R11, 0x3495237e ;  /* 0x3495237e000b7802 */ /* 0x000fe40000000f00 */
[----:B------:R0:W-:Y:S01]  /*7a90*/  STL.64 [R1+0x618], R18 ;  /* 0x0006181201007387 */ /* 0x0001e20000100a00 */
[----:B-1----:R-:W-:-:S03]  /*7aa0*/  HFMA2.MMA R20, -RZ, RZ, -1.5048828125, 5.2988529205322265625e-05 ;  /* 0xbe050379ff147435 */ /* 0x002fc600000001ff */
[----:B------:R1:W-:Y:S01]  /*7ab0*/  STL.64 [R1+0x620], R24 ;  /* 0x0006201801007387 */ /* 0x0003e20000100a00 */
[----:B------:R-:W-:Y:S01]  /*7ac0*/  IMAD.MOV.U32 R21, RZ, RZ, -0x47fbf7d1 ;  /* 0xb804082fff157424 */ /* 0x000fe200078e00ff */
[----:B--2---:R-:W-:Y:S02]  /*7ad0*/  HFMA2.MMA R9, -RZ, RZ, -1.435546875, 0.00492095947265625 ;  /* 0xbdbe1d0aff097435 */ /* 0x004fe400000001ff */
[----:B------:R2:W-:Y:S01]  /*7ae0*/  STL.64 [R1+0x630], R12 ;  /* 0x0006300c01007387 */ /* 0x0005e20000100a00 */
[----:B------:R-:W-:-:S03]  /*7af0*/  MOV R8, 0x3db95da4 ;  /* 0x3db95da400087802 */ /* 0x000fc60000000f00 */
[----:B------:R3:W-:Y:S01]  /*7b00*/  STL.64 [R1+0x638], R14 ;  /* 0x0006380e01007387 */ /* 0x0007e20000100a00 */
[----:B0-----:R-:W-:Y:S01]  /*7b10*/  HFMA2.MMA R19, -RZ, RZ, -0.16064453125, -0.025848388671875 ;  /* 0xb124a69eff137435 */ /* 0x001fe200000001ff */
[----:B------:R-:W-:Y:S02]  /*7b20*/  MOV R18, 0xbbb833db ;  /* 0xbbb833db00127802 */ /* 0x000fe40000000f00 */
[----:B------:R0:W-:Y:S01]  /*7b30*/  STL.64 [R1+0x640], R16 ;  /* 0x0006401001007387 */ /* 0x0001e20000100a00 */
[----:B-1----:R-:W-:Y:S01]  /*7b40*/  IMAD.MOV.U32 R24, RZ, RZ, 0x3ad21a87 ;  /* 0x3ad21a87ff187424 */ /* 0x002fe200078e00ff */
[----:B------:R-:W-:Y:S02]  /*7b50*/  MOV R25, 0xba9821e8 ;  /* 0xba9821e800197802 */ /* 0x000fe40000000f00 */
[----:B------:R1:W-:Y:S01]  /*7b60*/  STL.64 [R1+0x658], R10 ;  /* 0x0006580a01007387 */ /* 0x0003e20000100a00 */
[----:B--2---:R-:W-:Y:S01]  /*7b70*/  HFMA2.MMA R12, -RZ, RZ, -1.1376953125, 0.0194244384765625 ;  /* 0xbc8d24f9ff0c7435 */ /* 0x004fe200000001ff */
[----:B------:R-:W-:Y:S01]  /*7b80*/  IMAD.MOV.U32 R13, RZ, RZ, 0x3c685f80 ;  /* 0x3c685f80ff0d7424 */ /* 0x000fe200078e00ff */
[----:B---3--:R-:W-:Y:S01]  /*7b90*/  HFMA2.MMA R14, -RZ, RZ, 0.7294921875, -28928 ;  /* 0x39d6f710ff0e7435 */ /* 0x008fe200000001ff */
[----:B------:R-:W-:Y:S01]  /*7ba0*/  IMAD.MOV.U32 R15, RZ, RZ, 0x2da18c1b ;  /* 0x2da18c1bff0f7424 */ /* 0x000fe200078e00ff */
[----:B------:R2:W-:Y:S01]  /*7bb0*/  STL.64 [R1+0x650], R8 ;  /* 0x0006500801007387 */ /* 0x0005e20000100a00 */
[----:B0-----:R-:W-:Y:S01]  /*7bc0*/  IMAD.MOV.U32 R16, RZ, RZ, -0x4851d4db ;  /* 0xb7ae2b25ff107424 */ /* 0x001fe200078e00ff */
[----:B------:R-:W-:-:S02]  /*7bd0*/  MOV R17, 0xaa04ec8a ;  /* 0xaa04ec8a00117802 */ /* 0x000fc40000000f00 */
[----:B------:R0:W-:Y:S01]  /*7be0*/  STL.64 [R1+0x668], R18 ;  /* 0x0006681201007387 */ /* 0x0001e20000100a00 */
[----:B-1----:R-:W-:Y:S01]  /*7bf0*/  HFMA2.MMA R11, -RZ, RZ, 0.0241241455078125, 20.375 ;  /* 0x262d4d18ff0b7435 */ /* 0x002fe200000001ff */
[----:B------:R-:W-:Y:S02]  /*7c00*/  MOV R10, 0x3558d126 ;  /* 0x3558d126000a7802 */ /* 0x000fe40000000f00 */
[----:B------:R1:W-:Y:S04]  /*7c10*/  STL.64 [R1+0x688], R16 ;  /* 0x0006881001007387 */ /* 0x0003e80000100a00 */
[----:B------:R3:W-:Y:S01]  /*7c20*/  STL.64 [R1+0x678], R14 ;  /* 0x0006780e01007387 */ /* 0x0007e20000100a00 */
[----:B--2---:R-:W-:Y:S01]  /*7c30*/  HFMA2.MMA R9, -RZ, RZ, 0.56494140625, 33664 ;  /* 0x3885781cff097435 */ /* 0x004fe200000001ff */
[----:B------:R-:W-:-:S02]  /*7c40*/  MOV R8, 0xb8c8fffe ;  /* 0xb8c8fffe00087802 */ /* 0x000fc40000000f00 */
[----:B------:R2:W-:Y:S01]  /*7c50*/  STL.64 [R1+0x698], R10 ;  /* 0x0006980a01007387 */ /* 0x0005e20000100a00 */
[----:B0-----:R-:W-:Y:S01]  /*7c60*/  HFMA2.MMA R19, -RZ, RZ, 1.6328125, 1742 ;  /* 0x3e8866ceff137435 */ /* 0x001fe200000001ff */
[----:B------:R-:W-:Y:S01]  /*7c70*/  MOV R18, 0xbeedbf89 ;  /* 0xbeedbf8900127802 */ /* 0x000fe20000000f00 */
[----:B-1----:R-:W-:Y:S01]  /*7c80*/  HFMA2.MMA R17, -RZ, RZ, 1.1533203125, -0.00097179412841796875 ;  /* 0x3c9d93f6ff117435 */ /* 0x002fe200000001ff */
[----:B------:R-:W-:Y:S01]  /*7c90*/  MOV R16, 0xb43c3e3f ;  /* 0xb43c3e3f00107802 */ /* 0x000fe20000000f00 */
[----:B------:R0:W-:Y:S01]  /*7ca0*/  STL.64 [R1+0x660], R12 ;  /* 0x0006600c01007387 */ /* 0x0001e20000100a00 */
[----:B---3--:R-:W-:Y:S01]  /*7cb0*/  HFMA2.MMA R14, -RZ, RZ, -1.115234375, -0.0924072265625 ;  /* 0xbc76adeaff0e7435 */ /* 0x008fe200000001ff */
[----:B------:R-:W-:Y:S02]  /*7cc0*/  IMAD.MOV.U32 R15, RZ, RZ, 0x3ebaba46 ;  /* 0x3ebaba46ff0f7424 */ /* 0x000fe400078e00ff */
        /* <DEDUP_REMOVED lines=8> */
[----:B-1----:R-:W-:Y:S01]  /*7d50*/  HFMA2.MMA R8, -RZ, RZ, 1.501953125, -0.36376953125 ;  /* 0x3e02b5d2ff087435 */ /* 0x002fe200000001ff */
[----:B------:R-:W-:Y:S01]  /*7d60*/  IMAD.MOV.U32 R9, RZ, RZ, -0x4299bf87 ;  /* 0xbd664079ff097424 */ /* 0x000fe200078e00ff */
[----:B--2---:R-:W-:Y:S01]  /*7d70*/  HFMA2.MMA R17, -RZ, RZ, -0.324951171875, 174.125 ;  /* 0xb5335971ff117435 */ /* 0x004fe200000001ff */
[----:B------:R-:W-:Y:S01]  /*7d80*/  IMAD.MOV.U32 R16, RZ, RZ, 0x3612bd37 ;  /* 0x3612bd37ff107424 */ /* 0x000fe200078e00ff */
[----:B------:R1:W-:Y:S01]  /*7d90*/  STL.64 [R1+0x6a0], R12 ;  /* 0x0006a00c01007387 */ /* 0x0003e20000100a00 */
[----:B---3--:R-:W-:Y:S01]  /*7da0*/  HFMA2.MMA R10, -RZ, RZ, 1.8828125, 479.75 ;  /* 0x3f885f7fff0a7435 */ /* 0x008fe200000001ff */
[----:B------:R-:W-:-:S02]  /*7db0*/  MOV R11, 0x3944bb29 ;  /* 0x3944bb29000b7802 */ /* 0x000fc40000000f00 */
[----:B------:R2:W-:Y:S01]  /*7dc0*/  STL.64 [R1+0x6b0], R18 ;  /* 0x0006b01201007387 */ /* 0x0005e20000100a00 */
[----:B0-----:R-:W-:Y:S01]  /*7dd0*/  HFMA2.MMA R15, -RZ, RZ, 0.5859375, -0.417724609375 ;  /* 0x38b0b6afff0f7435 */ /* 0x001fe200000001ff */
[----:B------:R-:W-:Y:S02]  /*7de0*/  IMAD.MOV.U32 R14, RZ, RZ, -0x53172e8b ;  /* 0xace8d175ff0e7424 */ /* 0x000fe400078e00ff */
[----:B------:R0:W-:Y:S01]  /*7df0*/  STL.64 [R1+0x700], R16 ;  /* 0x0007001001007387 */ /* 0x0001e20000100a00 */
[----:B-1----:R-:W-:Y:S01]  /*7e00*/  MOV R12, 0x3091fe30 ;  /* 0x3091fe30000c7802 */ /* 0x002fe20000000f00 */
[----:B------:R-:W-:Y:S02]  /*7e10*/  IMAD.MOV.U32 R13, RZ, RZ, -0x45370000 ;  /* 0xbac90000ff0d7424 */ /* 0x000fe400078e00ff */
[----:B------:R1:W-:Y:S01]  /*7e20*/  STL.64 [R1+0x710], R10 ;  /* 0x0007100a01007387 */ /* 0x0003e20000100a00 */
[----:B--2---:R-:W-:Y:S01]  /*7e30*/  MOV R18, 0xb867519f ;  /* 0xb867519f00127802 */ /* 0x004fe20000000f00 */
[----:B------:R-:W-:-:S02]  /*7e40*/  IMAD.MOV.U32 R19, RZ, RZ, 0x37950fca ;  /* 0x37950fcaff137424 */ /* 0x000fc400078e00ff */
[----:B------:R2:W-:Y:S01]  /*7e50*/  STL.64 [R1+0x6c0], R8 ;  /* 0x0006c00801007387 */ /* 0x0005e20000100a00 */
[----:B0-----:R-:W-:Y:S01]  /*7e60*/  HFMA2.MMA R16, -RZ, RZ, -0.97021484375, -9288 ;  /* 0xbbc3f089ff107435 */ /* 0x001fe200000001ff */
[----:B------:R-:W-:Y:S02]  /*7e70*/  MOV R17, 0xaef836cd ;  /* 0xaef836cd00117802 */ /* 0x000fe40000000f00 */
[----:B------:R0:W-:Y:S01]  /*7e80*/  STL.64 [R1+0x6d8], R12 ;  /* 0x0006d80c01007387 */ /* 0x0001e20000100a00 */
[----:B-1----:R-:W-:Y:S01]  /*7e90*/  HFMA2.MMA R11, -RZ, RZ, -0.81689453125, 142.75 ;  /* 0xba895876ff0b7435 */ /* 0x002fe200000001ff */
[----:B------:R-:W-:Y:S02]  /*7ea0*/  IMAD.MOV.U32 R10, RZ, RZ, 0x3ac6cd85 ;  /* 0x3ac6cd85ff0a7424 */ /* 0x000fe400078e00ff */
[----:B------:R1:W-:Y:S01]  /*7eb0*/  STL.64 [R1+0x6e8], R14 ;  /* 0x0006e80e01007387 */ /* 0x0003e20000100a00 */
[----:B--2---:R-:W-:Y:S01]  /*7ec0*/  HFMA2.MMA R8, -RZ, RZ, 0.04046630859375, -355 ;  /* 0x292edd8cff087435 */ /* 0x004fe200000001ff */
[----:B------:R-:W-:-:S02]  /*7ed0*/  MOV R9, 0xb66d3d31 ;  /* 0xb66d3d3100097802 */ /* 0x000fc40000000f00 */
[----:B------:R2:W-:Y:S01]  /*7ee0*/  STL.64 [R1+0x6f0], R18 ;  /* 0x0006f01201007387 */ /* 0x0005e20000100a00 */
[----:B0-----:R-:W-:Y:S01]  /*7ef0*/  HFMA2.MMA R13, -RZ, RZ, 1.84765625, -1.5029296875 ;  /* 0x3f64be03ff0d7435 */ /* 0x001fe200000001ff */
[----:B------:R-:W-:Y:S02]  /*7f00*/  IMAD.MOV.U32 R12, RZ, RZ, -0x40ac461f ;  /* 0xbf53b9e1ff0c7424 */ /* 0x000fe400078e00ff */
[----:B------:R0:W-:Y:S01]  /*7f10*/  STL.64 [R1+0x648], R20 ;  /* 0x0006481401007387 */ /* 0x0001e20000100a00 */
[----:B-1----:R-:W-:Y:S01]  /*7f20*/  MOV R14, 0xbee64065 ;  /* 0xbee64065000e7802 */ /* 0x002fe20000000f00 */
[----:B------:R-:W-:Y:S02]  /*7f30*/  IMAD.MOV.U32 R15, RZ, RZ, -0x4a27cf64 ;  /* 0xb5d8309cff0f7424 */ /* 0x000fe400078e00ff */
[----:B------:R1:W-:Y:S01]  /*7f40*/  STL.64 [R1+0x740], R16 ;  /* 0x0007401001007387 */ /* 0x0003e20000100a00 */
[----:B--2---:R-:W-:Y:S01]  /*7f50*/  HFMA2.MMA R18, -RZ, RZ, 1.56640625, -40512 ;  /* 0x3e44f8f2ff127435 */ /* 0x004fe200000001ff */
[----:B------:R-:W-:-:S02]  /*7f60*/  MOV R19, 0xbe29f5e1 ;  /* 0xbe29f5e100137802 */ /* 0x000fc40000000f00 */
[----:B------:R2:W-:Y:S01]  /*7f70*/  STL.64 [R1+0x748], R10 ;  /* 0x0007480a01007387 */ /* 0x0005e20000100a00 */
[----:B0-----:R-:W-:Y:S01]  /*7f80*/  HFMA2.MMA R20, -RZ, RZ, 0.409423828125, 444.75 ;  /* 0x368d5ef3ff147435 */ /* 0x001fe200000001ff */
[----:B------:R-:W-:Y:S02]  /*7f90*/  IMAD.MOV.U32 R21, RZ, RZ, -0x49cfc1d0 ;  /* 0xb6303e30ff157424 */ /* 0x000fe400078e00ff */
[----:B------:R0:W-:Y:S01]  /*7fa0*/  STL.64 [R1+0x720], R14 ;  /* 0x0007200e01007387 */ /* 0x0001e20000100a00 */
[----:B-1----:R-:W-:Y:S01]  /*7fb0*/  HFMA2.MMA R17, -RZ, RZ, -2.0859375, -0.033233642578125 ;  /* 0xc02ca841ff117435 */ /* 0x002fe200000001ff */
[----:B------:R-:W-:Y:S02]  /*7fc0*/  IMAD.MOV.U32 R16, RZ, RZ, 0x408f03f4 ;  /* 0x408f03f4ff107424 */ /* 0x000fe400078e00ff */
[----:B------:R1:W-:Y:S01]  /*7fd0*/  STL.64 [R1+0x6f8], R8 ;  /* 0x0006f80801007387 */ /* 0x0003e20000100a00 */
[----:B--2---:R-:W-:Y:S01]  /*7fe0*/  HFMA2.MMA R10, -RZ, RZ, -1.9365234375, 0.294677734375 ;  /* 0xbfbf34b7ff0a7435 */ /* 0x004fe200000001ff */
[----:B------:R-:W-:-:S02]  /*7ff0*/  MOV R11, 0x3f30567c ;  /* 0x3f30567c000b7802 */ /* 0x000fc40000000f00 */
[----:B------:R2:W-:Y:S01]  /*8000*/  STL.64 [R1+0x718], R12 ;  /* 0x0007180c01007387 */ /* 0x0005e20000100a00 */
[----:B0-----:R-:W-:Y:S01]  /*8010*/  HFMA2.MMA R15, -RZ, RZ, 0.0341796875, -0.00926971435546875 ;  /* 0x2860a0bfff0f7435 */ /* 0x001fe200000001ff */
[----:B------:R-:W-:Y:S02]  /*8020*/  IMAD.MOV.U32 R14, RZ, RZ, -0x48797ceb ;  /* 0xb7868315ff0e7424 */ /* 0x000fe400078e00ff */
        /* <DEDUP_REMOVED lines=8> */
[----:B------:R-:W-:Y:S02]  /*80b0*/  IMAD.MOV.U32 R19, RZ, RZ, 0x3fd55cd1 ;  /* 0x3fd55cd1ff137424 */ /* 0x000fe400078e00ff */
[----:B------:R0:W-:Y:S01]  /*80c0*/  STL.64 [R1+0x778], R16 ;  /* 0x0007781001007387 */ /* 0x0001e20000100a00 */
[----:B-1----:R-:W-:-:S03]  /*80d0*/  HFMA2.MMA R20, -RZ, RZ, 0.81884765625, -30.46875 ;  /* 0x3a8dcf9eff147435 */ /* 0x002fc600000001ff */
[----:B------:R1:W-:Y:S01]  /*80e0*/  STL.64 [R1+0x788], R10 ;  /* 0x0007880a01007387 */ /* 0x0003e20000100a00 */
[----:B------:R-:W-:Y:S01]  /*80f0*/  MOV R21, 0xb9c3f089 ;  /* 0xb9c3f08900157802 */ /* 0x000fe20000000f00 */
[----:B--2---:R-:W-:Y:S01]  /*8100*/  IMAD.MOV.U32 R24, RZ, RZ, 0x380ec44f ;  /* 0x380ec44fff187424 */ /* 0x004fe200078e00ff */
[----:B------:R-:W-:Y:S01]  /*8110*/  MOV R25, 0xbe0d26d1 ;  /* 0xbe0d26d100197802 */ /* 0x000fe20000000f00 */
[----:B------:R2:W-:Y:S01]  /*8120*/  STL.64 [R1+0x738], R8 ;  /* 0x0007380801007387 */ /* 0x0005e20000100a00 */
[----:B0-----:R-:W-:Y:S01]  /*8130*/  HFMA2.MMA R16, -RZ, RZ, 0.8173828125, 5628 ;  /* 0x3a8a6d7fff107435 */ /* 0x001fe200000001ff */
[----:B------:R-:W-:Y:S02]  /*8140*/  MOV R17, 0xb9b8f43c ;  /* 0xb9b8f43c00117802 */ /* 0x000fe40000000f00 */
[----:B------:R0:W-:Y:S01]  /*8150*/  STL.64 [R1+0x750], R12 ;  /* 0x0007500c01007387 */ /* 0x0001e20000100a00 */
[----:B-1----:R-:W-:-:S03]  /*8160*/  HFMA2.MMA R11, -RZ, RZ, 0.57666015625, -868.5 ;  /* 0x389de2c9ff0b7435 */ /* 0x002fc600000001ff */
[----:B------:R1:W-:Y:S01]  /*8170*/  STL.64 [R1+0x760], R14 ;  /* 0x0007600e01007387 */ /* 0x0003e20000100a00 */
[----:B------:R-:W-:-:S03]  /*8180*/  IMAD.MOV.U32 R10, RZ, RZ, 0x29d16c32 ;  /* 0x29d16c32ff0a7424 */ /* 0x000fc600078e00ff */
[----:B------:R3:W-:Y:S01]  /*8190*/  STL.64 [R1+0x768], R18 ;  /* 0x0007681201007387 */ /* 0x0007e20000100a00 */
[----:B--2---:R-:W-:Y:S01]  /*81a0*/  HFMA2.MMA R8, -RZ, RZ, 1.482421875, -0.1220703125 ;  /* 0x3deeafd0ff087435 */ /* 0x004fe200000001ff */
[----:B------:R-:W-:Y:S01]  /*81b0*/  MOV R9, 0xc0550bb4 ;  /* 0xc0550bb400097802 */ /* 0x000fe20000000f00 */
[----:B0-----:R-:W-:Y:S01]  /*81c0*/  HFMA2.MMA R13, -RZ, RZ, -1.6279296875, -2064 ;  /* 0xbe83e808ff0d7435 */ /* 0x001fe200000001ff */
[----:B------:R-:W-:Y:S01]  /*81d0*/  IMAD.MOV.U32 R12, RZ, RZ, 0x35af85e3 ;  /* 0x35af85e3ff0c7424 */ /* 0x000fe200078e00ff */
[----:B------:R0:W-:Y:S01]  /*81e0*/  STL.64 [R1+0x6b8], R24 ;  /* 0x0006b81801007387 */ /* 0x0001e20000100a00 */
[----:B-1----:R-:W-:Y:S01]  /*81f0*/  MOV R14, 0x3e580a4b ;  /* 0x3e580a4b000e7802 */ /* 0x002fe20000000f00 */
[----:B------:R-:W-:Y:S02]  /*8200*/  IMAD.MOV.U32 R15, RZ, RZ, -0x42548d8a ;  /* 0xbdab7276ff0f7424 */ /* 0x000fe400078e00ff */
[----:B------:R1:W-:Y:S01]  /*8210*/  STL.64 [R1+0x6e0], R20 ;  /* 0x0006e01401007387 */ /* 0x0003e20000100a00 */
[----:B---3--:R-:W-:Y:S01]  /*8220*/  HFMA2.MMA R18, -RZ, RZ, -0.1881103515625, -369 ;  /* 0xb205ddc4ff127435 */ /* 0x008fe200000001ff */
[----:B------:R-:W-:-:S02]  /*8230*/  MOV R19, 0x3cc6cd86 ;  /* 0x3cc6cd8600137802 */ /* 0x000fc40000000f00 */
[----:B------:R2:W-:Y:S01]  /*8240*/  STL.64 [R1+0x798], R14 ;  /* 0x0007980e01007387 */ /* 0x0005e20000100a00 */
[----:B0-----:R-:W-:Y:S01]  /*8250*/  MOV R24, 0x3f39715e ;  /* 0x3f39715e00187802 */ /* 0x001fe20000000f00 */
[----:B------:R-:W-:Y:S02]  /*8260*/  IMAD.MOV.U32 R25, RZ, RZ, -0x404dd976 ;  /* 0xbfb2268aff197424 */ /* 0x000fe400078e00ff */
[----:B------:R0:W-:Y:S01]  /*8270*/  STL.64 [R1+0x7b8], R16 ;  /* 0x0007b81001007387 */ /* 0x0001e20000100a00 */
[----:B-1----:R-:W-:Y:S01]  /*8280*/  HFMA2.MMA R21, -RZ, RZ, 0.200927734375, -42848 ;  /* 0x326ef93bff157435 */ /* 0x002fe200000001ff */
[----:B------:R-:W-:Y:S02]  /*8290*/  IMAD.MOV.U32 R20, RZ, RZ, 0x3d8d121f ;  /* 0x3d8d121fff147424 */ /* 0x000fe400078e00ff */
[----:B------:R1:W-:Y:S01]  /*82a0*/  STL.64 [R1+0x7c0], R10 ;  /* 0x0007c00a01007387 */ /* 0x0003e20000100a00 */
[----:B--2---:R-:W-:Y:S01]  /*82b0*/  HFMA2.MMA R15, -RZ, RZ, -0.841796875, 0.006031036376953125 ;  /* 0xbabc1e2dff0f7435 */ /* 0x004fe200000001ff */
[----:B------:R-:W-:-:S02]  /*82c0*/  IMAD.MOV.U32 R14, RZ, RZ, -0x3ed35ed2 ;  /* 0xc12ca12eff0e7424 */ /* 0x000fc400078e00ff */
[----:B------:R2:W-:Y:S01]  /*82d0*/  STL.64 [R1+0x770], R8 ;  /* 0x0007700801007387 */ /* 0x0005e20000100a00 */
[----:B0-----:R-:W-:-:S03]  /*82e0*/  HFMA2.MMA R17, -RZ, RZ, 2.0390625, -0.00010794401168823242188 ;  /* 0x40148713ff117435 */ /* 0x001fc600000001ff */
[----:B------:R0:W-:Y:S01]  /*82f0*/  STL.64 [R1+0x790], R12 ;  /* 0x0007900c01007387 */ /* 0x0001e20000100a00 */
[----:B------:R-:W-:Y:S01]  /*8300*/  IMAD.MOV.U32 R16, RZ, RZ, -0x3fdb1df7 ;  /* 0xc024e209ff107424 */ /* 0x000fe200078e00ff */
[----:B-1----:R-:W-:Y:S02]  /*8310*/  HFMA2.MMA R10, -RZ, RZ, 1.6689453125, -16040 ;  /* 0x3eadf3d5ff0a7435 */ /* 0x002fe400000001ff */
[----:B------:R1:W-:Y:S01]  /*8320*/  STL.64 [R1+0x7a0], R18 ;  /* 0x0007a01201007387 */ /* 0x0003e20000100a00 */
[----:B------:R-:W-:Y:S02]  /*8330*/  MOV R11, 0xbe88cf1e ;  /* 0xbe88cf1e000b7802 */ /* 0x000fe40000000f00 */
[----:B--2---:R-:W-:Y:S01]  /*8340*/  MOV R8, 0x2e596624 ;  /* 0x2e59662400087802 */ /* 0x004fe20000000f00 */
[----:B------:R-:W-:Y:S01]  /*8350*/  IMAD.MOV.U32 R9, RZ, RZ, -0x45341f6a ;  /* 0xbacbe096ff097424 */ /* 0x000fe200078e00ff */
[----:B------:R2:W-:Y:S01]  /*8360*/  STL.64 [R1+0x708], R24 ;  /* 0x0007081801007387 */ /* 0x0005e20000100a00 */
[----:B0-----:R-:W-:Y:S01]  /*8370*/  MOV R12, 0xb84a1be1 ;  /* 0xb84a1be1000c7802 */ /* 0x001fe20000000f00 */
[----:B------:R-:W-:-:S02]  /*8380*/  IMAD.MOV.U32 R13, RZ, RZ, 0x377f78a2 ;  /* 0x377f78a2ff0d7424 */ /* 0x000fc400078e00ff */
[----:B------:R0:W-:Y:S01]  /*8390*/  STL.64 [R1+0x730], R20 ;  /* 0x0007301401007387 */ /* 0x0001e20000100a00 */
[----:B-1----:R-:W-:Y:S01]  /*83a0*/  MOV R18, 0x4113bbe2 ;  /* 0x4113bbe200127802 */ /* 0x002fe20000000f00 */
[----:B------:R-:W-:Y:S02]  /*83b0*/  IMAD.MOV.U32 R19, RZ, RZ, -0x3ed8b1f6 ;  /* 0xc1274e0aff137424 */ /* 0x000fe400078e00ff */
[----:B------:R1:W-:Y:S01]  /*83c0*/  STL.64 [R1+0x7b0], R8 ;  /* 0x0007b00801007387 */ /* 0x0003e20000100a00 */
[----:B--2---:R-:W-:Y:S01]  /*83d0*/  HFMA2.MMA R24, -RZ, RZ, -0.57958984375, 0.002964019775390625 ;  /* 0xb8a31a12ff187435 */ /* 0x004fe200000001ff */
[----:B------:R-:W-:Y:S02]  /*83e0*/  MOV R25, 0x3852efff ;  /* 0x3852efff00197802 */ /* 0x000fe40000000f00 */
[----:B------:R2:W-:Y:S01]  /*83f0*/  STL.64 [R1+0x7c8], R12 ;  /* 0x0007c80c01007387 */ /* 0x0005e20000100a00 */
[----:B0-----:R-:W-:Y:S01]  /*8400*/  MOV R20, 0xb9885993 ;  /* 0xb988599300147802 */ /* 0x001fe20000000f00 */
[----:B------:R-:W-:-:S02]  /*8410*/  IMAD.MOV.U32 R21, RZ, RZ, 0x3fc4fabc ;  /* 0x3fc4fabcff157424 */ /* 0x000fc400078e00ff */
[----:B------:R0:W-:Y:S01]  /*8420*/  STL.64 [R1+0x7d8], R14 ;  /* 0x0007d80e01007387 */ /* 0x0001e20000100a00 */
[----:B-1----:R-:W-:Y:S01]  /*8430*/  HFMA2.MMA R8, -RZ, RZ, 2.34375, 103.125 ;  /* 0x40b05672ff087435 */ /* 0x002fe200000001ff */
[----:B------:R-:W-:Y:S02]  /*8440*/  MOV R9, 0x3749bc93 ;  /* 0x3749bc9300097802 */ /* 0x000fe40000000f00 */
[----:B------:R1:W-:Y:S01]  /*8450*/  STL.64 [R1+0x7e0], R18 ;  /* 0x0007e01201007387 */ /* 0x0003e20000100a00 */
[----:B--2---:R-:W-:-:S03]  /*8460*/  HFMA2.MMA R13, -RZ, RZ, 0.1375732421875, -23.09375 ;  /* 0x3067cdc6ff0d7435 */ /* 0x004fc600000001ff */
[----:B------:R2:W-:Y:S01]  /*8470*/  STL.64 [R1+0x7f0], R16 ;  /* 0x0007f01001007387 */ /* 0x0005e20000100a00 */
[----:B------:R-:W-:-:S03]  /*8480*/  IMAD.MOV.U32 R12, RZ, RZ, 0x3dd19e34 ;  /* 0x3dd19e34ff0c7424 */ /* 0x000fc600078e00ff */
[----:B------:R3:W-:Y:S01]  /*8490*/  STL.64 [R1+0x800], R10 ;  /* 0x0008000a01007387 */ /* 0x0007e20000100a00 */
[----:B0-----:R-:W-:Y:S01]  /*84a0*/  MOV R14, 0xbce55ca9 ;  /* 0xbce55ca9000e7802 */ /* 0x001fe20000000f00 */
[----:B------:R-:W-:Y:S01]  /*84b0*/  IMAD.MOV.U32 R15, RZ, RZ, 0x3ca46207 ;  /* 0x3ca46207ff0f7424 */ /* 0x000fe200078e00ff */
[----:B-1----:R-:W-:Y:S01]  /*84c0*/  HFMA2.MMA R18, -RZ, RZ, -0.98779296875, 0.1654052734375 ;  /* 0xbbe7314bff127435 */ /* 0x002fe200000001ff */
[----:B------:R-:W-:Y:S01]  /*84d0*/  MOV R19, 0x2c0887f7 ;  /* 0x2c0887f700137802 */ /* 0x000fe20000000f00 */
[----:B------:R0:W-:Y:S01]  /*84e0*/  STL.64 [R1+0x758], R24 ;  /* 0x0007581801007387 */ /* 0x0001e20000100a00 */
[----:B--2---:R-:W-:Y:S01]  /*84f0*/  HFMA2.MMA R16, -RZ, RZ, -0.578125, 0.0023345947265625 ;  /* 0xb8a018c8ff107435 */ /* 0x004fe200000001ff */
[----:B------:R-:W-:Y:S02]  /*8500*/  MOV R17, 0xc188e6d2 ;  /* 0xc188e6d200117802 */ /* 0x000fe40000000f00 */
[----:B------:R1:W-:Y:S01]  /*8510*/  STL.64 [R1+0x780], R20 ;  /* 0x0007801401007387 */ /* 0x0003e20000100a00 */
[----:B---3--:R-:W-:Y:S01]  /*8520*/  HFMA2.MMA R11, -RZ, RZ, 3.0390625, -0.00010883808135986328125 ;  /* 0x42148722ff0b7435 */ /* 0x008fe200000001ff */
[----:B------:R-:W-:-:S02]  /*8530*/  IMAD.MOV.U32 R10, RZ, RZ, -0x4070897b ;  /* 0xbf8f7685ff0a7424 */ /* 0x000fc400078e00ff */
[----:B------:R2:W-:Y:S01]  /*8540*/  STL.64 [R1+0x810], R14 ;  /* 0x0008100e01007387 */ /* 0x0005e20000100a00 */
[----:B0-----:R-:W-:Y:S01]  /*8550*/  HFMA2.MMA R25, -RZ, RZ, 0.97705078125, -0.0060577392578125 ;  /* 0x3bd19e34ff197435 */ /* 0x001fe200000001ff */
[----:B------:R-:W-:Y:S02]  /*8560*/  IMAD.MOV.U32 R24, RZ, RZ, -0x436e1202 ;  /* 0xbc91edfeff187424 */ /* 0x000fe400078e00ff */
[----:B------:R0:W-:Y:S01]  /*8570*/  STL.64 [R1+0x7e8], R8 ;  /* 0x0007e80801007387 */ /* 0x0001e20000100a00 */
[----:B-1----:R-:W-:Y:S01]  /*8580*/  HFMA2.MMA R20, -RZ, RZ, -2.412109375, -21.8125 ;  /* 0xc0d3cd74ff147435 */ /* 0x002fe200000001ff */
[----:B------:R-:W-:Y:S02]  /*8590*/  MOV R21, 0x41565e26 ;  /* 0x41565e2600157802 */ /* 0x000fe40000000f00 */
[----:B------:R1:W-:Y:S01]  /*85a0*/  STL.64 [R1+0x808], R12 ;  /* 0x0008080c01007387 */ /* 0x0003e20000100a00 */
[----:B--2---:R-:W-:Y:S01]  /*85b0*/  HFMA2.MMA R15, -RZ, RZ, -2.5625, -0.900390625 ;  /* 0xc120bb34ff0f7435 */ /* 0x004fe200000001ff */
[----:B------:R-:W-:-:S02]  /*85c0*/  IMAD.MOV.U32 R14, RZ, RZ, 0x41a71805 ;  /* 0x41a71805ff0e7424 */ /* 0x000fc400078e00ff */
[----:B------:R2:W-:Y:S04]  /*85d0*/  STL.64 [R1+0x818], R18 ;  /* 0x0008181201007387 */ /* 0x0005e80000100a00 */
[----:B------:R3:W-:Y:S01]  /*85e0*/  STL.64 [R1+0x830], R16 ;  /* 0x0008301001007387 */ /* 0x0007e20000100a00 */
[----:B0-----:R-:W-:Y:S01]  /*85f0*/  MOV R8, 0x39bf9a7a ;  /* 0x39bf9a7a00087802 */ /* 0x001fe20000000f00 */
[----:B------:R-:W-:Y:S02]  /*8600*/  IMAD.MOV.U32 R9, RZ, RZ, -0x519e6c8f ;  /* 0xae619371ff097424 */ /* 0x000fe400078e00ff */
[----:B------:R0:W-:Y:S01]  /*8610*/  STL.64 [R1+0x838], R10 ;  /* 0x0008380a01007387 */ /* 0x0001e20000100a00 */
[----:B-1----:R-:W-:Y:S01]  /*8620*/  MOV R12, 0xc251316e ;  /* 0xc251316e000c7802 */ /* 0x002fe20000000f00 */
[----:B------:R-:W-:Y:S01]  /*8630*/  IMAD.MOV.U32 R13, RZ, RZ, 0x42043bff ;  /* 0x42043bffff0d7424 */ /* 0x000fe200078e00ff */
[----:B--2---:R-:W-:Y:S01]  /*8640*/  MOV R18, 0xb74d552d ;  /* 0xb74d552d00127802 */ /* 0x004fe20000000f00 */
[----:B------:R-:W-:Y:S01]  /*8650*/  IMAD.MOV.U32 R19, RZ, RZ, 0x408276e5 ;  /* 0x408276e5ff137424 */ /* 0x000fe200078e00ff */
[----:B------:R1:W-:Y:S01]  /*8660*/  STL.64 [R1+0x7a8], R24 ;  /* 0x0007a81801007387 */ /* 0x0003e20000100a00 */
[----:B---3--:R-:W-:Y:S01]  /*8670*/  HFMA2.MMA R17, -RZ, RZ, -1.7236328125, 298.25 ;  /* 0xbee55ca9ff117435 */ /* 0x008fe200000001ff */
[----:B------:R-:W-:-:S02]  /*8680*/  IMAD.MOV.U32 R16, RZ, RZ, 0x33993e87 ;  /* 0x33993e87ff107424 */ /* 0x000fc400078e00ff */
[----:B------:R2:W-:Y:S01]  /*8690*/  STL.64 [R1+0x7d0], R20 ;  /* 0x0007d01401007387 */ /* 0x0005e20000100a00 */
[----:B0-----:R-:W-:Y:S01]  /*86a0*/  HFMA2.MMA R10, -RZ, RZ, -0.11907958984375, 0.0731201171875 ;  /* 0xaf9f2caeff0a7435 */ /* 0x001fe200000001ff */
[----:B------:R-:W-:Y:S02]  /*86b0*/  MOV R11, 0x3d07aee5 ;  /* 0x3d07aee5000b7802 */ /* 0x000fe40000000f00 */
[----:B------:R0:W-:Y:S01]  /*86c0*/  STL.64 [R1+0x828], R8 ;  /* 0x0008280801007387 */ /* 0x0001e20000100a00 */
[----:B-1----:R-:W-:Y:S01]  /*86d0*/  MOV R24, 0xbf8095d8 ;  /* 0xbf8095d800187802 */ /* 0x002fe20000000f00 */
[----:B------:R-:W-:Y:S02]  /*86e0*/  IMAD.MOV.U32 R25, RZ, RZ, -0x4c24c9d8 ;  /* 0xb3db3628ff197424 */ /* 0x000fe400078e00ff */
[----:B------:R1:W-:Y:S01]  /*86f0*/  STL.64 [R1+0x840], R12 ;  /* 0x0008400c01007387 */ /* 0x0003e20000100a00 */
[----:B--2---:R-:W-:Y:S01]  /*8700*/  HFMA2.MMA R21, -RZ, RZ, -0.82080078125, 4.03515625 ;  /* 0xba914409ff157435 */ /* 0x004fe200000001ff */
[----:B------:R-:W-:-:S02]  /*8710*/  IMAD.MOV.U32 R20, RZ, RZ, 0x3ad917d5 ;  /* 0x3ad917d5ff147424 */ /* 0x000fc400078e00ff */
[----:B------:R2:W-:Y:S01]  /*8720*/  STL.64 [R1+0x850], R14 ;  /* 0x0008500e01007387 */ /* 0x0005e20000100a00 */
[----:B0-----:R-:W-:Y:S01]  /*8730*/  HFMA2.MMA R8, -RZ, RZ, -2.18359375, 36.53125 ;  /* 0xc05e5091ff087435 */ /* 0x001fe200000001ff */
[----:B------:R-:W-:Y:S02]  /*8740*/  MOV R9, 0x3fb76a6c ;  /* 0x3fb76a6c00097802 */ /* 0x000fe40000000f00 */
[----:B------:R0:W-:Y:S01]  /*8750*/  STL.64 [R1+0x858], R18 ;  /* 0x0008581201007387 */ /* 0x0001e20000100a00 */
[----:B-1----:R-:W-:-:S03]  /*8760*/  HFMA2.MMA R13, -RZ, RZ, 1.0029296875, -0.775390625 ;  /* 0x3c03ba34ff0d7435 */ /* 0x002fc600000001ff */
[----:B------:R1:W-:Y:S01]  /*8770*/  STL.64 [R1+0x868], R16 ;  /* 0x0008681001007387 */ /* 0x0003e20000100a00 */
[----:B------:R-:W-:Y:S01]  /*8780*/  IMAD.MOV.U32 R12, RZ, RZ, -0x434156b4 ;  /* 0xbcbea94cff0c7424 */ /* 0x000fe200078e00ff */
[----:B--2---:R-:W-:Y:S01]  /*8790*/  MOV R14, 0xb0a1e056 ;  /* 0xb0a1e056000e7802 */ /* 0x004fe20000000f00 */
[----:B------:R-:W-:Y:S01]  /*87a0*/  IMAD.MOV.U32 R15, RZ, RZ, -0x450fdad4 ;  /* 0xbaf0252cff0f7424 */ /* 0x000fe200078e00ff */
[----:B------:R2:W-:Y:S01]  /*87b0*/  STL.64 [R1+0x878], R10 ;  /* 0x0008780a01007387 */ /* 0x0005e20000100a00 */
[----:B0-----:R-:W-:Y:S01]  /*87c0*/  HFMA2.MMA R18, -RZ, RZ, 0.8271484375, -0.291015625 ;  /* 0x3a9eb4a8ff127435 */ /* 0x001fe200000001ff */
[----:B------:R-:W-:Y:S02]  /*87d0*/  MOV R19, 0xb9cefd15 ;  /* 0xb9cefd1500137802 */ /* 0x000fe40000000f00 */
[----:B------:R0:W-:Y:S01]  /*87e0*/  STL.64 [R1+0x7f8], R24 ;  /* 0x0007f81801007387 */ /* 0x0001e20000100a00 */
[----:B-1----:R-:W-:Y:S01]  /*87f0*/  HFMA2.MMA R16, -RZ, RZ, -3.482421875, 71.4375 ;  /* 0xc2f75477ff107435 */ /* 0x002fe200000001ff */
[----:B------:R-:W-:-:S02]  /*8800*/  MOV R17, 0x431234f7 ;  /* 0x431234f700117802 */ /* 0x000fc40000000f00 */
[----:B------:R1:W-:Y:S01]  /*8810*/  STL.64 [R1+0x820], R20 ;  /* 0x0008201401007387 */ /* 0x0003e20000100a00 */
[----:B--2---:R-:W-:Y:S01]  /*8820*/  HFMA2.MMA R11, -RZ, RZ, -0.615234375, 0.0134124755859375 ;  /* 0xb8ec22deff0b7435 */ /* 0x004fe200000001ff */
[----:B------:R-:W-:Y:S02]  /*8830*/  IMAD.MOV.U32 R10, RZ, RZ, -0x3d5f44d2 ;  /* 0xc2a0bb2eff0a7424 */ /* 0x000fe400078e00ff */
[----:B------:R2:W-:Y:S01]  /*8840*/  STL.64 [R1+0x888], R14 ;  /* 0x0008880e01007387 */ /* 0x0005e20000100a00 */
[----:B0-----:R-:W-:Y:S01]  /*8850*/  HFMA2.MMA R24, -RZ, RZ, 0.8916015625, 40128 ;  /* 0x3b2278e6ff187435 */ /* 0x001fe200000001ff */
[----:B------:R-:W-:Y:S02]  /*8860*/  MOV R25, 0xc1a4e31c ;  /* 0xc1a4e31c00197802 */ /* 0x000fe40000000f00 */
[----:B------:R0:W-:Y:S01]  /*8870*/  STL.64 [R1+0x860], R8 ;  /* 0x0008600801007387 */ /* 0x0001e20000100a00 */
[----:B-1----:R-:W-:Y:S01]  /*8880*/  MOV R20, 0x3eaea827 ;  /* 0x3eaea82700147802 */ /* 0x002fe20000000f00 */
[----:B------:R-:W-:-:S02]  /*8890*/  IMAD.MOV.U32 R21, RZ, RZ, -0x41fdf446 ;  /* 0xbe020bbaff157424 */ /* 0x000fc400078e00ff */
[----:B------:R1:W-:Y:S01]  /*88a0*/  STL.64 [R1+0x880], R12 ;  /* 0x0008800c01007387 */ /* 0x0003e20000100a00 */
[----:B--2---:R-:W-:-:S03]  /*88b0*/  HFMA2.MMA R15, -RZ, RZ, 2.318359375, -1.4111328125 ;  /* 0x40a3bda5ff0f7435 */ /* 0x004fc600000001ff */
        /* <DEDUP_REMOVED lines=9> */
[----:B------:R-:W-:-:S02]  /*8950*/  IMAD.MOV.U32 R19, RZ, RZ, -0x4e55e4fe ;  /* 0xb1aa1b02ff137424 */ /* 0x000fc400078e00ff */
[----:B------:R2:W-:Y:S01]  /*8960*/  STL.64 [R1+0x848], R24 ;  /* 0x0008481801007387 */ /* 0x0005e20000100a00 */
[----:B0-----:R-:W-:-:S03]  /*8970*/  HFMA2.MMA R17, -RZ, RZ, -0.21337890625, 25280 ;  /* 0xb2d4762cff117435 */ /* 0x001fc600000001ff */
[----:B------:R0:W-:Y:S01]  /*8980*/  STL.64 [R1+0x870], R20 ;  /* 0x0008701401007387 */ /* 0x0001e20000100a00 */
[----:B------:R-:W-:Y:S01]  /*8990*/  IMAD.MOV.U32 R16, RZ, RZ, 0x3e24a8c0 ;  /* 0x3e24a8c0ff107424 */ /* 0x000fe200078e00ff */
[----:B-1----:R-:W-:Y:S01]  /*89a0*/  HFMA2.MMA R10, -RZ, RZ, -1.0263671875, 1.4521484375 ;  /* 0xbc1b3dcfff0a7435 */ /* 0x002fe200000001ff */
[----:B------:R-:W-:Y:S01]  /*89b0*/  MOV R11, 0x36d76ab6 ;  /* 0x36d76ab6000b7802 */ /* 0x000fe20000000f00 */
[----:B------:R1:W-:Y:S01]  /*89c0*/  STL.64 [R1+0x8a0], R8 ;  /* 0x0008a00801007387 */ /* 0x0003e20000100a00 */
[----:B--2---:R-:W-:Y:S01]  /*89d0*/  HFMA2.MMA R25, -RZ, RZ, -3.5546875, -20.640625 ;  /* 0xc31ccd29ff197435 */ /* 0x004fe200000001ff */
[----:B------:R-:W-:Y:S02]  /*89e0*/  IMAD.MOV.U32 R24, RZ, RZ, 0x4293c7da ;  /* 0x4293c7daff187424 */ /* 0x000fe400078e00ff */
[----:B------:R2:W-:Y:S01]  /*89f0*/  STL.64 [R1+0x8b8], R12 ;  /* 0x0008b80c01007387 */ /* 0x0005e20000100a00 */
[----:B0-----:R-:W-:Y:S01]  /*8a00*/  HFMA2.MMA R20, -RZ, RZ, 2.767578125, -0.0004770755767822265625 ;  /* 0x41898fd1ff147435 */ /* 0x001fe200000001ff */
[----:B------:R-:W-:-:S02]  /*8a10*/  MOV R21, 0x357b0a41 ;  /* 0x357b0a4100157802 */ /* 0x000fc40000000f00 */
[----:B------:R0:W-:Y:S04]  /*8a20*/  STL.64 [R1+0x8c8], R14 ;  /* 0x0008c80e01007387 */ /* 0x0001e80000100a00 */
[----:B------:R3:W-:Y:S01]  /*8a30*/  STL.64 [R1+0x8d0], R18 ;  /* 0x0008d01201007387 */ /* 0x0007e20000100a00 */
[----:B-1----:R-:W-:Y:S01]  /*8a40*/  HFMA2.MMA R8, -RZ, RZ, 1.7734375, -0.0185699462890625 ;  /* 0x3f18a4c1ff087435 */ /* 0x002fe200000001ff */
[----:B------:R-:W-:Y:S01]  /*8a50*/  MOV R9, 0xbee2690b ;  /* 0xbee2690b00097802 */ /* 0x000fe20000000f00 */
[----:B--2---:R-:W-:Y:S01]  /*8a60*/  HFMA2.MMA R13, -RZ, RZ, 3.6640625, 0.05548095703125 ;  /* 0x43542b1aff0d7435 */ /* 0x004fe200000001ff */
[----:B------:R-:W-:Y:S01]  /*8a70*/  IMAD.MOV.U32 R12, RZ, RZ, 0x3b0b43e3 ;  /* 0x3b0b43e3ff0c7424 */ /* 0x000fe200078e00ff */
[----:B------:R1:W-:Y:S01]  /*8a80*/  STL.64 [R1+0x8e0], R16 ;  /* 0x0008e01001007387 */ /* 0x0003e20000100a00 */
[----:B0-----:R-:W-:Y:S01]  /*8a90*/  MOV R14, 0x4151b9cf ;  /* 0x4151b9cf000e7802 */ /* 0x001fe20000000f00 */
[----:B------:R-:W-:-:S02]  /*8aa0*/  IMAD.MOV.U32 R15, RZ, RZ, -0x3c078232 ;  /* 0xc3f87dceff0f7424 */ /* 0x000fc400078e00ff */
[----:B------:R0:W-:Y:S01]  /*8ab0*/  STL.64 [R1+0x8f0], R10 ;  /* 0x0008f00a01007387 */ /* 0x0001e20000100a00 */
[----:B---3--:R-:W-:Y:S01]  /*8ac0*/  HFMA2.MMA R18, -RZ, RZ, 4.2109375, -23.28125 ;  /* 0x4436cdd2ff127435 */ /* 0x008fe200000001ff */
[----:B------:R-:W-:Y:S02]  /*8ad0*/  MOV R19, 0xc3f111b1 ;  /* 0xc3f111b100137802 */ /* 0x000fe40000000f00 */
[----:B------:R2:W-:Y:S01]  /*8ae0*/  STL.64 [R1+0x898], R24 ;  /* 0x0008981801007387 */ /* 0x0005e20000100a00 */
[----:B-1----:R-:W-:-:S03]  /*8af0*/  HFMA2.MMA R16, -RZ, RZ, 0.63427734375, 0.2242431640625 ;  /* 0x3913332dff107435 */ /* 0x002fc600000001ff */
[----:B------:R1:W-:Y:S01]  /*8b00*/  STL.64 [R1+0x8c0], R20 ;  /* 0x0008c01401007387 */ /* 0x0003e20000100a00 */
[----:B------:R-:W-:Y:S01]  /*8b10*/  MOV R17, 0xc29684d3 ;  /* 0xc29684d300117802 */ /* 0x000fe20000000f00 */
[----:B0-----:R-:W-:Y:S02]  /*8b20*/  HFMA2.MMA R11, -RZ, RZ, -2.943359375, -0.00110340118408203125 ;  /* 0xc1e39485ff0b7435 */ /* 0x001fe400000001ff */
[----:B------:R0:W-:Y:S01]  /*8b30*/  STL.64 [R1+0x900], R14 ;  /* 0x0009000e01007387 */ /* 0x0001e20000100a00 */
[----:B------:R-:W-:Y:S01]  /*8b40*/  IMAD.MOV.U32 R10, RZ, RZ, 0x42850a16 ;  /* 0x42850a16ff0a7424 */ /* 0x000fe200078e00ff */
[----:B--2---:R-:W-:Y:S01]  /*8b50*/  MOV R24, 0xbd25198e ;  /* 0xbd25198e00187802 */ /* 0x004fe20000000f00 */
[----:B------:R-:W-:Y:S01]  /*8b60*/  IMAD.MOV.U32 R25, RZ, RZ, 0x3ce423b1 ;  /* 0x3ce423b1ff197424 */ /* 0x000fe200078e00ff */
[----:B------:R2:W-:Y:S01]  /*8b70*/  STL.64 [R1+0x8d8], R8 ;  /* 0x0008d80801007387 */ /* 0x0005e20000100a00 */
[----:B-1----:R-:W-:-:S03]  /*8b80*/  HFMA2.MMA R21, -RZ, RZ, 3.818359375, 0.00131893157958984375 ;  /* 0x43a31567ff157435 */ /* 0x002fc600000001ff */
[----:B------:R1:W-:Y:S01]  /*8b90*/  STL.64 [R1+0x8f8], R12 ;  /* 0x0008f80c01007387 */ /* 0x0003e20000100a00 */
[----:B------:R-:W-:Y:S01]  /*8ba0*/  IMAD.MOV.U32 R20, RZ, RZ, -0x4313edd9 ;  /* 0xbcec1227ff147424 */ /* 0x000fe200078e00ff */
[----:B0-----:R-:W-:Y:S02]  /*8bb0*/  HFMA2.MMA R15, -RZ, RZ, -1.826171875, 508.5 ;  /* 0xbf4e5ff2ff0f7435 */ /* 0x001fe400000001ff */
[----:B------:R0:W-:Y:S01]  /*8bc0*/  STL.64 [R1+0x908], R18 ;  /* 0x0009081201007387 */ /* 0x0001e20000100a00 */
[----:B------:R-:W-:Y:S01]  /*8bd0*/  IMAD.MOV.U32 R14, RZ, RZ, -0x4b05c0b0 ;  /* 0xb4fa3f50ff0e7424 */ /* 0x000fe200078e00ff */
[----:B--2---:R-:W-:Y:S01]  /*8be0*/  MOV R8, 0xc3abf25b ;  /* 0xc3abf25b00087802 */ /* 0x004fe20000000f00 */
[----:B------:R-:W-:Y:S01]  /*8bf0*/  IMAD.MOV.U32 R9, RZ, RZ, 0x432bf3b2 ;  /* 0x432bf3b2ff097424 */ /* 0x000fe200078e00ff */
[----:B------:R2:W-:Y:S01]  /*8c00*/  STL.64 [R1+0x8e8], R24 ;  /* 0x0008e81801007387 */ /* 0x0005e20000100a00 */
[----:B-1----:R-:W-:Y:S01]  /*8c10*/  MOV R12, 0xb54c60f7 ;  /* 0xb54c60f7000c7802 */ /* 0x002fe20000000f00 */
[----:B------:R-:W-:-:S02]  /*8c20*/  IMAD.MOV.U32 R13, RZ, RZ, 0x4118a4c2 ;  /* 0x4118a4c2ff0d7424 */ /* 0x000fc400078e00ff */
[----:B------:R1:W-:Y:S01]  /*8c30*/  STL.64 [R1+0x920], R16 ;  /* 0x0009201001007387 */ /* 0x0003e20000100a00 */
[----:B0-----:R-:W-:Y:S01]  /*8c40*/  MOV R18, 0x3f15b76c ;  /* 0x3f15b76c00127802 */ /* 0x001fe20000000f00 */
[----:B------:R-:W-:Y:S02]  /*8c50*/  IMAD.MOV.U32 R19, RZ, RZ, -0x41aa8b03 ;  /* 0xbe5574fdff137424 */ /* 0x000fe400078e00ff */
[----:B------:R0:W-:Y:S01]  /*8c60*/  STL.64 [R1+0x928], R10 ;  /* 0x0009280a01007387 */ /* 0x0001e20000100a00 */
[----:B--2---:R-:W-:-:S03]  /*8c70*/  HFMA2.MMA R24, -RZ, RZ, -2.46875, -0.0004642009735107421875 ;  /* 0xc0f08f9bff187435 */ /* 0x004fc600000001ff */
[----:B------:R2:W-:Y:S01]  /*8c80*/  STL.64 [R1+0x910], R20 ;  /* 0x0009101401007387 */ /* 0x0005e20000100a00 */
[----:B------:R-:W-:Y:S01]  /*8c90*/  MOV R25, 0x40393dd8 ;  /* 0x40393dd800197802 */ /* 0x000fe20000000f00 */
[----:B-1----:R-:W-:Y:S02]  /*8ca0*/  HFMA2.MMA R17, -RZ, RZ, 1.1162109375, -0.000296115875244140625 ;  /* 0x3c778cdaff117435 */ /* 0x002fe400000001ff */
[----:B------:R1:W-:Y:S01]  /*8cb0*/  STL.64 [R1+0x918], R8 ;  /* 0x0009180801007387 */ /* 0x0003e20000100a00 */
[----:B------:R-:W-:Y:S01]  /*8cc0*/  IMAD.MOV.U32 R16, RZ, RZ, -0x42f88f86 ;  /* 0xbd07707aff107424 */ /* 0x000fe200078e00ff */
[----:B0-----:R-:W-:Y:S02]  /*8cd0*/  HFMA2.MMA R10, -RZ, RZ, -4.94140625, 0.0002281665802001953125 ;  /* 0xc4f10b7aff0a7435 */ /* 0x001fe400000001ff */
[----:B------:R0:W-:Y:S01]  /*8ce0*/  STL.64 [R1+0x930], R12 ;  /* 0x0009300c01007387 */ /* 0x0001e20000100a00 */
[----:B------:R-:W-:-:S03]  /*8cf0*/  MOV R11, 0xbe23145e ;  /* 0xbe23145e000b7802 */ /* 0x000fc60000000f00 */
[----:B------:R3:W-:Y:S01]  /*8d00*/  STL.64 [R1+0x940], R14 ;  /* 0x0009400e01007387 */ /* 0x0007e20000100a00 */
[----:B--2---:R-:W-:Y:S01]  /*8d10*/  MOV R20, 0xc477662c ;  /* 0xc477662c00147802 */ /* 0x004fe20000000f00 */
[----:B------:R-:W-:Y:S02]  /*8d20*/  IMAD.MOV.U32 R21, RZ, RZ, 0x450908e3 ;  /* 0x450908e3ff157424 */ /* 0x000fe400078e00ff */
[----:B------:R2:W-:Y:S01]  /*8d30*/  STL.64 [R1+0x948], R18 ;  /* 0x0009481201007387 */ /* 0x0005e20000100a00 */
[----:B-1----:R-:W-:Y:S01]  /*8d40*/  HFMA2.MMA R8, -RZ, RZ, 0.6376953125, -75.125 ;  /* 0x391ad4b2ff087435 */ /* 0x002fe200000001ff */
[----:B------:R-:W-:Y:S01]  /*8d50*/  MOV R9, 0x3d50e5d5 ;  /* 0x3d50e5d500097802 */ /* 0x000fe20000000f00 */
[----:B0-----:R-:W-:Y:S01]  /*8d60*/  HFMA2.MMA R13, -RZ, RZ, -5.0859375, 16480 ;  /* 0xc5167406ff0d7435 */ /* 0x001fe200000001ff */
[----:B------:R-:W-:Y:S01]  /*8d70*/  IMAD.MOV.U32 R12, RZ, RZ, 0x44f49ff4 ;  /* 0x44f49ff4ff0c7424 */ /* 0x000fe200078e00ff */
[----:B------:R0:W-:Y:S01]  /*8d80*/  STL.64 [R1+0x938], R24 ;  /* 0x0009381801007387 */ /* 0x0001e20000100a00 */
[----:B---3--:R-:W-:Y:S01]  /*8d90*/  MOV R14, 0x44abf3ae ;  /* 0x44abf3ae000e7802 */ /* 0x008fe20000000f00 */
[----:B------:R-:W-:-:S02]  /*8da0*/  IMAD.MOV.U32 R15, RZ, RZ, 0x3aa95acb ;  /* 0x3aa95acbff0f7424 */ /* 0x000fc400078e00ff */
[----:B------:R1:W-:Y:S01]  /*8db0*/  STL.64 [R1+0x958], R16 ;  /* 0x0009581001007387 */ /* 0x0003e20000100a00 */
[----:B--2---:R-:W-:Y:S01]  /*8dc0*/  HFMA2.MMA R18, -RZ, RZ, -4.234375, 0.0235443115234375 ;  /* 0xc43c2607ff127435 */ /* 0x004fe200000001ff */
[----:B------:R-:W-:Y:S02]  /*8dd0*/  MOV R19, 0x4436edde ;  /* 0x4436edde00137802 */ /* 0x000fe40000000f00 */
[----:B------:R2:W-:Y:S04]  /*8de0*/  STL.64 [R1+0x960], R20 ;  /* 0x0009601401007387 */ /* 0x0005e80000100a00 */
[----:B------:R3:W-:Y:S01]  /*8df0*/  STL.64 [R1+0x968], R10 ;  /* 0x0009680a01007387 */ /* 0x0007e20000100a00 */
[----:B0-----:R-:W-:Y:S01]  /*8e00*/  HFMA2.MMA R25, -RZ, RZ, -0.447021484375, -0.000134944915771484375 ;  /* 0xb727886cff197435 */ /* 0x001fe200000001ff */
[----:B------:R-:W-:-:S02]  /*8e10*/  IMAD.MOV.U32 R24, RZ, RZ, -0x3c55509c ;  /* 0xc3aaaf64ff187424 */ /* 0x000fc400078e00ff */
[----:B------:R0:W-:Y:S01]  /*8e20*/  STL.64 [R1+0x978], R14 ;  /* 0x0009780e01007387 */ /* 0x0001e20000100a00 */
[----:B-1----:R-:W-:Y:S01]  /*8e30*/  HFMA2.MMA R16, -RZ, RZ, 3.111328125, 1.4609375 ;  /* 0x42393dd8ff107435 */ /* 0x002fe200000001ff */
[----:B------:R-:W-:Y:S01]  /*8e40*/  MOV R17, 0xb704f033 ;  /* 0xb704f03300117802 */ /* 0x000fe20000000f00 */
[----:B--2---:R-:W-:Y:S01]  /*8e50*/  HFMA2.MMA R20, -RZ, RZ, 1.8896484375, -0.00586700439453125 ;  /* 0x3f8f9e02ff147435 */ /* 0x004fe200000001ff */
[----:B------:R1:W-:Y:S01]  /*8e60*/  STL.64 [R1+0x950], R8 ;  /* 0x0009500801007387 */ /* 0x0003e20000100a00 */
[----:B------:R-:W-:Y:S01]  /*8e70*/  MOV R21, 0xbf42b1b0 ;  /* 0xbf42b1b000157802 */ /* 0x000fe20000000f00 */
[----:B---3--:R-:W-:Y:S02]  /*8e80*/  HFMA2.MMA R11, -RZ, RZ, 2.595703125, -11.6328125 ;  /* 0x4131c9d1ff0b7435 */ /* 0x008fe400000001ff */
[----:B------:R2:W-:Y:S01]  /*8e90*/  STL.64 [R1+0x970], R12 ;  /* 0x0009700c01007387 */ /* 0x0005e20000100a00 */
[----:B------:R-:W-:Y:S01]  /*8ea0*/  IMAD.MOV.U32 R10, RZ, RZ, -0x3e97d410 ;  /* 0xc1682bf0ff0a7424 */ /* 0x000fe200078e00ff */
[----:B0-----:R-:W-:-:S02]  /*8eb0*/  HFMA2.MMA R15, -RZ, RZ, 1.5966796875, 2.83718109130859375e-05 ;  /* 0x3e6301dcff0f7435 */ /* 0x001fc400000001ff */
[----:B------:R0:W-:Y:S01]  /*8ec0*/  STL.64 [R1+0x980], R18 ;  /* 0x0009801201007387 */ /* 0x0001e20000100a00 */
[----:B------:R-:W-:Y:S01]  /*8ed0*/  IMAD.MOV.U32 R14, RZ, RZ, 0x3eb9a9a3 ;  /* 0x3eb9a9a3ff0e7424 */ /* 0x000fe200078e00ff */
[----:B-1----:R-:W-:Y:S01]  /*8ee0*/  MOV R8, 0x43059029 ;  /* 0x4305902900087802 */ /* 0x002fe20000000f00 */
[----:B------:R-:W-:Y:S01]  /*8ef0*/  IMAD.MOV.U32 R9, RZ, RZ, -0x3d1e795e ;  /* 0xc2e186a2ff097424 */ /* 0x000fe200078e00ff */
[----:B------:R1:W-:Y:S01]  /*8f00*/  STL.64 [R1+0x988], R24 ;  /* 0x0009881801007387 */ /* 0x0003e20000100a00 */
[----:B--2---:R-:W-:Y:S01]  /*8f10*/  MOV R12, 0xc085691e ;  /* 0xc085691e000c7802 */ /* 0x004fe20000000f00 */
[----:B------:R-:W-:Y:S02]  /*8f20*/  IMAD.MOV.U32 R13, RZ, RZ, 0x3b4b3729 ;  /* 0x3b4b3729ff0d7424 */ /* 0x000fe400078e00ff */
[----:B------:R1:W-:Y:S01]  /*8f30*/  STL.64 [R1+0x990], R8 ;  /* 0x0009900801007387 */ /* 0x0003e20000100a00 */
[----:B0-----:R-:W-:-:S03]  /*8f40*/  MOV R18, 0x3ef9425d ;  /* 0x3ef9425d00127802 */ /* 0x001fc60000000f00 */
        /* <DEDUP_REMOVED lines=8> */
[----:B------:R-:W-:-:S12]  /*8fd0*/  IMAD.MOV.U32 R2, RZ, RZ, RZ ;  /* 0x000000ffff027224 */ /* 0x000fd800078e00ff */
[----:B------:R-:W-:Y:S05]  /*8fe0*/  @P0 BRA `(.L_x_1304) ;  /* 0x0000000400180947 */ /* 0x000fea0003800000 */
[C---:B------:R-:W-:Y:S01]  /*8ff0*/  FADD.FTZ.RZ R2, R7.reuse, 1 ;  /* 0x3f80000007027421 */ /* 0x040fe2000001c000 */
[----:B-1----:R-:W-:Y:S01]  /*9000*/  HFMA2.MMA R10, -RZ, RZ, 1.625, 0 ;  /* 0x3e800000ff0a7435 */ /* 0x002fe200000001ff */
        /* <DEDUP_REMOVED lines=28> */
.L_x_1306:
[----:B------:R-:W-:Y:S05]  /*91d0*/  BSYNC B3 ;  /* 0x0000000000037941 */ /* 0x000fea0003800000 */
.L_x_1305:
[----:B------:R-:W-:-:S04]  /*91e0*/  FADD.FTZ R2, -R7, R2 ;  /* 0x0000000207027221 */ /* 0x000fc80000010100 */
[----:B------:R-:W-:-:S06]  /*91f0*/  FMUL.FTZ R7, R2, -2 ;  /* 0xc000000002077820 */ /* 0x000fcc0000410000 */
[----:B------:R-:W0:Y:S02]  /*9200*/  MUFU.SQRT R7, R7 ;  /* 0x0000000700077308 */ /* 0x000e240000002000 */
[----:B0-----:R-:W-:Y:S01]  /*9210*/  FADD.FTZ R2, -R7, -RZ ;  /* 0x800000ff07027221 */ /* 0x001fe20000010100 */
[----:B------:R-:W-:Y:S06]  /*9220*/  BRA `(.L_x_1304) ;  /* 0x0000000000887947 */ /* 0x000fec0003800000 */
.L_x_1303:
[C---:B------:R-:W-:Y:S01]  /*9230*/  FADD.FTZ.RZ R2, R7.reuse, 1 ;  /* 0x3f80000007027421 */ /* 0x040fe2000001c000 */
[----:B-1----:R-:W-:Y:S01]  /*9240*/  MOV R10, 0x3e800000 ;  /* 0x3e800000000a7802 */ /* 0x002fe20000000f00 */
        /* <DEDUP_REMOVED lines=28> */
.L_x_1308:
[----:B------:R-:W-:Y:S05]  /*9410*/  BSYNC B3 ;  /* 0x0000000000037941 */ /* 0x000fea0003800000 */
.L_x_1307:
[----:B------:R-:W-:-:S04]  /*9420*/  FADD.FTZ R2, -R7, R2 ;  /* 0x0000000207027221 */ /* 0x000fc80000010100 */
[----:B------:R-:W-:-:S06]  /*9430*/  FMUL.FTZ R2, R2, -2 ;  /* 0xc000000002027820 */ /* 0x000fcc0000410000 */
[----:B------:R-:W0:Y:S02]  /*9440*/  MUFU.SQRT R2, R2 ;  /* 0x0000000200027308 */ /* 0x000e240000002000 */
.L_x_1304:
[----:B------:R-:W-:Y:S05]  /*9450*/  BSYNC B2 ;  /* 0x0000000000027941 */ /* 0x000fea0003800000 */
.L_x_1302:
[----:B-1----:R-:W-:Y:S01]  /*9460*/  FMUL.FTZ R10, R5, 0.5 ;  /* 0x3f000000050a7820 */ /* 0x002fe20000410000 */
[----:B------:R-:W-:Y:S01]  /*9470*/  HFMA2.MMA R35, -RZ, RZ, 0, 0 ;  /* 0x00000000ff237435 */ /* 0x000fe200000001ff */
[----:B------:R-:W-:Y:S01]  /*9480*/  BSSY B2, `(.L_x_1309) ;  /* 0x000015f000027945 */ /* 0x000fe20003800000 */
[----:B------:R-:W-:Y:S01]  /*9490*/  HFMA2.MMA R41, -RZ, RZ, 0, 0 ;  /* 0x00000000ff297435 */ /* 0x000fe200000001ff */
[----:B------:R1:W0:Y:S01]  /*94a0*/  MUFU.SQRT R7, R10 ;  /* 0x0000000a00077308 */ /* 0x0002220000002000 */
[----:B------:R-:W-:Y:S01]  /*94b0*/  CS2R R18, SRZ ;  /* 0x0000000000127805 */ /* 0x000fe2000001ff00 */
[----:B------:R-:W-:Y:S01]  /*94c0*/  IMAD.MOV.U32 R21, RZ, RZ, RZ ;  /* 0x000000ffff157224 */ /* 0x000fe200078e00ff */
[----:B------:R-:W-:Y:S02]  /*94d0*/  CS2R R22, SRZ ;  /* 0x0000000000167805 */ /* 0x000fe4000001ff00 */
[----:B------:R-:W-:Y:S02]  /*94e0*/  CS2R R24, SRZ ;  /* 0x0000000000187805 */ /* 0x000fe4000001ff00 */
[----:B------:R-:W-:-:S02]  /*94f0*/  CS2R R26, SRZ ;  /* 0x00000000001a7805 */ /* 0x000fc4000001ff00 */
[----:B------:R-:W-:Y:S02]  /*9500*/  CS2R R28, SRZ ;  /* 0x00000000001c7805 */ /* 0x000fe4000001ff00 */
[----:B------:R-:W-:Y:S01]  /*9510*/  MOV R33, RZ ;  /* 0x000000ff00217202 */ /* 0x000fe20000000f00 */
[----:B------:R-:W-:Y:S01]  /*9520*/  IMAD.MOV.U32 R37, RZ, RZ, RZ ;  /* 0x000000ffff257224 */ /* 0x000fe200078e00ff */
[----:B-1----:R-:W-:Y:S01]  /*9530*/  HFMA2.MMA R10, -RZ, RZ, 0.80126953125, -0.00891876220703125 ;  /* 0x3a69a091ff0a7435 */ /* 0x002fe200000001ff */
[----:B------:R-:W-:Y:S01]  /*9540*/  MOV R39, RZ ;  /* 0x000000ff00277202 */ /* 0x000fe20000000f00 */
[----:B------:R-:W-:Y:S01]  /*9550*/  IMAD.MOV.U32 R43, RZ, RZ, RZ ;  /* 0x000000ffff2b7224 */ /* 0x000fe200078e00ff */
[----:B------:R-:W-:Y:S01]  /*9560*/  MOV R45, RZ ;  /* 0x000000ff002d7202 */ /* 0x000fe20000000f00 */
[----:B0-----:R-:W-:-:S04]  /*9570*/  FMUL.FTZ R7, R7, R2 ;  /* 0x0000000207077220 */ /* 0x001fc80000410000 */
[C---:B------:R-:W-:Y:S01]  /*9580*/  FADD.FTZ R8, -R7.reuse, -RZ ;  /* 0x800000ff07087221 */ /* 0x040fe20000010100 */
[----:B------:R-:W-:Y:S01]  /*9590*/  FSETP.GT.FTZ.AND P1, PT, R7, RZ, PT ;  /* 0x000000ff0700720b */ /* 0x000fe20003f34000 */
[----:B------:R-:W-:Y:S02]  /*95a0*/  IMAD.MOV.U32 R7, RZ, RZ, 0x3f800000 ;  /* 0x3f800000ff077424 */ /* 0x000fe400078e00ff */
[C---:B------:R-:W-:Y:S01]  /*95b0*/  FADD.FTZ R11, |R8|.reuse, 4 ;  /* 0x40800000080b7421 */ /* 0x040fe20000010200 */
[----:B------:R-:W-:-:S03]  /*95c0*/  FADD.FTZ R9, |R8|, -4 ;  /* 0xc080000008097421 */ /* 0x000fc60000010200 */
[----:B------:R0:W1:Y:S02]  /*95d0*/  MUFU.RCP R12, R11 ;  /* 0x0000000b000c7308 */ /* 0x0000640000001000 */
[----:B0-----:R-:W-:Y:S02]  /*95e0*/  IMAD.MOV.U32 R11, RZ, RZ, 0x42fc0000 ;  /* 0x42fc0000ff0b7424 */ /* 0x001fe400078e00ff */
        /* <DEDUP_REMOVED lines=34> */
[----:B------:R-:W-:-:S03]  /*9810*/  FFMA.FTZ R10, |R8|, -R10, R9 ;  /* 0x8000000a080a7223 */ /* 0x000fc60000010209 */
[----:B------:R-:W-:-:S04]  /*9820*/  FMUL.FTZ R14, R13, -2 ;  /* 0xc00000000d0e7820 */ /* 0x000fc80000410000 */
[----:B------:R-:W-:Y:S01]  /*9830*/  FFMA.FTZ R14, |R8|, R14, R15 ;  /* 0x0000000e080e7223 */ /* 0x000fe2000001020f */
[----:B------:R-:W-:Y:S01]  /*9840*/  CS2R R8, SRZ ;  /* 0x0000000000087805 */ /* 0x000fe2000001ff00 */
[----:B0-----:R-:W-:Y:S02]  /*9850*/  FMUL.FTZ R17, R17, R16 ;  /* 0x0000001011117220 */ /* 0x001fe40000410000 */
[----:B------:R-:W-:Y:S02]  /*9860*/  FADD.FTZ R14, -R13, R14 ;  /* 0x0000000e0d0e7221 */ /* 0x000fe40000010100 */
[----:B------:R-:W-:Y:S01]  /*9870*/  FFMA.FTZ R17, R17, R10, R17 ;  /* 0x0000000a11117223 */ /* 0x000fe20000010011 */
[----:B------:R-:W-:Y:S01]  /*9880*/  MOV R10, 0x7f800000 ;  /* 0x7f800000000a7802 */ /* 0x000fe20000000f00 */
[----:B------:R-:W-:Y:S01]  /*9890*/  FFMA.FTZ R14, R12, R14, R13 ;  /* 0x0000000e0c0e7223 */ /* 0x000fe2000001000d */
[----:B------:R-:W-:-:S03]  /*98a0*/  CS2R R12, SRZ ;  /* 0x00000000000c7805 */ /* 0x000fc6000001ff00 */
[----:B------:R-:W-:Y:S01]  /*98b0*/  FMUL.FTZ R20, R14, R17 ;  /* 0x000000110e147220 */ /* 0x000fe20000410000 */
[----:B------:R-:W-:Y:S02]  /*98c0*/  CS2R R14, SRZ ;  /* 0x00000000000e7805 */ /* 0x000fe4000001ff00 */
[----:B------:R-:W-:Y:S02]  /*98d0*/  CS2R R16, SRZ ;  /* 0x0000000000107805 */ /* 0x000fe4000001ff00 */
[----:B------:R-:W-:-:S05]  /*98e0*/  FSEL R20, R20, RZ, !P0 ;  /* 0x000000ff14147208 */ /* 0x000fca0004000000 */
[----:B------:R-:W-:-:S07]  /*98f0*/  @P1 FADD.FTZ R20, -R20, 2 ;  /* 0x4000000014141421 */ /* 0x000fce0000010100 */
.L_x_1313:
[----:B------:R-:W-:-:S05]  /*9900*/  IMAD R32, R8, 0x64, R1 ;  /* 0x0000006408207824 */ /* 0x000fca00078e0201 */
[----:B------:R-:W2:Y:S04]  /*9910*/  LDL R36, [R32+0x4] ;  /* 0x0000040020247983 */ /* 0x000ea80000100800 */
[----:B------:R-:W3:Y:S01]  /*9920*/  LDL R34, [R32] ;  /* 0x0000000020227983 */ /* 0x000ee20000100800 */
[C---:B------:R-:W-:Y:S01]  /*9930*/  ISETP.GE.AND P0, PT, R28.reuse, 0x1, PT ;  /* 0x000000011c00780c */ /* 0x040fe20003f06270 */
[----:B------:R-:W-:Y:S01]  /*9940*/  BSSY B3, `(.L_x_1310) ;  /* 0x0000106000037945 */ /* 0x000fe20003800000 */
[----:B------:R-:W-:Y:S02]  /*9950*/  IADD3 R40, R28, 0x1, RZ ;  /* 0x000000011c287810 */ /* 0x000fe40007ffe0ff */
[----:B------:R-:W-:-:S09]  /*9960*/  FSEL R22, R2, R22, !P0 ;  /* 0x0000001602167208 */ /* 0x000fd20004000000 */
[----:B------:R-:W-:-:S05]  /*9970*/  @P0 IMAD.MOV R40, RZ, RZ, R28 ;  /* 0x000000ffff280224 */ /* 0x000fca00078e021c */
[----:B------:R-:W-:Y:S01]  /*9980*/  MOV R28, R40 ;  /* 0x00000028001c7202 */ /* 0x000fe20000000f00 */
[----:B--2---:R-:W-:-:S04]  /*9990*/  FMUL.FTZ R36, R22, R36 ;  /* 0x0000002416247220 */ /* 0x004fc80000410000 */
[----:B---3--:R-:W-:-:S04]  /*99a0*/  FADD.FTZ R34, R36, R34 ;  /* 0x0000002224227221 */ /* 0x008fc80000010000 */
[----:B------:R-:W-:-:S05]  /*99b0*/  FMUL.FTZ R38, |R34|, 5.9604644775390625e-08 ;  /* 0x3380000022267820 */ /* 0x000fca0000410200 */
[----:B------:R-:W-:-:S13]  /*99c0*/  FSETP.GEU.FTZ.AND P1, PT, |R36|, R38, PT ;  /* 0x000000262400720b */ /* 0x000fda0003f3e200 */
[----:B------:R-:W-:Y:S05]  /*99d0*/  @!P1 BRA `(.L_x_1311) ;  /* 0x0000000c00f09947 */ /* 0x000fea0003800000 */
[----:B------:R-:W2:Y:S01]  /*99e0*/  LDL R36, [R32+0x8] ;  /* 0x0000080020247983 */ /* 0x000ea20000100800 */
[C---:B------:R-:W-:Y:S02]  /*99f0*/  ISETP.GE.AND P0, PT, R28.reuse, 0x2, PT ;  /* 0x000000021c00780c */ /* 0x040fe40003f06270 */
[----:B------:R-:W-:-:S11]  /*9a00*/  IADD3 R40, R28, 0x1, RZ ;  /* 0x000000011c287810 */ /* 0x000fd60007ffe0ff */
[----:B------:R-:W-:Y:S01]  /*9a10*/  @!P0 FMUL.FTZ R18, R22, R2 ;  /* 0x0000000216128220 */ /* 0x000fe20000410000 */
[----:B------:R-:W-:-:S05]  /*9a20*/  @P0 IMAD.MOV R40, RZ, RZ, R28 ;  /* 0x000000ffff280224 */ /* 0x000fca00078e021c */
[----:B------:R-:W-:Y:S01]  /*9a30*/  MOV R28, R40 ;  /* 0x00000028001c7202 */ /* 0x000fe20000000f00 */
[----:B--2---:R-:W-:-:S04]  /*9a40*/  FMUL.FTZ R36, R18, R36 ;  /* 0x0000002412247220 */ /* 0x004fc80000410000 */
[----:B------:R-:W-:-:S04]  /*9a50*/  FADD.FTZ R34, R34, R36 ;  /* 0x0000002422227221 */ /* 0x000fc80000010000 */
        /* <DEDUP_REMOVED lines=244> */
.L_x_1311:
[----:B------:R-:W-:Y:S05]  /*a9a0*/  BSYNC B3 ;  /* 0x0000000000037941 */ /* 0x000fea0003800000 */
.L_x_1310:
        /* <DEDUP_REMOVED lines=12> */
.L_x_1312:
[----:B------:R-:W-:Y:S05]  /*aa70*/  BSYNC B2 ;  /* 0x0000000000027941 */ /* 0x000fea0003800000 */
.L_x_1309:
        /* <DEDUP_REMOVED lines=58> */
[----:B------:R-:W-:Y:S02]  /*ae20*/  @!P0 MOV R10, R14 ;  /* 0x0000000e000a8202 */ /* 0x000fe40000000f00 */
[----:B------:R-:W-:Y:S02]  /*ae30*/  @!P0 SHF.R.S32.HI R11, RZ, 0x1, R0 ;  /* 0x00000001ff0b8819 */ /* 0x000fe40000011400 */
[----:B------:R-:W-:-:S03]  /*ae40*/  FSEL R17, R17, RZ, P1 ;  /* 0x000000ff11117208 */ /* 0x000fc60000800000 */
[----:B------:R-:W-:Y:S01]  /*ae50*/  @!P0 IMAD.IADD R12, R12, 0x1, -R11 ;  /* 0x000000010c0c8824 */ /* 0x000fe200078e0a0b */
[----:B------:R-:W-:-:S04]  /*ae60*/  @!P0 LEA R11, R11, R15, 0x14 ;  /* 0x0000000f0b0b8211 */ /* 0x000fc800078ea0ff */
[----:B------:R-:W-:Y:S01]  /*ae70*/  @!P0 LEA R13, R12, 0x3ff00000, 0x14 ;  /* 0x3ff000000c0d8811 */ /* 0x000fe200078ea0ff */
[----:B------:R-:W-:-:S06]  /*ae80*/  @!P0 IMAD.MOV.U32 R12, RZ, RZ, RZ ;  /* 0x000000ffff0c8224 */ /* 0x000fcc00078e00ff */
[----:B------:R-:W-:-:S11]  /*ae90*/  @!P0 DMUL R16, R10, R12 ;  /* 0x0000000c0a108228 */ /* 0x000fd60000000000 */
.L_x_1315:
[----:B------:R-:W-:Y:S05]  /*aea0*/  BSYNC B2 ;  /* 0x0000000000027941 */ /* 0x000fea0003800000 */
.L_x_1314:
        /* <DEDUP_REMOVED lines=9> */
[----:B------:R-:W-:Y:S02]  /*af40*/  ISETP.GE.U32.AND P0, PT, R14, 0x7ca00000, PT ;  /* 0x7ca000000e00780c */ /* 0x000fe40003f06070 */
[----:B0-----:R-:W-:-:S08]  /*af50*/  DMUL R10, R14, R14 ;  /* 0x0000000e0e0a7228 */ /* 0x001fd00000000000 */
[----:B------:R-:W-:-:S08]  /*af60*/  DFMA R10, R8, -R10, 1 ;  /* 0x3ff00000080a742b */ /* 0x000fd0000000080a */
[----:B------:R-:W-:Y:S02]  /*af70*/  DFMA R12, R10, R12, 0.5 ;  /* 0x3fe000000a0c742b */ /* 0x000fe4000000000c */
[----:B------:R-:W-:-:S08]  /*af80*/  DMUL R10, R14, R10 ;  /* 0x0000000a0e0a7228 */ /* 0x000fd00000000000 */
[----:B------:R-:W-:Y:S02]  /*af90*/  DFMA R18, R12, R10, R14 ;  /* 0x0000000a0c12722b */ /* 0x000fe4000000000e */
[----:B------:R-:W0:Y:S06]  /*afa0*/  F2F.F64.F32 R10, R26 ;  /* 0x0000001a000a7310 */ /* 0x000e2c0000201800 */
[----:B------:R-:W-:Y:S02]  /*afb0*/  DMUL R22, R8, R18 ;  /* 0x0000001208167228 */ /* 0x000fe40000000000 */
[----:B------:R-:W-:-:S02]  /*afc0*/  IADD3 R13, R19, -0x100000, RZ ;  /* 0xfff00000130d7810 */ /* 0x000fc40007ffe0ff */
[----:B------:R-:W-:-:S04]  /*afd0*/  MOV R12, R18 ;  /* 0x00000012000c7202 */ /* 0x000fc80000000f00 */
        /* <DEDUP_REMOVED lines=10> */
[----:B------:R-:W-:Y:S02]  /*b080*/  MOV R11, R23 ;  /* 0x00000017000b7202 */ /* 0x000fe40000000f00 */
[----:B------:R-:W-:-:S07]  /*b090*/  MOV R14, 0xb0b0 ;  /* 0x0000b0b0000e7802 */ /* 0x000fce0000000f00 */
[----:B------:R-:W-:Y:S05]  /*b0a0*/  CALL.REL.NOINC `($__internal_5_$__cuda_sm20_dsqrt_rn_f64_mediumpath_v1) ;  /* 0x000001ec00307944 */ /* 0x000fea0003c00000 */
.L_x_1317:
[----:B------:R-:W-:Y:S05]  /*b0b0*/  BSYNC B2 ;  /* 0x0000000000027941 */ /* 0x000fea0003800000 */
.L_x_1316:
        /* <DEDUP_REMOVED lines=18> */
[----:B------:R-:W-:Y:S05]  /*b1e0*/  CALL.REL.NOINC `($__internal_4_$__cuda_sm20_div_rn_f64_full) ;  /* 0x000001e400747944 */ /* 0x000fea0003c00000 */
[----:B------:R-:W-:Y:S02]  /*b1f0*/  MOV R8, R18 ;  /* 0x0000001200087202 */ /* 0x000fe40000000f00 */
[----:B------:R-:W-:-:S07]  /*b200*/  MOV R9, R19 ;  /* 0x0000001300097202 */ /* 0x000fce0000000f00 */
.L_x_1319:
[----:B------:R-:W-:Y:S05]  /*b210*/  BSYNC B2 ;  /* 0x0000000000027941 */ /* 0x000fea0003800000 */
.L_x_1318:
        /* <DEDUP_REMOVED lines=9> */
.L_x_1278:
[----:B------:R-:W-:Y:S01]  /*b2b0*/  IMAD.MOV.U32 R8, RZ, RZ, -0x41555555 ;  /* 0xbeaaaaabff087424 */ /* 0x000fe200078e00ff */
[----:B------:R-:W-:Y:S01]  /*b2c0*/  MOV R9, 0x3daaaaab ;  /* 0x3daaaaab00097802 */ /* 0x000fe20000000f00 */
[----:B------:R-:W-:Y:S01]  /*b2d0*/  HFMA2.MMA R16, -RZ, RZ, -0.373046875, -163 ;  /* 0xb5f8d918ff107435 */ /* 0x000fe200000001ff */
[----:B------:R-:W-:Y:S01]  /*b2e0*/  IMAD.MOV.U32 R17, RZ, RZ, 0x355eb691 ;  /* 0x355eb691ff117424 */ /* 0x000fe200078e00ff */
[----:B------:R-:W-:Y:S01]  /*b2f0*/  HFMA2.MMA R10, -RZ, RZ, -1.111328125, -0.7294921875 ;  /* 0xbc72b9d6ff0a7435 */ /* 0x000fe200000001ff */
[----:B------:R-:W-:Y:S01]  /*b300*/  IMAD.MOV.U32 R11, RZ, RZ, 0x3a97b426 ;  /* 0x3a97b426ff0b7424 */ /* 0x000fe200078e00ff */
[----:B------:R0:W-:Y:S01]  /*b310*/  STL.64 [R1], R8 ;  /* 0x0000000801007387 */ /* 0x0001e20000100a00 */
        /* <DEDUP_REMOVED lines=19> */
[----:B------:R-:W-:Y:S01]  /*b450*/  BSSY B2, `(.L_x_1320) ;  /* 0x00003de000027945 */ /* 0x000fe20003800000 */
[----:B--2---:R-:W-:Y:S01]  /*b460*/  IMAD.MOV.U32 R10, RZ, RZ, -0x534f1ac8 ;  /* 0xacb0e538ff0a7424 */ /* 0x004fe200078e00ff */
[----:B------:R-:W-:Y:S01]  /*b470*/  MOV R11, 0x29f7cc00 ;  /* 0x29f7cc00000b7802 */ /* 0x000fe20000000f00 */
[----:B------:R2:W-:Y:S01]  /*b480*/  STL.64 [R1+0x40], R8 ;  /* 0x0000400801007387 */ /* 0x0005e20000100a00 */
[----:B------:R-:W-:Y:S01]  /*b490*/  FSETP.GT.FTZ.AND P0, PT, R7, 1, PT ;  /* 0x3f8000000700780b */ /* 0x000fe20003f14000 */
[----:B------:R-:W-:Y:S01]  /*b4a0*/  FMUL.FTZ R2, R23, R0 ;  /* 0x0000000017027220 */ /* 0x000fe20000410000 */
[----:B0-----:R-:W-:Y:S01]  /*b4b0*/  HFMA2.MMA R12, -RZ, RZ, 0.052642822265625, -33.84375 ;  /* 0x2abdd03bff0c7435 */ /* 0x001fe200000001ff */
[----:B------:R-:W-:Y:S01]  /*b4c0*/  IMAD.MOV.U32 R13, RZ, RZ, -0x55e33b21 ;  /* 0xaa1cc4dfff0d7424 */ /* 0x000fe200078e00ff */
[----:B------:R0:W-:Y:S01]  /*b4d0*/  STL.64 [R1+0x60], R16 ;  /* 0x0000601001007387 */ /* 0x0001e20000100a00 */
[----:B-1----:R-:W-:-:S03]  /*b4e0*/  HFMA2.MMA R15, -RZ, RZ, -0.02374267578125, 0.0077667236328125 ;  /* 0xa6141ff4ff0f7435 */ /* 0x002fc600000001ff */
        /* <DEDUP_REMOVED lines=610> */
[----:B------:R0:W-:Y:S01]  /*db10*/  STL.64 [R1+0x6b0], R18 ;  /* 0x0006b01201007387 */ /* 0x0001e20000100a00 */
[----:B-1----:R-:W-:Y:S01]  /*db20*/  MOV R16, 0xb43c3e3f ;  /* 0xb43c3e3f00107802 */ /* 0x002fe20000000f00 */
[----:B------:R-:W-:Y:S02]  /*db30*/  IMAD.MOV.U32 R17, RZ, RZ, 0x3c9d93f6 ;  /* 0x3c9d93f6ff117424 */ /* 0x000fe400078e00ff */
[----:B------:R1:W-:Y:S01]  /*db40*/  STL.64 [R1+0x6d8], R12 ;  /* 0x0006d80c01007387 */ /* 0x0003e20000100a00 */
[----:B--2---:R-:W-:Y:S01]  /*db50*/  HFMA2.MMA R10, -RZ, RZ, -1.1162109375, 0.44384765625 ;  /* 0xbc77371aff0a7435 */ /* 0x004fe200000001ff */
[----:B------:R-:W-:-:S02]  /*db60*/  MOV R11, 0x3bbc182a ;  /* 0x3bbc182a000b7802 */ /* 0x000fc40000000f00 */
[----:B------:R2:W-:Y:S01]  /*db70*/  STL.64 [R1+0x6e8], R14 ;  /* 0x0006e80e01007387 */ /* 0x0005e20000100a00 */
[----:B0-----:R-:W-:Y:S01]  /*db80*/  HFMA2.MMA R19, -RZ, RZ, 0.473876953125, 0.000475406646728515625 ;  /* 0x37950fcaff137435 */ /* 0x001fe200000001ff */
[----:B------:R-:W-:Y:S02]  /*db90*/  IMAD.MOV.U32 R18, RZ, RZ, -0x4798ae61 ;  /* 0xb867519fff127424 */ /* 0x000fe400078e00ff */
[----:B------:R0:W-:Y:S01]  /*dba0*/  STL.64 [R1+0x680], R8 ;  /* 0x0006800801007387 */ /* 0x0001e20000100a00 */
[----:B-1----:R-:W-:Y:S01]  /*dbb0*/  HFMA2.MMA R12, -RZ, RZ, -1.8310546875, -0.73486328125 ;  /* 0xbf53b9e1ff0c7435 */ /* 0x002fe200000001ff */
[----:B------:R-:W-:Y:S02]  /*dbc0*/  MOV R13, 0x3f64be03 ;  /* 0x3f64be03000d7802 */ /* 0x000fe40000000f00 */
[----:B------:R1:W-:Y:S01]  /*dbd0*/  STL.64 [R1+0x6c8], R16 ;  /* 0x0006c81001007387 */ /* 0x0003e20000100a00 */
[----:B--2---:R-:W-:Y:S01]  /*dbe0*/  HFMA2.MMA R15, -RZ, RZ, -0.365234375, 0.14404296875 ;  /* 0xb5d8309cff0f7435 */ /* 0x004fe200000001ff */
[----:B------:R-:W-:-:S02]  /*dbf0*/  IMAD.MOV.U32 R14, RZ, RZ, -0x4119bf9b ;  /* 0xbee64065ff0e7424 */ /* 0x000fc400078e00ff */
[----:B------:R2:W-:Y:S01]  /*dc00*/  STL.64 [R1+0x6d0], R10 ;  /* 0x0006d00a01007387 */ /* 0x0005e20000100a00 */
[----:B0-----:R-:W-:Y:S01]  /*dc10*/  HFMA2.MMA R9, -RZ, RZ, -1.349609375, 2.236328125 ;  /* 0xbd664079ff097435 */ /* 0x001fe200000001ff */
[----:B------:R-:W-:Y:S02]  /*dc20*/  IMAD.MOV.U32 R8, RZ, RZ, 0x3e02b5d2 ;  /* 0x3e02b5d2ff087424 */ /* 0x000fe400078e00ff */
[----:B------:R0:W-:Y:S01]  /*dc30*/  STL.64 [R1+0x6f0], R18 ;  /* 0x0006f01201007387 */ /* 0x0001e20000100a00 */
[----:B-1----:R-:W-:Y:S01]  /*dc40*/  HFMA2.MMA R16, -RZ, RZ, 0.37939453125, -1.3037109375 ;  /* 0x3612bd37ff107435 */ /* 0x002fe200000001ff */
[----:B------:R-:W-:Y:S02]  /*dc50*/  MOV R17, 0xb5335971 ;  /* 0xb533597100117802 */ /* 0x000fe40000000f00 */
[----:B------:R1:W-:Y:S01]  /*dc60*/  STL.64 [R1+0x718], R12 ;  /* 0x0007180c01007387 */ /* 0x0003e20000100a00 */
[----:B--2---:R-:W-:Y:S01]  /*dc70*/  MOV R10, 0x3f885f7f ;  /* 0x3f885f7f000a7802 */ /* 0x004fe20000000f00 */
[----:B------:R-:W-:-:S02]  /*dc80*/  IMAD.MOV.U32 R11, RZ, RZ, 0x3944bb29 ;  /* 0x3944bb29ff0b7424 */ /* 0x000fc400078e00ff */
[----:B------:R2:W-:Y:S01]  /*dc90*/  STL.64 [R1+0x720], R14 ;  /* 0x0007200e01007387 */ /* 0x0005e20000100a00 */
[----:B0-----:R-:W-:Y:S01]  /*dca0*/  MOV R18, 0x3e44f8f2 ;  /* 0x3e44f8f200127802 */ /* 0x001fe20000000f00 */
[----:B------:R-:W-:Y:S02]  /*dcb0*/  IMAD.MOV.U32 R19, RZ, RZ, -0x41d60a1f ;  /* 0xbe29f5e1ff137424 */ /* 0x000fe400078e00ff */
[----:B------:R0:W-:Y:S01]  /*dcc0*/  STL.64 [R1+0x6c0], R8 ;  /* 0x0006c00801007387 */ /* 0x0001e20000100a00 */
[----:B-1----:R-:W-:Y:S01]  /*dcd0*/  HFMA2.MMA R13, -RZ, RZ, 0.057769775390625, -50528 ;  /* 0x2b65fa2bff0d7435 */ /* 0x002fe200000001ff */
[----:B------:R-:W-:Y:S02]  /*dce0*/  IMAD.MOV.U32 R12, RZ, RZ, 0x39ba53bc ;  /* 0x39ba53bcff0c7424 */ /* 0x000fe400078e00ff */
[----:B------:R1:W-:Y:S01]  /*dcf0*/  STL.64 [R1+0x648], R20 ;  /* 0x0006481401007387 */ /* 0x0003e20000100a00 */
[----:B--2---:R-:W-:Y:S01]  /*dd00*/  HFMA2.MMA R14, -RZ, RZ, -0.47021484375, -4.7028064727783203125e-05 ;  /* 0xb7868315ff0e7435 */ /* 0x004fe200000001ff */
[----:B------:R-:W-:-:S02]  /*dd10*/  MOV R15, 0x2860a0bf ;  /* 0x2860a0bf000f7802 */ /* 0x000fc40000000f00 */
[----:B------:R2:W-:Y:S01]  /*dd20*/  STL.64 [R1+0x700], R16 ;  /* 0x0007001001007387 */ /* 0x0005e20000100a00 */
[----:B0-----:R-:W-:Y:S01]  /*dd30*/  MOV R8, 0x292edd8c ;  /* 0x292edd8c00087802 */ /* 0x001fe20000000f00 */
[----:B------:R-:W-:Y:S02]  /*dd40*/  IMAD.MOV.U32 R9, RZ, RZ, -0x4992c2cf ;  /* 0xb66d3d31ff097424 */ /* 0x000fe400078e00ff */
[----:B------:R0:W-:Y:S01]  /*dd50*/  STL.64 [R1+0x710], R10 ;  /* 0x0007100a01007387 */ /* 0x0001e20000100a00 */
[----:B-1----:R-:W-:-:S03]  /*dd60*/  HFMA2.MMA R21, -RZ, RZ, -0.38671875, 1.546875 ;  /* 0xb6303e30ff157435 */ /* 0x002fc600000001ff */
[----:B------:R1:W-:Y:S01]  /*dd70*/  STL.64 [R1+0x728], R18 ;  /* 0x0007281201007387 */ /* 0x0003e20000100a00 */
[----:B------:R-:W-:Y:S01]  /*dd80*/  IMAD.MOV.U32 R20, RZ, RZ, 0x368d5ef3 ;  /* 0x368d5ef3ff147424 */ /* 0x000fe200078e00ff */
[----:B--2---:R-:W-:Y:S01]  /*dd90*/  MOV R16, 0xbbc3f089 ;  /* 0xbbc3f08900107802 */ /* 0x004fe20000000f00 */
[----:B------:R-:W-:Y:S01]  /*dda0*/  IMAD.MOV.U32 R17, RZ, RZ, -0x5107c933 ;  /* 0xaef836cdff117424 */ /* 0x000fe200078e00ff */
[----:B------:R2:W-:Y:S01]  /*ddb0*/  STL.64 [R1+0x670], R24 ;  /* 0x0006701801007387 */ /* 0x0005e20000100a00 */
[----:B0-----:R-:W-:Y:S01]  /*ddc0*/  HFMA2.MMA R10, -RZ, RZ, 0.8466796875, -22.078125 ;  /* 0x3ac6cd85ff0a7435 */ /* 0x001fe200000001ff */
[----:B------:R-:W-:Y:S02]  /*ddd0*/  MOV R11, 0xba895876 ;  /* 0xba895876000b7802 */ /* 0x000fe40000000f00 */
[----:B------:R0:W-:Y:S01]  /*dde0*/  STL.64 [R1+0x6f8], R8 ;  /* 0x0006f80801007387 */ /* 0x0001e20000100a00 */
[----:B-1----:R-:W-:-:S03]  /*ddf0*/  HFMA2.MMA R19, -RZ, RZ, 1.9580078125, 308.25 ;  /* 0x3fd55cd1ff137435 */ /* 0x002fc600000001ff */
[----:B------:R1:W-:Y:S01]  /*de00*/  STL.64 [R1+0x750], R12 ;  /* 0x0007500c01007387 */ /* 0x0003e20000100a00 */
[----:B------:R-:W-:-:S03]  /*de10*/  IMAD.MOV.U32 R18, RZ, RZ, 0x365283b7 ;  /* 0x365283b7ff127424 */ /* 0x000fc600078e00ff */
[----:B------:R3:W-:Y:S01]  /*de20*/  STL.64 [R1+0x760], R14 ;  /* 0x0007600e01007387 */ /* 0x0007e20000100a00 */
[----:B--2---:R-:W-:Y:S01]  /*de30*/  HFMA2.MMA R24, -RZ, RZ, 0.5068359375, -4.30859375 ;  /* 0x380ec44fff187435 */ /* 0x004fe200000001ff */
[----:B------:R-:W-:Y:S01]  /*de40*/  MOV R25, 0xbe0d26d1 ;  /* 0xbe0d26d100197802 */ /* 0x000fe20000000f00 */
[----:B0-----:R-:W-:Y:S01]  /*de50*/  HFMA2.MMA R9, -RZ, RZ, 1.12890625, -13600 ;  /* 0x3c84f2a4ff097435 */ /* 0x001fe200000001ff */
[----:B------:R0:W-:Y:S01]  /*de60*/  STL.64 [R1+0x740], R16 ;  /* 0x0007401001007387 */ /* 0x0001e20000100a00 */
[----:B------:R-:W-:Y:S01]  /*de70*/  IMAD.MOV.U32 R8, RZ, RZ, -0x43502000 ;  /* 0xbcafe000ff087424 */ /* 0x000fe200078e00ff */
[----:B-1----:R-:W-:Y:S01]  /*de80*/  HFMA2.MMA R12, -RZ, RZ, 0.355224609375, -8.9824199676513671875e-05 ;  /* 0x35af85e3ff0c7435 */ /* 0x002fe200000001ff */
[----:B------:R-:W-:Y:S01]  /*de90*/  MOV R13, 0xbe83e808 ;  /* 0xbe83e808000d7802 */ /* 0x000fe20000000f00 */
[----:B------:R1:W-:Y:S01]  /*dea0*/  STL.64 [R1+0x690], R20 ;  /* 0x0006901401007387 */ /* 0x0003e20000100a00 */
[----:B---3--:R-:W-:Y:S01]  /*deb0*/  HFMA2.MMA R15, -RZ, RZ, -1.4169921875, 13232 ;  /* 0xbdab7276ff0f7435 */ /* 0x008fe200000001ff */
[----:B------:R-:W-:-:S02]  /*dec0*/  IMAD.MOV.U32 R14, RZ, RZ, 0x3e580a4b ;  /* 0x3e580a4bff0e7424 */ /* 0x000fc400078e00ff */
[----:B------:R2:W-:Y:S01]  /*ded0*/  STL.64 [R1+0x748], R10 ;  /* 0x0007480a01007387 */ /* 0x0005e20000100a00 */
[----:B0-----:R-:W-:Y:S01]  /*dee0*/  HFMA2.MMA R16, -RZ, RZ, 2.279296875, 6.03199005126953125e-05 ;  /* 0x408f03f4ff107435 */ /* 0x001fe200000001ff */
[----:B------:R-:W-:Y:S02]  /*def0*/  MOV R17, 0xc02ca841 ;  /* 0xc02ca84100117802 */ /* 0x000fe40000000f00 */
[----:B------:R0:W-:Y:S01]  /*df00*/  STL.64 [R1+0x768], R18 ;  /* 0x0007681201007387 */ /* 0x0001e20000100a00 */
[----:B-1----:R-:W-:Y:S01]  /*df10*/  MOV R20, 0x3a8dcf9e ;  /* 0x3a8dcf9e00147802 */ /* 0x002fe20000000f00 */
[----:B------:R-:W-:Y:S02]  /*df20*/  IMAD.MOV.U32 R21, RZ, RZ, -0x463c0f77 ;  /* 0xb9c3f089ff157424 */ /* 0x000fe400078e00ff */
[----:B------:R1:W-:Y:S01]  /*df30*/  STL.64 [R1+0x6b8], R24 ;  /* 0x0006b81801007387 */ /* 0x0003e20000100a00 */
[----:B--2---:R-:W-:Y:S01]  /*df40*/  MOV R10, 0xbfbf34b7 ;  /* 0xbfbf34b7000a7802 */ /* 0x004fe20000000f00 */
[----:B------:R-:W-:-:S02]  /*df50*/  IMAD.MOV.U32 R11, RZ, RZ, 0x3f30567c ;  /* 0x3f30567cff0b7424 */ /* 0x000fc400078e00ff */
[----:B------:R2:W-:Y:S01]  /*df60*/  STL.64 [R1+0x738], R8 ;  /* 0x0007380801007387 */ /* 0x0005e20000100a00 */
[----:B0-----:R-:W-:Y:S01]  /*df70*/  MOV R18, 0xb205ddc4 ;  /* 0xb205ddc400127802 */ /* 0x001fe20000000f00 */
[----:B------:R-:W-:Y:S02]  /*df80*/  IMAD.MOV.U32 R19, RZ, RZ, 0x3cc6cd86 ;  /* 0x3cc6cd86ff137424 */ /* 0x000fe400078e00ff */
[----:B------:R0:W-:Y:S01]  /*df90*/  STL.64 [R1+0x790], R12 ;  /* 0x0007900c01007387 */ /* 0x0001e20000100a00 */
[----:B-1----:R-:W-:-:S03]  /*dfa0*/  HFMA2.MMA R25, -RZ, RZ, -1.923828125, 0.025543212890625 ;  /* 0xbfb2268aff197435 */ /* 0x002fc600000001ff */
[----:B------:R1:W-:Y:S01]  /*dfb0*/  STL.64 [R1+0x798], R14 ;  /* 0x0007980e01007387 */ /* 0x0003e20000100a00 */
[----:B------:R-:W-:Y:S01]  /*dfc0*/  IMAD.MOV.U32 R24, RZ, RZ, 0x3f39715e ;  /* 0x3f39715eff187424 */ /* 0x000fe200078e00ff */
[----:B--2---:R-:W-:Y:S01]  /*dfd0*/  MOV R8, 0x3deeafd0 ;  /* 0x3deeafd000087802 */ /* 0x004fe20000000f00 */
[----:B------:R-:W-:Y:S01]  /*dfe0*/  IMAD.MOV.U32 R9, RZ, RZ, -0x3faaf44c ;  /* 0xc0550bb4ff097424 */ /* 0x000fe200078e00ff */
[----:B------:R2:W-:Y:S01]  /*dff0*/  STL.64 [R1+0x6e0], R20 ;  /* 0x0006e01401007387 */ /* 0x0005e20000100a00 */
[----:B0-----:R-:W-:-:S03]  /*e000*/  HFMA2.MMA R13, -RZ, RZ, 0.468505859375, 37952 ;  /* 0x377f78a2ff0d7435 */ /* 0x001fc600000001ff */
[----:B------:R0:W-:Y:S01]  /*e010*/  STL.64 [R1+0x778], R16 ;  /* 0x0007781001007387 */ /* 0x0001e20000100a00 */
[----:B------:R-:W-:Y:S01]  /*e020*/  IMAD.MOV.U32 R12, RZ, RZ, -0x47b5e41f ;  /* 0xb84a1be1ff0c7424 */ /* 0x000fe200078e00ff */
[----:B-1----:R-:W-:Y:S02]  /*e030*/  HFMA2.MMA R14, -RZ, RZ, -2.5859375, -0.0101165771484375 ;  /* 0xc12ca12eff0e7435 */ /* 0x002fe400000001ff */
[----:B------:R1:W-:Y:S01]  /*e040*/  STL.64 [R1+0x788], R10 ;  /* 0x0007880a01007387 */ /* 0x0003e20000100a00 */
[----:B------:R-:W-:Y:S01]  /*e050*/  MOV R15, 0xbabc1e2d ;  /* 0xbabc1e2d000f7802 */ /* 0x000fe20000000f00 */
[----:B--2---:R-:W-:Y:S02]  /*e060*/  HFMA2.MMA R20, -RZ, RZ, 1.3876953125, 0.000747203826904296875 ;  /* 0x3d8d121fff147435 */ /* 0x004fe400000001ff */
[----:B------:R2:W-:Y:S01]  /*e070*/  STL.64 [R1+0x7a0], R18 ;  /* 0x0007a01201007387 */ /* 0x0005e20000100a00 */
[----:B------:R-:W-:Y:S02]  /*e080*/  MOV R21, 0x326ef93b ;  /* 0x326ef93b00157802 */ /* 0x000fe40000000f00 */
[----:B0-----:R-:W-:Y:S01]  /*e090*/  MOV R16, 0x3a8a6d7f ;  /* 0x3a8a6d7f00107802 */ /* 0x001fe20000000f00 */
[----:B------:R-:W-:Y:S01]  /*e0a0*/  IMAD.MOV.U32 R17, RZ, RZ, -0x46470bc4 ;  /* 0xb9b8f43cff117424 */ /* 0x000fe200078e00ff */
[----:B------:R0:W-:Y:S01]  /*e0b0*/  STL.64 [R1+0x770], R8 ;  /* 0x0007700801007387 */ /* 0x0001e20000100a00 */
[----:B-1----:R-:W-:Y:S01]  /*e0c0*/  HFMA2.MMA R10, -RZ, RZ, 0.045440673828125, 4296 ;  /* 0x29d16c32ff0a7435 */ /* 0x002fe200000001ff */
[----:B------:R-:W-:-:S02]  /*e0d0*/  MOV R11, 0x389de2c9 ;  /* 0x389de2c9000b7802 */ /* 0x000fc40000000f00 */
[----:B------:R1:W-:Y:S01]  /*e0e0*/  STL.64 [R1+0x708], R24 ;  /* 0x0007081801007387 */ /* 0x0003e20000100a00 */
[----:B--2---:R-:W-:Y:S01]  /*e0f0*/  HFMA2.MMA R19, -RZ, RZ, -2.576171875, 24.15625 ;  /* 0xc1274e0aff137435 */ /* 0x004fe200000001ff */
[----:B------:R-:W-:Y:S02]  /*e100*/  IMAD.MOV.U32 R18, RZ, RZ, 0x4113bbe2 ;  /* 0x4113bbe2ff127424 */ /* 0x000fe400078e00ff */
[----:B------:R2:W-:Y:S01]  /*e110*/  STL.64 [R1+0x7b8], R16 ;  /* 0x0007b81001007387 */ /* 0x0005e20000100a00 */
[----:B0-----:R-:W-:-:S03]  /*e120*/  HFMA2.MMA R9, -RZ, RZ, -0.84912109375, -587 ;  /* 0xbacbe096ff097435 */ /* 0x001fc600000001ff */
[----:B------:R0:W-:Y:S01]  /*e130*/  STL.64 [R1+0x7c8], R12 ;  /* 0x0007c80c01007387 */ /* 0x0001e20000100a00 */
[----:B------:R-:W-:Y:S01]  /*e140*/  IMAD.MOV.U32 R8, RZ, RZ, 0x2e596624 ;  /* 0x2e596624ff087424 */ /* 0x000fe200078e00ff */
[----:B-1----:R-:W-:Y:S02]  /*e150*/  MOV R24, 0xb8a31a12 ;  /* 0xb8a31a1200187802 */ /* 0x002fe40000000f00 */
[----:B------:R1:W-:Y:S01]  /*e160*/  STL.64 [R1+0x7d8], R14 ;  /* 0x0007d80e01007387 */ /* 0x0003e20000100a00 */
[----:B------:R-:W-:Y:S01]  /*e170*/  IMAD.MOV.U32 R25, RZ, RZ, 0x3852efff ;  /* 0x3852efffff197424 */ /* 0x000fe200078e00ff */
[----:B--2---:R-:W-:Y:S02]  /*e180*/  HFMA2.MMA R16, -RZ, RZ, -2.0703125, -772.5 ;  /* 0xc024e209ff107435 */ /* 0x004fe400000001ff */
[----:B------:R2:W-:Y:S01]  /*e190*/  STL.64 [R1+0x730], R20 ;  /* 0x0007301401007387 */ /* 0x0005e20000100a00 */
[----:B------:R-:W-:Y:S01]  /*e1a0*/  MOV R17, 0x40148713 ;  /* 0x4014871300117802 */ /* 0x000fe20000000f00 */
[----:B0-----:R-:W-:-:S02]  /*e1b0*/  HFMA2.MMA R12, -RZ, RZ, 1.4541015625, -0.0060577392578125 ;  /* 0x3dd19e34ff0c7435 */ /* 0x001fc400000001ff */
[----:B------:R0:W-:Y:S01]  /*e1c0*/  STL.64 [R1+0x7c0], R10 ;  /* 0x0007c00a01007387 */ /* 0x0001e20000100a00 */
[----:B------:R-:W-:Y:S01]  /*e1d0*/  MOV R13, 0x3067cdc6 ;  /* 0x3067cdc6000d7802 */ /* 0x000fe20000000f00 */
[----:B-1----:R-:W-:Y:S01]  /*e1e0*/  HFMA2.MMA R15, -RZ, RZ, 1.16015625, 771.5 ;  /* 0x3ca46207ff0f7435 */ /* 0x002fe200000001ff */
[----:B------:R-:W-:Y:S01]  /*e1f0*/  IMAD.MOV.U32 R14, RZ, RZ, -0x431aa357 ;  /* 0xbce55ca9ff0e7424 */ /* 0x000fe200078e00ff */
[----:B------:R1:W-:Y:S01]  /*e200*/  STL.64 [R1+0x7e0], R18 ;  /* 0x0007e01201007387 */ /* 0x0003e20000100a00 */
[----:B--2---:R-:W-:Y:S01]  /*e210*/  HFMA2.MMA R21, -RZ, RZ, 1.94140625, -55168 ;  /* 0x3fc4fabcff157435 */ /* 0x004fe200000001ff */
        /* <DEDUP_REMOVED lines=8> */
[----:B--2---:R-:W-:-:S03]  /*e2a0*/  HFMA2.MMA R24, -RZ, RZ, -1.1416015625, -6136 ;  /* 0xbc91edfeff187435 */ /* 0x004fc600000001ff */
[----:B------:R2:W-:Y:S01]  /*e2b0*/  STL.64 [R1+0x800], R10 ;  /* 0x0008000a01007387 */ /* 0x0005e20000100a00 */
[----:B------:R-:W-:Y:S02]  /*e2c0*/  MOV R25, 0x3bd19e34 ;  /* 0x3bd19e3400197802 */ /* 0x000fe40000000f00 */
[----:B0-----:R-:W-:Y:S01]  /*e2d0*/  MOV R8, 0x40b05672 ;  /* 0x40b0567200087802 */ /* 0x001fe20000000f00 */
[----:B------:R-:W-:Y:S01]  /*e2e0*/  IMAD.MOV.U32 R9, RZ, RZ, 0x3749bc93 ;  /* 0x3749bc93ff097424 */ /* 0x000fe200078e00ff */
[----:B------:R0:W-:Y:S01]  /*e2f0*/  STL.64 [R1+0x808], R12 ;  /* 0x0008080c01007387 */ /* 0x0001e20000100a00 */
[----:B-1----:R-:W-:-:S03]  /*e300*/  MOV R16, 0xb8a018c8 ;  /* 0xb8a018c800107802 */ /* 0x002fc60000000f00 */
[----:B------:R1:W-:Y:S01]  /*e310*/  STL.64 [R1+0x810], R14 ;  /* 0x0008100e01007387 */ /* 0x0003e20000100a00 */
[----:B------:R-:W-:Y:S01]  /*e320*/  IMAD.MOV.U32 R17, RZ, RZ, -0x3e77192e ;  /* 0xc188e6d2ff117424 */ /* 0x000fe200078e00ff */
[----:B--2---:R-:W-:Y:S02]  /*e330*/  HFMA2.MMA R10, -RZ, RZ, -1.8896484375, 26704 ;  /* 0xbf8f7685ff0a7435 */ /* 0x004fe400000001ff */
[----:B------:R2:W-:Y:S01]  /*e340*/  STL.64 [R1+0x780], R20 ;  /* 0x0007801401007387 */ /* 0x0005e20000100a00 */
[----:B------:R-:W-:Y:S01]  /*e350*/  MOV R11, 0x42148722 ;  /* 0x42148722000b7802 */ /* 0x000fe20000000f00 */
[----:B0-----:R-:W-:Y:S02]  /*e360*/  HFMA2.MMA R13, -RZ, RZ, 3.0078125, 0.99951171875 ;  /* 0x42043bffff0d7435 */ /* 0x001fe400000001ff */
[----:B------:R0:W-:Y:S01]  /*e370*/  STL.64 [R1+0x818], R18 ;  /* 0x0008181201007387 */ /* 0x0001e20000100a00 */
[----:B------:R-:W-:Y:S01]  /*e380*/  IMAD.MOV.U32 R12, RZ, RZ, -0x3daece92 ;  /* 0xc251316eff0c7424 */ /* 0x000fe200078e00ff */
[----:B-1----:R-:W-:Y:S01]  /*e390*/  HFMA2.MMA R14, -RZ, RZ, 2.826171875, 0.0019626617431640625 ;  /* 0x41a71805ff0e7435 */ /* 0x002fe200000001ff */
[----:B------:R-:W-:Y:S01]  /*e3a0*/  MOV R15, 0xc120bb34 ;  /* 0xc120bb34000f7802 */ /* 0x000fe20000000f00 */
[----:B------:R1:W-:Y:S01]  /*e3b0*/  STL.64 [R1+0x7e8], R8 ;  /* 0x0007e80801007387 */ /* 0x0003e20000100a00 */
[----:B--2---:R-:W-:Y:S01]  /*e3c0*/  MOV R20, 0xc0d3cd74 ;  /* 0xc0d3cd7400147802 */ /* 0x004fe20000000f00 */
[----:B------:R-:W-:-:S02]  /*e3d0*/  IMAD.MOV.U32 R21, RZ, RZ, 0x41565e26 ;  /* 0x41565e26ff157424 */ /* 0x000fc400078e00ff */
[----:B------:R2:W-:Y:S01]  /*e3e0*/  STL.64 [R1+0x7a8], R24 ;  /* 0x0007a81801007387 */ /* 0x0005e20000100a00 */
[----:B0-----:R-:W-:Y:S01]  /*e3f0*/  HFMA2.MMA R19, -RZ, RZ, 2.25390625, 28240 ;  /* 0x408276e5ff137435 */ /* 0x001fe200000001ff */
[----:B------:R-:W-:Y:S02]  /*e400*/  IMAD.MOV.U32 R18, RZ, RZ, -0x48b2aad3 ;  /* 0xb74d552dff127424 */ /* 0x000fe400078e00ff */
[----:B------:R0:W-:Y:S01]  /*e410*/  STL.64 [R1+0x830], R16 ;  /* 0x0008301001007387 */ /* 0x0001e20000100a00 */
[----:B-1----:R-:W-:Y:S01]  /*e420*/  HFMA2.MMA R9, -RZ, RZ, -0.09967041015625, -0.000908374786376953125 ;  /* 0xae619371ff097435 */ /* 0x002fe200000001ff */
[----:B------:R-:W-:Y:S02]  /*e430*/  IMAD.MOV.U32 R8, RZ, RZ, 0x39bf9a7a ;  /* 0x39bf9a7aff087424 */ /* 0x000fe400078e00ff */
[----:B------:R1:W-:Y:S01]  /*e440*/  STL.64 [R1+0x7d0], R20 ;  /* 0x0007d01401007387 */ /* 0x0003e20000100a00 */
[----:B--2---:R-:W-:Y:S01]  /*e450*/  HFMA2.MMA R25, -RZ, RZ, -0.2454833984375, 0.384765625 ;  /* 0xb3db3628ff197435 */ /* 0x004fe200000001ff */
[----:B------:R-:W-:-:S02]  /*e460*/  IMAD.MOV.U32 R24, RZ, RZ, -0x407f6a28 ;  /* 0xbf8095d8ff187424 */ /* 0x000fc400078e00ff */
[----:B------:R2:W-:Y:S01]  /*e470*/  STL.64 [R1+0x838], R10 ;  /* 0x0008380a01007387 */ /* 0x0005e20000100a00 */
[----:B0-----:R-:W-:-:S03]  /*e480*/  HFMA2.MMA R16, -RZ, RZ, 0.2374267578125, 1.6318359375 ;  /* 0x33993e87ff107435 */ /* 0x001fc600000001ff */
[----:B------:R0:W-:Y:S01]  /*e490*/  STL.64 [R1+0x840], R12 ;  /* 0x0008400c01007387 */ /* 0x0001e20000100a00 */
[----:B------:R-:W-:-:S03]  /*e4a0*/  MOV R17, 0xbee55ca9 ;  /* 0xbee55ca900117802 */ /* 0x000fc60000000f00 */
[----:B------:R3:W-:Y:S01]  /*e4b0*/  STL.64 [R1+0x850], R14 ;  /* 0x0008500e01007387 */ /* 0x0007e20000100a00 */
[----:B-1----:R-:W-:Y:S01]  /*e4c0*/  HFMA2.MMA R20, -RZ, RZ, 0.85595703125, 0.00191211700439453125 ;  /* 0x3ad917d5ff147435 */ /* 0x002fe200000001ff */
[----:B------:R-:W-:Y:S02]  /*e4d0*/  MOV R21, 0xba914409 ;  /* 0xba91440900157802 */ /* 0x000fe40000000f00 */
[----:B--2---:R-:W-:Y:S01]  /*e4e0*/  MOV R10, 0xaf9f2cae ;  /* 0xaf9f2cae000a7802 */ /* 0x004fe20000000f00 */
[----:B------:R-:W-:Y:S01]  /*e4f0*/  IMAD.MOV.U32 R11, RZ, RZ, 0x3d07aee5 ;  /* 0x3d07aee5ff0b7424 */ /* 0x000fe200078e00ff */
[----:B------:R1:W-:Y:S01]  /*e500*/  STL.64 [R1+0x858], R18 ;  /* 0x0008581201007387 */ /* 0x0003e20000100a00 */
[----:B0-----:R-:W-:Y:S01]  /*e510*/  HFMA2.MMA R12, -RZ, RZ, -1.185546875, -0.0413818359375 ;  /* 0xbcbea94cff0c7435 */ /* 0x001fe200000001ff */
[----:B------:R-:W-:Y:S02]  /*e520*/  MOV R13, 0x3c03ba34 ;  /* 0x3c03ba34000d7802 */ /* 0x000fe40000000f00 */
[----:B------:R0:W-:Y:S01]  /*e530*/  STL.64 [R1+0x828], R8 ;  /* 0x0008280801007387 */ /* 0x0001e20000100a00 */
[----:B---3--:R-:W-:Y:S01]  /*e540*/  HFMA2.MMA R15, -RZ, RZ, -0.8671875, 0.02020263671875 ;  /* 0xbaf0252cff0f7435 */ /* 0x008fe200000001ff */
[----:B------:R-:W-:-:S02]  /*e550*/  IMAD.MOV.U32 R14, RZ, RZ, -0x4f5e1faa ;  /* 0xb0a1e056ff0e7424 */ /* 0x000fc400078e00ff */
[----:B------:R2:W-:Y:S01]  /*e560*/  STL.64 [R1+0x7f8], R24 ;  /* 0x0007f81801007387 */ /* 0x0005e20000100a00 */
[----:B-1----:R-:W-:Y:S01]  /*e570*/  MOV R18, 0x3a9eb4a8 ;  /* 0x3a9eb4a800127802 */ /* 0x002fe20000000f00 */
[----:B------:R-:W-:Y:S02]  /*e580*/  IMAD.MOV.U32 R19, RZ, RZ, -0x463102eb ;  /* 0xb9cefd15ff137424 */ /* 0x000fe400078e00ff */
[----:B------:R1:W-:Y:S01]  /*e590*/  STL.64 [R1+0x868], R16 ;  /* 0x0008681001007387 */ /* 0x0003e20000100a00 */
[----:B0-----:R-:W-:Y:S01]  /*e5a0*/  MOV R8, 0xc05e5091 ;  /* 0xc05e509100087802 */ /* 0x001fe20000000f00 */
[----:B------:R-:W-:Y:S02]  /*e5b0*/  IMAD.MOV.U32 R9, RZ, RZ, 0x3fb76a6c ;  /* 0x3fb76a6cff097424 */ /* 0x000fe400078e00ff */
[----:B------:R0:W-:Y:S01]  /*e5c0*/  STL.64 [R1+0x878], R10 ;  /* 0x0008780a01007387 */ /* 0x0001e20000100a00 */
[----:B--2---:R-:W-:Y:S01]  /*e5d0*/  MOV R24, 0x3b2278e6 ;  /* 0x3b2278e600187802 */ /* 0x004fe20000000f00 */
[----:B------:R-:W-:-:S02]  /*e5e0*/  IMAD.MOV.U32 R25, RZ, RZ, -0x3e5b1ce4 ;  /* 0xc1a4e31cff197424 */ /* 0x000fc400078e00ff */
[----:B------:R2:W-:Y:S01]  /*e5f0*/  STL.64 [R1+0x820], R20 ;  /* 0x0008201401007387 */ /* 0x0005e20000100a00 */
[----:B-1----:R-:W-:Y:S01]  /*e600*/  MOV R16, 0xc2f75477 ;  /* 0xc2f7547700107802 */ /* 0x002fe20000000f00 */
[----:B------:R-:W-:Y:S02]  /*e610*/  IMAD.MOV.U32 R17, RZ, RZ, 0x431234f7 ;  /* 0x431234f7ff117424 */ /* 0x000fe400078e00ff */
[----:B------:R1:W-:Y:S01]  /*e620*/  STL.64 [R1+0x880], R12 ;  /* 0x0008800c01007387 */ /* 0x0003e20000100a00 */
[----:B0-----:R-:W-:Y:S01]  /*e630*/  HFMA2.MMA R10, -RZ, RZ, -3.3125, -0.8974609375 ;  /* 0xc2a0bb2eff0a7435 */ /* 0x001fe200000001ff */
[----:B------:R-:W-:Y:S02]  /*e640*/  MOV R11, 0xb8ec22de ;  /* 0xb8ec22de000b7802 */ /* 0x000fe40000000f00 */
[----:B------:R0:W-:Y:S01]  /*e650*/  STL.64 [R1+0x888], R14 ;  /* 0x0008880e01007387 */ /* 0x0001e20000100a00 */
[----:B--2---:R-:W-:Y:S01]  /*e660*/  HFMA2.MMA R21, -RZ, RZ, -1.501953125, 0.0002357959747314453125 ;  /* 0xbe020bbaff157435 */ /* 0x004fe200000001ff */
[----:B------:R-:W-:-:S02]  /*e670*/  IMAD.MOV.U32 R20, RZ, RZ, 0x3eaea827 ;  /* 0x3eaea827ff147424 */ /* 0x000fc400078e00ff */
[----:B------:R2:W-:Y:S01]  /*e680*/  STL.64 [R1+0x890], R18 ;  /* 0x0008901201007387 */ /* 0x0005e20000100a00 */
[----:B-1----:R-:W-:-:S03]  /*e690*/  HFMA2.MMA R13, -RZ, RZ, -3.046875, -118.1875 ;  /* 0xc218d763ff0d7435 */ /* 0x002fc600000001ff */
[----:B------:R1:W-:Y:S01]  /*e6a0*/  STL.64 [R1+0x860], R8 ;  /* 0x0008600801007387 */ /* 0x0003e20000100a00 */
[----:B------:R-:W-:Y:S01]  /*e6b0*/  IMAD.MOV.U32 R12, RZ, RZ, 0x4223149e ;  /* 0x4223149eff0c7424 */ /* 0x000fe200078e00ff */
[----:B0-----:R-:W-:Y:S01]  /*e6c0*/  HFMA2.MMA R14, -RZ, RZ, -2.390625, -0.15869140625 ;  /* 0xc0c8b114ff0e7435 */ /* 0x001fe200000001ff */
[----:B------:R-:W-:Y:S01]  /*e6d0*/  MOV R15, 0x40a3bda5 ;  /* 0x40a3bda5000f7802 */ /* 0x000fe20000000f00 */
[----:B------:R0:W-:Y:S01]  /*e6e0*/  STL.64 [R1+0x848], R24 ;  /* 0x0008481801007387 */ /* 0x0001e20000100a00 */
[----:B--2---:R-:W-:Y:S01]  /*e6f0*/  HFMA2.MMA R19, -RZ, RZ, -0.177001953125, 0.003421783447265625 ;  /* 0xb1aa1b02ff137435 */ /* 0x004fe200000001ff */
[----:B------:R-:W-:Y:S02]  /*e700*/  IMAD.MOV.U32 R18, RZ, RZ, -0x3ffdf446 ;  /* 0xc0020bbaff127424 */ /* 0x000fe400078e00ff */
[----:B------:R2:W-:Y:S01]  /*e710*/  STL.64 [R1+0x8a8], R16 ;  /* 0x0008a81001007387 */ /* 0x0005e20000100a00 */
[----:B-1----:R-:W-:Y:S01]  /*e720*/  HFMA2.MMA R9, -RZ, RZ, 1.09375, 130.875 ;  /* 0x3c605817ff097435 */ /* 0x002fe200000001ff */
[----:B------:R-:W-:-:S02]  /*e730*/  IMAD.MOV.U32 R8, RZ, RZ, 0x430437bf ;  /* 0x430437bfff087424 */ /* 0x000fc400078e00ff */
[----:B------:R1:W-:Y:S01]  /*e740*/  STL.64 [R1+0x8b0], R10 ;  /* 0x0008b00a01007387 */ /* 0x0003e20000100a00 */
[----:B0-----:R-:W-:Y:S01]  /*e750*/  HFMA2.MMA R24, -RZ, RZ, 3.287109375, -7.8515625 ;  /* 0x4293c7daff187435 */ /* 0x001fe200000001ff */
[----:B------:R-:W-:Y:S02]  /*e760*/  MOV R25, 0xc31ccd29 ;  /* 0xc31ccd2900197802 */ /* 0x000fe40000000f00 */
[----:B------:R0:W-:Y:S01]  /*e770*/  STL.64 [R1+0x870], R20 ;  /* 0x0008701401007387 */ /* 0x0001e20000100a00 */
[----:B--2---:R-:W-:Y:S01]  /*e780*/  HFMA2.MMA R16, -RZ, RZ, 1.53515625, -0.037109375 ;  /* 0x3e24a8c0ff107435 */ /* 0x004fe200000001ff */
[----:B------:R-:W-:Y:S02]  /*e790*/  MOV R17, 0xb2d4762c ;  /* 0xb2d4762c00117802 */ /* 0x000fe40000000f00 */
[----:B------:R2:W-:Y:S01]  /*e7a0*/  STL.64 [R1+0x8b8], R12 ;  /* 0x0008b80c01007387 */ /* 0x0005e20000100a00 */
[----:B-1----:R-:W-:Y:S01]  /*e7b0*/  MOV R10, 0xbc1b3dcf ;  /* 0xbc1b3dcf000a7802 */ /* 0x002fe20000000f00 */
[----:B------:R-:W-:-:S02]  /*e7c0*/  IMAD.MOV.U32 R11, RZ, RZ, 0x36d76ab6 ;  /* 0x36d76ab6ff0b7424 */ /* 0x000fc400078e00ff */
[----:B------:R1:W-:Y:S01]  /*e7d0*/  STL.64 [R1+0x8c8], R14 ;  /* 0x0008c80e01007387 */ /* 0x0003e20000100a00 */
[----:B0-----:R-:W-:-:S03]  /*e7e0*/  MOV R20, 0x41898fd1 ;  /* 0x41898fd100147802 */ /* 0x001fc60000000f00 */
[----:B------:R0:W-:Y:S01]  /*e7f0*/  STL.64 [R1+0x8d0], R18 ;  /* 0x0008d01201007387 */ /* 0x0001e20000100a00 */
[----:B------:R-:W-:Y:S01]  /*e800*/  IMAD.MOV.U32 R21, RZ, RZ, 0x357b0a41 ;  /* 0x357b0a41ff157424 */ /* 0x000fe200078e00ff */
[----:B--2---:R-:W-:Y:S02]  /*e810*/  HFMA2.MMA R12, -RZ, RZ, 0.88037109375, 3.943359375 ;  /* 0x3b0b43e3ff0c7435 */ /* 0x004fe400000001ff */
[----:B------:R2:W-:Y:S01]  /*e820*/  STL.64 [R1+0x8a0], R8 ;  /* 0x0008a00801007387 */ /* 0x0005e20000100a00 */
[----:B------:R-:W-:Y:S01]  /*e830*/  MOV R13, 0x43542b1a ;  /* 0x43542b1a000d7802 */ /* 0x000fe20000000f00 */
[----:B-1----:R-:W-:Y:S01]  /*e840*/  IMAD.MOV.U32 R14, RZ, RZ, 0x4151b9cf ;  /* 0x4151b9cfff0e7424 */ /* 0x002fe200078e00ff */
[----:B------:R-:W-:Y:S01]  /*e850*/  MOV R15, 0xc3f87dce ;  /* 0xc3f87dce000f7802 */ /* 0x000fe20000000f00 */
[----:B------:R1:W-:Y:S01]  /*e860*/  STL.64 [R1+0x898], R24 ;  /* 0x0008981801007387 */ /* 0x0003e20000100a00 */
[----:B0-----:R-:W-:Y:S01]  /*e870*/  HFMA2.MMA R18, -RZ, RZ, 4.2109375, -23.28125 ;  /* 0x4436cdd2ff127435 */ /* 0x001fe200000001ff */
[----:B------:R-:W-:-:S02]  /*e880*/  IMAD.MOV.U32 R19, RZ, RZ, -0x3c0eee4f ;  /* 0xc3f111b1ff137424 */ /* 0x000fc400078e00ff */
[----:B------:R0:W-:Y:S01]  /*e890*/  STL.64 [R1+0x8e0], R16 ;  /* 0x0008e01001007387 */ /* 0x0001e20000100a00 */
[----:B--2---:R-:W-:Y:S01]  /*e8a0*/  MOV R8, 0x3f18a4c1 ;  /* 0x3f18a4c100087802 */ /* 0x004fe20000000f00 */
[----:B------:R-:W-:Y:S02]  /*e8b0*/  IMAD.MOV.U32 R9, RZ, RZ, -0x411d96f5 ;  /* 0xbee2690bff097424 */ /* 0x000fe400078e00ff */
[----:B------:R2:W-:Y:S01]  /*e8c0*/  STL.64 [R1+0x8f0], R10 ;  /* 0x0008f00a01007387 */ /* 0x0005e20000100a00 */
[----:B-1----:R-:W-:-:S03]  /*e8d0*/  HFMA2.MMA R25, -RZ, RZ, 1.22265625, 0.01502227783203125 ;  /* 0x3ce423b1ff197435 */ /* 0x002fc600000001ff */
[----:B------:R1:W-:Y:S01]  /*e8e0*/  STL.64 [R1+0x8c0], R20 ;  /* 0x0008c01401007387 */ /* 0x0003e20000100a00 */
[----:B------:R-:W-:Y:S01]  /*e8f0*/  IMAD.MOV.U32 R24, RZ, RZ, -0x42dae672 ;  /* 0xbd25198eff187424 */ /* 0x000fe200078e00ff */
[----:B0-----:R-:W-:Y:S02]  /*e900*/  HFMA2.MMA R16, -RZ, RZ, 0.63427734375, 0.2242431640625 ;  /* 0x3913332dff107435 */ /* 0x001fe400000001ff */
[----:B------:R0:W-:Y:S01]  /*e910*/  STL.64 [R1+0x900], R14 ;  /* 0x0009000e01007387 */ /* 0x0001e20000100a00 */
[----:B------:R-:W-:Y:S01]  /*e920*/  IMAD.MOV.U32 R17, RZ, RZ, -0x3d697b2d ;  /* 0xc29684d3ff117424 */ /* 0x000fe200078e00ff */
[----:B--2---:R-:W-:Y:S01]  /*e930*/  HFMA2.MMA R11, -RZ, RZ, -2.943359375, -0.00110340118408203125 ;  /* 0xc1e39485ff0b7435 */ /* 0x004fe200000001ff */
[----:B------:R-:W-:Y:S01]  /*e940*/  MOV R10, 0x42850a16 ;  /* 0x42850a16000a7802 */ /* 0x000fe20000000f00 */
[----:B------:R2:W-:Y:S01]  /*e950*/  STL.64 [R1+0x8d8], R8 ;  /* 0x0008d80801007387 */ /* 0x0005e20000100a00 */
[----:B-1----:R-:W-:-:S03]  /*e960*/  HFMA2.MMA R21, -RZ, RZ, 3.818359375, 0.00131893157958984375 ;  /* 0x43a31567ff157435 */ /* 0x002fc600000001ff */
[----:B------:R1:W-:Y:S01]  /*e970*/  STL.64 [R1+0x8f8], R12 ;  /* 0x0008f80c01007387 */ /* 0x0003e20000100a00 */
[----:B------:R-:W-:Y:S01]  /*e980*/  MOV R20, 0xbcec1227 ;  /* 0xbcec122700147802 */ /* 0x000fe20000000f00 */
[----:B0-----:R-:W-:Y:S02]  /*e990*/  HFMA2.MMA R15, -RZ, RZ, -1.826171875, 508.5 ;  /* 0xbf4e5ff2ff0f7435 */ /* 0x001fe400000001ff */
[----:B------:R0:W-:Y:S01]  /*e9a0*/  STL.64 [R1+0x908], R18 ;  /* 0x0009081201007387 */ /* 0x0001e20000100a00 */
[----:B------:R-:W-:Y:S01]  /*e9b0*/  MOV R14, 0xb4fa3f50 ;  /* 0xb4fa3f50000e7802 */ /* 0x000fe20000000f00 */
[----:B--2---:R-:W-:Y:S01]  /*e9c0*/  IMAD.MOV.U32 R8, RZ, RZ, -0x3c540da5 ;  /* 0xc3abf25bff087424 */ /* 0x004fe200078e00ff */
[----:B------:R-:W-:Y:S01]  /*e9d0*/  MOV R9, 0x432bf3b2 ;  /* 0x432bf3b200097802 */ /* 0x000fe20000000f00 */
[----:B------:R2:W-:Y:S01]  /*e9e0*/  STL.64 [R1+0x8e8], R24 ;  /* 0x0008e81801007387 */ /* 0x0005e20000100a00 */
[----:B-1----:R-:W-:Y:S01]  /*e9f0*/  IMAD.MOV.U32 R12, RZ, RZ, -0x4ab39f09 ;  /* 0xb54c60f7ff0c7424 */ /* 0x002fe200078e00ff */
[----:B------:R-:W-:-:S02]  /*ea00*/  MOV R13, 0x4118a4c2 ;  /* 0x4118a4c2000d7802 */ /* 0x000fc40000000f00 */
[----:B------:R1:W-:Y:S01]  /*ea10*/  STL.64 [R1+0x920], R16 ;  /* 0x0009201001007387 */ /* 0x0003e20000100a00 */
[----:B0-----:R-:W-:Y:S01]  /*ea20*/  IMAD.MOV.U32 R18, RZ, RZ, 0x3f15b76c ;  /* 0x3f15b76cff127424 */ /* 0x001fe200078e00ff */
[----:B------:R-:W-:Y:S02]  /*ea30*/  MOV R19, 0xbe5574fd ;  /* 0xbe5574fd00137802 */ /* 0x000fe40000000f00 */
[----:B------:R0:W-:Y:S01]  /*ea40*/  STL.64 [R1+0x928], R10 ;  /* 0x0009280a01007387 */ /* 0x0001e20000100a00 */
[----:B--2---:R-:W-:-:S03]  /*ea50*/  HFMA2.MMA R24, -RZ, RZ, -2.46875, -0.0004642009735107421875 ;  /* 0xc0f08f9bff187435 */ /* 0x004fc600000001ff */
[----:B------:R2:W-:Y:S01]  /*ea60*/  STL.64 [R1+0x910], R20 ;  /* 0x0009101401007387 */ /* 0x0005e20000100a00 */
[----:B------:R-:W-:Y:S01]  /*ea70*/  IMAD.MOV.U32 R25, RZ, RZ, 0x40393dd8 ;  /* 0x40393dd8ff197424 */ /* 0x000fe200078e00ff */
[----:B-1----:R-:W-:Y:S02]  /*ea80*/  HFMA2.MMA R17, -RZ, RZ, 1.1162109375, -0.000296115875244140625 ;  /* 0x3c778cdaff117435 */ /* 0x002fe400000001ff */
[----:B------:R1:W-:Y:S01]  /*ea90*/  STL.64 [R1+0x918], R8 ;  /* 0x0009180801007387 */ /* 0x0003e20000100a00 */
[----:B------:R-:W-:Y:S01]  /*eaa0*/  MOV R16, 0xbd07707a ;  /* 0xbd07707a00107802 */ /* 0x000fe20000000f00 */
[----:B0-----:R-:W-:Y:S02]  /*eab0*/  HFMA2.MMA R10, -RZ, RZ, -4.94140625, 0.0002281665802001953125 ;  /* 0xc4f10b7aff0a7435 */ /* 0x001fe400000001ff */
[----:B------:R0:W-:Y:S01]  /*eac0*/  STL.64 [R1+0x930], R12 ;  /* 0x0009300c01007387 */ /* 0x0001e20000100a00 */
[----:B------:R-:W-:-:S03]  /*ead0*/  IMAD.MOV.U32 R11, RZ, RZ, -0x41dceba2 ;  /* 0xbe23145eff0b7424 */ /* 0x000fc600078e00ff */
[----:B------:R3:W-:Y:S01]  /*eae0*/  STL.64 [R1+0x940], R14 ;  /* 0x0009400e01007387 */ /* 0x0007e20000100a00 */
[----:B--2---:R-:W-:Y:S01]  /*eaf0*/  IMAD.MOV.U32 R20, RZ, RZ, -0x3b8899d4 ;  /* 0xc477662cff147424 */ /* 0x004fe200078e00ff */
[----:B------:R-:W-:Y:S02]  /*eb00*/  MOV R21, 0x450908e3 ;  /* 0x450908e300157802 */ /* 0x000fe40000000f00 */
[----:B------:R2:W-:Y:S01]  /*eb10*/  STL.64 [R1+0x948], R18 ;  /* 0x0009481201007387 */ /* 0x0005e20000100a00 */
[----:B-1----:R-:W-:Y:S01]  /*eb20*/  HFMA2.MMA R8, -RZ, RZ, 0.6376953125, -75.125 ;  /* 0x391ad4b2ff087435 */ /* 0x002fe200000001ff */
[----:B------:R-:W-:Y:S01]  /*eb30*/  IMAD.MOV.U32 R9, RZ, RZ, 0x3d50e5d5 ;  /* 0x3d50e5d5ff097424 */ /* 0x000fe200078e00ff */
[----:B0-----:R-:W-:Y:S01]  /*eb40*/  HFMA2.MMA R13, -RZ, RZ, -5.0859375, 16480 ;  /* 0xc5167406ff0d7435 */ /* 0x001fe200000001ff */
[----:B------:R-:W-:Y:S01]  /*eb50*/  MOV R12, 0x44f49ff4 ;  /* 0x44f49ff4000c7802 */ /* 0x000fe20000000f00 */
[----:B------:R0:W-:Y:S01]  /*eb60*/  STL.64 [R1+0x938], R24 ;  /* 0x0009381801007387 */ /* 0x0001e20000100a00 */
[----:B---3--:R-:W-:Y:S01]  /*eb70*/  IMAD.MOV.U32 R14, RZ, RZ, 0x44abf3ae ;  /* 0x44abf3aeff0e7424 */ /* 0x008fe200078e00ff */
[----:B------:R-:W-:-:S02]  /*eb80*/  MOV R15, 0x3aa95acb ;  /* 0x3aa95acb000f7802 */ /* 0x000fc40000000f00 */
[----:B------:R1:W-:Y:S01]  /*eb90*/  STL.64 [R1+0x958], R16 ;  /* 0x0009581001007387 */ /* 0x0003e20000100a00 */
[----:B--2---:R-:W-:Y:S01]  /*eba0*/  HFMA2.MMA R18, -RZ, RZ, -4.234375, 0.0235443115234375 ;  /* 0xc43c2607ff127435 */ /* 0x004fe200000001ff */
[----:B------:R-:W-:Y:S02]  /*ebb0*/  IMAD.MOV.U32 R19, RZ, RZ, 0x4436edde ;  /* 0x4436eddeff137424 */ /* 0x000fe400078e00ff */
[----:B------:R2:W-:Y:S04]  /*ebc0*/  STL.64 [R1+0x960], R20 ;  /* 0x0009601401007387 */ /* 0x0005e80000100a00 */
[----:B------:R3:W-:Y:S01]  /*ebd0*/  STL.64 [R1+0x968], R10 ;  /* 0x0009680a01007387 */ /* 0x0007e20000100a00 */
[----:B0-----:R-:W-:Y:S01]  /*ebe0*/  HFMA2.MMA R25, -RZ, RZ, -0.447021484375, -0.000134944915771484375 ;  /* 0xb727886cff197435 */ /* 0x001fe200000001ff */
[----:B------:R-:W-:-:S02]  /*ebf0*/  MOV R24, 0xc3aaaf64 ;  /* 0xc3aaaf6400187802 */ /* 0x000fc40000000f00 */
[----:B------:R0:W-:Y:S01]  /*ec00*/  STL.64 [R1+0x978], R14 ;  /* 0x0009780e01007387 */ /* 0x0001e20000100a00 */
[----:B-1----:R-:W-:Y:S01]  /*ec10*/  HFMA2.MMA R16, -RZ, RZ, 3.111328125, 1.4609375 ;  /* 0x42393dd8ff107435 */ /* 0x002fe200000001ff */
[----:B------:R-:W-:Y:S01]  /*ec20*/  IMAD.MOV.U32 R17, RZ, RZ, -0x48fb0fcd ;  /* 0xb704f033ff117424 */ /* 0x000fe200078e00ff */
[----:B--2---:R-:W-:Y:S01]  /*ec30*/  HFMA2.MMA R20, -RZ, RZ, 1.8896484375, -0.00586700439453125 ;  /* 0x3f8f9e02ff147435 */ /* 0x004fe200000001ff */
[----:B------:R1:W-:Y:S01]  /*ec40*/  STL.64 [R1+0x950], R8 ;  /* 0x0009500801007387 */ /* 0x0003e20000100a00 */
[----:B------:R-:W-:Y:S01]  /*ec50*/  IMAD.MOV.U32 R21, RZ, RZ, -0x40bd4e50 ;  /* 0xbf42b1b0ff157424 */ /* 0x000fe200078e00ff */
[----:B---3--:R-:W-:Y:S02]  /*ec60*/  HFMA2.MMA R11, -RZ, RZ, 2.595703125, -11.6328125 ;  /* 0x4131c9d1ff0b7435 */ /* 0x008fe400000001ff */
[----:B------:R2:W-:Y:S01]  /*ec70*/  STL.64 [R1+0x970], R12 ;  /* 0x0009700c01007387 */ /* 0x0005e20000100a00 */
[----:B------:R-:W-:Y:S01]  /*ec80*/  MOV R10, 0xc1682bf0 ;  /* 0xc1682bf0000a7802 */ /* 0x000fe20000000f00 */
[----:B0-----:R-:W-:-:S02]  /*ec90*/  HFMA2.MMA R15, -RZ, RZ, 1.5966796875, 2.83718109130859375e-05 ;  /* 0x3e6301dcff0f7435 */ /* 0x001fc400000001ff */
[----:B------:R0:W-:Y:S01]  /*eca0*/  STL.64 [R1+0x980], R18 ;  /* 0x0009801201007387 */ /* 0x0001e20000100a00 */
[----:B------:R-:W-:Y:S01]  /*ecb0*/  MOV R14, 0x3eb9a9a3 ;  /* 0x3eb9a9a3000e7802 */ /* 0x000fe20000000f00 */
[----:B-1----:R-:W-:Y:S01]  /*ecc0*/  IMAD.MOV.U32 R8, RZ, RZ, 0x43059029 ;  /* 0x43059029ff087424 */ /* 0x002fe200078e00ff */
[----:B------:R-:W-:Y:S01]  /*ecd0*/  MOV R9, 0xc2e186a2 ;  /* 0xc2e186a200097802 */ /* 0x000fe20000000f00 */
[----:B------:R1:W-:Y:S01]  /*ece0*/  STL.64 [R1+0x988], R24 ;  /* 0x0009881801007387 */ /* 0x0003e20000100a00 */
[----:B--2---:R-:W-:Y:S01]  /*ecf0*/  IMAD.MOV.U32 R12, RZ, RZ, -0x3f7a96e2 ;  /* 0xc085691eff0c7424 */ /* 0x004fe200078e00ff */
[----:B------:R-:W-:Y:S02]  /*ed00*/  MOV R13, 0x3b4b3729 ;  /* 0x3b4b3729000d7802 */ /* 0x000fe40000000f00 */
        /* <DEDUP_REMOVED lines=12> */
[C---:B------:R-:W-:Y:S01]  /*edd0*/  FADD.FTZ.RZ R7, R2.reuse, 1 ;  /* 0x3f80000002077421 */ /* 0x040fe2000001c000 */
[----:B-1----:R-:W-:Y:S01]  /*ede0*/  IMAD.MOV.U32 R10, RZ, RZ, 0x3e800000 ;  /* 0x3e800000ff0a7424 */ /* 0x002fe200078e00ff */
        /* <DEDUP_REMOVED lines=28> */
.L_x_1324:
[----:B------:R-:W-:Y:S05]  /*efb0*/  BSYNC B3 ;  /* 0x0000000000037941 */ /* 0x000fea0003800000 */
.L_x_1323:
[----:B------:R-:W-:-:S04]  /*efc0*/  FADD.FTZ R2, -R2, R7 ;  /* 0x0000000702027221 */ /* 0x000fc80000010100 */
[----:B------:R-:W-:-:S06]  /*efd0*/  FMUL.FTZ R2, R2, -2 ;  /* 0xc000000002027820 */ /* 0x000fcc0000410000 */
[----:B------:R-:W0:Y:S02]  /*efe0*/  MUFU.SQRT R2, R2 ;  /* 0x0000000200027308 */ /* 0x000e240000002000 */
[----:B0-----:R-:W-:Y:S01]  /*eff0*/  FADD.FTZ R43, -R2, -RZ ;  /* 0x800000ff022b7221 */ /* 0x001fe20000010100 */
[----:B------:R-:W-:Y:S06]  /*f000*/  BRA `(.L_x_1322) ;  /* 0x0000000000887947 */ /* 0x000fec0003800000 */
.L_x_1321:
[C---:B------:R-:W-:Y:S01]  /*f010*/  FADD.FTZ.RZ R7, R2.reuse, 1 ;  /* 0x3f80000002077421 */ /* 0x040fe2000001c000 */
[----:B-1----:R-:W-:Y:S01]  /*f020*/  MOV R10, 0x3e800000 ;  /* 0x3e800000000a7802 */ /* 0x002fe20000000f00 */
        /* <DEDUP_REMOVED lines=28> */
.L_x_1326:
[----:B------:R-:W-:Y:S05]  /*f1f0*/  BSYNC B3 ;  /* 0x0000000000037941 */ /* 0x000fea0003800000 */
.L_x_1325:
[----:B------:R-:W-:-:S04]  /*f200*/  FADD.FTZ R2, -R2, R7 ;  /* 0x0000000702027221 */ /* 0x000fc80000010100 */
[----:B------:R-:W-:-:S04]  /*f210*/  FMUL.FTZ R2, R2, -2 ;  /* 0xc000000002027820 */ /* 0x000fc80000410000 */
[----:B------:R0:W1:Y:S03]  /*f220*/  MUFU.SQRT R43, R2 ;  /* 0x00000002002b7308 */ /* 0x0000660000002000 */
.L_x_1322:
[----:B------:R-:W-:Y:S05]  /*f230*/  BSYNC B2 ;  /* 0x0000000000027941 */ /* 0x000fea0003800000 */
.L_x_1320:
[----:B-1----:R-:W-:Y:S01]  /*f240*/  FMUL.FTZ R13, R5, 0.5 ;  /* 0x3f000000050d7820 */ /* 0x002fe20000410000 */
[----:B------:R-:W-:Y:S01]  /*f250*/  MOV R14, 0x40000000 ;  /* 0x40000000000e7802 */ /* 0x000fe20000000f00 */
[----:B------:R-:W-:Y:S01]  /*f260*/  HFMA2.MMA R32, -RZ, RZ, 0, 0 ;  /* 0x00000000ff207435 */ /* 0x000fe200000001ff */
[----:B------:R-:W-:Y:S01]  /*f270*/  BSSY B2, `(.L_x_1327) ;  /* 0x000015b000027945 */ /* 0x000fe20003800000 */
[----:B0-----:R0:W1:Y:S01]  /*f280*/  MUFU.SQRT R2, R13 ;  /* 0x0000000d00027308 */ /* 0x0010620000002000 */
[----:B------:R-:W-:Y:S02]  /*f290*/  CS2R R18, SRZ ;  /* 0x0000000000127805 */ /* 0x000fe4000001ff00 */
[----:B------:R-:W-:Y:S02]  /*f2a0*/  CS2R R20, SRZ ;  /* 0x0000000000147805 */ /* 0x000fe4000001ff00 */
[----:B------:R-:W-:Y:S02]  /*f2b0*/  CS2R R22, SRZ ;  /* 0x0000000000167805 */ /* 0x000fe4000001ff00 */
[----:B------:R-:W-:-:S02]  /*f2c0*/  CS2R R24, SRZ ;  /* 0x0000000000187805 */ /* 0x000fc4000001ff00 */
[----:B------:R-:W-:Y:S02]  /*f2d0*/  CS2R R26, SRZ ;  /* 0x00000000001a7805 */ /* 0x000fe4000001ff00 */
[----:B------:R-:W-:Y:S02]  /*f2e0*/  CS2R R28, SRZ ;  /* 0x00000000001c7805 */ /* 0x000fe4000001ff00 */
[----:B------:R-:W-:Y:S02]  /*f2f0*/  CS2R R34, SRZ ;  /* 0x0000000000227805 */ /* 0x000fe4000001ff00 */
[----:B------:R-:W-:Y:S01]  /*f300*/  CS2R R36, SRZ ;  /* 0x0000000000247805 */ /* 0x000fe2000001ff00 */
[----:B0-----:R-:W-:Y:S02]  /*f310*/  IMAD.MOV.U32 R13, RZ, RZ, 0x3a69a091 ;  /* 0x3a69a091ff0d7424 */ /* 0x001fe400078e00ff */
[----:B-1----:R-:W-:-:S04]  /*f320*/  FMUL.FTZ R2, R2, R43 ;  /* 0x0000002b02027220 */ /* 0x002fc80000410000 */
[C---:B------:R-:W-:Y:S01]  /*f330*/  FADD.FTZ R7, -R2.reuse, -RZ ;  /* 0x800000ff02077221 */ /* 0x040fe20000010100 */
[----:B------:R-:W-:Y:S02]  /*f340*/  FSETP.GT.FTZ.AND P1, PT, R2, RZ, PT ;  /* 0x000000ff0200720b */ /* 0x000fe40003f34000 */
[----:B------:R-:W-:Y:S01]  /*f350*/  MOV R2, RZ ;  /* 0x000000ff00027202 */ /* 0x000fe20000000f00 */
        /* <DEDUP_REMOVED lines=23> */
[----:B------:R-:W0:Y:S01]  /*f4d0*/  MUFU.RCP R11, R10 ;  /* 0x0000000a000b7308 */ /* 0x000e220000001000 */
[----:B------:R-:W-:Y:S01]  /*f4e0*/  FFMA.FTZ R9, R12, R9, -0.10099056363105773926 ;  /* 0xbdced4240c097423 */ /* 0x000fe20000010009 */
[C---:B------:R-:W-:Y:S01]  /*f4f0*/  FADD.FTZ R16, R13.reuse, 12583039 ;  /* 0x4b40007f0d107421 */ /* 0x040fe20000010000 */
[----:B------:R-:W-:-:S02]  /*f500*/  FFMA.FTZ R14, R13, 1.9046542121259335545e-09, R14 ;  /* 0x3102e3080d0e7823 */ /* 0x000fc4000001000e */
[----:B------:R-:W-:Y:S01]  /*f510*/  FFMA.FTZ R9, R12, R9, 0.06809400022029876709 ;  /* 0x3d8b74de0c097423 */ /* 0x000fe20000010009 */
[----:B------:R-:W-:Y:S02]  /*f520*/  IMAD.SHL.U32 R16, R16, 0x800000, RZ ;  /* 0x0080000010107824 */ /* 0x000fe400078e00ff */
[----:B------:R-:W-:Y:S01]  /*f530*/  FMUL.FTZ R15, R14, 1.4426950216293334961 ;  /* 0x3fb8aa3b0e0f7820 */ /* 0x000fe20000410000 */
[----:B------:R-:W-:-:S04]  /*f540*/  FFMA.FTZ R9, R12, R9, 0.015377387404441833496 ;  /* 0x3c7bf1700c097423 */ /* 0x000fc80000010009 */
[C---:B------:R-:W-:Y:S01]  /*f550*/  FFMA.FTZ R9, R12.reuse, R9, -0.1396210789680480957 ;  /* 0xbe0ef8d40c097423 */ /* 0x040fe20000010009 */
[----:B------:R-:W1:Y:S03]  /*f560*/  MUFU.EX2 R15, R15 ;  /* 0x0000000f000f7308 */ /* 0x000e660000000800 */
[----:B------:R-:W-:Y:S01]  /*f570*/  FFMA.FTZ R12, R12, R9, 1.232995152473449707 ;  /* 0x3f9dd2c90c0c7423 */ /* 0x000fe20000010009 */
[----:B------:R-:W-:-:S03]  /*f580*/  FADD.FTZ R9, |R7|, -RZ ;  /* 0x800000ff07097221 */ /* 0x000fc60000010200 */
[----:B0-----:R-:W-:Y:S01]  /*f590*/  FMUL.FTZ R14, R12, R11 ;  /* 0x0000000b0c0e7220 */ /* 0x001fe20000410000 */
[----:B------:R-:W-:Y:S01]  /*f5a0*/  FFMA.FTZ R9, |R7|, -R9, R8 ;  /* 0x8000000907097223 */ /* 0x000fe20000010208 */
[----:B------:R-:W-:Y:S02]  /*f5b0*/  IMAD.MOV.U32 R8, RZ, RZ, RZ ;  /* 0x000000ffff087224 */ /* 0x000fe400078e00ff */
[----:B------:R-:W-:-:S04]  /*f5c0*/  FMUL.FTZ R13, R14, -2 ;  /* 0xc00000000e0d7820 */ /* 0x000fc80000410000 */
[----:B------:R-:W-:Y:S01]  /*f5d0*/  FFMA.FTZ R13, |R7|, R13, R12 ;  /* 0x0000000d070d7223 */ /* 0x000fe2000001020c */
[----:B------:R-:W-:Y:S01]  /*f5e0*/  HFMA2.MMA R7, -RZ, RZ, 1.875, 0 ;  /* 0x3f800000ff077435 */ /* 0x000fe200000001ff */
[----:B-1----:R-:W-:Y:S02]  /*f5f0*/  FMUL.FTZ R16, R16, R15 ;  /* 0x0000000f10107220 */ /* 0x002fe40000410000 */
[----:B------:R-:W-:Y:S02]  /*f600*/  FADD.FTZ R13, -R14, R13 ;  /* 0x0000000d0e0d7221 */ /* 0x000fe40000010100 */
[----:B------:R-:W-:Y:S01]  /*f610*/  FFMA.FTZ R16, R16, R9, R16 ;  /* 0x0000000910107223 */ /* 0x000fe20000010010 */
[----:B------:R-:W-:Y:S01]  /*f620*/  MOV R9, 0x7f800000 ;  /* 0x7f80000000097802 */ /* 0x000fe20000000f00 */
[----:B------:R-:W-:Y:S01]  /*f630*/  FFMA.FTZ R13, R11, R13, R14 ;  /* 0x0000000d0b0d7223 */ /* 0x000fe2000001000e */
[----:B------:R-:W-:Y:S02]  /*f640*/  CS2R R10, SRZ ;  /* 0x00000000000a7805 */ /* 0x000fe4000001ff00 */
[----:B------:R-:W-:Y:S01]  /*f650*/  CS2R R14, SRZ ;  /* 0x00000000000e7805 */ /* 0x000fe2000001ff00 */
[----:B------:R-:W-:Y:S01]  /*f660*/  FMUL.FTZ R33, R13, R16 ;  /* 0x000000100d217220 */ /* 0x000fe20000410000 */
[----:B------:R-:W-:-:S02]  /*f670*/  CS2R R12, SRZ ;  /* 0x00000000000c7805 */ /* 0x000fc4000001ff00 */
[----:B------:R-:W-:Y:S02]  /*f680*/  CS2R R16, SRZ ;  /* 0x0000000000107805 */ /* 0x000fe4000001ff00 */
[----:B------:R-:W-:-:S05]  /*f690*/  FSEL R33, R33, RZ, !P0 ;  /* 0x000000ff21217208 */ /* 0x000fca0004000000 */
[----:B------:R-:W-:-:S07]  /*f6a0*/  @P1 FADD.FTZ R33, -R33, 2 ;  /* 0x4000000021211421 */ /* 0x000fce0000010100 */
.L_x_1331:
[----:B------:R-:W-:-:S05]  /*f6b0*/  IMAD R38, R8, 0x64, R1 ;  /* 0x0000006408267824 */ /* 0x000fca00078e0201 */
[----:B------:R-:W2:Y:S04]  /*f6c0*/  LDL R39, [R38+0x4] ;  /* 0x0000040026277983 */ /* 0x000ea80000100800 */
[----:B------:R-:W3:Y:S01]  /*f6d0*/  LDL R40, [R38] ;  /* 0x0000000026287983 */ /* 0x000ee20000100800 */
[C---:B------:R-:W-:Y:S01]  /*f6e0*/  ISETP.GE.AND P0, PT, R37.reuse, 0x1, PT ;  /* 0x000000012500780c */ /* 0x040fe20003f06270 */
[----:B------:R-:W-:Y:S01]  /*f6f0*/  VIADD R41, R37, 0x1 ;  /* 0x0000000125297836 */ /* 0x000fe20000000000 */
[----:B------:R-:W-:Y:S02]  /*f700*/  BSSY B3, `(.L_x_1328) ;  /* 0x0000105000037945 */ /* 0x000fe40003800000 */
[----:B------:R-:W-:-:S09]  /*f710*/  FSEL R34, R43, R34, !P0 ;  /* 0x000000222b227208 */ /* 0x000fd20004000000 */
[----:B------:R-:W-:-:S04]  /*f720*/  @P0 IADD3 R41, R37, RZ, RZ ;  /* 0x000000ff25290210 */ /* 0x000fc80007ffe0ff */
[----:B------:R-:W-:Y:S01]  /*f730*/  MOV R37, R41 ;  /* 0x0000002900257202 */ /* 0x000fe20000000f00 */
[----:B--2---:R-:W-:-:S04]  /*f740*/  FMUL.FTZ R39, R34, R39 ;  /* 0x0000002722277220 */ /* 0x004fc80000410000 */
[----:B---3--:R-:W-:-:S04]  /*f750*/  FADD.FTZ R40, R39, R40 ;  /* 0x0000002827287221 */ /* 0x008fc80000010000 */
[----:B------:R-:W-:-:S05]  /*f760*/  FMUL.FTZ R42, |R40|, 5.9604644775390625e-08 ;  /* 0x33800000282a7820 */ /* 0x000fca0000410200 */
[----:B------:R-:W-:-:S13]  /*f770*/  FSETP.GEU.FTZ.AND P1, PT, |R39|, R42, PT ;  /* 0x0000002a2700720b */ /* 0x000fda0003f3e200 */
[----:B------:R-:W-:Y:S05]  /*f780*/  @!P1 BRA `(.L_x_1329) ;  /* 0x0000000c00f09947 */ /* 0x000fea0003800000 */
[----:B------:R-:W2:Y:S01]  /*f790*/  LDL R39, [R38+0x8] ;  /* 0x0000080026277983 */ /* 0x000ea20000100800 */
[C---:B------:R-:W-:Y:S01]  /*f7a0*/  ISETP.GE.AND P0, PT, R37.reuse, 0x2, PT ;  /* 0x000000022500780c */ /* 0x040fe20003f06270 */
[----:B------:R-:W-:-:S12]  /*f7b0*/  VIADD R41, R37, 0x1 ;  /* 0x0000000125297836 */ /* 0x000fd80000000000 */
[----:B------:R-:W-:Y:S01]  /*f7c0*/  @!P0 FMUL.FTZ R32, R34, R43 ;  /* 0x0000002b22208220 */ /* 0x000fe20000410000 */
[----:B------:R-:W-:-:S04]  /*f7d0*/  @P0 IADD3 R41, R37, RZ, RZ ;  /* 0x000000ff25290210 */ /* 0x000fc80007ffe0ff */
[----:B------:R-:W-:Y:S01]  /*f7e0*/  MOV R37, R41 ;  /* 0x0000002900257202 */ /* 0x000fe20000000f00 */
[----:B--2---:R-:W-:-:S04]  /*f7f0*/  FMUL.FTZ R39, R32, R39 ;  /* 0x0000002720277220 */ /* 0x004fc80000410000 */
[----:B------:R-:W-:-:S04]  /*f800*/  FADD.FTZ R40, R40, R39 ;  /* 0x0000002728287221 */ /* 0x000fc80000010000 */
        /* <DEDUP_REMOVED lines=244> */
.L_x_1329:
[----:B------:R-:W-:Y:S05]  /*10750*/  BSYNC B3 ;  /* 0x0000000000037941 */ /* 0x000fea0003800000 */
.L_x_1328:
        /* <DEDUP_REMOVED lines=12> */
.L_x_1330:
[----:B------:R-:W-:Y:S05]  /*10820*/  BSYNC B2 ;  /* 0x0000000000027941 */ /* 0x000fea0003800000 */
.L_x_1327:
        /* <DEDUP_REMOVED lines=66> */
.L_x_1333:
[----:B------:R-:W-:Y:S05]  /*10c50*/  BSYNC B2 ;  /* 0x0000000000027941 */ /* 0x000fea0003800000 */
.L_x_1332:
        /* <DEDUP_REMOVED lines=26> */
[----:B------:R-:W-:Y:S02]  /*10e00*/  MOV R12, R22 ;  /* 0x00000016000c7202 */ /* 0x000fe40000000f00 */
[----:B------:R-:W-:Y:S02]  /*10e10*/  MOV R10, R20 ;  /* 0x00000014000a7202 */ /* 0x000fe40000000f00 */
[----:B------:R-:W-:Y:S02]  /*10e20*/  MOV R11, R21 ;  /* 0x00000015000b7202 */ /* 0x000fe40000000f00 */
[----:B------:R-:W-:Y:S02]  /*10e30*/  MOV R19, R13 ;  /* 0x0000000d00137202 */ /* 0x000fe40000000f00 */
[----:B------:R-:W-:-:S07]  /*10e40*/  MOV R14, 0x10e60 ;  /* 0x00010e60000e7802 */ /* 0x000fce0000000f00 */
[----:B------:R-:W-:Y:S05]  /*10e50*/  CALL.REL.NOINC `($__internal_5_$__cuda_sm20_dsqrt_rn_f64_mediumpath_v1) ;  /* 0x0000018c00c47944 */ /* 0x000fea0003c00000 */
.L_x_1335:
[----:B------:R-:W-:Y:S05]  /*10e60*/  BSYNC B2 ;  /* 0x0000000000027941 */ /* 0x000fea0003800000 */
.L_x_1334:
        /* <DEDUP_REMOVED lines=18> */
[----:B------:R-:W-:Y:S05]  /*10f90*/  CALL.REL.NOINC `($__internal_4_$__cuda_sm20_div_rn_f64_full) ;  /* 0x0000018800087944 */ /* 0x000fea0003c00000 */
[----:B------:R-:W-:Y:S01]  /*10fa0*/  MOV R8, R18 ;  /* 0x0000001200087202 */ /* 0x000fe20000000f00 */
[----:B------:R-:W-:-:S07]  /*10fb0*/  IMAD.MOV.U32 R9, RZ, RZ, R19 ;  /* 0x000000ffff097224 */ /* 0x000fce00078e0013 */
.L_x_1337:
[----:B------:R-:W-:Y:S05]  /*10fc0*/  BSYNC B2 ;  /* 0x0000000000027941 */ /* 0x000fea0003800000 */
.L_x_1336:
        /* <DEDUP_REMOVED lines=9> */
.L_x_1277:
[----:B------:R-:W-:Y:S02]  /*11060*/  FSETP.GT.FTZ.AND P0, PT, R2, RZ, PT ;  /* 0x000000ff0200720b */ /* 0x000fe40003f14000 */
[----:B------:R-:W-:-:S04]  /*11070*/  MOV R0, 0x3f800000 ;  /* 0x3f80000000007802 */ /* 0x000fc80000000f00 */
[----:B------:R-:W-:-:S07]  /*11080*/  FSEL R0, R0, +QNAN , P0 ;  /* 0x7fc0000000007808 */ /* 0x000fce0000000000 */
.L_x_1276:
[----:B------:R-:W-:Y:S05]  /*11090*/  BSYNC B0 ;  /* 0x0000000000007941 */ /* 0x000fea0003800000 */
.L_x_1275:
[----:B------:R-:W-:-:S06]  /*110a0*/  HFMA2.MMA R5, -RZ, RZ, 0, 0 ;  /* 0x00000000ff057435 */ /* 0x000fcc00000001ff */
[----:B------:R-:W-:Y:S05]  /*110b0*/  RET.REL.NODEC R4 `(_ZN2at6native18elementwise_kernelILi128ELi2EZNS0_22gpu_kernel_impl_nocastIN48_GLOBAL__N__08322988_15_IGammaKernel_cu_cb51a28d10CalcIgammaIfEEEEvRNS_18TensorIteratorBaseERKT_EUliE_EEviT1_) ;  /* 0xfffffeec04d07950 */ /* 0x000fea0003c3ffff */
        .type           $_ZN2at6native18elementwise_kernelILi128ELi2EZNS0_22gpu_kernel_impl_nocastIN48_GLOBAL__N__08322988_15_IGammaKernel_cu_cb51a28d10CalcIgammaIfEEEEvRNS_18TensorIteratorBaseERKT_EUliE_EEviT1_$_ZN46_INTERNAL_08322988_15_IGammaKernel_cu_cb51a28d48_GLOBAL__N__08322988_15_IGammaKernel_cu_cb51a28d12calc_igammacIfEET_S2_S2_,@function
        .size           $_ZN2at6native18elementwise_kernelILi128ELi2EZNS0_22gpu_kernel_impl_nocastIN48_GLOBAL__N__08322988_15_IGammaKernel_cu_cb51a28d10CalcIgammaIfEEEEvRNS_18TensorIteratorBaseERKT_EUliE_EEviT1_$_ZN46_INTERNAL_08322988_15_IGammaKernel_cu_cb51a28d48_GLOBAL__N__08322988_15_IGammaKernel_cu_cb51a28d12calc_igammacIfEET_S2_S2_,($__internal_4_$__cuda_sm20_div_rn_f64_full - $_ZN2at6native18elementwise_kernelILi128ELi2EZNS0_22gpu_kernel_impl_nocastIN48_GLOBAL__N__08322988_15_IGammaKernel_cu_cb51a28d10CalcIgammaIfEEEEvRNS_18TensorIteratorBaseERKT_EUliE_EEviT1_$_ZN46_INTERNAL_08322988_15_IGammaKernel_cu_cb51a28d48_GLOBAL__N__08322988_15_IGammaKernel_cu_cb51a28d12calc_igammacIfEET_S2_S2_)
$_ZN2at6native18elementwise_kernelILi128ELi2EZNS0_22gpu_kernel_impl_nocastIN48_GLOBAL__N__08322988_15_IGammaKernel_cu_cb51a28d10CalcIgammaIfEEEEvRNS_18TensorIteratorBaseERKT_EUliE_EEviT1_$_ZN46_INTERNAL_08322988_15_IGammaKernel_cu_cb51a28d48_GLOBAL__N__08322988_15_IGammaKernel_cu_cb51a28d12calc_igammacIfEET_S2_S2_:
        /* <DEDUP_REMOVED lines=8> */
[----:B------:R-:W-:Y:S02]  /*11140*/  FSETP.NEU.FTZ.AND P0, PT, R28, RZ, PT ;  /* 0x000000ff1c00720b */ /* 0x000fe40003f1d000 */
[----:B------:R-:W-:-:S11]  /*11150*/  MOV R7, 0x3f800000 ;  /* 0x3f80000000077802 */ /* 0x000fd60000000f00 */
        /* <DEDUP_REMOVED lines=13> */
[----:B------:R-:W-:Y:S01]  /*11230*/  FSETP.GT.FTZ.AND P0, PT, R5, 20, PT ;  /* 0x41a000000500780b */ /* 0x000fe20003f14000 */
[----:B0-----:R-:W-:-:S05]  /*11240*/  FMUL.FTZ R8, |R36|, R7 ;  /* 0x0000000724087220 */ /* 0x001fca0000410200 */
[----:B------:R-:W-:Y:S02]  /*11250*/  FSETP.GEU.FTZ.AND P2, PT, R8, 0.30000001192092895508, PT ;  /* 0x3e99999a0800780b */ /* 0x000fe40003f5e000 */
[----:B------:R-:W-:Y:S02]  /*11260*/  IADD3 R8, R1, 0x9f8, RZ ;  /* 0x000009f801087810 */ /* 0x000fe40007ffe0ff */
[----:B------:R-:W-:-:S13]  /*11270*/  PLOP3.LUT P0, PT, P2, P0, P1, 0x4, 0x0 ;  /* 0x000000000000781c */ /* 0x000fda0001700014 */
[----:B------:R-:W-:Y:S05]  /*11280*/  @P0 BRA `(.L_x_1341) ;  /* 0x0000012400c40947 */ /* 0x000fea0003800000 */
[C---:B------:R-:W-:Y:S01]  /*11290*/  FSETP.GT.FTZ.AND P0, PT, R5.reuse, 200, PT ;  /* 0x434800000500780b */ /* 0x040fe20003f14000 */
[----:B------:R-:W-:Y:S01]  /*112a0*/  BSSY B4, `(.L_x_1342) ;  /* 0x000000b000047945 */ /* 0x000fe20003800000 */
[----:B------:R-:W-:Y:S01]  /*112b0*/  IADD3 R27, R8, 0x9c4, RZ ;  /* 0x000009c4081b7810 */ /* 0x000fe20007ffe0ff */
[----:B------:R-:W-:-:S10]  /*112c0*/  FADD.FTZ R33, |R5|, -RZ ;  /* 0x800000ff05217221 */ /* 0x000fd40000010200 */
        /* <DEDUP_REMOVED lines=8> */
.L_x_1343:
[----:B------:R-:W-:Y:S05]  /*11350*/  BSYNC B4 ;  /* 0x0000000000047941 */ /* 0x000fea0003800000 */
.L_x_1342:
[----:B------:R-:W-:Y:S01]  /*11360*/  FMUL.FTZ R20, R28, 1 ;  /* 0x3f8000001c147820 */ /* 0x000fe20000410000 */
[----:B------:R-:W-:Y:S01]  /*11370*/  IMAD.MOV.U32 R10, RZ, RZ, -0x66666666 ;  /* 0x9999999aff0a7424 */ /* 0x000fe200078e00ff */
[----:B------:R-:W-:-:S04]  /*11380*/  MOV R11, 0x3ff19999 ;  /* 0x3ff19999000b7802 */ /* 0x000fc80000000f00 */
        /* <DEDUP_REMOVED lines=28> */
[----:B------:R-:W-:Y:S05]  /*11550*/  CALL.REL.NOINC `($__internal_4_$__cuda_sm20_div_rn_f64_full) ;  /* 0x0000018000987944 */ /* 0x000fea0003c00000 */
[----:B------:R-:W-:Y:S01]  /*11560*/  MOV R10, R18 ;  /* 0x00000012000a7202 */ /* 0x000fe20000000f00 */
[----:B------:R-:W-:-:S07]  /*11570*/  IMAD.MOV.U32 R11, RZ, RZ, R19 ;  /* 0x000000ffff0b7224 */ /* 0x000fce00078e0013 */
.L_x_1348:
[----:B------:R-:W-:Y:S05]  /*11580*/  BSYNC B4 ;  /* 0x0000000000047941 */ /* 0x000fea0003800000 */
.L_x_1347:
[----:B------:R-:W-:-:S06]  /*11590*/  FMUL.FTZ R12, R5, 1 ;  /* 0x3f800000050c7820 */ /* 0x000fcc0000410000 */
[----:B------:R-:W0:Y:S02]  /*115a0*/  F2F.F64.F32 R12, R12 ;  /* 0x0000000c000c7310 */ /* 0x000e240000201800 */
[----:B0-----:R-:W-:-:S14]  /*115b0*/  DSETP.GEU.AND P0, PT, R10, R12, PT ;  /* 0x0000000c0a00722a */ /* 0x001fdc0003f0e000 */
[----:B------:R-:W-:Y:S05]  /*115c0*/  @!P0 BRA `(.L_x_1349) ;  /* 0x0000001c008c8947 */ /* 0x000fea0003800000 */
[----:B------:R-:W-:Y:S01]  /*115d0*/  BSSY B3, `(.L_x_1350) ;  /* 0x0000012000037945 */ /* 0x000fe20003800000 */
[----:B------:R-:W-:Y:S01]  /*115e0*/  FADD.FTZ R28, -R28, -RZ ;  /* 0x800000ff1c1c7221 */ /* 0x000fe20000010100 */
[----:B------:R-:W-:Y:S01]  /*115f0*/  MOV R0, 0x1 ;  /* 0x0000000100007802 */ /* 0x000fe20000000f00 */
[----:B------:R-:W-:Y:S01]  /*11600*/  IMAD.MOV.U32 R7, RZ, RZ, RZ ;  /* 0x000000ffff077224 */ /* 0x000fe200078e00ff */
[----:B------:R-:W-:-:S07]  /*11610*/  MOV R8, 0x3f800000 ;  /* 0x3f80000000087802 */ /* 0x000fce0000000f00 */
.L_x_1351:
        /* <DEDUP_REMOVED lines=14> */
.L_x_1350:
        /* <DEDUP_REMOVED lines=49> */
.L_x_1354:
        /* <DEDUP_REMOVED lines=13> */
.L_x_1353:
        /* <DEDUP_REMOVED lines=15> */
.L_x_1356:
        /* <DEDUP_REMOVED lines=16> */
.L_x_1357:
        /* <DEDUP_REMOVED lines=36> */
.L_x_1355:
[----:B------:R-:W-:Y:S05]  /*11f10*/  BSYNC B3 ;  /* 0x0000000000037941 */ /* 0x000fea0003800000 */
.L_x_1352:
        /* <DEDUP_REMOVED lines=35> */
[----:B------:R-:W-:-:S05]  /*12150*/  @!P0 FMUL.FTZ R0, R0, 8388608 ;  /* 0x4b00000000008820 */ /* 0x000fca0000410000 */
[----:B------:R-:W-:-:S04]  /*12160*/  IADD3 R9, R0, -0x3f2aaaab, RZ ;  /* 0xc0d5555500097810 */ /* 0x000fc80007ffe0ff */
        /* <DEDUP_REMOVED lines=24> */
.L_x_1360:
        /* <DEDUP_REMOVED lines=26> */
.L_x_1359:
[----:B------:R-:W-:Y:S05]  /*12490*/  BSYNC B3 ;  /* 0x0000000000037941 */ /* 0x000fea0003800000 */
.L_x_1358:
        /* <DEDUP_REMOVED lines=45> */
.L_x_1363:
        /* <DEDUP_REMOVED lines=13> */
.L_x_1362:
        /* <DEDUP_REMOVED lines=15> */
.L_x_1365:
        /* <DEDUP_REMOVED lines=16> */
.L_x_1366:
        /* <DEDUP_REMOVED lines=36> */
.L_x_1364:
[----:B------:R-:W-:Y:S05]  /*12c70*/  BSYNC B3 ;  /* 0x0000000000037941 */ /* 0x000fea0003800000 */
.L_x_1361:
        /* <DEDUP_REMOVED lines=61> */
.L_x_1369:
        /* <DEDUP_REMOVED lines=27> */
.L_x_1368:
[----:B------:R-:W-:Y:S05]  /*13200*/  BSYNC B3 ;  /* 0x0000000000037941 */ /* 0x000fea0003800000 */
.L_x_1367:
[CC--:B------:R-:W-:Y:S01]  /*13210*/  FFMA.FTZ R10, R5.reuse, R38.reuse, -R10 ;  /* 0x00000026050a7223 */ /* 0x0c0fe2000001080a */
[----:B------:R-:W-:Y:S02]  /*13220*/  IMAD.MOV.U32 R13, RZ, RZ, 0x3ab5ebe6 ;  /* 0x3ab5ebe6ff0d7424 */ /* 0x000fe400078e00ff */
[----:B------:R-:W-:Y:S01]  /*13230*/  FFMA.FTZ R5, R5, R38, -R0 ;  /* 0x0000002605057223 */ /* 0x000fe20000010800 */
[C---:B------:R-:W-:Y:S01]  /*13240*/  FMUL.FTZ R8, R10.reuse, 1.4426950216293334961 ;  /* 0x3fb8aa3b0a087820 */ /* 0x040fe20000410000 */
[C---:B------:R-:W-:Y:S02]  /*13250*/  FSETP.GEU.FTZ.AND P0, PT, |R10|.reuse, 0.40999999642372131348, PT ;  /* 0x3ed1eb850a00780b */ /* 0x040fe40003f1e200 */
[----:B------:R-:W-:Y:S01]  /*13260*/  FMUL.FTZ R5, R5, 1.4426950216293334961 ;  /* 0x3fb8aa3b05057820 */ /* 0x000fe20000410000 */
[----:B------:R-:W-:Y:S02]  /*13270*/  FSETP.NEU.FTZ.AND P2, PT, R10, RZ, PT ;  /* 0x000000ff0a00720b */ /* 0x000fe40003f5d000 */
[----:B------:R-:W0:Y:S02]  /*13280*/  FRND R8, R8 ;  /* 0x0000000800087307 */ /* 0x000e240000201000 */
[----:B0-----:R-:W-:-:S06]  /*13290*/  FSEL R9, R8, RZ, P0 ;  /* 0x000000ff08097208 */ /* 0x001fcc0000000000 */
[----:B------:R-:W-:Y:S01]  /*132a0*/  MUFU.EX2 R8, R5 ;  /* 0x0000000500087308 */ /* 0x000fe20000000800 */
        /* <DEDUP_REMOVED lines=21> */
.L_x_1349:
        /* <DEDUP_REMOVED lines=12> */
[----:B------:R-:W-:Y:S01]  /*134c0*/  VIADD R0, R8, 0x9f4 ;  /* 0x000009f408007836 */ /* 0x000fe20000000000 */
        /* <DEDUP_REMOVED lines=15> */
[----:B------:R2:W-:Y:S01]  /*135c0*/  STL.64 [R1+0xa08], R14 ;  /* 0x000a080e01007387 */ /* 0x0005e20000100a00 */
[----:B------:R-:W-:Y:S01]  /*135d0*/  MOV R24, 0x4ca4b97f ;  /* 0x4ca4b97f00187802 */ /* 0x000fe20000000f00 */
[----:B------:R-:W-:Y:S01]  /*135e0*/  IMAD.MOV.U32 R35, RZ, RZ, 0x4b4b8b8f ;  /* 0x4b4b8b8fff237424 */ /* 0x000fe200078e00ff */
[----:B------:R-:W-:Y:S01]  /*135f0*/  MOV R33, 0x48ae85e0 ;  /* 0x48ae85e000217802 */ /* 0x000fe20000000f00 */
[----:B------:R-:W-:Y:S01]  /*13600*/  STL.64 [R1+0xa00], R12 ;  /* 0x000a000c01007387 */ /* 0x000fe20000100a00 */
[----:B0-----:R-:W-:-:S02]  /*13610*/  MOV R17, 0x1 ;  /* 0x0000000100117802 */ /* 0x001fc40000000f00 */
[----:B------:R-:W-:Y:S01]  /*13620*/  @P0 MOV R17, 0xffffffff ;  /* 0xffffffff00110802 */ /* 0x000fe20000000f00 */
[----:B------:R0:W-:Y:S01]  /*13630*/  STL.64 [R1+0xa18], R18 ;  /* 0x000a181201007387 */ /* 0x0001e20000100a00 */
[----:B-1----:R-:W-:Y:S02]  /*13640*/  MOV R10, 0x42840000 ;  /* 0x42840000000a7802 */ /* 0x002fe40000000f00 */
[----:B------:R-:W-:Y:S01]  /*13650*/  SHF.L.U32 R0, R17, 0x2, RZ ;  /* 0x0000000211007819 */ /* 0x000fe200000006ff */
[----:B------:R1:W-:Y:S01]  /*13660*/  STL.64 [R1+0xa20], R24 ;  /* 0x000a201801007387 */ /* 0x0003e20000100a00 */
[----:B------:R-:W-:Y:S02]  /*13670*/  MOV R11, 0x44f0a000 ;  /* 0x44f0a000000b7802 */ /* 0x000fe40000000f00 */
[----:B------:R-:W-:Y:S01]  /*13680*/  IADD3 R7, R7, R0, RZ ;  /* 0x0000000007077210 */ /* 0x000fe20007ffe0ff */
[----:B------:R-:W-:Y:S01]  /*13690*/  STL.64 [R1+0x13c8], R32 ;  /* 0x0013c82001007387 */ /* 0x000fe20000100a00 */
[----:B--2---:R-:W-:-:S02]  /*136a0*/  MOV R14, 0x4c2f75b4 ;  /* 0x4c2f75b4000e7802 */ /* 0x004fc40000000f00 */
[----:B------:R-:W-:Y:S01]  /*136b0*/  MOV R15, 0x4cc8c38c ;  /* 0x4cc8c38c000f7802 */ /* 0x000fe20000000f00 */
[----:B------:R2:W-:Y:S01]  /*136c0*/  STL.64 [R1+0x13c0], R10 ;  /* 0x0013c00a01007387 */ /* 0x0005e20000100a00 */
[----:B------:R-:W-:Y:S01]  /*136d0*/  IMAD.IADD R9, R7, 0x1, R0 ;  /* 0x0000000107097824 */ /* 0x000fe200078e0200 */
[----:B------:R-:W-:Y:S01]  /*136e0*/  MOV R34, 0x4a20fbd8 ;  /* 0x4a20fbd800227802 */ /* 0x000fe20000000f00 */
[----:B0-----:R-:W-:Y:S01]  /*136f0*/  IMAD.MOV.U32 R19, RZ, RZ, 0x4ce5eb4c ;  /* 0x4ce5eb4cff137424 */ /* 0x001fe200078e00ff */
[----:B------:R0:W-:Y:S01]  /*13700*/  STL.64 [R1+0x13d8], R14 ;  /* 0x0013d80e01007387 */ /* 0x0001e20000100a00 */
[----:B------:R-:W-:Y:S01]  /*13710*/  MOV R18, 0x4d0fed36 ;  /* 0x4d0fed3600127802 */ /* 0x000fe20000000f00 */
[----:B-1----:R-:W-:Y:S01]  /*13720*/  IMAD.MOV.U32 R25, RZ, RZ, RZ ;  /* 0x000000ffff197224 */ /* 0x002fe200078e00ff */
[----:B------:R-:W-:Y:S01]  /*13730*/  MOV R24, 0x4c184540 ;  /* 0x4c18454000187802 */ /* 0x000fe20000000f00 */
[----:B------:R1:W-:Y:S01]  /*13740*/  STL.64 [R1+0x13d0], R34 ;  /* 0x0013d02201007387 */ /* 0x0003e20000100a00 */
[----:B------:R-:W-:-:S02]  /*13750*/  MOV R12, 0x4c5914c6 ;  /* 0x4c5914c6000c7802 */ /* 0x000fc40000000f00 */
[----:B--2---:R-:W-:Y:S01]  /*13760*/  MOV R10, RZ ;  /* 0x000000ff000a7202 */ /* 0x004fe20000000f00 */
[----:B------:R2:W-:Y:S01]  /*13770*/  STL.64 [R1+0x13e0], R18 ;  /* 0x0013e01201007387 */ /* 0x0005e20000100a00 */
[----:B------:R-:W-:Y:S01]  /*13780*/  @P0 MOV R10, 0xc ;  /* 0x0000000c000a0802 */ /* 0x000fe20000000f00 */
[----:B0-----:R-:W-:Y:S01]  /*13790*/  IMAD.MOV.U32 R14, RZ, RZ, 0x3f800000 ;  /* 0x3f800000ff0e7424 */ /* 0x001fe200078e00ff */
[-C--:B------:R-:W-:Y:S01]  /*137a0*/  IADD3 R15, R9, R0.reuse, RZ ;  /* 0x00000000090f7210 */ /* 0x080fe20007ffe0ff */
[----:B------:R0:W-:Y:S02]  /*137b0*/  STL.64 [R1+0x13e8], R24 ;  /* 0x0013e81801007387 */ /* 0x0001e40000100a00 */
[----:B------:R-:W-:Y:S01]  /*137c0*/  IMAD.IADD R17, R10, 0x1, R17 ;  /* 0x000000010a117824 */ /* 0x000fe200078e0211 */
[----:B------:R-:W-:Y:S01]  /*137d0*/  IADD3 R13, R15, R0, RZ ;  /* 0x000000000f0d7210 */ /* 0x000fe20007ffe0ff */
[----:B------:R3:W-:Y:S04]  /*137e0*/  STL [R1+0xa28], R12 ;  /* 0x000a280c01007387 */ /* 0x0007e80000100800 */
[----:B------:R4:W-:Y:S01]  /*137f0*/  STL [R1+0x13bc], R14 ;  /* 0x0013bc0e01007387 */ /* 0x0009e20000100800 */
[----:B------:R-:W-:-:S03]  /*13800*/  LEA R17, R17, R8, 0x2 ;  /* 0x0000000811117211 */ /* 0x000fc600078e10ff */
[----:B------:R-:W5:Y:S01]  /*13810*/  LDL R7, [R7] ;  /* 0x0000000007077983 */ /* 0x000f620000100800 */
[----:B------:R-:W-:-:S03]  /*13820*/  IMAD.IADD R11, R13, 0x1, R0 ;  /* 0x000000010d0b7824 */ /* 0x000fc600078e0200 */
[----:B------:R-:W5:Y:S01]  /*13830*/  LDL R9, [R9] ;  /* 0x0000000009097983 */ /* 0x000f620000100800 */
[----:B------:R-:W-:-:S03]  /*13840*/  IADD3 R45, R0, R17, RZ ;  /* 0x00000011002d7210 */ /* 0x000fc60007ffe0ff */
[----:B------:R-:W5:Y:S01]  /*13850*/  LDL R10, [R15] ;  /* 0x000000000f0a7983 */ /* 0x000f620000100800 */
[-C--:B------:R-:W-:Y:S01]  /*13860*/  IADD3 R41, R11, R0.reuse, RZ ;  /* 0x000000000b297210 */ /* 0x080fe20007ffe0ff */
[--C-:B------:R-:W-:Y:S02]  /*13870*/  IMAD.IADD R39, R45, 0x1, R0.reuse ;  /* 0x000000012d277824 */ /* 0x100fe400078e0200 */
[----:B------:R-:W5:Y:S01]  /*13880*/  LDL R43, [R13] ;  /* 0x000000000d2b7983 */ /* 0x000f620000100800 */
[-C--:B------:R-:W-:Y:S02]  /*13890*/  IADD3 R37, R41, R0.reuse, RZ ;  /* 0x0000000029257210 */ /* 0x080fe40007ffe0ff */
[-C--:B-1----:R-:W-:Y:S01]  /*138a0*/  IADD3 R35, R39, R0.reuse, RZ ;  /* 0x0000000027237210 */ /* 0x082fe20007ffe0ff */
[----:B--2---:R1:W2:Y:S04]  /*138b0*/  LDL R18, [R17] ;  /* 0x0000000011127983 */ /* 0x0042a80000100800 */
[----:B------:R3:W2:Y:S01]  /*138c0*/  LDL R16, [R11] ;  /* 0x000000000b107983 */ /* 0x0006a20000100800 */
[----:B------:R-:W-:Y:S01]  /*138d0*/  IMAD.IADD R33, R37, 0x1, R0 ;  /* 0x0000000125217824 */ /* 0x000fe200078e0200 */
[----:B------:R-:W-:-:S02]  /*138e0*/  IADD3 R29, R35, R0, RZ ;  /* 0x00000000231d7210 */ /* 0x000fc40007ffe0ff */
[----:B------:R-:W2:Y:S04]  /*138f0*/  LDL R45, [R45] ;  /* 0x000000002d2d7983 */ /* 0x000ea80000100800 */
[----:B------:R-:W2:Y:S01]  /*13900*/  LDL R41, [R41] ;  /* 0x0000000029297983 */ /* 0x000ea20000100800 */
[-C--:B------:R-:W-:Y:S01]  /*13910*/  IADD3 R27, R33, R0.reuse, RZ ;  /* 0x00000000211b7210 */ /* 0x080fe20007ffe0ff */
[----:B0-----:R-:W-:Y:S02]  /*13920*/  IMAD.IADD R25, R29, 0x1, R0 ;  /* 0x000000011d197824 */ /* 0x001fe400078e0200 */
[----:B------:R-:W2:Y:S04]  /*13930*/  LDL R39, [R39] ;  /* 0x0000000027277983 */ /* 0x000ea80000100800 */
[----:B------:R-:W2:Y:S01]  /*13940*/  LDL R37, [R37] ;  /* 0x0000000025257983 */ /* 0x000ea20000100800 */
[----:B------:R-:W-:-:S03]  /*13950*/  IADD3 R23, R27, R0, RZ ;  /* 0x000000001b177210 */ /* 0x000fc60007ffe0ff */
[----:B------:R-:W2:Y:S01]  /*13960*/  LDL R35, [R35] ;  /* 0x0000000023237983 */ /* 0x000ea20000100800 */
[----:B-1----:R-:W-:-:S03]  /*13970*/  IADD3 R17, R25, R0, RZ ;  /* 0x0000000019117210 */ /* 0x002fc60007ffe0ff */
[----:B------:R-:W2:Y:S01]  /*13980*/  LDL R33, [R33] ;  /* 0x0000000021217983 */ /* 0x000ea20000100800 */
[----:B------:R-:W-:-:S03]  /*13990*/  IMAD.IADD R19, R23, 0x1, R0 ;  /* 0x0000000117137824 */ /* 0x000fc600078e0200 */
[----:B------:R-:W2:Y:S01]  /*139a0*/  LDL R29, [R29] ;  /* 0x000000001d1d7983 */ /* 0x000ea20000100800 */
[----:B---3--:R-:W-:-:S03]  /*139b0*/  IADD3 R11, R17, R0, RZ ;  /* 0x00000000110b7210 */ /* 0x008fc60007ffe0ff */
[----:B------:R-:W3:Y:S01]  /*139c0*/  LDL R27, [R27] ;  /* 0x000000001b1b7983 */ /* 0x000ee20000100800 */
[----:B------:R-:W-:-:S03]  /*139d0*/  IADD3 R15, R19, R0, RZ ;  /* 0x00000000130f7210 */ /* 0x000fc60007ffe0ff */
[----:B------:R-:W3:Y:S04]  /*139e0*/  LDL R25, [R25] ;  /* 0x0000000019197983 */ /* 0x000ee80000100800 */
[----:B------:R-:W3:Y:S01]  /*139f0*/  LDL R23, [R23] ;  /* 0x0000000017177983 */ /* 0x000ee20000100800 */
[----:B------:R-:W-:-:S03]  /*13a00*/  IMAD.IADD R32, R11, 0x1, R0 ;  /* 0x000000010b207824 */ /* 0x000fc600078e0200 */
[----:B------:R-:W3:Y:S04]  /*13a10*/  LDL R17, [R17] ;  /* 0x0000000011117983 */ /* 0x000ee80000100800 */
[----:B------:R-:W3:Y:S01]  /*13a20*/  LDL R19, [R19] ;  /* 0x0000000013137983 */ /* 0x000ee20000100800 */
[----:B------:R-:W-:-:S03]  /*13a30*/  IADD3 R8, R32, R0, RZ ;  /* 0x0000000020087210 */ /* 0x000fc60007ffe0ff */
[----:B------:R-:W3:Y:S04]  /*13a40*/  LDL R11, [R11] ;  /* 0x000000000b0b7983 */ /* 0x000ee80000100800 */
[----:B------:R-:W3:Y:S01]  /*13a50*/  LDL R15, [R15] ;  /* 0x000000000f0f7983 */ /* 0x000ee20000100800 */
[----:B------:R-:W-:-:S03]  /*13a60*/  IADD3 R26, R8, R0, RZ ;  /* 0x00000000081a7210 */ /* 0x000fc60007ffe0ff */
[----:B------:R-:W3:Y:S02]  /*13a70*/  LDL R12, [R32] ;  /* 0x00000000200c7983 */ /* 0x000ee40000100800 */
[----:B------:R-:W-:Y:S02]  /*13a80*/  IMAD.IADD R13, R26, 0x1, R0 ;  /* 0x000000011a0d7824 */ /* 0x000fe400078e0200 */
[----:B------:R-:W3:Y:S04]  /*13a90*/  LDL R8, [R8] ;  /* 0x0000000008087983 */ /* 0x000ee80000100800 */
[----:B------:R-:W3:Y:S04]  /*13aa0*/  LDL R0, [R26] ;  /* 0x000000001a007983 */ /* 0x000ee80000100800 */
[----:B------:R-:W3:Y:S01]  /*13ab0*/  LDL R13, [R13] ;  /* 0x000000000d0d7983 */ /* 0x000ee20000100800 */
[----:B----4-:R-:W-:-:S02]  /*13ac0*/  MOV R14, R5 ;  /* 0x00000005000e7202 */ /* 0x010fc40000000f00 */
[----:B------:R-:W-:-:S04]  /*13ad0*/  FSET.BF.LEU.FTZ.AND R24, |R5|, 1, PT ;  /* 0x3f8000000518780a */ /* 0x000fc8000381b200 */
[----:B------:R-:W5:Y:S02]  /*13ae0*/  @P0 MUFU.RCP R14, R5 ;  /* 0x00000005000e0308 */ /* 0x000f640000001000 */
[-C--:B-----5:R-:W-:Y:S01]  /*13af0*/  FFMA.FTZ R24, R24, R14.reuse, R7 ;  /* 0x0000000e18187223 */ /* 0x0a0fe20000010007 */
[----:B------:R-:W-:Y:S01]  /*13b00*/  MOV R7, 0x3bc6a26b ;  /* 0x3bc6a26b00077802 */ /* 0x000fe20000000f00 */
[----:B------:R-:W-:Y:S02]  /*13b10*/  @P0 IMAD.MOV.U32 R7, RZ, RZ, 0x4c5914c6 ;  /* 0x4c5914c6ff070424 */ /* 0x000fe400078e00ff */
[----:B------:R-:W-:-:S04]  /*13b20*/  FFMA.FTZ R9, R24, R14, R9 ;  /* 0x0000000e18097223 */ /* 0x000fc80000010009 */
[----:B------:R-:W-:-:S04]  /*13b30*/  FFMA.FTZ R10, R9, R14, R10 ;  /* 0x0000000e090a7223 */ /* 0x000fc8000001000a */
[-C--:B------:R-:W-:Y:S01]  /*13b40*/  FFMA.FTZ R43, R10, R14.reuse, R43 ;  /* 0x0000000e0a2b7223 */ /* 0x080fe2000001002b */
[----:B--2---:R-:W-:Y:S02]  /*13b50*/  FFMA.FTZ R18, R14, R7, R18 ;  /* 0x000000070e127223 */ /* 0x004fe40000010012 */
        /* <DEDUP_REMOVED lines=12> */
[-C--:B---3--:R-:W-:Y:S01]  /*13c20*/  FFMA.FTZ R16, R16, R14.reuse, R27 ;  /* 0x0000000e10107223 */ /* 0x088fe2000001001b */
[----:B------:R-:W-:-:S03]  /*13c30*/  FFMA.FTZ R18, R18, R14, R25 ;  /* 0x0000000e12127223 */ /* 0x000fc60000010019 */
[-C--:B------:R-:W-:Y:S01]  /*13c40*/  FFMA.FTZ R16, R16, R14.reuse, R23 ;  /* 0x0000000e10107223 */ /* 0x080fe20000010017 */
[----:B------:R-:W-:-:S03]  /*13c50*/  FFMA.FTZ R18, R18, R14, R17 ;  /* 0x0000000e12127223 */ /* 0x000fc60000010011 */
[-C--:B------:R-:W-:Y:S01]  /*13c60*/  FFMA.FTZ R16, R16, R14.reuse, R19 ;  /* 0x0000000e10107223 */ /* 0x080fe20000010013 */
[----:B------:R-:W-:-:S03]  /*13c70*/  FFMA.FTZ R11, R18, R14, R11 ;  /* 0x0000000e120b7223 */ /* 0x000fc6000001000b */
[-C--:B------:R-:W-:Y:S01]  /*13c80*/  FFMA.FTZ R10, R16, R14.reuse, R15 ;  /* 0x0000000e100a7223 */ /* 0x080fe2000001000f */
[----:B------:R-:W-:Y:S01]  /*13c90*/  FFMA.FTZ R11, R11, R14, R12 ;  /* 0x0000000e0b0b7223 */ /* 0x000fe2000001000c */
[----:B------:R-:W-:-:S04]  /*13ca0*/  FADD.FTZ R12, R7, -0.5 ;  /* 0xbf000000070c7421 */ /* 0x000fc80000010000 */
[----:B------:R-:W1:Y:S01]  /*13cb0*/  MUFU.RCP R10, R10 ;  /* 0x0000000a000a7308 */ /* 0x000e620000001000 */
[----:B------:R-:W-:Y:S01]  /*13cc0*/  FFMA.FTZ R11, R11, R14, R8 ;  /* 0x0000000e0b0b7223 */ /* 0x000fe20000010008 */
[----:B------:R-:W-:-:S03]  /*13cd0*/  FMUL.FTZ R7, R12, 0.36787945032119750977 ;  /* 0x3ebc5ab20c077820 */ /* 0x000fc60000410000 */
[----:B------:R-:W-:-:S03]  /*13ce0*/  FFMA.FTZ R0, R11, R14, R0 ;  /* 0x0000000e0b007223 */ /* 0x000fc60000010000 */
[----:B------:R-:W-:Y:S01]  /*13cf0*/  MUFU.SQRT R7, R7 ;  /* 0x0000000700077308 */ /* 0x000fe20000002000 */
        /* <DEDUP_REMOVED lines=51> */
.L_x_1374:
[----:B------:R-:W-:Y:S05]  /*14030*/  BSYNC B3 ;  /* 0x0000000000037941 */ /* 0x000fea0003800000 */
.L_x_1373:
[----:B------:R-:W-:Y:S01]  /*14040*/  UMOV UR8, 0xc0000000 ;  /* 0xc000000000087882 */ /* 0x000fe20000000000 */
[----:B------:R-:W-:Y:S01]  /*14050*/  UMOV UR9, 0x40161945 ;  /* 0x4016194500097882 */ /* 0x000fe20000000000 */
[----:B------:R-:W-:Y:S01]  /*14060*/  FADD.FTZ R0, -R0, R7 ;  /* 0x0000000700007221 */ /* 0x000fe20000010100 */
[----:B------:R-:W-:Y:S01]  /*14070*/  DMUL R18, R20, -UR8 ;  /* 0x8000000814127c28 */ /* 0x000fe20008000000 */
        /* <DEDUP_REMOVED lines=10> */
[----:B------:R-:W-:Y:S02]  /*14120*/  MOV R16, R18 ;  /* 0x0000001200107202 */ /* 0x000fe40000000f00 */
[----:B------:R-:W-:Y:S02]  /*14130*/  MOV R17, R19 ;  /* 0x0000001300117202 */ /* 0x000fe40000000f00 */
[----:B------:R-:W-:-:S07]  /*14140*/  MOV R0, 0x14160 ;  /* 0x0001416000007802 */ /* 0x000fce0000000f00 */
[----:B------:R-:W-:Y:S05]  /*14150*/  CALL.REL.NOINC `($__internal_4_$__cuda_sm20_div_rn_f64_full) ;  /* 0x0000015400987944 */ /* 0x000fea0003c00000 */
[----:B------:R-:W-:Y:S01]  /*14160*/  IMAD.MOV.U32 R10, RZ, RZ, R18 ;  /* 0x000000ffff0a7224 */ /* 0x000fe200078e0012 */
[----:B------:R-:W-:-:S07]  /*14170*/  MOV R11, R19 ;  /* 0x00000013000b7202 */ /* 0x000fce0000000f00 */
.L_x_1376:
[----:B------:R-:W-:Y:S05]  /*14180*/  BSYNC B5 ;  /* 0x0000000000057941 */ /* 0x000fea0003800000 */
.L_x_1375:
        /* <DEDUP_REMOVED lines=55> */
[----:B------:R-:W-:-:S04]  /*14500*/  @!P0 SHF.R.S32.HI R11, RZ, 0x1, R0 ;  /* 0x00000001ff0b8819 */ /* 0x000fc80000011400 */
[----:B------:R-:W-:Y:S01]  /*14510*/  @!P0 IADD3 R10, R10, -R11, RZ ;  /* 0x8000000b0a0a8210 */ /* 0x000fe20007ffe0ff */
[----:B------:R-:W-:-:S03]  /*14520*/  @!P0 IMAD R11, R11, 0x100000, R13 ;  /* 0x001000000b0b8824 */ /* 0x000fc600078e020d */
[----:B------:R-:W-:Y:S02]  /*14530*/  @!P0 LEA R13, R10, 0x3ff00000, 0x14 ;  /* 0x3ff000000a0d8811 */ /* 0x000fe400078ea0ff */
[----:B------:R-:W-:Y:S02]  /*14540*/  @!P0 MOV R10, R12 ;  /* 0x0000000c000a8202 */ /* 0x000fe40000000f00 */
[----:B------:R-:W-:-:S06]  /*14550*/  @!P0 MOV R12, RZ ;  /* 0x000000ff000c8202 */ /* 0x000fcc0000000f00 */
[----:B------:R-:W-:-:S11]  /*14560*/  @!P0 DMUL R8, R10, R12 ;  /* 0x0000000c0a088228 */ /* 0x000fd60000000000 */
.L_x_1378:
[----:B------:R-:W-:Y:S05]  /*14570*/  BSYNC B3 ;  /* 0x0000000000037941 */ /* 0x000fea0003800000 */
.L_x_1377:
[----:B0-----:R-:W-:Y:S01]  /*14580*/  DMUL R14, R14, R8 ;  /* 0x000000080e0e7228 */ /* 0x001fe20000000000 */
[----:B------:R-:W-:Y:S01]  /*14590*/  UMOV UR8, 0xf0000000 ;  /* 0xf000000000087882 */ /* 0x000fe20000000000 */
[----:B------:R-:W-:-:S04]  /*145a0*/  UMOV UR9, 0x380fffff ;  /* 0x380fffff00097882 */ /* 0x000fc80000000000 */
[----:B------:R-:W0:Y:S02]  /*145b0*/  F2F.F32.F64 R8, R14 ;  /* 0x0000000e00087310 */ /* 0x000e240000301000 */
[----:B------:R-:W-:-:S14]  /*145c0*/  DSETP.GEU.AND P0, PT, |R14|, UR8, PT ;  /* 0x000000080e007e2a */ /* 0x000fdc000bf0e200 */
[----:B0-----:R-:W-:Y:S01]  /*145d0*/  @!P0 FMUL R8, R8, 1.175494350822287508e-38 ;  /* 0x0080000008088820 */ /* 0x001fe20000400000 */
[----:B------:R-:W-:Y:S06]  /*145e0*/  BRA `(.L_x_1379) ;  /* 0x0000000c009c7947 */ /* 0x000fec0003800000 */
.L_x_1372:
        /* <DEDUP_REMOVED lines=10> */
.L_x_1371:
        /* <DEDUP_REMOVED lines=45> */
.L_x_1382:
        /* <DEDUP_REMOVED lines=13> */
.L_x_1381:
        /* <DEDUP_REMOVED lines=15> */
.L_x_1384:
        /* <DEDUP_REMOVED lines=16> */
.L_x_1385:
        /* <DEDUP_REMOVED lines=36> */
.L_x_1383:
[----:B------:R-:W-:Y:S05]  /*14e60*/  BSYNC B3 ;  /* 0x0000000000037941 */ /* 0x000fea0003800000 */
.L_x_1380:
        /* <DEDUP_REMOVED lines=12> */
[----:B------:R-:W-:Y:S02]  /*14f30*/  HFMA2.MMA R14, -RZ, RZ, 1.541015625, -0.052001953125 ;  /* 0x3e2aaaa8ff0e7435 */ /* 0x000fe400000001ff */
[----:B------:R-:W-:Y:S01]  /*14f40*/  HFMA2.MMA R9, -RZ, RZ, -0.66259765625, 2.662109375 ;  /* 0xb94d4153ff097435 */ /* 0x000fe200000001ff */
[----:B------:R-:W0:Y:S08]  /*14f50*/  F2I.NTZ R15, R0 ;  /* 0x00000000000f7305 */ /* 0x000e300000203100 */
[----:B------:R-:W1:Y:S01]  /*14f60*/  FRND R10, R0 ;  /* 0x00000000000a7307 */ /* 0x000e620000201000 */
[----:B0-----:R-:W-:-:S02]  /*14f70*/  LOP3.LUT P1, RZ, R15, 0x1, RZ, 0xc0, !PT ;  /* 0x000000010fff7812 */ /* 0x001fc4000782c0ff */
[----:B------:R-:W-:Y:S01]  /*14f80*/  LOP3.LUT P0, RZ, R15, 0x2, RZ, 0xc0, !PT ;  /* 0x000000020fff7812 */ /* 0x000fe2000780c0ff */
[----:B-1----:R-:W-:-:S04]  /*14f90*/  FFMA.FTZ R10, -R10, 0.5, |R5| ;  /* 0x3f0000000a0a7823 */ /* 0x002fc80000010505 */
[----:B------:R-:W-:Y:S01]  /*14fa0*/  FMUL.FTZ R11, R10, 3.1415927410125732422 ;  /* 0x40490fdb0a0b7820 */ /* 0x000fe20000410000 */
[----:B------:R-:W-:-:S05]  /*14fb0*/  MOV R10, 0x3c0885e4 ;  /* 0x3c0885e4000a7802 */ /* 0x000fca0000000f00 */
[----:B------:R-:W-:Y:S02]  /*14fc0*/  @P1 IMAD.MOV.U32 R12, RZ, RZ, 0x37cbac00 ;  /* 0x37cbac00ff0c1424 */ /* 0x000fe400078e00ff */
[C---:B------:R-:W-:Y:S01]  /*14fd0*/  FMUL.FTZ R13, R11.reuse, R11 ;  /* 0x0000000b0b0d7220 */ /* 0x040fe20000410000 */
[----:B------:R-:W-:Y:S02]  /*14fe0*/  FSEL R10, R10, 0.041666727513074874878, !P1 ;  /* 0x3d2aaabb0a0a7808 */ /* 0x000fe40004800000 */
[----:B------:R-:W-:Y:S01]  /*14ff0*/  FSEL R0, R11, 1, !P1 ;  /* 0x3f8000000b007808 */ /* 0x000fe20004800000 */
[----:B------:R-:W-:Y:S01]  /*15000*/  @P1 FFMA.FTZ R9, R13, R12, -0.0013887860113754868507 ;  /* 0xbab607ed0d091423 */ /* 0x000fe2000001000c */
[----:B------:R-:W-:-:S03]  /*15010*/  FSEL R12, -R14, -0.4999999701976776123, !P1 ;  /* 0xbeffffff0e0c7808 */ /* 0x000fc60004800100 */
        /* <DEDUP_REMOVED lines=34> */
.L_x_1388:
        /* <DEDUP_REMOVED lines=27> */
.L_x_1387:
[----:B------:R-:W-:Y:S05]  /*153f0*/  BSYNC B3 ;  /* 0x0000000000037941 */ /* 0x000fea0003800000 */
.L_x_1386:
[----:B------:R-:W-:Y:S01]  /*15400*/  FFMA.FTZ R7, R5, R38, -R28 ;  /* 0x0000002605077223 */ /* 0x000fe2000001081c */
[----:B------:R-:W-:-:S03]  /*15410*/  MOV R8, RZ ;  /* 0x000000ff00087202 */ /* 0x000fc60000000f00 */
[----:B------:R-:W-:-:S05]  /*15420*/  FADD.FTZ R0, R7, -R0 ;  /* 0x8000000007007221 */ /* 0x000fca0000010000 */
[----:B------:R-:W-:-:S13]  /*15430*/  FSETP.GEU.FTZ.AND P0, PT, R0, -88.72283935546875, PT ;  /* 0xc2b172180000780b */ /* 0x000fda0003f1e000 */
[----:B------:R-:W-:-:S04]  /*15440*/  @P0 FMUL.FTZ R0, R0, 1.4426950216293334961 ;  /* 0x3fb8aa3b00000820 */ /* 0x000fc80000410000 */
[----:B------:R0:W1:Y:S03]  /*15450*/  @P0 MUFU.EX2 R8, R0 ;  /* 0x0000000000080308 */ /* 0x0000660000000800 */
.L_x_1379:
[----:B------:R-:W-:Y:S05]  /*15460*/  BSYNC B4 ;  /* 0x0000000000047941 */ /* 0x000fea0003800000 */
.L_x_1370:
[----:B-1----:R-:W-:Y:S01]  /*15470*/  FSETP.NEU.FTZ.AND P0, PT, R8, RZ, PT ;  /* 0x000000ff0800720b */ /* 0x002fe20003f1d000 */
[----:B------:R-:W-:Y:S01]  /*15480*/  BSSY B3, `(.L_x_1389) ;  /* 0x0000016000037945 */ /* 0x000fe20003800000 */
[----:B------:R-:W-:-:S11]  /*15490*/  IMAD.MOV.U32 R7, RZ, RZ, RZ ;  /* 0x000000ffff077224 */ /* 0x000fd600078e00ff */
[----:B------:R-:W-:Y:S05]  /*154a0*/  @!P0 BRA `(.L_x_1390) ;  /* 0x00000000004c8947 */ /* 0x000fea0003800000 */
[----:B0-----:R-:W-:Y:S01]  /*154b0*/  HFMA2.MMA R0, -RZ, RZ, 0, 0 ;  /* 0x00000000ff007435 */ /* 0x001fe200000001ff */
[----:B------:R-:W-:Y:S01]  /*154c0*/  BSSY B4, `(.L_x_1391) ;  /* 0x000000e000047945 */ /* 0x000fe20003800000 */
[----:B------:R-:W-:Y:S01]  /*154d0*/  HFMA2.MMA R10, -RZ, RZ, 1.875, 0 ;  /* 0x3f800000ff0a7435 */ /* 0x000fe200000001ff */
[----:B------:R-:W-:Y:S01]  /*154e0*/  MOV R7, 0x3f800000 ;  /* 0x3f80000000077802 */ /* 0x000fe20000000f00 */
[----:B------:R-:W-:-:S09]  /*154f0*/  IMAD.MOV.U32 R9, RZ, RZ, R5 ;  /* 0x000000ffff097224 */ /* 0x000fd200078e0005 */
.L_x_1392:
        /* <DEDUP_REMOVED lines=11> */
.L_x_1391:
[----:B------:R-:W0:Y:S01]  /*155b0*/  MUFU.RCP R0, R5 ;  /* 0x0000000500007308 */ /* 0x000e220000001000 */
[----:B------:R-:W-:-:S04]  /*155c0*/  FMUL.FTZ R7, R10, R8 ;  /* 0x000000080a077220 */ /* 0x000fc80000410000 */
[----:B0-----:R-:W-:-:S07]  /*155d0*/  FMUL.FTZ R7, R7, R0 ;  /* 0x0000000007077220 */ /* 0x001fce0000410000 */
.L_x_1390:
[----:B------:R-:W-:Y:S05]  /*155e0*/  BSYNC B3 ;  /* 0x0000000000037941 */ /* 0x000fea0003800000 */
.L_x_1389:
[----:B------:R-:W-:Y:S01]  /*155f0*/  FADD.FTZ R7, -R7, 1 ;  /* 0x3f80000007077421 */ /* 0x000fe20000010100 */
[----:B------:R-:W-:Y:S06]  /*15600*/  BRA `(.L_x_1339) ;  /* 0x0000014000587947 */ /* 0x000fec0003800000 */
.L_x_1346:
        /* <DEDUP_REMOVED lines=8> */
[----:B------:R-:W-:Y:S02]  /*15690*/  MOV R8, 0x3f800000 ;  /* 0x3f80000000087802 */ /* 0x000fe40000000f00 */
[----:B------:R-:W-:-:S07]  /*156a0*/  MOV R7, RZ ;  /* 0x000000ff00077202 */ /* 0x000fce0000000f00 */
.L_x_1395:
        /* <DEDUP_REMOVED lines=14> */
.L_x_1394:
        /* <DEDUP_REMOVED lines=39> */
[C---:B------:R-:W-:Y:S01]  /*15a00*/  FADD.FTZ R11, |R9|.reuse, -0.5 ;  /* 0xbf000000090b7421 */ /* 0x040fe20000010200 */
[----:B------:R-:W-:Y:S02]  /*15a10*/  FSEL R8, R8, -INF , P0 ;  /* 0xff80000008087808 */ /* 0x000fe40000000000 */
[----:B------:R-:W-:Y:S01]  /*15a20*/  FFMA.FTZ R14, R14, R13, 0.91893851757049560547 ;  /* 0x3f6b3f8e0e0e7423 */ /* 0x000fe2000001000d */
[----:B------:R-:W-:Y:S02]  /*15a30*/  FSETP.NEU.FTZ.AND P0, PT, |R9|, +INF , PT ;  /* 0x7f8000000900780b */ /* 0x000fe40003f1d200 */
[----:B------:R-:W-:-:S04]  /*15a40*/  FMUL.FTZ R11, R8, R11 ;  /* 0x0000000b080b7220 */ /* 0x000fc80000410000 */
[----:B------:R-:W-:Y:S01]  /*15a50*/  FADD.FTZ R14, R11, R14 ;  /* 0x0000000e0b0e7221 */ /* 0x000fe20000010000 */
[----:B------:R-:W-:-:S04]  /*15a60*/  FADD.FTZ R11, -R0, R11 ;  /* 0x0000000b000b7221 */ /* 0x000fc80000010100 */
[----:B------:R-:W-:-:S05]  /*15a70*/  FADD.FTZ R11, R11, R14 ;  /* 0x0000000e0b0b7221 */ /* 0x000fca0000010000 */
[----:B------:R-:W-:Y:S01]  /*15a80*/  FSEL R8, R0, R11, !P0 ;  /* 0x0000000b00087208 */ /* 0x000fe20004000000 */
[----:B------:R-:W-:Y:S06]  /*15a90*/  BRA `(.L_x_1399) ;  /* 0x0000000400407947 */ /* 0x000fec0003800000 */
.L_x_1398:
        /* <DEDUP_REMOVED lines=13> */
.L_x_1397:
        /* <DEDUP_REMOVED lines=15> */
.L_x_1400:
        /* <DEDUP_REMOVED lines=16> */
.L_x_1401:
        /* <DEDUP_REMOVED lines=36> */
.L_x_1399:
[----:B------:R-:W-:Y:S05]  /*15fa0*/  BSYNC B3 ;  /* 0x0000000000037941 */ /* 0x000fea0003800000 */
.L_x_1396:
        /* <DEDUP_REMOVED lines=61> */
.L_x_1404:
        /* <DEDUP_REMOVED lines=26> */
.L_x_1403:
[----:B------:R-:W-:Y:S05]  /*16520*/  BSYNC B3 ;  /* 0x0000000000037941 */ /* 0x000fea0003800000 */
.L_x_1402:
        /* <DEDUP_REMOVED lines=45> */
.L_x_1407:
        /* <DEDUP_REMOVED lines=13> */
.L_x_1406:
        /* <DEDUP_REMOVED lines=15> */
.L_x_1409:
        /* <DEDUP_REMOVED lines=16> */
.L_x_1410:
        /* <DEDUP_REMOVED lines=36> */
.L_x_1408:
[----:B------:R-:W-:Y:S05]  /*16d00*/  BSYNC B3 ;  /* 0x0000000000037941 */ /* 0x000fea0003800000 */
.L_x_1405:
        /* <DEDUP_REMOVED lines=25> */
[C---:B------:R-:W-:Y:S01]  /*16ea0*/  @P1 FFMA.FTZ R11, R15.reuse, R14, -0.0013887860113754868507 ;  /* 0xbab607ed0f0b1423 */ /* 0x040fe2000001000e */
[----:B------:R-:W-:Y:S02]  /*16eb0*/  FSEL R14, -R16, -0.4999999701976776123, !P1 ;  /* 0xbeffffff100e7808 */ /* 0x000fe40004800100 */
[----:B------:R-:W-:Y:S01]  /*16ec0*/  MOV R13, 0x3e055027 ;  /* 0x3e055027000d7802 */ /* 0x000fe20000000f00 */
[C---:B------:R-:W-:Y:S01]  /*16ed0*/  FFMA.FTZ R11, R15.reuse, R11, R12 ;  /* 0x0000000b0f0b7223 */ /* 0x040fe2000001000c */
[----:B------:R-:W-:-:S03]  /*16ee0*/  FFMA.FTZ R12, R15, R0, RZ ;  /* 0x000000000f0c7223 */ /* 0x000fc600000100ff */
[----:B------:R-:W-:-:S04]  /*16ef0*/  FFMA.FTZ R11, R15, R11, R14 ;  /* 0x0000000b0f0b7223 */ /* 0x000fc8000001000e */
[----:B------:R-:W-:-:S04]  /*16f00*/  FFMA.FTZ R0, R11, R12, R0 ;  /* 0x0000000c0b007223 */ /* 0x000fc80000010000 */
        /* <DEDUP_REMOVED lines=29> */
.L_x_1413:
        /* <DEDUP_REMOVED lines=27> */
.L_x_1412:
[----:B------:R-:W-:Y:S05]  /*17290*/  BSYNC B3 ;  /* 0x0000000000037941 */ /* 0x000fea0003800000 */
.L_x_1411:
[----:B------:R-:W0:Y:S01]  /*172a0*/  MUFU.LG2 R28, R28 ;  /* 0x0000001c001c7308 */ /* 0x000e220000000c00 */
[----:B------:R-:W-:Y:S01]  /*172b0*/  MOV R13, 0x3ab5ebe6 ;  /* 0x3ab5ebe6000d7802 */ /* 0x000fe20000000f00 */
[----:B0-----:R-:W-:-:S04]  /*172c0*/  FMUL.FTZ R14, R28, 0.69314718246459960938 ;  /* 0x3f3172181c0e7820 */ /* 0x001fc80000410000 */
[CC--:B------:R-:W-:Y:S01]  /*172d0*/  FFMA.FTZ R10, R5.reuse, R14.reuse, -R10 ;  /* 0x0000000e050a7223 */ /* 0x0c0fe2000001080a */
[----:B------:R-:W-:-:S03]  /*172e0*/  FFMA.FTZ R5, R5, R14, -R0 ;  /* 0x0000000e05057223 */ /* 0x000fc60000010800 */
[C---:B------:R-:W-:Y:S01]  /*172f0*/  FMUL.FTZ R8, R10.reuse, 1.4426950216293334961 ;  /* 0x3fb8aa3b0a087820 */ /* 0x040fe20000410000 */
[C---:B------:R-:W-:Y:S01]  /*17300*/  FSETP.GEU.FTZ.AND P0, PT, |R10|.reuse, 0.40999999642372131348, PT ;  /* 0x3ed1eb850a00780b */ /* 0x040fe20003f1e200 */
[----:B------:R-:W-:Y:S01]  /*17310*/  FMUL.FTZ R5, R5, 1.4426950216293334961 ;  /* 0x3fb8aa3b05057820 */ /* 0x000fe20000410000 */
[----:B------:R-:W-:-:S03]  /*17320*/  FSETP.NEU.FTZ.AND P2, PT, R10, RZ, PT ;  /* 0x000000ff0a00720b */ /* 0x000fc60003f5d000 */
        /* <DEDUP_REMOVED lines=24> */
.L_x_1393:
        /* <DEDUP_REMOVED lines=23> */
[----:B------:R-:W-:Y:S01]  /*17620*/  MOV R14, 0x45d95fff ;  /* 0x45d95fff000e7802 */ /* 0x000fe20000000f00 */
[----:B0-----:R-:W-:Y:S01]  /*17630*/  VIADD R0, R8, 0x9f4 ;  /* 0x000009f408007836 */ /* 0x001fe20000000000 */
[----:B------:R-:W-:Y:S01]  /*17640*/  MOV R15, 0x47946fa6 ;  /* 0x47946fa6000f7802 */ /* 0x000fe20000000f00 */
[----:B------:R-:W-:Y:S01]  /*17650*/  STL.64 [R1+0xa10], R16 ;  /* 0x000a101001007387 */ /* 0x000fe20000100a00 */
[----:B------:R-:W-:Y:S01]  /*17660*/  MOV R22, 0x4ca4b97f ;  /* 0x4ca4b97f00167802 */ /* 0x000fe20000000f00 */
[----:B------:R-:W-:Y:S01]  /*17670*/  IMAD.MOV.U32 R32, RZ, RZ, 0x42840000 ;  /* 0x42840000ff207424 */ /* 0x000fe200078e00ff */
[----:B------:R-:W-:Y:S01]  /*17680*/  SEL R9, R0, R27, P0 ;  /* 0x0000001b00097207 */ /* 0x000fe20000000000 */
[----:B------:R0:W-:Y:S01]  /*17690*/  STL.64 [R1+0xa00], R12 ;  /* 0x000a000c01007387 */ /* 0x0001e20000100a00 */
[----:B-1----:R-:W-:Y:S01]  /*176a0*/  MOV R19, 0x1 ;  /* 0x0000000100137802 */ /* 0x002fe20000000f00 */
[----:B------:R-:W-:Y:S01]  /*176b0*/  IMAD.MOV.U32 R35, RZ, RZ, 0x48ae85e0 ;  /* 0x48ae85e0ff237424 */ /* 0x000fe200078e00ff */
[----:B------:R-:W-:Y:S01]  /*176c0*/  @P0 MOV R19, 0xffffffff ;  /* 0xffffffff00130802 */ /* 0x000fe20000000f00 */
[----:B------:R-:W-:Y:S01]  /*176d0*/  STL.64 [R1+0xa08], R14 ;  /* 0x000a080e01007387 */ /* 0x000fe20000100a00 */
[----:B------:R-:W-:Y:S01]  /*176e0*/  MOV R23, 0x4cc5f8af ;  /* 0x4cc5f8af00177802 */ /* 0x000fe20000000f00 */
[----:B------:R-:W-:Y:S01]  /*176f0*/  IMAD.MOV.U32 R27, RZ, RZ, 0x4cc8c38c ;  /* 0x4cc8c38cff1b7424 */ /* 0x000fe200078e00ff */
[----:B--2---:R-:W-:Y:S01]  /*17700*/  MOV R10, 0x4a20fbd8 ;  /* 0x4a20fbd8000a7802 */ /* 0x004fe20000000f00 */
[----:B------:R-:W-:Y:S01]  /*17710*/  IMAD.SHL.U32 R0, R19, 0x4, RZ ;  /* 0x0000000413007824 */ /* 0x000fe200078e00ff */
[----:B------:R-:W-:Y:S01]  /*17720*/  MOV R11, 0x4b4b8b8f ;  /* 0x4b4b8b8f000b7802 */ /* 0x000fe20000000f00 */
[----:B------:R1:W-:Y:S01]  /*17730*/  STL.64 [R1+0xa20], R22 ;  /* 0x000a201601007387 */ /* 0x0003e20000100a00 */
[----:B------:R-:W-:Y:S01]  /*17740*/  MOV R33, 0x44f0a000 ;  /* 0x44f0a00000217802 */ /* 0x000fe20000000f00 */
[----:B0-----:R-:W-:Y:S01]  /*17750*/  IMAD.MOV.U32 R12, RZ, RZ, RZ ;  /* 0x000000ffff0c7224 */ /* 0x001fe200078e00ff */
[-C--:B------:R-:W-:Y:S01]  /*17760*/  IADD3 R9, R9, R0.reuse, RZ ;  /* 0x0000000009097210 */ /* 0x080fe20007ffe0ff */
[----:B------:R-:W-:Y:S01]  /*17770*/  IMAD.MOV.U32 R39, RZ, RZ, 0x4ce5eb4c ;  /* 0x4ce5eb4cff277424 */ /* 0x000fe200078e00ff */
[----:B------:R-:W-:Y:S01]  /*17780*/  MOV R34, 0x46ff3c00 ;  /* 0x46ff3c0000227802 */ /* 0x000fe20000000f00 */
[----:B------:R0:W-:Y:S01]  /*17790*/  STL.64 [R1+0x13d0], R10 ;  /* 0x0013d00a01007387 */ /* 0x0001e20000100a00 */
[----:B------:R-:W-:-:S02]  /*177a0*/  IADD3 R17, R9, R0, RZ ;  /* 0x0000000009117210 */ /* 0x000fc40007ffe0ff */
[----:B------:R-:W-:Y:S01]  /*177b0*/  MOV R26, 0x4c2f75b4 ;  /* 0x4c2f75b4001a7802 */ /* 0x000fe20000000f00 */
[----:B------:R-:W-:Y:S01]  /*177c0*/  STL.64 [R1+0x13c0], R32 ;  /* 0x0013c02001007387 */ /* 0x000fe20000100a00 */
[----:B------:R-:W-:Y:S02]  /*177d0*/  MOV R38, 0x4d0fed36 ;  /* 0x4d0fed3600267802 */ /* 0x000fe40000000f00 */
[----:B-1----:R-:W-:Y:S01]  /*177e0*/  MOV R22, 0x4c184540 ;  /* 0x4c18454000167802 */ /* 0x002fe20000000f00 */
[----:B------:R-:W-:Y:S01]  /*177f0*/  STL.64 [R1+0x13c8], R34 ;  /* 0x0013c82201007387 */ /* 0x000fe20000100a00 */
[----:B------:R-:W-:Y:S02]  /*17800*/  MOV R23, RZ ;  /* 0x000000ff00177202 */ /* 0x000fe40000000f00 */
[----:B------:R-:W-:Y:S02]  /*17810*/  MOV R14, 0x4c5914c6 ;  /* 0x4c5914c6000e7802 */ /* 0x000fe40000000f00 */
[----:B------:R-:W-:Y:S01]  /*17820*/  @P0 MOV R12, 0xc ;  /* 0x0000000c000c0802 */ /* 0x000fe20000000f00 */
[----:B0-----:R-:W-:Y:S01]  /*17830*/  IMAD.IADD R11, R17, 0x1, R0 ;  /* 0x00000001110b7824 */ /* 0x001fe200078e0200 */
[----:B------:R-:W-:Y:S02]  /*17840*/  STL.64 [R1+0x13d8], R26 ;  /* 0x0013d81a01007387 */ /* 0x000fe40000100a00 */
[----:B------:R-:W-:-:S02]  /*17850*/  IADD3 R19, R12, R19, RZ ;  /* 0x000000130c137210 */ /* 0x000fc40007ffe0ff */
[----:B------:R0:W-:Y:S01]  /*17860*/  STL.64 [R1+0x13e0], R38 ;  /* 0x0013e02601007387 */ /* 0x0001e20000100a00 */
[----:B------:R-:W-:-:S03]  /*17870*/  IADD3 R15, R11, R0, RZ ;  /* 0x000000000b0f7210 */ /* 0x000fc60007ffe0ff */
[----:B------:R1:W-:Y:S04]  /*17880*/  STL.64 [R1+0x13e8], R22 ;  /* 0x0013e81601007387 */ /* 0x0003e80000100a00 */
[----:B------:R2:W-:Y:S01]  /*17890*/  STL [R1+0xa28], R14 ;  /* 0x000a280e01007387 */ /* 0x0005e20000100800 */
[----:B------:R-:W-:-:S03]  /*178a0*/  IMAD.U32 R19, R19, 0x4, R8 ;  /* 0x0000000413137824 */ /* 0x000fc600078e0008 */
[----:B------:R-:W3:Y:S01]  /*178b0*/  LDL R9, [R9] ;  /* 0x0000000009097983 */ /* 0x000ee20000100800 */
[----:B------:R-:W-:-:S03]  /*178c0*/  IADD3 R13, R15, R0, RZ ;  /* 0x000000000f0d7210 */ /* 0x000fc60007ffe0ff */
[----:B------:R-:W4:Y:S01]  /*178d0*/  LDL R10, [R17] ;  /* 0x00000000110a7983 */ /* 0x000f220000100800 */
[----:B0-----:R-:W-:Y:S01]  /*178e0*/  IADD3 R39, R0, R19, RZ ;  /* 0x0000001300277210 */ /* 0x001fe20007ffe0ff */
[----:B------:R-:W-:Y:S02]  /*178f0*/  IMAD.IADD R35, R13, 0x1, R0 ;  /* 0x000000010d237824 */ /* 0x000fe400078e0200 */
[----:B------:R-:W5:Y:S01]  /*17900*/  LDL R11, [R11] ;  /* 0x000000000b0b7983 */ /* 0x000f620000100800 */
[----:B------:R-:W-:-:S03]  /*17910*/  IADD3 R33, R39, R0, RZ ;  /* 0x0000000027217210 */ /* 0x000fc60007ffe0ff */
[----:B------:R-:W5:Y:S01]  /*17920*/  LDL R37, [R15] ;  /* 0x000000000f257983 */ /* 0x000f620000100800 */
[-C--:B------:R-:W-:Y:S01]  /*17930*/  IADD3 R29, R35, R0.reuse, RZ ;  /* 0x00000000231d7210 */ /* 0x080fe20007ffe0ff */
[----:B------:R-:W-:Y:S02]  /*17940*/  IMAD.IADD R27, R33, 0x1, R0 ;  /* 0x00000001211b7824 */ /* 0x000fe400078e0200 */
[----:B------:R0:W5:Y:S01]  /*17950*/  LDL R43, [R19] ;  /* 0x00000000132b7983 */ /* 0x0001620000100800 */
[----:B-1----:R-:W-:-:S03]  /*17960*/  IADD3 R23, R29, R0, RZ ;  /* 0x000000001d177210 */ /* 0x002fc60007ffe0ff */
[----:B------:R1:W5:Y:S01]  /*17970*/  LDL R41, [R13] ;  /* 0x000000000d297983 */ /* 0x0003620000100800 */
[----:B------:R-:W-:-:S03]  /*17980*/  IADD3 R25, R27, R0, RZ ;  /* 0x000000001b197210 */ /* 0x000fc60007ffe0ff */
[----:B------:R-:W5:Y:S04]  /*17990*/  LDL R39, [R39] ;  /* 0x0000000027277983 */ /* 0x000f680000100800 */
[----:B------:R-:W5:Y:S01]  /*179a0*/  LDL R35, [R35] ;  /* 0x0000000023237983 */ /* 0x000f620000100800 */
[----:B0-----:R-:W-:Y:S01]  /*179b0*/  IMAD.IADD R19, R23, 0x1, R0 ;  /* 0x0000000117137824 */ /* 0x001fe200078e0200 */
[-C--:B-1----:R-:W-:Y:S02]  /*179c0*/  IADD3 R13, R25, R0.reuse, RZ ;  /* 0x00000000190d7210 */ /* 0x082fe40007ffe0ff */
[----:B------:R-:W5:Y:S04]  /*179d0*/  LDL R33, [R33] ;  /* 0x0000000021217983 */ /* 0x000f680000100800 */
[----:B------:R-:W5:Y:S01]  /*179e0*/  LDL R29, [R29] ;  /* 0x000000001d1d7983 */ /* 0x000f620000100800 */
[----:B------:R-:W-:-:S03]  /*179f0*/  IADD3 R17, R19, R0, RZ ;  /* 0x0000000013117210 */ /* 0x000fc60007ffe0ff */
[----:B------:R-:W5:Y:S01]  /*17a00*/  LDL R27, [R27] ;  /* 0x000000001b1b7983 */ /* 0x000f620000100800 */
[----:B------:R-:W-:-:S03]  /*17a10*/  IMAD.IADD R15, R13, 0x1, R0 ;  /* 0x000000010d0f7824 */ /* 0x000fc600078e0200 */
[----:B------:R-:W5:Y:S01]  /*17a20*/  LDL R23, [R23] ;  /* 0x0000000017177983 */ /* 0x000f620000100800 */
[----:B------:R-:W-:-:S03]  /*17a30*/  IADD3 R45, R17, R0, RZ ;  /* 0x00000000112d7210 */ /* 0x000fc60007ffe0ff */
[----:B------:R-:W5:Y:S04]  /*17a40*/  LDL R22, [R25] ;  /* 0x0000000019167983 */ /* 0x000f680000100800 */
[----:B------:R-:W5:Y:S01]  /*17a50*/  LDL R19, [R19] ;  /* 0x0000000013137983 */ /* 0x000f620000100800 */
[-C--:B------:R-:W-:Y:S01]  /*17a60*/  IADD3 R8, R15, R0.reuse, RZ ;  /* 0x000000000f087210 */ /* 0x080fe20007ffe0ff */
[----:B--2---:R-:W-:Y:S02]  /*17a70*/  IMAD.IADD R14, R45, 0x1, R0 ;  /* 0x000000012d0e7824 */ /* 0x004fe400078e0200 */
[----:B------:R0:W2:Y:S04]  /*17a80*/  LDL R18, [R13] ;  /* 0x000000000d127983 */ /* 0x0000a80000100800 */
[----:B------:R-:W2:Y:S01]  /*17a90*/  LDL R17, [R17] ;  /* 0x0000000011117983 */ /* 0x000ea20000100800 */
[----:B------:R-:W-:-:S03]  /*17aa0*/  IADD3 R32, R8, R0, RZ ;  /* 0x0000000008207210 */ /* 0x000fc60007ffe0ff */
[----:B------:R-:W2:Y:S04]  /*17ab0*/  LDL R15, [R15] ;  /* 0x000000000f0f7983 */ /* 0x000ea80000100800 */
[----:B------:R-:W2:Y:S01]  /*17ac0*/  LDL R16, [R45] ;  /* 0x000000002d107983 */ /* 0x000ea20000100800 */
[----:B0-----:R-:W-:-:S03]  /*17ad0*/  IADD3 R13, R32, R0, RZ ;  /* 0x00000000200d7210 */ /* 0x001fc60007ffe0ff */
[----:B------:R-:W2:Y:S04]  /*17ae0*/  LDL R8, [R8] ;  /* 0x0000000008087983 */ /* 0x000ea80000100800 */
[----:B------:R-:W2:Y:S01]  /*17af0*/  LDL R14, [R14] ;  /* 0x000000000e0e7983 */ /* 0x000ea20000100800 */
[----:B------:R-:W-:-:S03]  /*17b00*/  IMAD.IADD R34, R13, 0x1, R0 ;  /* 0x000000010d227824 */ /* 0x000fc600078e0200 */
[----:B------:R0:W2:Y:S02]  /*17b10*/  LDL R12, [R32] ;  /* 0x00000000200c7983 */ /* 0x0000a40000100800 */
[----:B------:R-:W-:Y:S02]  /*17b20*/  IADD3 R25, R34, R0, RZ ;  /* 0x0000000022197210 */ /* 0x000fe40007ffe0ff */
[----:B------:R-:W2:Y:S04]  /*17b30*/  LDL R13, [R13] ;  /* 0x000000000d0d7983 */ /* 0x000ea80000100800 */
[----:B------:R-:W2:Y:S04]  /*17b40*/  LDL R0, [R34] ;  /* 0x0000000022007983 */ /* 0x000ea80000100800 */
[----:B------:R-:W2:Y:S01]  /*17b50*/  LDL R25, [R25] ;  /* 0x0000000019197983 */ /* 0x000ea20000100800 */
[----:B------:R-:W-:Y:S01]  /*17b60*/  MOV R26, R5 ;  /* 0x00000005001a7202 */ /* 0x000fe20000000f00 */
[----:B------:R-:W-:Y:S01]  /*17b70*/  @P0 IMAD.MOV.U32 R26, RZ, RZ, R7 ;  /* 0x000000ffff1a0224 */ /* 0x000fe200078e0007 */
[----:B------:R-:W-:-:S02]  /*17b80*/  FSET.BF.LEU.FTZ.AND R38, |R5|, 1, PT ;  /* 0x3f8000000526780a */ /* 0x000fc4000381b200 */
[----:B------:R-:W-:Y:S02]  /*17b90*/  MOV R7, 0x3bc6a26b ;  /* 0x3bc6a26b00077802 */ /* 0x000fe40000000f00 */
[----:B------:R-:W-:Y:S01]  /*17ba0*/  @P0 MOV R7, 0x4c5914c6 ;  /* 0x4c5914c600070802 */ /* 0x000fe20000000f00 */
[----:B---3--:R-:W-:-:S04]  /*17bb0*/  FFMA.FTZ R9, R38, R26, R9 ;  /* 0x0000001a26097223 */ /* 0x008fc80000010009 */
[----:B----4-:R-:W-:-:S04]  /*17bc0*/  FFMA.FTZ R10, R9, R26, R10 ;  /* 0x0000001a090a7223 */ /* 0x010fc8000001000a */
[----:B-----5:R-:W-:-:S04]  /*17bd0*/  FFMA.FTZ R10, R10, R26, R11 ;  /* 0x0000001a0a0a7223 */ /* 0x020fc8000001000b */
[-C--:B0-----:R-:W-:Y:S01]  /*17be0*/  FFMA.FTZ R32, R10, R26.reuse, R37 ;  /* 0x0000001a0a207223 */ /* 0x081fe20000010025 */
        /* <DEDUP_REMOVED lines=13> */
[----:B--2---:R-:W-:-:S04]  /*17cc0*/  FFMA.FTZ R18, R27, R26, R18 ;  /* 0x0000001a1b127223 */ /* 0x004fc80000010012 */
[----:B------:R-:W0:Y:S01]  /*17cd0*/  @P0 MUFU.EX2 R19, R19 ;  /* 0x0000001300130308 */ /* 0x000e220000000800 */
        /* <DEDUP_REMOVED lines=11> */
[----:B------:R-:W-:Y:S01]  /*17d90*/  FFMA.FTZ R10, R0, R26, R25 ;  /* 0x0000001a000a7223 */ /* 0x000fe20000010019 */
[----:B------:R-:W-:Y:S03]  /*17da0*/  MUFU.SQRT R8, R9 ;  /* 0x0000000900087308 */ /* 0x000fe60000002000 */
        /* <DEDUP_REMOVED lines=11> */
[----:B------:R-:W-:Y:S02]  /*17e60*/  IMAD.MOV.U32 R16, RZ, RZ, 0x3d39bf78 ;  /* 0x3d39bf78ff107424 */ /* 0x000fe400078e00ff */
[----:B------:R-:W-:Y:S01]  /*17e70*/  FADD.FTZ R7, R36, 0.5 ;  /* 0x3f00000024077421 */ /* 0x000fe20000010000 */
[----:B------:R-:W-:Y:S01]  /*17e80*/  BSSY B3, `(.L_x_1417) ;  /* 0x0000025000037945 */ /* 0x000fe20003800000 */
[----:B------:R-:W1:Y:S02]  /*17e90*/  F2F.F64.F32 R14, R14 ;  /* 0x0000000e000e7310 */ /* 0x000e640000201800 */
[----:B0-----:R-:W-:-:S04]  /*17ea0*/  FMUL.FTZ R0, R7, R0 ;  /* 0x0000000007007220 */ /* 0x001fc80000410000 */
[C---:B------:R-:W-:Y:S01]  /*17eb0*/  FADD.FTZ.RZ R7, R0.reuse, 1 ;  /* 0x3f80000000077421 */ /* 0x040fe2000001c000 */
[----:B------:R-:W-:Y:S01]  /*17ec0*/  ISETP.GE.U32.AND P0, PT, R0, 0x7f800000, PT ;  /* 0x7f8000000000780c */ /* 0x000fe20003f06070 */
[----:B-1----:R-:W0:Y:S02]  /*17ed0*/  MUFU.RCP64H R11, R15 ;  /* 0x0000000f000b7308 */ /* 0x002e240000001800 */
        /* <DEDUP_REMOVED lines=31> */
.L_x_1418:
[----:B------:R-:W-:Y:S05]  /*180d0*/  BSYNC B3 ;  /* 0x0000000000037941 */ /* 0x000fea0003800000 */
.L_x_1417:
        /* <DEDUP_REMOVED lines=14> */
[----:B------:R-:W-:Y:S01]  /*181c0*/  IMAD.MOV.U32 R16, RZ, RZ, R18 ;  /* 0x000000ffff107224 */ /* 0x000fe200078e0012 */
[----:B------:R-:W-:Y:S02]  /*181d0*/  MOV R17, R19 ;  /* 0x0000001300117202 */ /* 0x000fe40000000f00 */
[----:B------:R-:W-:-:S07]  /*181e0*/  MOV R0, 0x18200 ;  /* 0x0001820000007802 */ /* 0x000fce0000000f00 */
[----:B------:R-:W-:Y:S05]  /*181f0*/  CALL.REL.NOINC `($__internal_4_$__cuda_sm20_div_rn_f64_full) ;  /* 0x0000011400707944 */ /* 0x000fea0003c00000 */
[----:B------:R-:W-:Y:S01]  /*18200*/  MOV R10, R18 ;  /* 0x00000012000a7202 */ /* 0x000fe20000000f00 */
[----:B------:R-:W-:-:S07]  /*18210*/  IMAD.MOV.U32 R11, RZ, RZ, R19 ;  /* 0x000000ffff0b7224 */ /* 0x000fce00078e0013 */
.L_x_1420:
[----:B------:R-:W-:Y:S05]  /*18220*/  BSYNC B5 ;  /* 0x0000000000057941 */ /* 0x000fea0003800000 */
.L_x_1419:
[----:B------:R-:W-:Y:S01]  /*18230*/  DADD R20, R20, R10 ;  /* 0x0000000014147229 */ /* 0x000fe2000000000a */
[----:B------:R-:W-:Y:S01]  /*18240*/  UMOV UR8, 0xfefa39ef ;  /* 0xfefa39ef00087882 */ /* 0x000fe20000000000 */
[----:B------:R-:W-:Y:S01]  /*18250*/  HFMA2.MMA R11, -RZ, RZ, 1.9912109375, 0.00128841400146484375 ;  /* 0x3ff71547ff0b7435 */ /* 0x000fe200000001ff */
[----:B------:R-:W-:Y:S01]  /*18260*/  MOV R10, 0x652b82fe ;  /* 0x652b82fe000a7802 */ /* 0x000fe20000000f00 */
[----:B------:R-:W-:Y:S01]  /*18270*/  UMOV UR9, 0x3fe62e42 ;  /* 0x3fe62e4200097882 */ /* 0x000fe20000000000 */
[----:B------:R-:W-:Y:S05]  /*18280*/  BSSY B3, `(.L_x_1421) ;  /* 0x0000039000037945 */ /* 0x000fea0003800000 */
        /* <DEDUP_REMOVED lines=50> */
[----:B------:R-:W-:Y:S02]  /*185b0*/  @!P0 IADD3 R10, R10, -R11, RZ ;  /* 0x8000000b0a0a8210 */ /* 0x000fe40007ffe0ff */
[----:B------:R-:W-:Y:S02]  /*185c0*/  @!P0 LEA R11, R11, R13, 0x14 ;  /* 0x0000000d0b0b8211 */ /* 0x000fe400078ea0ff */
[----:B------:R-:W-:Y:S01]  /*185d0*/  @!P0 LEA R13, R10, 0x3ff00000, 0x14 ;  /* 0x3ff000000a0d8811 */ /* 0x000fe200078ea0ff */
[----:B------:R-:W-:Y:S01]  /*185e0*/  @!P0 IMAD.MOV.U32 R10, RZ, RZ, R12 ;  /* 0x000000ffff0a8224 */ /* 0x000fe200078e000c */
[----:B------:R-:W-:-:S06]  /*185f0*/  @!P0 MOV R12, RZ ;  /* 0x000000ff000c8202 */ /* 0x000fcc0000000f00 */
[----:B------:R-:W-:-:S11]  /*18600*/  @!P0 DMUL R8, R10, R12 ;  /* 0x0000000c0a088228 */ /* 0x000fd60000000000 */
.L_x_1422:
[----:B------:R-:W-:Y:S05]  /*18610*/  BSYNC B3 ;  /* 0x0000000000037941 */ /* 0x000fea0003800000 */
.L_x_1421:
[----:B0-----:R-:W-:Y:S01]  /*18620*/  DMUL R14, R14, R8 ;  /* 0x000000080e0e7228 */ /* 0x001fe20000000000 */
[----:B------:R-:W-:Y:S01]  /*18630*/  UMOV UR8, 0xf0000000 ;  /* 0xf000000000087882 */ /* 0x000fe20000000000 */
[----:B------:R-:W-:-:S04]  /*18640*/  UMOV UR9, 0x380fffff ;  /* 0x380fffff00097882 */ /* 0x000fc80000000000 */
[----:B------:R-:W0:Y:S02]  /*18650*/  F2F.F32.F64 R8, R14 ;  /* 0x0000000e00087310 */ /* 0x000e240000301000 */
[----:B------:R-:W-:-:S14]  /*18660*/  DSETP.GEU.AND P0, PT, |R14|, UR8, PT ;  /* 0x000000080e007e2a */ /* 0x000fdc000bf0e200 */
[----:B0-----:R-:W-:Y:S01]  /*18670*/  @!P0 FMUL R8, R8, 1.175494350822287508e-38 ;  /* 0x0080000008088820 */ /* 0x001fe20000400000 */
[----:B------:R-:W-:Y:S06]  /*18680*/  BRA `(.L_x_1423) ;  /* 0x0000000c00a47947 */ /* 0x000fec0003800000 */
.L_x_1416:
        /* <DEDUP_REMOVED lines=10> */
.L_x_1415:
        /* <DEDUP_REMOVED lines=9> */
[----:B------:R-:W-:Y:S01]  /*187c0*/  IMAD.MOV.U32 R12, RZ, RZ, 0x3a4be755 ;  /* 0x3a4be755ff0c7424 */ /* 0x000fe200078e00ff */
        /* <DEDUP_REMOVED lines=35> */
.L_x_1426:
        /* <DEDUP_REMOVED lines=13> */
.L_x_1425:
        /* <DEDUP_REMOVED lines=15> */
.L_x_1428:
        /* <DEDUP_REMOVED lines=16> */
.L_x_1429:
        /* <DEDUP_REMOVED lines=36> */
.L_x_1427:
[----:B------:R-:W-:Y:S05]  /*18f00*/  BSYNC B3 ;  /* 0x0000000000037941 */ /* 0x000fea0003800000 */
.L_x_1424:
        /* <DEDUP_REMOVED lines=12> */
[----:B------:R-:W-:Y:S02]  /*18fd0*/  IMAD.MOV.U32 R14, RZ, RZ, 0x3e2aaaa8 ;  /* 0x3e2aaaa8ff0e7424 */ /* 0x000fe400078e00ff */
[----:B------:R-:W-:Y:S01]  /*18fe0*/  IMAD.MOV.U32 R9, RZ, RZ, -0x46b2bead ;  /* 0xb94d4153ff097424 */ /* 0x000fe200078e00ff */
[----:B------:R-:W0:Y:S08]  /*18ff0*/  F2I.NTZ R15, R0 ;  /* 0x00000000000f7305 */ /* 0x000e300000203100 */
[----:B------:R-:W1:Y:S01]  /*19000*/  FRND R10, R0 ;  /* 0x00000000000a7307 */ /* 0x000e620000201000 */
[----:B0-----:R-:W-:-:S02]  /*19010*/  LOP3.LUT P1, RZ, R15, 0x1, RZ, 0xc0, !PT ;  /* 0x000000010fff7812 */ /* 0x001fc4000782c0ff */
[----:B------:R-:W-:Y:S01]  /*19020*/  LOP3.LUT P0, RZ, R15, 0x2, RZ, 0xc0, !PT ;  /* 0x000000020fff7812 */ /* 0x000fe2000780c0ff */
[----:B-1----:R-:W-:-:S04]  /*19030*/  FFMA.FTZ R10, -R10, 0.5, |R5| ;  /* 0x3f0000000a0a7823 */ /* 0x002fc80000010505 */
[----:B------:R-:W-:Y:S01]  /*19040*/  FMUL.FTZ R11, R10, 3.1415927410125732422 ;  /* 0x40490fdb0a0b7820 */ /* 0x000fe20000410000 */
[----:B------:R-:W-:-:S05]  /*19050*/  HFMA2.MMA R10, -RZ, RZ, 1.0078125, -8.98838043212890625e-05 ;  /* 0x3c0885e4ff0a7435 */ /* 0x000fca00000001ff */
[----:B------:R-:W-:Y:S01]  /*19060*/  @P1 MOV R12, 0x37cbac00 ;  /* 0x37cbac00000c1802 */ /* 0x000fe20000000f00 */
[C---:B------:R-:W-:Y:S01]  /*19070*/  FMUL.FTZ R13, R11.reuse, R11 ;  /* 0x0000000b0b0d7220 */ /* 0x040fe20000410000 */
[----:B------:R-:W-:-:S03]  /*19080*/  FSEL R0, R11, 1, !P1 ;  /* 0x3f8000000b007808 */ /* 0x000fc60004800000 */
[----:B------:R-:W-:Y:S01]  /*19090*/  @P1 FFMA.FTZ R9, R13, R12, -0.0013887860113754868507 ;  /* 0xbab607ed0d091423 */ /* 0x000fe2000001000c */
[----:B------:R-:W-:Y:S02]  /*190a0*/  FSEL R12, -R14, -0.4999999701976776123, !P1 ;  /* 0xbeffffff0e0c7808 */ /* 0x000fe40004800100 */
[----:B------:R-:W-:-:S05]  /*190b0*/  FSEL R10, R10, 0.041666727513074874878, !P1 ;  /* 0x3d2aaabb0a0a7808 */ /* 0x000fca0004800000 */
[C---:B------:R-:W-:Y:S01]  /*190c0*/  FFMA.FTZ R9, R13.reuse, R9, R10 ;  /* 0x000000090d097223 */ /* 0x040fe2000001000a */
[----:B------:R-:W-:-:S03]  /*190d0*/  FFMA.FTZ R10, R13, R0, RZ ;  /* 0x000000000d0a7223 */ /* 0x000fc600000100ff */
        /* <DEDUP_REMOVED lines=32> */
.L_x_1432:
[C---:B------:R-:W-:Y:S01]  /*192e0*/  FMUL.FTZ R0, |R5|.reuse, 8388608 ;  /* 0x4b00000005007820 */ /* 0x040fe20000410200 */
[----:B------:R-:W-:Y:S01]  /*192f0*/  FSETP.GEU.FTZ.AND P0, PT, |R5|, 1.175494350822287508e-38, PT ;  /* 0x008000000500780b */ /* 0x000fe20003f1e200 */
[----:B------:R-:W-:-:S03]  /*19300*/  IMAD.MOV.U32 R9, RZ, RZ, 0x3e055027 ;  /* 0x3e055027ff097424 */ /* 0x000fc600078e00ff */
[----:B------:R-:W-:Y:S02]  /*19310*/  FSEL R33, R0, R33, !P0 ;  /* 0x0000002100217208 */ /* 0x000fe40004000000 */
[----:B------:R-:W-:Y:S02]  /*19320*/  FSEL R11, RZ, -23, P0 ;  /* 0xc1b80000ff0b7808 */ /* 0x000fe40000000000 */
        /* <DEDUP_REMOVED lines=22> */
.L_x_1431:
[----:B------:R-:W-:Y:S05]  /*19490*/  BSYNC B3 ;  /* 0x0000000000037941 */ /* 0x000fea0003800000 */
.L_x_1430:
[----:B------:R-:W0:Y:S01]  /*194a0*/  MUFU.LG2 R7, R28 ;  /* 0x0000001c00077308 */ /* 0x000e220000000c00 */
[----:B------:R-:W-:Y:S01]  /*194b0*/  HFMA2.MMA R8, -RZ, RZ, 0, 0 ;  /* 0x00000000ff087435 */ /* 0x000fe200000001ff */
[----:B0-----:R-:W-:-:S04]  /*194c0*/  FMUL.FTZ R7, R7, 0.69314718246459960938 ;  /* 0x3f31721807077820 */ /* 0x001fc80000410000 */
[----:B------:R-:W-:-:S04]  /*194d0*/  FFMA.FTZ R7, R5, R7, -R28 ;  /* 0x0000000705077223 */ /* 0x000fc8000001081c */
[----:B------:R-:W-:-:S05]  /*194e0*/  FADD.FTZ R0, R7, -R0 ;  /* 0x8000000007007221 */ /* 0x000fca0000010000 */
[----:B------:R-:W-:-:S13]  /*194f0*/  FSETP.GEU.FTZ.AND P0, PT, R0, -88.72283935546875, PT ;  /* 0xc2b172180000780b */ /* 0x000fda0003f1e000 */
[----:B------:R-:W-:-:S04]  /*19500*/  @P0 FMUL.FTZ R0, R0, 1.4426950216293334961 ;  /* 0x3fb8aa3b00000820 */ /* 0x000fc80000410000 */
[----:B------:R0:W1:Y:S03]  /*19510*/  @P0 MUFU.EX2 R8, R0 ;  /* 0x0000000000080308 */ /* 0x0000660000000800 */
.L_x_1423:
[----:B------:R-:W-:Y:S05]  /*19520*/  BSYNC B4 ;  /* 0x0000000000047941 */ /* 0x000fea0003800000 */
.L_x_1414:
[----:B-1----:R-:W-:Y:S01]  /*19530*/  FSETP.NEU.FTZ.AND P0, PT, R8, RZ, PT ;  /* 0x000000ff0800720b */ /* 0x002fe20003f1d000 */
[----:B------:R-:W-:Y:S01]  /*19540*/  BSSY B3, `(.L_x_1433) ;  /* 0x0000016000037945 */ /* 0x000fe20003800000 */
[----:B------:R-:W-:-:S11]  /*19550*/  MOV R7, RZ ;  /* 0x000000ff00077202 */ /* 0x000fd60000000f00 */
[----:B------:R-:W-:Y:S05]  /*19560*/  @!P0 BRA `(.L_x_1434) ;  /* 0x00000000004c8947 */ /* 0x000fea0003800000 */
[----:B------:R-:W-:Y:S01]  /*19570*/  HFMA2.MMA R7, -RZ, RZ, 1.875, 0 ;  /* 0x3f800000ff077435 */ /* 0x000fe200000001ff */
[----:B------:R-:W-:Y:S01]  /*19580*/  BSSY B4, `(.L_x_1435) ;  /* 0x000000e000047945 */ /* 0x000fe20003800000 */
[----:B0-----:R-:W-:Y:S01]  /*19590*/  IMAD.MOV.U32 R0, RZ, RZ, RZ ;  /* 0x000000ffff007224 */ /* 0x001fe200078e00ff */
[----:B------:R-:W-:Y:S01]  /*195a0*/  MOV R9, R5 ;  /* 0x0000000500097202 */ /* 0x000fe20000000f00 */
[----:B------:R-:W-:-:S07]  /*195b0*/  IMAD.MOV.U32 R10, RZ, RZ, 0x3f800000 ;  /* 0x3f800000ff0a7424 */ /* 0x000fce00078e00ff */
.L_x_1436:
        /* <DEDUP_REMOVED lines=11> */
.L_x_1435:
[----:B------:R-:W0:Y:S01]  /*19670*/  MUFU.RCP R0, R5 ;  /* 0x0000000500007308 */ /* 0x000e220000001000 */
[----:B------:R-:W-:-:S04]  /*19680*/  FMUL.FTZ R7, R10, R8 ;  /* 0x000000080a077220 */ /* 0x000fc80000410000 */
[----:B0-----:R-:W-:-:S07]  /*19690*/  FMUL.FTZ R7, R7, R0 ;  /* 0x0000000007077220 */ /* 0x001fce0000410000 */
.L_x_1434:
[----:B------:R-:W-:Y:S05]  /*196a0*/  BSYNC B3 ;  /* 0x0000000000037941 */ /* 0x000fea0003800000 */
.L_x_1433:
[----:B------:R-:W-:Y:S01]  /*196b0*/  FADD.FTZ R7, -R7, 1 ;  /* 0x3f80000007077421 */ /* 0x000fe20000010100 */
[----:B------:R-:W-:Y:S06]  /*196c0*/  BRA `(.L_x_1339) ;  /* 0x0000010000287947 */ /* 0x000fec0003800000 */
.L_x_1345:
        /* <DEDUP_REMOVED lines=17> */
[----:B------:R-:W-:Y:S01]  /*197e0*/  MOV R10, 0x3bc6a26b ;  /* 0x3bc6a26b000a7802 */ /* 0x000fe20000000f00 */
[----:B------:R-:W-:Y:S01]  /*197f0*/  IMAD.MOV.U32 R11, RZ, RZ, 0x3f0284fc ;  /* 0x3f0284fcff0b7424 */ /* 0x000fe200078e00ff */
[----:B------:R-:W-:Y:S01]  /*19800*/  MOV R17, 0x47946fa6 ;  /* 0x47946fa600117802 */ /* 0x000fe20000000f00 */
[----:B------:R1:W-:Y:S01]  /*19810*/  STL.64 [R1+0xa10], R18 ;  /* 0x000a101201007387 */ /* 0x0003e20000100a00 */
[----:B------:R-:W-:Y:S01]  /*19820*/  IMAD.MOV.U32 R16, RZ, RZ, 0x45d95fff ;  /* 0x45d95fffff107424 */ /* 0x000fe200078e00ff */
[----:B------:R-:W-:Y:S01]  /*19830*/  MOV R12, 0x419c28d0 ;  /* 0x419c28d0000c7802 */ /* 0x000fe20000000f00 */
[----:B------:R-:W-:Y:S01]  /*19840*/  IMAD.MOV.U32 R24, RZ, RZ, 0x4ca4b97f ;  /* 0x4ca4b97fff187424 */ /* 0x000fe200078e00ff */
[----:B------:R-:W-:Y:S01]  /*19850*/  MOV R13, 0x43e0f8e7 ;  /* 0x43e0f8e7000d7802 */ /* 0x000fe20000000f00 */
[----:B------:R2:W-:Y:S01]  /*19860*/  STL.64 [R1+0x9f8], R10 ;  /* 0x0009f80a01007387 */ /* 0x0005e20000100a00 */
[----:B0-----:R-:W-:Y:S01]  /*19870*/  IADD3 R0, R8, 0x9f4, RZ ;  /* 0x000009f408007810 */ /* 0x001fe20007ffe0ff */
[----:B------:R-:W-:Y:S01]  /*19880*/  IMAD.MOV.U32 R33, RZ, RZ, 0x44f0a000 ;  /* 0x44f0a000ff217424 */ /* 0x000fe200078e00ff */
[----:B------:R-:W-:Y:S01]  /*19890*/  MOV R22, 0x4b5edd0a ;  /* 0x4b5edd0a00167802 */ /* 0x000fe20000000f00 */
[----:B------:R0:W-:Y:S01]  /*198a0*/  STL.64 [R1+0xa08], R16 ;  /* 0x000a081001007387 */ /* 0x0001e20000100a00 */
[----:B------:R-:W-:Y:S01]  /*198b0*/  SEL R9, R0, R27, P0 ;  /* 0x0000001b00097207 */ /* 0x000fe20000000000 */
[----:B------:R-:W-:Y:S01]  /*198c0*/  IMAD.MOV.U32 R26, RZ, RZ, 0x4d0fed36 ;  /* 0x4d0fed36ff1a7424 */ /* 0x000fe200078e00ff */
[----:B------:R-:W-:Y:S01]  /*198d0*/  MOV R23, 0x4c255322 ;  /* 0x4c25532200177802 */ /* 0x000fe20000000f00 */
[----:B-1----:R-:W-:Y:S01]  /*198e0*/  IMAD.MOV.U32 R19, RZ, RZ, 0x1 ;  /* 0x00000001ff137424 */ /* 0x002fe200078e00ff */
[----:B------:R-:W-:Y:S01]  /*198f0*/  @P0 MOV R19, 0xffffffff ;  /* 0xffffffff00130802 */ /* 0x000fe20000000f00 */
[----:B------:R1:W-:Y:S01]  /*19900*/  STL.64 [R1+0xa00], R12 ;  /* 0x000a000c01007387 */ /* 0x0003e20000100a00 */
[----:B------:R-:W-:Y:S01]  /*19910*/  MOV R25, 0x4cc5f8af ;  /* 0x4cc5f8af00197802 */ /* 0x000fe20000000f00 */
[----:B--2---:R-:W-:Y:S01]  /*19920*/  IMAD.MOV.U32 R10, RZ, RZ, 0x4a20fbd8 ;  /* 0x4a20fbd8ff0a7424 */ /* 0x004fe200078e00ff */
[----:B------:R-:W-:Y:S01]  /*19930*/  SHF.L.U32 R0, R19, 0x2, RZ ;  /* 0x0000000213007819 */ /* 0x000fe200000006ff */
[----:B------:R2:W-:Y:S01]  /*19940*/  STL.64 [R1+0xa18], R22 ;  /* 0x000a181601007387 */ /* 0x0005e20000100a00 */
[----:B------:R-:W-:Y:S01]  /*19950*/  MOV R11, 0x4b4b8b8f ;  /* 0x4b4b8b8f000b7802 */ /* 0x000fe20000000f00 */
[----:B0-----:R-:W-:Y:S01]  /*19960*/  IMAD.MOV.U32 R16, RZ, RZ, 0x4c5914c6 ;  /* 0x4c5914c6ff107424 */ /* 0x001fe200078e00ff */
[----:B------:R-:W-:Y:S01]  /*19970*/  IADD3 R9, R9, R0, RZ ;  /* 0x0000000009097210 */ /* 0x000fe20007ffe0ff */
[----:B------:R0:W-:Y:S01]  /*19980*/  STL.64 [R1+0xa20], R24 ;  /* 0x000a201801007387 */ /* 0x0001e20000100a00 */
[----:B------:R-:W-:-:S02]  /*19990*/  MOV R32, 0x42840000 ;  /* 0x4284000000207802 */ /* 0x000fc40000000f00 */
[----:B------:R-:W-:Y:S01]  /*199a0*/  MOV R34, 0x46ff3c00 ;  /* 0x46ff3c0000227802 */ /* 0x000fe20000000f00 */
[----:B------:R-:W-:Y:S01]  /*199b0*/  IMAD.IADD R17, R9, 0x1, R0 ;  /* 0x0000000109117824 */ /* 0x000fe200078e0200 */
[----:B-1----:R-:W-:Y:S01]  /*199c0*/  MOV R12, RZ ;  /* 0x000000ff000c7202 */ /* 0x002fe20000000f00 */
[----:B------:R1:W-:Y:S01]  /*199d0*/  STL.64 [R1+0x13d0], R10 ;  /* 0x0013d00a01007387 */ /* 0x0003e20000100a00 */
[----:B------:R-:W-:Y:S02]  /*199e0*/  @P0 MOV R12, 0xc ;  /* 0x0000000c000c0802 */ /* 0x000fe40000000f00 */
[----:B------:R-:W-:Y:S01]  /*199f0*/  MOV R35, 0x48ae85e0 ;  /* 0x48ae85e000237802 */ /* 0x000fe20000000f00 */
[----:B------:R-:W-:Y:S01]  /*19a00*/  STL.64 [R1+0x13c0], R32 ;  /* 0x0013c02001007387 */ /* 0x000fe20000100a00 */
[----:B--2---:R-:W-:Y:S01]  /*19a10*/  MOV R22, 0x4c2f75b4 ;  /* 0x4c2f75b400167802 */ /* 0x004fe20000000f00 */
[----:B0-----:R-:W-:Y:S01]  /*19a20*/  IMAD.MOV.U32 R24, RZ, RZ, 0x4c184540 ;  /* 0x4c184540ff187424 */ /* 0x001fe200078e00ff */
[----:B------:R-:W-:Y:S01]  /*19a30*/  MOV R23, 0x4cc8c38c ;  /* 0x4cc8c38c00177802 */ /* 0x000fe20000000f00 */
[----:B------:R-:W-:Y:S01]  /*19a40*/  STL [R1+0xa28], R16 ;  /* 0x000a281001007387 */ /* 0x000fe20000100800 */
[----:B------:R-:W-:-:S02]  /*19a50*/  MOV R27, 0x4ce5eb4c ;  /* 0x4ce5eb4c001b7802 */ /* 0x000fc40000000f00 */
[----:B------:R-:W-:Y:S02]  /*19a60*/  MOV R25, RZ ;  /* 0x000000ff00197202 */ /* 0x000fe40000000f00 */
[-C--:B-1----:R-:W-:Y:S01]  /*19a70*/  IADD3 R11, R17, R0.reuse, RZ ;  /* 0x00000000110b7210 */ /* 0x082fe20007ffe0ff */
[----:B------:R-:W-:Y:S01]  /*19a80*/  IMAD.IADD R19, R12, 0x1, R19 ;  /* 0x000000010c137824 */ /* 0x000fe200078e0213 */
[----:B------:R0:W-:Y:S02]  /*19a90*/  STL.64 [R1+0x13c8], R34 ;  /* 0x0013c82201007387 */ /* 0x0001e40000100a00 */
[----:B------:R-:W-:Y:S02]  /*19aa0*/  IADD3 R15, R11, R0, RZ ;  /* 0x000000000b0f7210 */ /* 0x000fe40007ffe0ff */
[----:B------:R-:W-:Y:S04]  /*19ab0*/  STL.64 [R1+0x13d8], R22 ;  /* 0x0013d81601007387 */ /* 0x000fe80000100a00 */
[----:B------:R1:W-:Y:S04]  /*19ac0*/  STL.64 [R1+0x13e0], R26 ;  /* 0x0013e01a01007387 */ /* 0x0003e80000100a00 */
[----:B------:R2:W-:Y:S01]  /*19ad0*/  STL.64 [R1+0x13e8], R24 ;  /* 0x0013e81801007387 */ /* 0x0005e20000100a00 */
[----:B------:R-:W-:-:S03]  /*19ae0*/  LEA R19, R19, R8, 0x2 ;  /* 0x0000000813137211 */ /* 0x000fc600078e10ff */
[----:B------:R-:W3:Y:S01]  /*19af0*/  LDL R9, [R9] ;  /* 0x0000000009097983 */ /* 0x000ee20000100800 */
[----:B------:R-:W-:-:S03]  /*19b00*/  IMAD.IADD R13, R15, 0x1, R0 ;  /* 0x000000010f0d7824 */ /* 0x000fc600078e0200 */
[----:B------:R-:W4:Y:S01]  /*19b10*/  LDL R10, [R17] ;  /* 0x00000000110a7983 */ /* 0x000f220000100800 */
[----:B------:R-:W-:-:S03]  /*19b20*/  IADD3 R39, R0, R19, RZ ;  /* 0x0000001300277210 */ /* 0x000fc60007ffe0ff */
[----:B------:R-:W5:Y:S01]  /*19b30*/  LDL R11, [R11] ;  /* 0x000000000b0b7983 */ /* 0x000f620000100800 */
[-C--:B0-----:R-:W-:Y:S01]  /*19b40*/  IADD3 R35, R13, R0.reuse, RZ ;  /* 0x000000000d237210 */ /* 0x081fe20007ffe0ff */
[--C-:B------:R-:W-:Y:S02]  /*19b50*/  IMAD.IADD R33, R39, 0x1, R0.reuse ;  /* 0x0000000127217824 */ /* 0x100fe400078e0200 */
[----:B------:R0:W5:Y:S01]  /*19b60*/  LDL R37, [R15] ;  /* 0x000000000f257983 */ /* 0x0001620000100800 */
[-C--:B------:R-:W-:Y:S02]  /*19b70*/  IADD3 R29, R35, R0.reuse, RZ ;  /* 0x00000000231d7210 */ /* 0x080fe40007ffe0ff */
[-C--:B-1----:R-:W-:Y:S01]  /*19b80*/  IADD3 R27, R33, R0.reuse, RZ ;  /* 0x00000000211b7210 */ /* 0x082fe20007ffe0ff */
[----:B------:R1:W5:Y:S04]  /*19b90*/  LDL R43, [R19] ;  /* 0x00000000132b7983 */ /* 0x0003680000100800 */
[----:B------:R1:W5:Y:S01]  /*19ba0*/  LDL R41, [R13] ;  /* 0x000000000d297983 */ /* 0x0003620000100800 */
[----:B0-----:R-:W-:Y:S01]  /*19bb0*/  IMAD.IADD R15, R29, 0x1, R0 ;  /* 0x000000011d0f7824 */ /* 0x001fe200078e0200 */
[----:B------:R-:W-:-:S02]  /*19bc0*/  IADD3 R23, R27, R0, RZ ;  /* 0x000000001b177210 */ /* 0x000fc40007ffe0ff */
[----:B------:R-:W5:Y:S04]  /*19bd0*/  LDL R39, [R39] ;  /* 0x0000000027277983 */ /* 0x000f680000100800 */
[----:B------:R-:W5:Y:S01]  /*19be0*/  LDL R35, [R35] ;  /* 0x0000000023237983 */ /* 0x000f620000100800 */
[-C--:B--2---:R-:W-:Y:S01]  /*19bf0*/  IADD3 R25, R15, R0.reuse, RZ ;  /* 0x000000000f197210 */ /* 0x084fe20007ffe0ff */
[----:B-1----:R-:W-:Y:S02]  /*19c00*/  IMAD.IADD R19, R23, 0x1, R0 ;  /* 0x0000000117137824 */ /* 0x002fe400078e0200 */
[----:B------:R-:W2:Y:S04]  /*19c10*/  LDL R33, [R33] ;  /* 0x0000000021217983 */ /* 0x000ea80000100800 */
[----:B------:R-:W2:Y:S01]  /*19c20*/  LDL R29, [R29] ;  /* 0x000000001d1d7983 */ /* 0x000ea20000100800 */
[----:B------:R-:W-:-:S03]  /*19c30*/  IADD3 R13, R25, R0, RZ ;  /* 0x00000000190d7210 */ /* 0x000fc60007ffe0ff */
[----:B------:R-:W2:Y:S01]  /*19c40*/  LDL R27, [R27] ;  /* 0x000000001b1b7983 */ /* 0x000ea20000100800 */
[----:B------:R-:W-:-:S03]  /*19c50*/  IADD3 R16, R19, R0, RZ ;  /* 0x0000000013107210 */ /* 0x000fc60007ffe0ff */
[----:B------:R0:W2:Y:S01]  /*19c60*/  LDL R24, [R15] ;  /* 0x000000000f187983 */ /* 0x0000a20000100800 */
[----:B------:R-:W-:-:S03]  /*19c70*/  IMAD.IADD R17, R13, 0x1, R0 ;  /* 0x000000010d117824 */ /* 0x000fc600078e0200 */
[----:B------:R-:W2:Y:S01]  /*19c80*/  LDL R23, [R23] ;  /* 0x0000000017177983 */ /* 0x000ea20000100800 */
[----:B------:R-:W-:-:S03]  /*19c90*/  IADD3 R8, R16, R0, RZ ;  /* 0x0000000010087210 */ /* 0x000fc60007ffe0ff */
[----:B------:R1:W2:Y:S01]  /*19ca0*/  LDL R22, [R25] ;  /* 0x0000000019167983 */ /* 0x0002a20000100800 */
[----:B0-----:R-:W-:-:S03]  /*19cb0*/  IADD3 R15, R17, R0, RZ ;  /* 0x00000000110f7210 */ /* 0x001fc60007ffe0ff */
[----:B------:R-:W2:Y:S04]  /*19cc0*/  LDL R19, [R19] ;  /* 0x0000000013137983 */ /* 0x000ea80000100800 */
[----:B------:R-:W2:Y:S01]  /*19cd0*/  LDL R18, [R13] ;  /* 0x000000000d127983 */ /* 0x000ea20000100800 */
[----:B------:R-:W-:-:S03]  /*19ce0*/  IMAD.IADD R34, R8, 0x1, R0 ;  /* 0x0000000108227824 */ /* 0x000fc600078e0200 */
[----:B------:R-:W2:Y:S04]  /*19cf0*/  LDL R16, [R16] ;  /* 0x0000000010107983 */ /* 0x000ea80000100800 */
[----:B------:R-:W2:Y:S01]  /*19d00*/  LDL R17, [R17] ;  /* 0x0000000011117983 */ /* 0x000ea20000100800 */
[----:B------:R-:W-:-:S03]  /*19d10*/  IADD3 R32, R34, R0, RZ ;  /* 0x0000000022207210 */ /* 0x000fc60007ffe0ff */
[----:B------:R-:W2:Y:S04]  /*19d20*/  LDL R8, [R8] ;  /* 0x0000000008087983 */ /* 0x000ea80000100800 */
[----:B------:R-:W2:Y:S01]  /*19d30*/  LDL R15, [R15] ;  /* 0x000000000f0f7983 */ /* 0x000ea20000100800 */
[----:B------:R-:W-:-:S03]  /*19d40*/  IADD3 R45, R32, R0, RZ ;  /* 0x00000000202d7210 */ /* 0x000fc60007ffe0ff */
[----:B------:R-:W2:Y:S02]  /*19d50*/  LDL R12, [R34] ;  /* 0x00000000220c7983 */ /* 0x000ea40000100800 */
[----:B-1----:R-:W-:Y:S02]  /*19d60*/  IMAD.IADD R25, R45, 0x1, R0 ;  /* 0x000000012d197824 */ /* 0x002fe400078e0200 */
[----:B------:R0:W2:Y:S04]  /*19d70*/  LDL R13, [R32] ;  /* 0x00000000200d7983 */ /* 0x0000a80000100800 */
[----:B------:R-:W2:Y:S04]  /*19d80*/  LDL R0, [R45] ;  /* 0x000000002d007983 */ /* 0x000ea80000100800 */
[----:B------:R-:W2:Y:S01]  /*19d90*/  LDL R25, [R25] ;  /* 0x0000000019197983 */ /* 0x000ea20000100800 */
[----:B------:R-:W-:-:S02]  /*19da0*/  MOV R26, R5 ;  /* 0x00000005001a7202 */ /* 0x000fc40000000f00 */
[----:B------:R-:W-:Y:S01]  /*19db0*/  @P0 MOV R26, R7 ;  /* 0x00000007001a0202 */ /* 0x000fe20000000f00 */
[----:B------:R-:W-:Y:S01]  /*19dc0*/  IMAD.MOV.U32 R7, RZ, RZ, 0x3bc6a26b ;  /* 0x3bc6a26bff077424 */ /* 0x000fe200078e00ff */
[----:B------:R-:W-:Y:S02]  /*19dd0*/  FSET.BF.LEU.FTZ.AND R38, |R5|, 1, PT ;  /* 0x3f8000000526780a */ /* 0x000fe4000381b200 */
[----:B------:R-:W-:-:S03]  /*19de0*/  @P0 MOV R7, 0x4c5914c6 ;  /* 0x4c5914c600070802 */ /* 0x000fc60000000f00 */
        /* <DEDUP_REMOVED lines=9> */
[----:B--2---:R-:W-:-:S03]  /*19e80*/  FFMA.FTZ R10, R10, R26, R33 ;  /* 0x0000001a0a0a7223 */ /* 0x004fc60000010021 */
[-C--:B------:R-:W-:Y:S01]  /*19e90*/  FFMA.FTZ R29, R32, R26.reuse, R29 ;  /* 0x0000001a201d7223 */ /* 0x080fe2000001001d */
[----:B------:R-:W-:-:S03]  /*19ea0*/  FFMA.FTZ R10, R10, R26, R27 ;  /* 0x0000001a0a0a7223 */ /* 0x000fc6000001001b */
[-C--:B------:R-:W-:Y:S01]  /*19eb0*/  FFMA.FTZ R29, R29, R26.reuse, R24 ;  /* 0x0000001a1d1d7223 */ /* 0x080fe20000010018 */
[----:B------:R-:W-:-:S03]  /*19ec0*/  FFMA.FTZ R10, R10, R26, R23 ;  /* 0x0000001a0a0a7223 */ /* 0x000fc60000010017 */
[-C--:B------:R-:W-:Y:S01]  /*19ed0*/  FFMA.FTZ R29, R29, R26.reuse, R22 ;  /* 0x0000001a1d1d7223 */ /* 0x080fe20000010016 */
[----:B0-----:R-:W-:Y:S01]  /*19ee0*/  @P0 FMUL.FTZ R22, RZ, R7 ;  /* 0x00000007ff160220 */ /* 0x001fe20000410000 */
[----:B------:R-:W-:Y:S01]  /*19ef0*/  FADD.FTZ R7, R5, 6.0246801376342773438 ;  /* 0x40c0ca2e05077421 */ /* 0x000fe20000010000 */
[-C--:B------:R-:W-:Y:S01]  /*19f00*/  FFMA.FTZ R19, R10, R26.reuse, R19 ;  /* 0x0000001a0a137223 */ /* 0x080fe20000010013 */
[----:B------:R-:W-:-:S03]  /*19f10*/  FFMA.FTZ R18, R29, R26, R18 ;  /* 0x0000001a1d127223 */ /* 0x000fc60000010012 */
[-C--:B------:R-:W-:Y:S01]  /*19f20*/  FFMA.FTZ R19, R19, R26.reuse, R16 ;  /* 0x0000001a13137223 */ /* 0x080fe20000010010 */
        /* <DEDUP_REMOVED lines=62> */
.L_x_1442:
[----:B------:R-:W-:Y:S05]  /*1a310*/  BSYNC B3 ;  /* 0x0000000000037941 */ /* 0x000fea0003800000 */
.L_x_1441:
        /* <DEDUP_REMOVED lines=20> */
.L_x_1444:
[----:B------:R-:W-:Y:S05]  /*1a460*/  BSYNC B5 ;  /* 0x0000000000057941 */ /* 0x000fea0003800000 */
.L_x_1443:
        /* <DEDUP_REMOVED lines=62> */
.L_x_1446:
[----:B------:R-:W-:Y:S05]  /*1a850*/  BSYNC B3 ;  /* 0x0000000000037941 */ /* 0x000fea0003800000 */
.L_x_1445:
[----:B0-----:R-:W-:Y:S01]  /*1a860*/  DMUL R14, R14, R8 ;  /* 0x000000080e0e7228 */ /* 0x001fe20000000000 */
[----:B------:R-:W-:Y:S01]  /*1a870*/  UMOV UR8, 0xf0000000 ;  /* 0xf000000000087882 */ /* 0x000fe20000000000 */
[----:B------:R-:W-:-:S04]  /*1a880*/  UMOV UR9, 0x380fffff ;  /* 0x380fffff00097882 */ /* 0x000fc80000000000 */
[----:B------:R-:W0:Y:S02]  /*1a890*/  F2F.F32.F64 R8, R14 ;  /* 0x0000000e00087310 */ /* 0x000e240000301000 */
[----:B------:R-:W-:-:S14]  /*1a8a0*/  DSETP.GEU.AND P0, PT, |R14|, UR8, PT ;  /* 0x000000080e007e2a */ /* 0x000fdc000bf0e200 */
[----:B0-----:R-:W-:Y:S01]  /*1a8b0*/  @!P0 FMUL R8, R8, 1.175494350822287508e-38 ;  /* 0x0080000008088820 */ /* 0x001fe20000400000 */
[----:B------:R-:W-:Y:S06]  /*1a8c0*/  BRA `(.L_x_1447) ;  /* 0x0000000c00a47947 */ /* 0x000fec0003800000 */
.L_x_1440:
        /* <DEDUP_REMOVED lines=10> */
.L_x_1439:
        /* <DEDUP_REMOVED lines=45> */
.L_x_1450:
        /* <DEDUP_REMOVED lines=13> */
.L_x_1449:
        /* <DEDUP_REMOVED lines=15> */
.L_x_1452:
        /* <DEDUP_REMOVED lines=16> */
.L_x_1453:
        /* <DEDUP_REMOVED lines=36> */
.L_x_1451:
[----:B------:R-:W-:Y:S05]  /*1b140*/  BSYNC B3 ;  /* 0x0000000000037941 */ /* 0x000fea0003800000 */
.L_x_1448:
        /* <DEDUP_REMOVED lines=20> */
[----:B------:R-:W-:-:S05]  /*1b290*/  IMAD.MOV.U32 R10, RZ, RZ, 0x3c0885e4 ;  /* 0x3c0885e4ff0a7424 */ /* 0x000fca00078e00ff */
[----:B------:R-:W-:Y:S01]  /*1b2a0*/  @P1 MOV R12, 0x37cbac00 ;  /* 0x37cbac00000c1802 */ /* 0x000fe20000000f00 */
[C---:B------:R-:W-:Y:S01]  /*1b2b0*/  FMUL.FTZ R13, R11.reuse, R11 ;  /* 0x0000000b0b0d7220 */ /* 0x040fe20000410000 */
[----:B------:R-:W-:Y:S02]  /*1b2c0*/  FSEL R0, R11, 1, !P1 ;  /* 0x3f8000000b007808 */ /* 0x000fe40004800000 */
[----:B------:R-:W-:Y:S01]  /*1b2d0*/  FSEL R10, R10, 0.041666727513074874878, !P1 ;  /* 0x3d2aaabb0a0a7808 */ /* 0x000fe20004800000 */
        /* <DEDUP_REMOVED lines=36> */
.L_x_1456:
        /* <DEDUP_REMOVED lines=27> */
.L_x_1455:
[----:B------:R-:W-:Y:S05]  /*1b6d0*/  BSYNC B3 ;  /* 0x0000000000037941 */ /* 0x000fea0003800000 */
.L_x_1454:
        /* <DEDUP_REMOVED lines=8> */
.L_x_1447:
[----:B------:R-:W-:Y:S05]  /*1b760*/  BSYNC B4 ;  /* 0x0000000000047941 */ /* 0x000fea0003800000 */
.L_x_1438:
[----:B-1----:R-:W-:Y:S02]  /*1b770*/  FSETP.NEU.FTZ.AND P0, PT, R8, RZ, PT ;  /* 0x000000ff0800720b */ /* 0x002fe40003f1d000 */
[----:B------:R-:W-:-:S11]  /*1b780*/  MOV R7, RZ ;  /* 0x000000ff00077202 */ /* 0x000fd60000000f00 */
[----:B------:R-:W-:Y:S05]  /*1b790*/  @!P0 BRA `(.L_x_1339) ;  /* 0x000000dc00f48947 */ /* 0x000fea0003800000 */
[----:B------:R-:W-:Y:S01]  /*1b7a0*/  FADD.FTZ R5, -R5, 1 ;  /* 0x3f80000005057421 */ /* 0x000fe20000010100 */
[C---:B------:R-:W-:Y:S01]  /*1b7b0*/  FADD.FTZ R10, R28.reuse, 1 ;  /* 0x3f8000001c0a7421 */ /* 0x040fe20000010000 */
[----:B------:R-:W-:Y:S01]  /*1b7c0*/  HFMA2.MMA R12, -RZ, RZ, 0, 0 ;  /* 0x00000000ff0c7435 */ /* 0x000fe200000001ff */
[----:B------:R-:W-:Y:S01]  /*1b7d0*/  BSSY B3, `(.L_x_1457) ;  /* 0x0000026000037945 */ /* 0x000fe20003800000 */
[----:B0-----:R-:W-:Y:S01]  /*1b7e0*/  FADD.FTZ R0, R28, R5 ;  /* 0x000000051c007221 */ /* 0x001fe20000010000 */
[----:B------:R-:W-:Y:S01]  /*1b7f0*/  IMAD.MOV.U32 R11, RZ, RZ, RZ ;  /* 0x000000ffff0b7224 */ /* 0x000fe200078e00ff */
[----:B------:R-:W-:Y:S02]  /*1b800*/  MOV R13, 0x3f800000 ;  /* 0x3f800000000d7802 */ /* 0x000fe40000000f00 */
[----:B------:R-:W-:-:S04]  /*1b810*/  FADD.FTZ R7, R0, 1 ;  /* 0x3f80000000077421 */ /* 0x000fc80000010000 */
[----:B------:R-:W-:-:S04]  /*1b820*/  FMUL.FTZ R0, R28, R7 ;  /* 0x000000071c007220 */ /* 0x000fc80000410000 */
[----:B------:R-:W0:Y:S02]  /*1b830*/  MUFU.RCP R9, R0 ;  /* 0x0000000000097308 */ /* 0x000e240000001000 */
[----:B0-----:R-:W-:-:S07]  /*1b840*/  FMUL.FTZ R9, R10, R9 ;  /* 0x000000090a097220 */ /* 0x001fce0000410000 */
.L_x_1458:
        /* <DEDUP_REMOVED lines=9> */
[----:B------:R-:W-:Y:S01]  /*1b8e0*/  FFMA.FTZ R14, R10, R7, -R13 ;  /* 0x000000070a0e7223 */ /* 0x000fe2000001080d */
[----:B------:R-:W-:-:S03]  /*1b8f0*/  MOV R13, 0x3f800000 ;  /* 0x3f800000000d7802 */ /* 0x000fc60000000f00 */
[----:B------:R-:W-:Y:S02]  /*1b900*/  FSETP.NEU.FTZ.AND P1, PT, R15, RZ, PT ;  /* 0x000000ff0f00720b */ /* 0x000fe40003f3d000 */
[----:B------:R-:W-:-:S11]  /*1b910*/  FSETP.GT.FTZ.AND P2, PT, |R14|, 16777216, PT ;  /* 0x4b8000000e00780b */ /* 0x000fd60003f54200 */
[----:B------:R0:W1:Y:S02]  /*1b920*/  @P1 MUFU.RCP R17, R15 ;  /* 0x0000000f00111308 */ /* 0x0000640000001000 */
[----:B------:R-:W-:Y:S01]  /*1b930*/  @P2 FMUL.FTZ R0, R0, 5.9604644775390625e-08 ;  /* 0x3380000000002820 */ /* 0x000fe20000410000 */
[----:B------:R-:W-:-:S04]  /*1b940*/  @P2 FMUL.FTZ R10, R10, 5.9604644775390625e-08 ;  /* 0x338000000a0a2820 */ /* 0x000fc80000410000 */
[----:B------:R-:W-:Y:S01]  /*1b950*/  MOV R28, R0 ;  /* 0x00000000001c7202 */ /* 0x000fe20000000f00 */
[----:B0-----:R-:W-:-:S05]  /*1b960*/  @P2 FMUL.FTZ R15, R15, 5.9604644775390625e-08 ;  /* 0x338000000f0f2820 */ /* 0x001fca0000410000 */
[----:B------:R-:W-:Y:S01]  /*1b970*/  MOV R0, R15 ;  /* 0x0000000f00007202 */ /* 0x000fe20000000f00 */
[C---:B-1----:R-:W-:Y:S01]  /*1b980*/  @P1 FMUL.FTZ R16, R14.reuse, R17 ;  /* 0x000000110e101220 */ /* 0x042fe20000410000 */
[----:B------:R-:W-:-:S03]  /*1b990*/  @P2 FMUL.FTZ R14, R14, 5.9604644775390625e-08 ;  /* 0x338000000e0e2820 */ /* 0x000fc60000410000 */
[----:B------:R-:W0:Y:S01]  /*1b9a0*/  @P1 MUFU.RCP R18, R16 ;  /* 0x0000001000121308 */ /* 0x000e220000001000 */
[----:B------:R-:W-:Y:S01]  /*1b9b0*/  @P1 FADD.FTZ R17, R9, -R16 ;  /* 0x8000001009111221 */ /* 0x000fe20000010000 */
[----:B------:R-:W-:-:S03]  /*1b9c0*/  @P1 MOV R9, R16 ;  /* 0x0000001000091202 */ /* 0x000fc60000000f00 */
[----:B0-----:R-:W-:-:S04]  /*1b9d0*/  @P1 FMUL.FTZ R17, R17, R18 ;  /* 0x0000001211111220 */ /* 0x001fc80000410000 */
[----:B------:R-:W-:-:S05]  /*1b9e0*/  @P1 FADD.FTZ R13, |R17|, -RZ ;  /* 0x800000ff110d1221 */ /* 0x000fca0000010200 */
[----:B------:R-:W-:Y:S01]  /*1b9f0*/  FSETP.GTU.FTZ.AND P0, PT, R13, 5.9604644775390625e-08, PT ;  /* 0x338000000d00780b */ /* 0x000fe20003f1c000 */
[----:B------:R-:W-:Y:S01]  /*1ba00*/  IMAD.MOV.U32 R13, RZ, RZ, R10 ;  /* 0x000000ffff0d7224 */ /* 0x000fe200078e000a */
[----:B------:R-:W-:-:S11]  /*1ba10*/  MOV R10, R14 ;  /* 0x0000000e000a7202 */ /* 0x000fd60000000f00 */
[----:B------:R-:W-:Y:S05]  /*1ba20*/  @P0 BRA P3, `(.L_x_1458) ;  /* 0xfffffffc00880947 */ /* 0x000fea000183ffff */
[----:B------:R-:W-:Y:S05]  /*1ba30*/  BSYNC B3 ;  /* 0x0000000000037941 */ /* 0x000fea0003800000 */
.L_x_1457:
[----:B------:R-:W-:Y:S01]  /*1ba40*/  FMUL.FTZ R7, R9, R8 ;  /* 0x0000000809077220 */ /* 0x000fe20000410000 */
[----:B------:R-:W-:Y:S06]  /*1ba50*/  BRA `(.L_x_1339) ;  /* 0x000000dc00447947 */ /* 0x000fec0003800000 */
.L_x_1437:
        /* <DEDUP_REMOVED lines=8> */
[----:B------:R-:W-:Y:S01]  /*1bae0*/  STL [R1+0x13bc], R0 ;  /* 0x0013bc0001007387 */ /* 0x000fe20000100800 */
        /* <DEDUP_REMOVED lines=8> */
[----:B------:R-:W-:Y:S01]  /*1bb70*/  @P0 IADD3 R27, R8, 0x9f4, RZ ;  /* 0x000009f4081b0810 */ /* 0x000fe20007ffe0ff */
[----:B------:R-:W-:Y:S01]  /*1bb80*/  IMAD.MOV.U32 R38, RZ, RZ, 0x4d0fed36 ;  /* 0x4d0fed36ff267424 */ /* 0x000fe200078e00ff */
[----:B------:R-:W-:Y:S01]  /*1bb90*/  MOV R22, 0x4b5edd0a ;  /* 0x4b5edd0a00167802 */ /* 0x000fe20000000f00 */
[----:B------:R2:W-:Y:S01]  /*1bba0*/  STL.64 [R1+0x9f8], R10 ;  /* 0x0009f80a01007387 */ /* 0x0005e20000100a00 */
[----:B------:R-:W-:-:S02]  /*1bbb0*/  MOV R24, 0x4ca4b97f ;  /* 0x4ca4b97f00187802 */ /* 0x000fc40000000f00 */
[----:B------:R-:W-:Y:S01]  /*1bbc0*/  MOV R25, 0x4cc5f8af ;  /* 0x4cc5f8af00197802 */ /* 0x000fe20000000f00 */
[----:B0-----:R-:W-:Y:S01]  /*1bbd0*/  IMAD.MOV.U32 R19, RZ, RZ, 0x1 ;  /* 0x00000001ff137424 */ /* 0x001fe200078e00ff */
[----:B------:R-:W-:Y:S01]  /*1bbe0*/  @P0 MOV R19, 0xffffffff ;  /* 0xffffffff00130802 */ /* 0x000fe20000000f00 */
[----:B------:R0:W-:Y:S01]  /*1bbf0*/  STL.64 [R1+0xa08], R16 ;  /* 0x000a081001007387 */ /* 0x0001e20000100a00 */
[----:B------:R-:W-:Y:S02]  /*1bc00*/  MOV R33, 0x44f0a000 ;  /* 0x44f0a00000217802 */ /* 0x000fe40000000f00 */
[----:B-1----:R-:W-:Y:S01]  /*1bc10*/  MOV R12, 0x4a20fbd8 ;  /* 0x4a20fbd8000c7802 */ /* 0x002fe20000000f00 */
[----:B------:R-:W-:Y:S01]  /*1bc20*/  IMAD.SHL.U32 R0, R19, 0x4, RZ ;  /* 0x0000000413007824 */ /* 0x000fe200078e00ff */
[----:B------:R-:W-:Y:S01]  /*1bc30*/  MOV R13, 0x4b4b8b8f ;  /* 0x4b4b8b8f000d7802 */ /* 0x000fe20000000f00 */
[----:B--2---:R-:W-:Y:S01]  /*1bc40*/  IMAD.MOV.U32 R11, RZ, RZ, 0x48ae85e0 ;  /* 0x48ae85e0ff0b7424 */ /* 0x004fe200078e00ff */
[----:B------:R-:W-:Y:S01]  /*1bc50*/  MOV R10, 0x46ff3c00 ;  /* 0x46ff3c00000a7802 */ /* 0x000fe20000000f00 */
[----:B------:R1:W-:Y:S01]  /*1bc60*/  STL.64 [R1+0xa18], R22 ;  /* 0x000a181601007387 */ /* 0x0003e20000100a00 */
[----:B------:R-:W-:-:S02]  /*1bc70*/  IADD3 R9, R27, R0, RZ ;  /* 0x000000001b097210 */ /* 0x000fc40007ffe0ff */
[----:B------:R-:W-:Y:S01]  /*1bc80*/  MOV R34, 0x4c2f75b4 ;  /* 0x4c2f75b400227802 */ /* 0x000fe20000000f00 */
[----:B------:R2:W-:Y:S01]  /*1bc90*/  STL.64 [R1+0x13d0], R12 ;  /* 0x0013d00c01007387 */ /* 0x0005e20000100a00 */
[----:B0-----:R-:W-:Y:S02]  /*1bca0*/  IADD3 R17, R9, R0, RZ ;  /* 0x0000000009117210 */ /* 0x001fe40007ffe0ff */
[----:B------:R-:W-:Y:S01]  /*1bcb0*/  MOV R35, 0x4cc8c38c ;  /* 0x4cc8c38c00237802 */ /* 0x000fe20000000f00 */
[----:B------:R0:W-:Y:S01]  /*1bcc0*/  STL.64 [R1+0x13c8], R10 ;  /* 0x0013c80a01007387 */ /* 0x0001e20000100a00 */
[----:B------:R-:W-:Y:S02]  /*1bcd0*/  MOV R39, 0x4ce5eb4c ;  /* 0x4ce5eb4c00277802 */ /* 0x000fe40000000f00 */
[----:B------:R-:W-:Y:S01]  /*1bce0*/  MOV R16, 0x4c5914c6 ;  /* 0x4c5914c600107802 */ /* 0x000fe20000000f00 */
[----:B-1----:R-:W-:Y:S01]  /*1bcf0*/  IMAD.MOV.U32 R22, RZ, RZ, 0x4c184540 ;  /* 0x4c184540ff167424 */ /* 0x002fe200078e00ff */
[----:B------:R-:W-:Y:S01]  /*1bd00*/  MOV R23, RZ ;  /* 0x000000ff00177202 */ /* 0x000fe20000000f00 */
[----:B------:R-:W-:Y:S01]  /*1bd10*/  STL.64 [R1+0xa20], R24 ;  /* 0x000a201801007387 */ /* 0x000fe20000100a00 */
[----:B--2---:R-:W-:Y:S01]  /*1bd20*/  IMAD.MOV.U32 R12, RZ, RZ, RZ ;  /* 0x000000ffff0c7224 */ /* 0x004fe200078e00ff */
[----:B------:R-:W-:-:S02]  /*1bd30*/  @P0 MOV R12, 0xc ;  /* 0x0000000c000c0802 */ /* 0x000fc40000000f00 */
[----:B------:R-:W-:Y:S01]  /*1bd40*/  STL.64 [R1+0x13c0], R32 ;  /* 0x0013c02001007387 */ /* 0x000fe20000100a00 */
[----:B0-----:R-:W-:Y:S01]  /*1bd50*/  IMAD.IADD R11, R17, 0x1, R0 ;  /* 0x00000001110b7824 */ /* 0x001fe200078e0200 */
[----:B------:R-:W-:Y:S02]  /*1bd60*/  IADD3 R19, R12, R19, RZ ;  /* 0x000000130c137210 */ /* 0x000fe40007ffe0ff */
[----:B------:R-:W-:Y:S04]  /*1bd70*/  STL.64 [R1+0x13d8], R34 ;  /* 0x0013d82201007387 */ /* 0x000fe80000100a00 */
        /* <DEDUP_REMOVED lines=12> */
[----:B------:R0:W5:Y:S01]  /*1be40*/  LDL R37, [R15] ;  /* 0x000000000f257983 */ /* 0x0001620000100800 */
[-C--:B------:R-:W-:Y:S01]  /*1be50*/  IADD3 R29, R35, R0.reuse, RZ ;  /* 0x00000000231d7210 */ /* 0x080fe20007ffe0ff */
[----:B------:R-:W-:Y:S02]  /*1be60*/  IMAD.IADD R27, R33, 0x1, R0 ;  /* 0x00000001211b7824 */ /* 0x000fe400078e0200 */
[----:B------:R2:W5:Y:S04]  /*1be70*/  LDL R43, [R19] ;  /* 0x00000000132b7983 */ /* 0x0005680000100800 */
[----:B------:R2:W5:Y:S01]  /*1be80*/  LDL R41, [R13] ;  /* 0x000000000d297983 */ /* 0x0005620000100800 */
[----:B0-----:R-:W-:-:S03]  /*1be90*/  IADD3 R15, R29, R0, RZ ;  /* 0x000000001d0f7210 */ /* 0x001fc60007ffe0ff */
[----:B------:R-:W5:Y:S01]  /*1bea0*/  LDL R39, [R39] ;  /* 0x0000000027277983 */ /* 0x000f620000100800 */
[----:B-1----:R-:W-:-:S03]  /*1beb0*/  IADD3 R23, R27, R0, RZ ;  /* 0x000000001b177210 */ /* 0x002fc60007ffe0ff */
[----:B------:R-:W5:Y:S01]  /*1bec0*/  LDL R35, [R35] ;  /* 0x0000000023237983 */ /* 0x000f620000100800 */
[----:B------:R-:W-:Y:S01]  /*1bed0*/  IMAD.IADD R25, R15, 0x1, R0 ;  /* 0x000000010f197824 */ /* 0x000fe200078e0200 */
[-C--:B--2---:R-:W-:Y:S02]  /*1bee0*/  IADD3 R19, R23, R0.reuse, RZ ;  /* 0x0000000017137210 */ /* 0x084fe40007ffe0ff */
[----:B------:R-:W2:Y:S04]  /*1bef0*/  LDL R33, [R33] ;  /* 0x0000000021217983 */ /* 0x000ea80000100800 */
[----:B------:R-:W2:Y:S01]  /*1bf00*/  LDL R29, [R29] ;  /* 0x000000001d1d7983 */ /* 0x000ea20000100800 */
[----:B------:R-:W-:-:S03]  /*1bf10*/  IADD3 R13, R25, R0, RZ ;  /* 0x00000000190d7210 */ /* 0x000fc60007ffe0ff */
[----:B------:R-:W2:Y:S01]  /*1bf20*/  LDL R27, [R27] ;  /* 0x000000001b1b7983 */ /* 0x000ea20000100800 */
[----:B------:R-:W-:-:S03]  /*1bf30*/  IMAD.IADD R16, R19, 0x1, R0 ;  /* 0x0000000113107824 */ /* 0x000fc600078e0200 */
[----:B------:R0:W2:Y:S01]  /*1bf40*/  LDL R24, [R15] ;  /* 0x000000000f187983 */ /* 0x0000a20000100800 */
[----:B------:R-:W-:-:S03]  /*1bf50*/  IADD3 R17, R13, R0, RZ ;  /* 0x000000000d117210 */ /* 0x000fc60007ffe0ff */
[----:B------:R-:W2:Y:S04]  /*1bf60*/  LDL R23, [R23] ;  /* 0x0000000017177983 */ /* 0x000ea80000100800 */
[----:B------:R1:W2:Y:S01]  /*1bf70*/  LDL R22, [R25] ;  /* 0x0000000019167983 */ /* 0x0002a20000100800 */
[-C--:B------:R-:W-:Y:S01]  /*1bf80*/  IADD3 R8, R16, R0.reuse, RZ ;  /* 0x0000000010087210 */ /* 0x080fe20007ffe0ff */
[----:B0-----:R-:W-:Y:S02]  /*1bf90*/  IMAD.IADD R15, R17, 0x1, R0 ;  /* 0x00000001110f7824 */ /* 0x001fe400078e0200 */
[----:B------:R-:W2:Y:S04]  /*1bfa0*/  LDL R19, [R19] ;  /* 0x0000000013137983 */ /* 0x000ea80000100800 */
[----:B------:R-:W2:Y:S01]  /*1bfb0*/  LDL R18, [R13] ;  /* 0x000000000d127983 */ /* 0x000ea20000100800 */
[----:B------:R-:W-:-:S03]  /*1bfc0*/  IADD3 R34, R8, R0, RZ ;  /* 0x0000000008227210 */ /* 0x000fc60007ffe0ff */
[----:B------:R-:W2:Y:S04]  /*1bfd0*/  LDL R16, [R16] ;  /* 0x0000000010107983 */ /* 0x000ea80000100800 */
[----:B------:R-:W2:Y:S01]  /*1bfe0*/  LDL R17, [R17] ;  /* 0x0000000011117983 */ /* 0x000ea20000100800 */
[----:B------:R-:W-:-:S03]  /*1bff0*/  IADD3 R32, R34, R0, RZ ;  /* 0x0000000022207210 */ /* 0x000fc60007ffe0ff */
[----:B------:R-:W2:Y:S04]  /*1c000*/  LDL R8, [R8] ;  /* 0x0000000008087983 */ /* 0x000ea80000100800 */
[----:B------:R-:W2:Y:S01]  /*1c010*/  LDL R15, [R15] ;  /* 0x000000000f0f7983 */ /* 0x000ea20000100800 */
[----:B------:R-:W-:-:S03]  /*1c020*/  IMAD.IADD R45, R32, 0x1, R0 ;  /* 0x00000001202d7824 */ /* 0x000fc600078e0200 */
[----:B------:R-:W2:Y:S02]  /*1c030*/  LDL R12, [R34] ;  /* 0x00000000220c7983 */ /* 0x000ea40000100800 */
[----:B-1----:R-:W-:Y:S02]  /*1c040*/  IADD3 R25, R45, R0, RZ ;  /* 0x000000002d197210 */ /* 0x002fe40007ffe0ff */
[----:B------:R0:W2:Y:S04]  /*1c050*/  LDL R13, [R32] ;  /* 0x00000000200d7983 */ /* 0x0000a80000100800 */
        /* <DEDUP_REMOVED lines=89> */
.L_x_1463:
[----:B------:R-:W-:Y:S05]  /*1c5f0*/  BSYNC B3 ;  /* 0x0000000000037941 */ /* 0x000fea0003800000 */
.L_x_1462:
        /* <DEDUP_REMOVED lines=20> */
.L_x_1465:
[----:B------:R-:W-:Y:S05]  /*1c740*/  BSYNC B5 ;  /* 0x0000000000057941 */ /* 0x000fea0003800000 */
.L_x_1464:
        /* <DEDUP_REMOVED lines=62> */
.L_x_1467:
[----:B------:R-:W-:Y:S05]  /*1cb30*/  BSYNC B3 ;  /* 0x0000000000037941 */ /* 0x000fea0003800000 */
.L_x_1466:
[----:B0-----:R-:W-:Y:S01]  /*1cb40*/  DMUL R14, R14, R8 ;  /* 0x000000080e0e7228 */ /* 0x001fe20000000000 */
[----:B------:R-:W-:Y:S01]  /*1cb50*/  UMOV UR8, 0xf0000000 ;  /* 0xf000000000087882 */ /* 0x000fe20000000000 */
[----:B------:R-:W-:-:S04]  /*1cb60*/  UMOV UR9, 0x380fffff ;  /* 0x380fffff00097882 */ /* 0x000fc80000000000 */
[----:B------:R-:W0:Y:S02]  /*1cb70*/  F2F.F32.F64 R8, R14 ;  /* 0x0000000e00087310 */ /* 0x000e240000301000 */
[----:B------:R-:W-:-:S14]  /*1cb80*/  DSETP.GEU.AND P0, PT, |R14|, UR8, PT ;  /* 0x000000080e007e2a */ /* 0x000fdc000bf0e200 */
[----:B0-----:R-:W-:Y:S01]  /*1cb90*/  @!P0 FMUL R8, R8, 1.175494350822287508e-38 ;  /* 0x0080000008088820 */ /* 0x001fe20000400000 */
[----:B------:R-:W-:Y:S06]  /*1cba0*/  BRA `(.L_x_1468) ;  /* 0x0000000c00a07947 */ /* 0x000fec0003800000 */
.L_x_1461:
        /* <DEDUP_REMOVED lines=10> */
.L_x_1460:
        /* <DEDUP_REMOVED lines=45> */
.L_x_1471:
        /* <DEDUP_REMOVED lines=13> */
.L_x_1470:
        /* <DEDUP_REMOVED lines=15> */
.L_x_1473:
        /* <DEDUP_REMOVED lines=16> */
.L_x_1474:
        /* <DEDUP_REMOVED lines=36> */
.L_x_1472:
[----:B------:R-:W-:Y:S05]  /*1d420*/  BSYNC B3 ;  /* 0x0000000000037941 */ /* 0x000fea0003800000 */
.L_x_1469:
        /* <DEDUP_REMOVED lines=23> */
[----:B------:R-:W-:Y:S01]  /*1d5a0*/  FSEL R0, R11, 1, !P1 ;  /* 0x3f8000000b007808 */ /* 0x000fe20004800000 */
[----:B------:R-:W-:Y:S02]  /*1d5b0*/  IMAD.MOV.U32 R11, RZ, RZ, 0x3e055027 ;  /* 0x3e055027ff0b7424 */ /* 0x000fe400078e00ff */
[----:B------:R-:W-:Y:S01]  /*1d5c0*/  @P1 FFMA.FTZ R9, R13, R12, -0.0013887860113754868507 ;  /* 0xbab607ed0d091423 */ /* 0x000fe2000001000c */
[----:B------:R-:W-:Y:S02]  /*1d5d0*/  FSEL R12, -R14, -0.4999999701976776123, !P1 ;  /* 0xbeffffff0e0c7808 */ /* 0x000fe40004800100 */
[----:B------:R-:W-:-:S05]  /*1d5e0*/  FSEL R10, R10, 0.041666727513074874878, !P1 ;  /* 0x3d2aaabb0a0a7808 */ /* 0x000fca0004800000 */
        /* <DEDUP_REMOVED lines=33> */
.L_x_1477:
        /* <DEDUP_REMOVED lines=26> */
.L_x_1476:
[----:B------:R-:W-:Y:S05]  /*1d9a0*/  BSYNC B3 ;  /* 0x0000000000037941 */ /* 0x000fea0003800000 */
.L_x_1475:
        /* <DEDUP_REMOVED lines=8> */
.L_x_1468:
[----:B------:R-:W-:Y:S05]  /*1da30*/  BSYNC B4 ;  /* 0x0000000000047941 */ /* 0x000fea0003800000 */
.L_x_1459:
        /* <DEDUP_REMOVED lines=9> */
.L_x_1481:
        /* <DEDUP_REMOVED lines=11> */
.L_x_1480:
[----:B------:R-:W0:Y:S01]  /*1db80*/  MUFU.RCP R0, R5 ;  /* 0x0000000500007308 */ /* 0x000e220000001000 */
[----:B------:R-:W-:-:S04]  /*1db90*/  FMUL.FTZ R7, R10, R8 ;  /* 0x000000080a077220 */ /* 0x000fc80000410000 */
[----:B0-----:R-:W-:-:S07]  /*1dba0*/  FMUL.FTZ R7, R7, R0 ;  /* 0x0000000007077220 */ /* 0x001fce0000410000 */
.L_x_1479:
[----:B------:R-:W-:Y:S05]  /*1dbb0*/  BSYNC B3 ;  /* 0x0000000000037941 */ /* 0x000fea0003800000 */
.L_x_1478:
[----:B------:R-:W-:Y:S01]  /*1dbc0*/  FADD.FTZ R7, -R7, 1 ;  /* 0x3f80000007077421 */ /* 0x000fe20000010100 */
[----:B------:R-:W-:Y:S06]  /*1dbd0*/  BRA `(.L_x_1339) ;  /* 0x000000b800e47947 */ /* 0x000fec0003800000 */
.L_x_1344:
        /* <DEDUP_REMOVED lines=20> */
[----:B------:R0:W-:Y:S01]  /*1dd20*/  STL.64 [R1+0x9f8], R10 ;  /* 0x0009f80a01007387 */ /* 0x0001e20000100a00 */
[----:B------:R-:W-:Y:S01]  /*1dd30*/  IMAD.MOV.U32 R23, RZ, RZ, -0x4e696f34 ;  /* 0xb19690ccff177424 */ /* 0x000fe200078e00ff */
[----:B-1----:R-:W-:Y:S01]  /*1dd40*/  MOV R17, 0xa6141ff4 ;  /* 0xa6141ff400117802 */ /* 0x002fe20000000f00 */
[----:B------:R-:W-:Y:S01]  /*1dd50*/  IMAD.MOV.U32 R16, RZ, RZ, 0x2900827e ;  /* 0x2900827eff107424 */ /* 0x000fe200078e00ff */
[----:B------:R1:W-:Y:S01]  /*1dd60*/  STL.64 [R1+0xa00], R12 ;  /* 0x000a000c01007387 */ /* 0x0003e20000100a00 */
[----:B------:R-:W-:Y:S01]  /*1dd70*/  MOV R0, 0x3ef9425d ;  /* 0x3ef9425d00007802 */ /* 0x000fe20000000f00 */
[----:B--2---:R-:W-:Y:S01]  /*1dd80*/  HFMA2.MMA R18, -RZ, RZ, -0.027557373046875, 72.625 ;  /* 0xa70e548aff127435 */ /* 0x004fe200000001ff */
[----:B------:R-:W-:Y:S01]  /*1dd90*/  IMAD.MOV.U32 R19, RZ, RZ, -0x450d462a ;  /* 0xbaf2b9d6ff137424 */ /* 0x000fe200078e00ff */
[----:B------:R2:W-:Y:S01]  /*1dda0*/  STL.64 [R1+0xa48], R14 ;  /* 0x000a480e01007387 */ /* 0x0005e20000100a00 */
[-C--:B------:R-:W-:Y:S01]  /*1ddb0*/  FMUL.FTZ R28, R28, R7.reuse ;  /* 0x000000071c1c7220 */ /* 0x080fe20000410000 */
[----:B------:R-:W-:Y:S01]  /*1ddc0*/  BSSY B3, `(.L_x_1482) ;  /* 0x00003da000037945 */ /* 0x000fe20003800000 */
[----:B------:R-:W-:Y:S01]  /*1ddd0*/  FMUL.FTZ R36, R36, R7 ;  /* 0x0000000724247220 */ /* 0x000fe20000410000 */
[----:B------:R3:W-:Y:S01]  /*1dde0*/  STL.64 [R1+0xa50], R16 ;  /* 0x000a501001007387 */ /* 0x0007e20000100a00 */
[----:B0-----:R-:W-:Y:S01]  /*1ddf0*/  IMAD.MOV.U32 R10, RZ, RZ, -0x517fc7ac ;  /* 0xae803854ff0a7424 */ /* 0x001fe200078e00ff */
[----:B------:R-:W-:Y:S01]  /*1de00*/  MOV R11, 0x2dd64a3b ;  /* 0x2dd64a3b000b7802 */ /* 0x000fe20000000f00 */
[----:B-1----:R-:W-:Y:S01]  /*1de10*/  HFMA2.MMA R12, -RZ, RZ, -0.0732421875, -1336 ;  /* 0xacb0e538ff0c7435 */ /* 0x002fe200000001ff */
[----:B------:R-:W-:Y:S01]  /*1de20*/  IMAD.MOV.U32 R13, RZ, RZ, 0x29f7cc00 ;  /* 0x29f7cc00ff0d7424 */ /* 0x000fe200078e00ff */
[----:B------:R0:W-:Y:S01]  /*1de30*/  STL.64 [R1+0xa58], R18 ;  /* 0x000a581201007387 */ /* 0x0001e20000100a00 */
[----:B------:R-:W-:Y:S01]  /*1de40*/  FSETP.GT.FTZ.AND P0, PT, R28, 1, PT ;  /* 0x3f8000001c00780b */ /* 0x000fe20003f14000 */
[----:B--2---:R-:W-:Y:S01]  /*1de50*/  HFMA2.MMA R14, -RZ, RZ, -0.2332763671875, 0.000720977783203125 ;  /* 0xb37711e8ff0e7435 */ /* 0x004fe200000001ff */
[----:B------:R-:W-:Y:S01]  /*1de60*/  IMAD.MOV.U32 R15, RZ, RZ, 0x324d53d2 ;  /* 0x324d53d2ff0f7424 */ /* 0x000fe200078e00ff */
[----:B------:R1:W-:Y:S01]  /*1de70*/  STL.64 [R1+0xa20], R20 ;  /* 0x000a201401007387 */ /* 0x0003e20000100a00 */
[----:B---3--:R-:W-:Y:S01]  /*1de80*/  HFMA2.MMA R17, -RZ, RZ, -0.141845703125, -0.201904296875 ;  /* 0xb08ab276ff117435 */ /* 0x008fe200000001ff */
[----:B------:R-:W-:-:S02]  /*1de90*/  MOV R16, 0xad9a4fde ;  /* 0xad9a4fde00107802 */ /* 0x000fc40000000f00 */
[----:B------:R2:W-:Y:S04]  /*1dea0*/  STL.64 [R1+0xa38], R10 ;  /* 0x000a380a01007387 */ /* 0x0005e80000100a00 */
[----:B------:R3:W-:Y:S01]  /*1deb0*/  STL.64 [R1+0xa88], R14 ;  /* 0x000a880e01007387 */ /* 0x0007e20000100a00 */
[----:B0-----:R-:W-:Y:S01]  /*1dec0*/  IMAD.MOV.U32 R18, RZ, RZ, 0x2fe4da1a ;  /* 0x2fe4da1aff127424 */ /* 0x001fe200078e00ff */
[----:B------:R-:W-:Y:S02]  /*1ded0*/  MOV R19, 0xaebc5283 ;  /* 0xaebc528300137802 */ /* 0x000fe40000000f00 */
[----:B------:R0:W-:Y:S01]  /*1dee0*/  STL.64 [R1+0xa90], R16 ;  /* 0x000a901001007387 */ /* 0x0001e20000100a00 */
[----:B-1----:R-:W-:Y:S01]  /*1def0*/  HFMA2.MMA R21, -RZ, RZ, 0.89697265625, 533.5 ;  /* 0x3b2d602bff157435 */ /* 0x002fe200000001ff */
[----:B------:R-:W-:Y:S01]  /*1df00*/  MOV R20, 0xbb638e39 ;  /* 0xbb638e3900147802 */ /* 0x000fe20000000f00 */
[----:B--2---:R-:W-:Y:S01]  /*1df10*/  IMAD.MOV.U32 R10, RZ, RZ, -0x457e3585 ;  /* 0xba81ca7bff0a7424 */ /* 0x004fe200078e00ff */
[----:B------:R-:W-:Y:S01]  /*1df20*/  MOV R11, 0x3957c1a2 ;  /* 0x3957c1a2000b7802 */ /* 0x000fe20000000f00 */
[----:B------:R1:W-:Y:S01]  /*1df30*/  STL.64 [R1+0xa40], R12 ;  /* 0x000a400c01007387 */ /* 0x0003e20000100a00 */
[----:B---3--:R-:W-:Y:S01]  /*1df40*/  HFMA2.MMA R15, -RZ, RZ, -0.89794921875, -0.650390625 ;  /* 0xbb2fb934ff0f7435 */ /* 0x008fe200000001ff */
[----:B------:R-:W-:-:S02]  /*1df50*/  MOV R14, 0x3b877322 ;  /* 0x3b877322000e7802 */ /* 0x000fc40000000f00 */
[----:B------:R2:W-:Y:S01]  /*1df60*/  STL.64 [R1+0xa98], R18 ;  /* 0x000a981201007387 */ /* 0x0005e20000100a00 */
[----:B0-----:R-:W-:Y:S01]  /*1df70*/  HFMA2.MMA R16, -RZ, RZ, -0.60986328125, 0.046630859375 ;  /* 0xb8e129f8ff107435 */ /* 0x001fe200000001ff */
[----:B------:R-:W-:Y:S02]  /*1df80*/  IMAD.MOV.U32 R17, RZ, RZ, 0x385dfa1f ;  /* 0x385dfa1fff117424 */ /* 0x000fe400078e00ff */
        /* <DEDUP_REMOVED lines=570> */
[----:B------:R1:W-:Y:S01]  /*20330*/  STL.64 [R1+0x1070], R16 ;  /* 0x0010701001007387 */ /* 0x0003e20000100a00 */
[----:B--2---:R-:W-:-:S03]  /*20340*/  HFMA2.MMA R11, -RZ, RZ, 0.56494140625, 33664 ;  /* 0x3885781cff0b7435 */ /* 0x004fc600000001ff */
[----:B------:R2:W-:Y:S01]  /*20350*/  STL.64 [R1+0x1080], R18 ;  /* 0x0010801201007387 */ /* 0x0005e20000100a00 */
[----:B------:R-:W-:Y:S01]  /*20360*/  MOV R10, 0xb8c8fffe ;  /* 0xb8c8fffe000a7802 */ /* 0x000fe20000000f00 */
[----:B0-----:R-:W-:Y:S02]  /*20370*/  IMAD.MOV.U32 R14, RZ, RZ, -0x4be1d735 ;  /* 0xb41e28cbff0e7424 */ /* 0x001fe400078e00ff */
[----:B------:R0:W-:Y:S01]  /*20380*/  STL.64 [R1+0x1090], R12 ;  /* 0x0010900c01007387 */ /* 0x0001e20000100a00 */
[----:B------:R-:W-:Y:S01]  /*20390*/  MOV R15, 0xbe4cbe7e ;  /* 0xbe4cbe7e000f7802 */ /* 0x000fe20000000f00 */
[----:B-1----:R-:W-:Y:S01]  /*203a0*/  HFMA2.MMA R16, -RZ, RZ, -1.115234375, -0.0924072265625 ;  /* 0xbc76adeaff107435 */ /* 0x002fe200000001ff */
[----:B------:R-:W-:Y:S01]  /*203b0*/  IMAD.MOV.U32 R17, RZ, RZ, 0x3ebaba46 ;  /* 0x3ebaba46ff117424 */ /* 0x000fe200078e00ff */
[----:B------:R1:W-:Y:S01]  /*203c0*/  STL.64 [R1+0x1060], R20 ;  /* 0x0010601401007387 */ /* 0x0003e20000100a00 */
[----:B--2---:R-:W-:Y:S01]  /*203d0*/  HFMA2.MMA R19, -RZ, RZ, 1.1533203125, -0.00097179412841796875 ;  /* 0x3c9d93f6ff137435 */ /* 0x004fe200000001ff */
[----:B------:R-:W-:-:S02]  /*203e0*/  MOV R18, 0xb43c3e3f ;  /* 0xb43c3e3f00127802 */ /* 0x000fc40000000f00 */
[----:B------:R2:W-:Y:S01]  /*203f0*/  STL.64 [R1+0x1078], R10 ;  /* 0x0010780a01007387 */ /* 0x0005e20000100a00 */
[----:B0-----:R-:W-:Y:S01]  /*20400*/  IMAD.MOV.U32 R12, RZ, RZ, -0x4388c8e6 ;  /* 0xbc77371aff0c7424 */ /* 0x001fe200078e00ff */
[----:B------:R-:W-:Y:S02]  /*20410*/  MOV R13, 0x3bbc182a ;  /* 0x3bbc182a000d7802 */ /* 0x000fe40000000f00 */
[----:B------:R0:W-:Y:S01]  /*20420*/  STL.64 [R1+0x1098], R14 ;  /* 0x0010980e01007387 */ /* 0x0001e20000100a00 */
[----:B-1----:R-:W-:-:S03]  /*20430*/  HFMA2.MMA R21, -RZ, RZ, 1.6328125, 1742 ;  /* 0x3e8866ceff157435 */ /* 0x002fc600000001ff */
[----:B------:R1:W-:Y:S01]  /*20440*/  STL.64 [R1+0x10a0], R16 ;  /* 0x0010a01001007387 */ /* 0x0003e20000100a00 */
[----:B------:R-:W-:-:S03]  /*20450*/  MOV R20, 0xbeedbf89 ;  /* 0xbeedbf8900147802 */ /* 0x000fc60000000f00 */
[----:B------:R3:W-:Y:S01]  /*20460*/  STL.64 [R1+0x10c8], R12 ;  /* 0x0010c80c01007387 */ /* 0x0007e20000100a00 */
[----:B--2---:R-:W-:Y:S01]  /*20470*/  HFMA2.MMA R10, -RZ, RZ, 1.501953125, -0.36376953125 ;  /* 0x3e02b5d2ff0a7435 */ /* 0x004fe200000001ff */
[----:B------:R-:W-:Y:S01]  /*20480*/  IMAD.MOV.U32 R11, RZ, RZ, -0x4299bf87 ;  /* 0xbd664079ff0b7424 */ /* 0x000fe200078e00ff */
[----:B0-----:R-:W-:Y:S01]  /*20490*/  MOV R14, 0x3091fe30 ;  /* 0x3091fe30000e7802 */ /* 0x001fe20000000f00 */
[----:B------:R-:W-:Y:S01]  /*204a0*/  IMAD.MOV.U32 R15, RZ, RZ, -0x45370000 ;  /* 0xbac90000ff0f7424 */ /* 0x000fe200078e00ff */
[----:B------:R0:W-:Y:S01]  /*204b0*/  STL.64 [R1+0x10c0], R18 ;  /* 0x0010c01201007387 */ /* 0x0001e20000100a00 */
[----:B-1----:R-:W-:Y:S01]  /*204c0*/  HFMA2.MMA R17, -RZ, RZ, 0.5859375, -0.417724609375 ;  /* 0x38b0b6afff117435 */ /* 0x002fe200000001ff */
[----:B------:R-:W-:Y:S02]  /*204d0*/  IMAD.MOV.U32 R16, RZ, RZ, -0x53172e8b ;  /* 0xace8d175ff107424 */ /* 0x000fe400078e00ff */
[----:B------:R1:W-:Y:S01]  /*204e0*/  STL.64 [R1+0x10a8], R20 ;  /* 0x0010a81401007387 */ /* 0x0003e20000100a00 */
[----:B---3--:R-:W-:Y:S01]  /*204f0*/  HFMA2.MMA R12, -RZ, RZ, 1.8828125, 479.75 ;  /* 0x3f885f7fff0c7435 */ /* 0x008fe200000001ff */
[----:B------:R-:W-:-:S02]  /*20500*/  MOV R13, 0x3944bb29 ;  /* 0x3944bb29000d7802 */ /* 0x000fc40000000f00 */
[----:B------:R2:W-:Y:S01]  /*20510*/  STL.64 [R1+0x10d0], R14 ;  /* 0x0010d00e01007387 */ /* 0x0005e20000100a00 */
[----:B0-----:R-:W-:Y:S01]  /*20520*/  HFMA2.MMA R19, -RZ, RZ, -0.324951171875, 174.125 ;  /* 0xb5335971ff137435 */ /* 0x001fe200000001ff */
[----:B------:R-:W-:Y:S02]  /*20530*/  IMAD.MOV.U32 R18, RZ, RZ, 0x3612bd37 ;  /* 0x3612bd37ff127424 */ /* 0x000fe400078e00ff */
[----:B------:R0:W-:Y:S01]  /*20540*/  STL.64 [R1+0x10b8], R10 ;  /* 0x0010b80a01007387 */ /* 0x0001e20000100a00 */
[----:B-1----:R-:W-:Y:S01]  /*20550*/  MOV R20, 0xb867519f ;  /* 0xb867519f00147802 */ /* 0x002fe20000000f00 */
[----:B------:R-:W-:Y:S02]  /*20560*/  IMAD.MOV.U32 R21, RZ, RZ, 0x37950fca ;  /* 0x37950fcaff157424 */ /* 0x000fe400078e00ff */
[----:B------:R1:W-:Y:S01]  /*20570*/  STL.64 [R1+0x10e0], R16 ;  /* 0x0010e01001007387 */ /* 0x0003e20000100a00 */
[----:B--2---:R-:W-:Y:S01]  /*20580*/  HFMA2.MMA R15, -RZ, RZ, 1.84765625, -1.5029296875 ;  /* 0x3f64be03ff0f7435 */ /* 0x004fe200000001ff */
[----:B------:R-:W-:-:S02]  /*20590*/  IMAD.MOV.U32 R14, RZ, RZ, -0x40ac461f ;  /* 0xbf53b9e1ff0e7424 */ /* 0x000fc400078e00ff */
[----:B------:R2:W-:Y:S01]  /*205a0*/  STL.64 [R1+0x1108], R12 ;  /* 0x0011080c01007387 */ /* 0x0005e20000100a00 */
[----:B0-----:R-:W-:-:S03]  /*205b0*/  HFMA2.MMA R10, -RZ, RZ, 0.04046630859375, -355 ;  /* 0x292edd8cff0a7435 */ /* 0x001fc600000001ff */
[----:B------:R0:W-:Y:S01]  /*205c0*/  STL.64 [R1+0x10f8], R18 ;  /* 0x0010f81201007387 */ /* 0x0001e20000100a00 */
[----:B------:R-:W-:Y:S02]  /*205d0*/  MOV R11, 0xb66d3d31 ;  /* 0xb66d3d31000b7802 */ /* 0x000fe40000000f00 */
[----:B-1----:R-:W-:Y:S01]  /*205e0*/  MOV R16, 0xbee64065 ;  /* 0xbee6406500107802 */ /* 0x002fe20000000f00 */
[----:B------:R-:W-:Y:S01]  /*205f0*/  IMAD.MOV.U32 R17, RZ, RZ, -0x4a27cf64 ;  /* 0xb5d8309cff117424 */ /* 0x000fe200078e00ff */
[----:B------:R1:W-:Y:S01]  /*20600*/  STL.64 [R1+0x1040], R22 ;  /* 0x0010401601007387 */ /* 0x0003e20000100a00 */
[----:B--2---:R-:W-:Y:S01]  /*20610*/  HFMA2.MMA R13, -RZ, RZ, -0.81689453125, 142.75 ;  /* 0xba895876ff0d7435 */ /* 0x004fe200000001ff */
[----:B------:R-:W-:Y:S02]  /*20620*/  IMAD.MOV.U32 R12, RZ, RZ, 0x3ac6cd85 ;  /* 0x3ac6cd85ff0c7424 */ /* 0x000fe400078e00ff */
[----:B------:R2:W-:Y:S01]  /*20630*/  STL.64 [R1+0x10e8], R20 ;  /* 0x0010e81401007387 */ /* 0x0005e20000100a00 */
[----:B0-----:R-:W-:Y:S01]  /*20640*/  HFMA2.MMA R18, -RZ, RZ, -0.97021484375, -9288 ;  /* 0xbbc3f089ff127435 */ /* 0x001fe200000001ff */
[----:B------:R-:W-:-:S02]  /*20650*/  MOV R19, 0xaef836cd ;  /* 0xaef836cd00137802 */ /* 0x000fc40000000f00 */
[----:B------:R0:W-:Y:S01]  /*20660*/  STL.64 [R1+0x1110], R14 ;  /* 0x0011100e01007387 */ /* 0x0001e20000100a00 */
[----:B-1----:R-:W-:-:S03]  /*20670*/  HFMA2.MMA R22, -RZ, RZ, 0.409423828125, 444.75 ;  /* 0x368d5ef3ff167435 */ /* 0x002fc600000001ff */
[----:B------:R1:W-:Y:S01]  /*20680*/  STL.64 [R1+0x1118], R16 ;  /* 0x0011181001007387 */ /* 0x0003e20000100a00 */
[----:B------:R-:W-:Y:S01]  /*20690*/  IMAD.MOV.U32 R23, RZ, RZ, -0x49cfc1d0 ;  /* 0xb6303e30ff177424 */ /* 0x000fe200078e00ff */
[----:B--2---:R-:W-:Y:S01]  /*206a0*/  HFMA2.MMA R20, -RZ, RZ, 1.56640625, -40512 ;  /* 0x3e44f8f2ff147435 */ /* 0x004fe200000001ff */
[----:B------:R-:W-:Y:S01]  /*206b0*/  MOV R21, 0xbe29f5e1 ;  /* 0xbe29f5e100157802 */ /* 0x000fe20000000f00 */
[----:B------:R2:W-:Y:S01]  /*206c0*/  STL.64 [R1+0x10f0], R10 ;  /* 0x0010f00a01007387 */ /* 0x0005e20000100a00 */
[----:B0-----:R-:W-:Y:S01]  /*206d0*/  MOV R14, 0x39ba53bc ;  /* 0x39ba53bc000e7802 */ /* 0x001fe20000000f00 */
[----:B------:R-:W-:Y:S02]  /*206e0*/  IMAD.MOV.U32 R15, RZ, RZ, 0x2b65fa2b ;  /* 0x2b65fa2bff0f7424 */ /* 0x000fe400078e00ff */
[----:B------:R0:W-:Y:S01]  /*206f0*/  STL.64 [R1+0x1140], R12 ;  /* 0x0011400c01007387 */ /* 0x0001e20000100a00 */
[----:B-1----:R-:W-:Y:S01]  /*20700*/  HFMA2.MMA R17, -RZ, RZ, 0.0341796875, -0.00926971435546875 ;  /* 0x2860a0bfff117435 */ /* 0x002fe200000001ff */
[----:B------:R-:W-:-:S02]  /*20710*/  IMAD.MOV.U32 R16, RZ, RZ, -0x48797ceb ;  /* 0xb7868315ff107424 */ /* 0x000fc400078e00ff */
[----:B------:R1:W-:Y:S01]  /*20720*/  STL.64 [R1+0x1138], R18 ;  /* 0x0011381201007387 */ /* 0x0003e20000100a00 */
[----:B--2---:R-:W-:Y:S01]  /*20730*/  MOV R10, 0xbcafe000 ;  /* 0xbcafe000000a7802 */ /* 0x004fe20000000f00 */
[----:B------:R-:W-:Y:S02]  /*20740*/  IMAD.MOV.U32 R11, RZ, RZ, 0x3c84f2a4 ;  /* 0x3c84f2a4ff0b7424 */ /* 0x000fe400078e00ff */
[----:B------:R2:W-:Y:S01]  /*20750*/  STL.64 [R1+0x1068], R24 ;  /* 0x0010681801007387 */ /* 0x0005e20000100a00 */
[----:B0-----:R-:W-:Y:S01]  /*20760*/  HFMA2.MMA R12, -RZ, RZ, -1.9365234375, 0.294677734375 ;  /* 0xbfbf34b7ff0c7435 */ /* 0x001fe200000001ff */
[----:B------:R-:W-:Y:S02]  /*20770*/  MOV R13, 0x3f30567c ;  /* 0x3f30567c000d7802 */ /* 0x000fe40000000f00 */
[----:B------:R0:W-:Y:S01]  /*20780*/  STL.64 [R1+0x1088], R22 ;  /* 0x0010881601007387 */ /* 0x0001e20000100a00 */
[----:B-1----:R-:W-:Y:S01]  /*20790*/  HFMA2.MMA R19, -RZ, RZ, -2.0859375, -0.033233642578125 ;  /* 0xc02ca841ff137435 */ /* 0x002fe200000001ff */
[----:B------:R-:W-:-:S02]  /*207a0*/  IMAD.MOV.U32 R18, RZ, RZ, 0x408f03f4 ;  /* 0x408f03f4ff127424 */ /* 0x000fc400078e00ff */
[----:B------:R1:W-:Y:S01]  /*207b0*/  STL.64 [R1+0x1120], R20 ;  /* 0x0011201401007387 */ /* 0x0003e20000100a00 */
[----:B--2---:R-:W-:-:S03]  /*207c0*/  IMAD.MOV.U32 R24, RZ, RZ, 0x380ec44f ;  /* 0x380ec44fff187424 */ /* 0x004fc600078e00ff */
[----:B------:R2:W-:Y:S01]  /*207d0*/  STL.64 [R1+0x1148], R14 ;  /* 0x0011480e01007387 */ /* 0x0005e20000100a00 */
[----:B------:R-:W-:Y:S01]  /*207e0*/  MOV R25, 0xbe0d26d1 ;  /* 0xbe0d26d100197802 */ /* 0x000fe20000000f00 */
[----:B0-----:R-:W-:Y:S02]  /*207f0*/  HFMA2.MMA R22, -RZ, RZ, 0.81884765625, -30.46875 ;  /* 0x3a8dcf9eff167435 */ /* 0x001fe400000001ff */
[----:B------:R0:W-:Y:S01]  /*20800*/  STL.64 [R1+0x1130], R10 ;  /* 0x0011300a01007387 */ /* 0x0001e20000100a00 */
[----:B------:R-:W-:Y:S02]  /*20810*/  MOV R23, 0xb9c3f089 ;  /* 0xb9c3f08900177802 */ /* 0x000fe40000000f00 */
[----:B-1----:R-:W-:Y:S01]  /*20820*/  MOV R20, 0x365283b7 ;  /* 0x365283b700147802 */ /* 0x002fe20000000f00 */
[----:B------:R-:W-:Y:S01]  /*20830*/  IMAD.MOV.U32 R21, RZ, RZ, 0x3fd55cd1 ;  /* 0x3fd55cd1ff157424 */ /* 0x000fe200078e00ff */
[----:B------:R1:W-:Y:S01]  /*20840*/  STL.64 [R1+0x1158], R16 ;  /* 0x0011581001007387 */ /* 0x0003e20000100a00 */
[----:B--2---:R-:W-:Y:S01]  /*20850*/  HFMA2.MMA R15, -RZ, RZ, -1.6279296875, -2064 ;  /* 0xbe83e808ff0f7435 */ /* 0x004fe200000001ff */
[----:B------:R-:W-:-:S02]  /*20860*/  IMAD.MOV.U32 R14, RZ, RZ, 0x35af85e3 ;  /* 0x35af85e3ff0e7424 */ /* 0x000fc400078e00ff */
[----:B------:R2:W-:Y:S01]  /*20870*/  STL.64 [R1+0x1180], R12 ;  /* 0x0011800c01007387 */ /* 0x0005e20000100a00 */
[----:B0-----:R-:W-:Y:S01]  /*20880*/  HFMA2.MMA R10, -RZ, RZ, 1.482421875, -0.1220703125 ;  /* 0x3deeafd0ff0a7435 */ /* 0x001fe200000001ff */
[----:B------:R-:W-:Y:S02]  /*20890*/  MOV R11, 0xc0550bb4 ;  /* 0xc0550bb4000b7802 */ /* 0x000fe40000000f00 */
[----:B------:R0:W-:Y:S01]  /*208a0*/  STL.64 [R1+0x10b0], R24 ;  /* 0x0010b01801007387 */ /* 0x0001e20000100a00 */
[----:B-1----:R-:W-:Y:S01]  /*208b0*/  MOV R16, 0x3e580a4b ;  /* 0x3e580a4b00107802 */ /* 0x002fe20000000f00 */
[----:B------:R-:W-:Y:S02]  /*208c0*/  IMAD.MOV.U32 R17, RZ, RZ, -0x42548d8a ;  /* 0xbdab7276ff117424 */ /* 0x000fe400078e00ff */
[----:B------:R1:W-:Y:S01]  /*208d0*/  STL.64 [R1+0x1160], R20 ;  /* 0x0011601401007387 */ /* 0x0003e20000100a00 */
[----:B--2---:R-:W-:Y:S01]  /*208e0*/  HFMA2.MMA R13, -RZ, RZ, 0.57666015625, -868.5 ;  /* 0x389de2c9ff0d7435 */ /* 0x004fe200000001ff */
[----:B------:R-:W-:-:S02]  /*208f0*/  IMAD.MOV.U32 R12, RZ, RZ, 0x29d16c32 ;  /* 0x29d16c32ff0c7424 */ /* 0x000fc400078e00ff */
[----:B------:R2:W-:Y:S01]  /*20900*/  STL.64 [R1+0x1170], R18 ;  /* 0x0011701201007387 */ /* 0x0005e20000100a00 */
[----:B0-----:R-:W-:Y:S01]  /*20910*/  MOV R24, 0x3f39715e ;  /* 0x3f39715e00187802 */ /* 0x001fe20000000f00 */
[----:B------:R-:W-:Y:S02]  /*20920*/  IMAD.MOV.U32 R25, RZ, RZ, -0x404dd976 ;  /* 0xbfb2268aff197424 */ /* 0x000fe400078e00ff */
[----:B------:R0:W-:Y:S01]  /*20930*/  STL.64 [R1+0x10d8], R22 ;  /* 0x0010d81601007387 */ /* 0x0001e20000100a00 */
[----:B-1----:R-:W-:-:S03]  /*20940*/  HFMA2.MMA R20, -RZ, RZ, -0.1881103515625, -369 ;  /* 0xb205ddc4ff147435 */ /* 0x002fc600000001ff */
[----:B------:R1:W-:Y:S01]  /*20950*/  STL.64 [R1+0x1188], R14 ;  /* 0x0011880e01007387 */ /* 0x0003e20000100a00 */
[----:B------:R-:W-:Y:S01]  /*20960*/  MOV R21, 0x3cc6cd86 ;  /* 0x3cc6cd8600157802 */ /* 0x000fe20000000f00 */
[----:B--2---:R-:W-:Y:S02]  /*20970*/  HFMA2.MMA R18, -RZ, RZ, 0.8173828125, 5628 ;  /* 0x3a8a6d7fff127435 */ /* 0x004fe400000001ff */
[----:B------:R2:W-:Y:S01]  /*20980*/  STL.64 [R1+0x1190], R16 ;  /* 0x0011901001007387 */ /* 0x0005e20000100a00 */
[----:B------:R-:W-:Y:S01]  /*20990*/  MOV R19, 0xb9b8f43c ;  /* 0xb9b8f43c00137802 */ /* 0x000fe20000000f00 */
[----:B0-----:R-:W-:Y:S02]  /*209a0*/  HFMA2.MMA R23, -RZ, RZ, 0.200927734375, -42848 ;  /* 0x326ef93bff177435 */ /* 0x001fe400000001ff */
[----:B------:R0:W-:Y:S01]  /*209b0*/  STL.64 [R1+0x1168], R10 ;  /* 0x0011680a01007387 */ /* 0x0001e20000100a00 */
[----:B------:R-:W-:Y:S01]  /*209c0*/  IMAD.MOV.U32 R22, RZ, RZ, 0x3d8d121f ;  /* 0x3d8d121fff167424 */ /* 0x000fe200078e00ff */
[----:B-1----:R-:W-:Y:S01]  /*209d0*/  MOV R14, 0xb84a1be1 ;  /* 0xb84a1be1000e7802 */ /* 0x002fe20000000f00 */
[----:B------:R-:W-:Y:S01]  /*209e0*/  IMAD.MOV.U32 R15, RZ, RZ, 0x377f78a2 ;  /* 0x377f78a2ff0f7424 */ /* 0x000fe200078e00ff */
[----:B------:R1:W-:Y:S01]  /*209f0*/  STL.64 [R1+0x1100], R24 ;  /* 0x0011001801007387 */ /* 0x0003e20000100a00 */
[----:B--2---:R-:W-:Y:S01]  /*20a00*/  HFMA2.MMA R17, -RZ, RZ, -0.841796875, 0.006031036376953125 ;  /* 0xbabc1e2dff117435 */ /* 0x004fe200000001ff */
[----:B------:R-:W-:-:S02]  /*20a10*/  IMAD.MOV.U32 R16, RZ, RZ, -0x3ed35ed2 ;  /* 0xc12ca12eff107424 */ /* 0x000fc400078e00ff */
[----:B------:R2:W-:Y:S01]  /*20a20*/  STL.64 [R1+0x11b8], R12 ;  /* 0x0011b80c01007387 */ /* 0x0005e20000100a00 */
[----:B0-----:R-:W-:Y:S01]  /*20a30*/  MOV R10, 0x2e596624 ;  /* 0x2e596624000a7802 */ /* 0x001fe20000000f00 */
[----:B------:R-:W-:Y:S02]  /*20a40*/  IMAD.MOV.U32 R11, RZ, RZ, -0x45341f6a ;  /* 0xbacbe096ff0b7424 */ /* 0x000fe400078e00ff */
[----:B------:R0:W-:Y:S01]  /*20a50*/  STL.64 [R1+0x1198], R20 ;  /* 0x0011981401007387 */ /* 0x0001e20000100a00 */
[----:B-1----:R-:W-:-:S03]  /*20a60*/  HFMA2.MMA R24, -RZ, RZ, -0.57958984375, 0.002964019775390625 ;  /* 0xb8a31a12ff187435 */ /* 0x002fc600000001ff */
[----:B------:R1:W-:Y:S01]  /*20a70*/  STL.64 [R1+0x11b0], R18 ;  /* 0x0011b01201007387 */ /* 0x0003e20000100a00 */
[----:B------:R-:W-:Y:S01]  /*20a80*/  MOV R25, 0x3852efff ;  /* 0x3852efff00197802 */ /* 0x000fe20000000f00 */
[----:B--2---:R-:W-:Y:S02]  /*20a90*/  HFMA2.MMA R12, -RZ, RZ, 1.6689453125, -16040 ;  /* 0x3eadf3d5ff0c7435 */ /* 0x004fe400000001ff */
[----:B------:R2:W-:Y:S01]  /*20aa0*/  STL.64 [R1+0x11c0], R14 ;  /* 0x0011c00e01007387 */ /* 0x0005e20000100a00 */
[----:B------:R-:W-:Y:S02]  /*20ab0*/  MOV R13, 0xbe88cf1e ;  /* 0xbe88cf1e000d7802 */ /* 0x000fe40000000f00 */
[----:B0-----:R-:W-:Y:S01]  /*20ac0*/  MOV R20, 0x4113bbe2 ;  /* 0x4113bbe200147802 */ /* 0x001fe20000000f00 */
[----:B------:R-:W-:Y:S01]  /*20ad0*/  IMAD.MOV.U32 R21, RZ, RZ, -0x3ed8b1f6 ;  /* 0xc1274e0aff157424 */ /* 0x000fe200078e00ff */
[----:B------:R0:W-:Y:S01]  /*20ae0*/  STL.64 [R1+0x1128], R22 ;  /* 0x0011281601007387 */ /* 0x0001e20000100a00 */
[----:B-1----:R-:W-:Y:S01]  /*20af0*/  HFMA2.MMA R19, -RZ, RZ, 2.0390625, -0.00010794401168823242188 ;  /* 0x40148713ff137435 */ /* 0x002fe200000001ff */
[----:B------:R-:W-:-:S02]  /*20b00*/  IMAD.MOV.U32 R18, RZ, RZ, -0x3fdb1df7 ;  /* 0xc024e209ff127424 */ /* 0x000fc400078e00ff */
[----:B------:R1:W-:Y:S01]  /*20b10*/  STL.64 [R1+0x11a8], R10 ;  /* 0x0011a80a01007387 */ /* 0x0003e20000100a00 */
[----:B--2---:R-:W-:Y:S01]  /*20b20*/  HFMA2.MMA R15, -RZ, RZ, 0.1375732421875, -23.09375 ;  /* 0x3067cdc6ff0f7435 */ /* 0x004fe200000001ff */
[----:B------:R-:W-:Y:S02]  /*20b30*/  IMAD.MOV.U32 R14, RZ, RZ, 0x3dd19e34 ;  /* 0x3dd19e34ff0e7424 */ /* 0x000fe400078e00ff */
[----:B------:R2:W-:Y:S01]  /*20b40*/  STL.64 [R1+0x11d0], R16 ;  /* 0x0011d01001007387 */ /* 0x0005e20000100a00 */
[----:B0-----:R-:W-:Y:S01]  /*20b50*/  MOV R22, 0xb9885993 ;  /* 0xb988599300167802 */ /* 0x001fe20000000f00 */
[----:B------:R-:W-:Y:S02]  /*20b60*/  IMAD.MOV.U32 R23, RZ, RZ, 0x3fc4fabc ;  /* 0x3fc4fabcff177424 */ /* 0x000fe400078e00ff */
[----:B------:R0:W-:Y:S01]  /*20b70*/  STL.64 [R1+0x1150], R24 ;  /* 0x0011501801007387 */ /* 0x0001e20000100a00 */
[----:B-1----:R-:W-:Y:S01]  /*20b80*/  HFMA2.MMA R10, -RZ, RZ, 2.34375, 103.125 ;  /* 0x40b05672ff0a7435 */ /* 0x002fe200000001ff */
[----:B------:R-:W-:-:S02]  /*20b90*/  MOV R11, 0x3749bc93 ;  /* 0x3749bc93000b7802 */ /* 0x000fc40000000f00 */
[----:B------:R1:W-:Y:S01]  /*20ba0*/  STL.64 [R1+0x11d8], R20 ;  /* 0x0011d81401007387 */ /* 0x0003e20000100a00 */
[----:B--2---:R-:W-:Y:S01]  /*20bb0*/  MOV R16, 0xbce55ca9 ;  /* 0xbce55ca900107802 */ /* 0x004fe20000000f00 */
[----:B------:R-:W-:Y:S02]  /*20bc0*/  IMAD.MOV.U32 R17, RZ, RZ, 0x3ca46207 ;  /* 0x3ca46207ff117424 */ /* 0x000fe400078e00ff */
[----:B------:R2:W-:Y:S01]  /*20bd0*/  STL.64 [R1+0x11f8], R12 ;  /* 0x0011f80c01007387 */ /* 0x0005e20000100a00 */
[----:B0-----:R-:W-:-:S03]  /*20be0*/  HFMA2.MMA R25, -RZ, RZ, 0.97705078125, -0.0060577392578125 ;  /* 0x3bd19e34ff197435 */ /* 0x001fc600000001ff */
[----:B------:R0:W-:Y:S01]  /*20bf0*/  STL.64 [R1+0x1178], R22 ;  /* 0x0011781601007387 */ /* 0x0001e20000100a00 */
[----:B------:R-:W-:Y:S01]  /*20c00*/  IMAD.MOV.U32 R24, RZ, RZ, -0x436e1202 ;  /* 0xbc91edfeff187424 */ /* 0x000fe200078e00ff */
[----:B-1----:R-:W-:Y:S02]  /*20c10*/  HFMA2.MMA R20, -RZ, RZ, -0.98779296875, 0.1654052734375 ;  /* 0xbbe7314bff147435 */ /* 0x002fe400000001ff */
[----:B------:R1:W-:Y:S01]  /*20c20*/  STL.64 [R1+0x11e8], R18 ;  /* 0x0011e81201007387 */ /* 0x0003e20000100a00 */
[----:B------:R-:W-:Y:S01]  /*20c30*/  MOV R21, 0x2c0887f7 ;  /* 0x2c0887f700157802 */ /* 0x000fe20000000f00 */
[----:B--2---:R-:W-:Y:S02]  /*20c40*/  HFMA2.MMA R13, -RZ, RZ, 3.0390625, -0.00010883808135986328125 ;  /* 0x42148722ff0d7435 */ /* 0x004fe400000001ff */
[----:B------:R2:W-:Y:S01]  /*20c50*/  STL.64 [R1+0x1200], R14 ;  /* 0x0012000e01007387 */ /* 0x0005e20000100a00 */
[----:B------:R-:W-:-:S03]  /*20c60*/  IMAD.MOV.U32 R12, RZ, RZ, -0x4070897b ;  /* 0xbf8f7685ff0c7424 */ /* 0x000fc600078e00ff */
[----:B------:R3:W-:Y:S01]  /*20c70*/  STL.64 [R1+0x1208], R16 ;  /* 0x0012081001007387 */ /* 0x0007e20000100a00 */
[----:B0-----:R-:W-:Y:S01]  /*20c80*/  HFMA2.MMA R22, -RZ, RZ, -2.412109375, -21.8125 ;  /* 0xc0d3cd74ff167435 */ /* 0x001fe200000001ff */
[----:B------:R-:W-:Y:S01]  /*20c90*/  MOV R23, 0x41565e26 ;  /* 0x41565e2600177802 */ /* 0x000fe20000000f00 */
[----:B-1----:R-:W-:Y:S01]  /*20ca0*/  HFMA2.MMA R18, -RZ, RZ, -0.578125, 0.0023345947265625 ;  /* 0xb8a018c8ff127435 */ /* 0x002fe200000001ff */
[----:B------:R0:W-:Y:S01]  /*20cb0*/  STL.64 [R1+0x11e0], R10 ;  /* 0x0011e00a01007387 */ /* 0x0001e20000100a00 */
[----:B------:R-:W-:Y:S02]  /*20cc0*/  MOV R19, 0xc188e6d2 ;  /* 0xc188e6d200137802 */ /* 0x000fe40000000f00 */
[----:B--2---:R-:W-:Y:S01]  /*20cd0*/  MOV R14, 0xc251316e ;  /* 0xc251316e000e7802 */ /* 0x004fe20000000f00 */
[----:B------:R-:W-:Y:S01]  /*20ce0*/  IMAD.MOV.U32 R15, RZ, RZ, 0x42043bff ;  /* 0x42043bffff0f7424 */ /* 0x000fe200078e00ff */
[----:B------:R1:W-:Y:S01]  /*20cf0*/  STL.64 [R1+0x11a0], R24 ;  /* 0x0011a01801007387 */ /* 0x0003e20000100a00 */
[----:B---3--:R-:W-:Y:S01]  /*20d00*/  HFMA2.MMA R16, -RZ, RZ, 2.826171875, 0.0019626617431640625 ;  /* 0x41a71805ff107435 */ /* 0x008fe200000001ff */
[----:B------:R-:W-:-:S02]  /*20d10*/  IMAD.MOV.U32 R17, RZ, RZ, -0x3edf44cc ;  /* 0xc120bb34ff117424 */ /* 0x000fc400078e00ff */
[----:B------:R2:W-:Y:S01]  /*20d20*/  STL.64 [R1+0x1210], R20 ;  /* 0x0012101401007387 */ /* 0x0005e20000100a00 */
[----:B0-----:R-:W-:Y:S01]  /*20d30*/  MOV R10, 0x39bf9a7a ;  /* 0x39bf9a7a000a7802 */ /* 0x001fe20000000f00 */
[----:B------:R-:W-:Y:S02]  /*20d40*/  IMAD.MOV.U32 R11, RZ, RZ, -0x519e6c8f ;  /* 0xae619371ff0b7424 */ /* 0x000fe400078e00ff */
[----:B------:R0:W-:Y:S01]  /*20d50*/  STL.64 [R1+0x1230], R12 ;  /* 0x0012300c01007387 */ /* 0x0001e20000100a00 */
[----:B-1----:R-:W-:-:S03]  /*20d60*/  MOV R24, 0xbf8095d8 ;  /* 0xbf8095d800187802 */ /* 0x002fc60000000f00 */
[----:B------:R1:W-:Y:S01]  /*20d70*/  STL.64 [R1+0x1238], R14 ;  /* 0x0012380e01007387 */ /* 0x0003e20000100a00 */
[----:B------:R-:W-:Y:S01]  /*20d80*/  IMAD.MOV.U32 R25, RZ, RZ, -0x4c24c9d8 ;  /* 0xb3db3628ff197424 */ /* 0x000fe200078e00ff */
[----:B--2---:R-:W-:Y:S02]  /*20d90*/  HFMA2.MMA R21, -RZ, RZ, 2.25390625, 28240 ;  /* 0x408276e5ff157435 */ /* 0x004fe400000001ff */
[----:B------:R2:W-:Y:S01]  /*20da0*/  STL.64 [R1+0x11c8], R22 ;  /* 0x0011c81601007387 */ /* 0x0005e20000100a00 */
[----:B------:R-:W-:Y:S01]  /*20db0*/  MOV R20, 0xb74d552d ;  /* 0xb74d552d00147802 */ /* 0x000fe20000000f00 */
[----:B0-----:R-:W-:Y:S02]  /*20dc0*/  HFMA2.MMA R13, -RZ, RZ, 1.2568359375, -0.10772705078125 ;  /* 0x3d07aee5ff0d7435 */ /* 0x001fe400000001ff */
[----:B------:R0:W-:Y:S01]  /*20dd0*/  STL.64 [R1+0x1220], R10 ;  /* 0x0012200a01007387 */ /* 0x0001e20000100a00 */
[----:B------:R-:W-:Y:S02]  /*20de0*/  MOV R12, 0xaf9f2cae ;  /* 0xaf9f2cae000c7802 */ /* 0x000fe40000000f00 */
[----:B-1----:R-:W-:Y:S01]  /*20df0*/  MOV R14, 0xbcbea94c ;  /* 0xbcbea94c000e7802 */ /* 0x002fe20000000f00 */
[----:B------:R-:W-:Y:S01]  /*20e00*/  IMAD.MOV.U32 R15, RZ, RZ, 0x3c03ba34 ;  /* 0x3c03ba34ff0f7424 */ /* 0x000fe200078e00ff */
[----:B------:R1:W-:Y:S01]  /*20e10*/  STL.64 [R1+0x1228], R18 ;  /* 0x0012281201007387 */ /* 0x0003e20000100a00 */
[----:B--2---:R-:W-:Y:S01]  /*20e20*/  HFMA2.MMA R23, -RZ, RZ, -0.82080078125, 4.03515625 ;  /* 0xba914409ff177435 */ /* 0x004fe200000001ff */
[----:B------:R-:W-:-:S02]  /*20e30*/  IMAD.MOV.U32 R22, RZ, RZ, 0x3ad917d5 ;  /* 0x3ad917d5ff167424 */ /* 0x000fc400078e00ff */
[----:B------:R2:W-:Y:S01]  /*20e40*/  STL.64 [R1+0x1248], R16 ;  /* 0x0012481001007387 */ /* 0x0005e20000100a00 */
[----:B0-----:R-:W-:Y:S01]  /*20e50*/  MOV R10, 0xc05e5091 ;  /* 0xc05e5091000a7802 */ /* 0x001fe20000000f00 */
[----:B------:R-:W-:Y:S02]  /*20e60*/  IMAD.MOV.U32 R11, RZ, RZ, 0x3fb76a6c ;  /* 0x3fb76a6cff0b7424 */ /* 0x000fe400078e00ff */
[----:B------:R0:W-:Y:S01]  /*20e70*/  STL.64 [R1+0x11f0], R24 ;  /* 0x0011f01801007387 */ /* 0x0001e20000100a00 */
[----:B-1----:R-:W-:Y:S01]  /*20e80*/  HFMA2.MMA R18, -RZ, RZ, 0.2374267578125, 1.6318359375 ;  /* 0x33993e87ff127435 */ /* 0x002fe200000001ff */
[----:B------:R-:W-:Y:S02]  /*20e90*/  MOV R19, 0xbee55ca9 ;  /* 0xbee55ca900137802 */ /* 0x000fe40000000f00 */
[----:B------:R1:W-:Y:S01]  /*20ea0*/  STL.64 [R1+0x1278], R14 ;  /* 0x0012780e01007387 */ /* 0x0003e20000100a00 */
[----:B--2---:R-:W-:Y:S01]  /*20eb0*/  HFMA2.MMA R16, -RZ, RZ, -0.1446533203125, -555 ;  /* 0xb0a1e056ff107435 */ /* 0x004fe200000001ff */
[----:B------:R-:W-:-:S02]  /*20ec0*/  MOV R17, 0xbaf0252c ;  /* 0xbaf0252c00117802 */ /* 0x000fc40000000f00 */
[----:B------:R2:W-:Y:S01]  /*20ed0*/  STL.64 [R1+0x1250], R20 ;  /* 0x0012501401007387 */ /* 0x0005e20000100a00 */
[----:B0-----:R-:W-:-:S03]  /*20ee0*/  HFMA2.MMA R24, -RZ, RZ, 0.8916015625, 40128 ;  /* 0x3b2278e6ff187435 */ /* 0x001fc600000001ff */
[----:B------:R0:W-:Y:S01]  /*20ef0*/  STL.64 [R1+0x1258], R10 ;  /* 0x0012580a01007387 */ /* 0x0001e20000100a00 */
[----:B------:R-:W-:Y:S01]  /*20f00*/  MOV R25, 0xc1a4e31c ;  /* 0xc1a4e31c00197802 */ /* 0x000fe20000000f00 */
[----:B-1----:R-:W-:Y:S02]  /*20f10*/  HFMA2.MMA R15, -RZ, RZ, -3.046875, -118.1875 ;  /* 0xc218d763ff0f7435 */ /* 0x002fe400000001ff */
[----:B------:R1:W-:Y:S01]  /*20f20*/  STL.64 [R1+0x1270], R12 ;  /* 0x0012700c01007387 */ /* 0x0003e20000100a00 */
[----:B------:R-:W-:Y:S01]  /*20f30*/  MOV R14, 0x4223149e ;  /* 0x4223149e000e7802 */ /* 0x000fe20000000f00 */
[----:B--2---:R-:W-:Y:S02]  /*20f40*/  HFMA2.MMA R20, -RZ, RZ, 0.8271484375, -0.291015625 ;  /* 0x3a9eb4a8ff147435 */ /* 0x004fe400000001ff */
[----:B------:R2:W-:Y:S01]  /*20f50*/  STL.64 [R1+0x1218], R22 ;  /* 0x0012181601007387 */ /* 0x0005e20000100a00 */
[----:B------:R-:W-:Y:S01]  /*20f60*/  IMAD.MOV.U32 R21, RZ, RZ, -0x463102eb ;  /* 0xb9cefd15ff157424 */ /* 0x000fe200078e00ff */
[----:B0-----:R-:W-:Y:S01]  /*20f70*/  MOV R10, 0x430437bf ;  /* 0x430437bf000a7802 */ /* 0x001fe20000000f00 */
[----:B------:R-:W-:Y:S01]  /*20f80*/  IMAD.MOV.U32 R11, RZ, RZ, 0x3c605817 ;  /* 0x3c605817ff0b7424 */ /* 0x000fe200078e00ff */
[----:B------:R0:W-:Y:S01]  /*20f90*/  STL.64 [R1+0x1260], R18 ;  /* 0x0012601201007387 */ /* 0x0001e20000100a00 */
[----:B-1----:R-:W-:-:S03]  /*20fa0*/  HFMA2.MMA R12, -RZ, RZ, -3.3125, -0.8974609375 ;  /* 0xc2a0bb2eff0c7435 */ /* 0x002fc600000001ff */
[----:B------:R1:W-:Y:S01]  /*20fb0*/  STL.64 [R1+0x1280], R16 ;  /* 0x0012801001007387 */ /* 0x0003e20000100a00 */
[----:B------:R-:W-:Y:S01]  /*20fc0*/  IMAD.MOV.U32 R13, RZ, RZ, -0x4713dd22 ;  /* 0xb8ec22deff0d7424 */ /* 0x000fe200078e00ff */
[----:B--2---:R-:W-:Y:S01]  /*20fd0*/  HFMA2.MMA R22, -RZ, RZ, 1.669921875, -0.032440185546875 ;  /* 0x3eaea827ff167435 */ /* 0x004fe200000001ff */
[----:B------:R-:W-:Y:S01]  /*20fe0*/  IMAD.MOV.U32 R23, RZ, RZ, -0x41fdf446 ;  /* 0xbe020bbaff177424 */ /* 0x000fe200078e00ff */
[----:B------:R2:W-:Y:S01]  /*20ff0*/  STL.64 [R1+0x1240], R24 ;  /* 0x0012401801007387 */ /* 0x0005e20000100a00 */
[----:B0-----:R-:W-:Y:S01]  /*21000*/  HFMA2.MMA R18, -RZ, RZ, -3.482421875, 71.4375 ;  /* 0xc2f75477ff127435 */ /* 0x001fe200000001ff */
[----:B------:R-:W-:Y:S02]  /*21010*/  MOV R19, 0x431234f7 ;  /* 0x431234f700137802 */ /* 0x000fe40000000f00 */
[----:B------:R0:W-:Y:S01]  /*21020*/  STL.64 [R1+0x1298], R10 ;  /* 0x0012980a01007387 */ /* 0x0001e20000100a00 */
[----:B-1----:R-:W-:Y:S01]  /*21030*/  HFMA2.MMA R16, -RZ, RZ, -2.390625, -0.15869140625 ;  /* 0xc0c8b114ff107435 */ /* 0x002fe200000001ff */
[----:B------:R-:W-:-:S02]  /*21040*/  MOV R17, 0x40a3bda5 ;  /* 0x40a3bda500117802 */ /* 0x000fc40000000f00 */
[----:B------:R1:W-:Y:S01]  /*21050*/  STL.64 [R1+0x12b0], R14 ;  /* 0x0012b00e01007387 */ /* 0x0003e20000100a00 */
[----:B--2---:R-:W-:-:S03]  /*21060*/  HFMA2.MMA R25, -RZ, RZ, -3.5546875, -20.640625 ;  /* 0xc31ccd29ff197435 */ /* 0x004fc600000001ff */
[----:B------:R2:W-:Y:S01]  /*21070*/  STL.64 [R1+0x1288], R20 ;  /* 0x0012881401007387 */ /* 0x0005e20000100a00 */
[----:B------:R-:W-:Y:S01]  /*21080*/  MOV R24, 0x4293c7da ;  /* 0x4293c7da00187802 */ /* 0x000fe20000000f00 */
[----:B0-----:R-:W-:Y:S02]  /*21090*/  HFMA2.MMA R11, -RZ, RZ, -1.720703125, 2582 ;  /* 0xbee2690bff0b7435 */ /* 0x001fe400000001ff */
[----:B------:R0:W-:Y:S01]  /*210a0*/  STL.64 [R1+0x12a8], R12 ;  /* 0x0012a80c01007387 */ /* 0x0001e20000100a00 */
[----:B------:R-:W-:Y:S01]  /*210b0*/  MOV R10, 0x3f18a4c1 ;  /* 0x3f18a4c1000a7802 */ /* 0x000fe20000000f00 */
[----:B-1----:R-:W-:Y:S01]  /*210c0*/  HFMA2.MMA R15, -RZ, RZ, 3.6640625, 0.05548095703125 ;  /* 0x43542b1aff0f7435 */ /* 0x002fe200000001ff */
[----:B------:R-:W-:Y:S01]  /*210d0*/  MOV R14, 0x3b0b43e3 ;  /* 0x3b0b43e3000e7802 */ /* 0x000fe20000000f00 */
[----:B------:R1:W-:Y:S01]  /*210e0*/  STL.64 [R1+0x1268], R22 ;  /* 0x0012681601007387 */ /* 0x0003e20000100a00 */
[----:B--2---:R-:W-:Y:S01]  /*210f0*/  HFMA2.MMA R20, -RZ, RZ, -2.00390625, 0.0002357959747314453125 ;  /* 0xc0020bbaff147435 */ /* 0x004fe200000001ff */
[----:B------:R-:W-:-:S02]  /*21100*/  IMAD.MOV.U32 R21, RZ, RZ, -0x4e55e4fe ;  /* 0xb1aa1b02ff157424 */ /* 0x000fc400078e00ff */
[----:B------:R2:W-:Y:S01]  /*21110*/  STL.64 [R1+0x12a0], R18 ;  /* 0x0012a01201007387 */ /* 0x0005e20000100a00 */
[----:B0-----:R-:W-:-:S03]  /*21120*/  HFMA2.MMA R12, -RZ, RZ, -1.0263671875, 1.4521484375 ;  /* 0xbc1b3dcfff0c7435 */ /* 0x001fc600000001ff */
[----:B------:R0:W-:Y:S01]  /*21130*/  STL.64 [R1+0x12c0], R16 ;  /* 0x0012c01001007387 */ /* 0x0001e20000100a00 */
[----:B------:R-:W-:Y:S01]  /*21140*/  IMAD.MOV.U32 R13, RZ, RZ, 0x36d76ab6 ;  /* 0x36d76ab6ff0d7424 */ /* 0x000fe200078e00ff */
[----:B-1----:R-:W-:Y:S01]  /*21150*/  MOV R22, 0x41898fd1 ;  /* 0x41898fd100167802 */ /* 0x002fe20000000f00 */
[----:B------:R-:W-:Y:S01]  /*21160*/  IMAD.MOV.U32 R23, RZ, RZ, 0x357b0a41 ;  /* 0x357b0a41ff177424 */ /* 0x000fe200078e00ff */
[----:B------:R1:W-:Y:S01]  /*21170*/  STL.64 [R1+0x1290], R24 ;  /* 0x0012901801007387 */ /* 0x0003e20000100a00 */
[----:B--2---:R-:W-:Y:S01]  /*21180*/  MOV R18, 0x3e24a8c0 ;  /* 0x3e24a8c000127802 */ /* 0x004fe20000000f00 */
[----:B------:R-:W-:Y:S02]  /*21190*/  IMAD.MOV.U32 R19, RZ, RZ, -0x4d2b89d4 ;  /* 0xb2d4762cff137424 */ /* 0x000fe400078e00ff */
[----:B------:R2:W-:Y:S01]  /*211a0*/  STL.64 [R1+0x12d0], R10 ;  /* 0x0012d00a01007387 */ /* 0x0005e20000100a00 */
[----:B0-----:R-:W-:Y:S01]  /*211b0*/  MOV R16, 0x4151b9cf ;  /* 0x4151b9cf00107802 */ /* 0x001fe20000000f00 */
[----:B------:R-:W-:-:S02]  /*211c0*/  IMAD.MOV.U32 R17, RZ, RZ, -0x3c078232 ;  /* 0xc3f87dceff117424 */ /* 0x000fc400078e00ff */
[----:B------:R0:W-:Y:S01]  /*211d0*/  STL.64 [R1+0x12f0], R14 ;  /* 0x0012f00e01007387 */ /* 0x0001e20000100a00 */
[----:B-1----:R-:W-:-:S03]  /*211e0*/  HFMA2.MMA R24, -RZ, RZ, -1.2861328125, 0.002712249755859375 ;  /* 0xbd25198eff187435 */ /* 0x002fc600000001ff */
[----:B------:R1:W-:Y:S01]  /*211f0*/  STL.64 [R1+0x12b8], R22 ;  /* 0x0012b81601007387 */ /* 0x0003e20000100a00 */
[----:B------:R-:W-:Y:S01]  /*21200*/  MOV R25, 0x3ce423b1 ;  /* 0x3ce423b100197802 */ /* 0x000fe20000000f00 */
[----:B--2---:R-:W-:Y:S02]  /*21210*/  HFMA2.MMA R11, -RZ, RZ, 3.583984375, -15760 ;  /* 0x432bf3b2ff0b7435 */ /* 0x004fe400000001ff */
[----:B------:R2:W-:Y:S01]  /*21220*/  STL.64 [R1+0x12c8], R20 ;  /* 0x0012c81401007387 */ /* 0x0005e20000100a00 */
[----:B------:R-:W-:Y:S01]  /*21230*/  MOV R10, 0xc3abf25b ;  /* 0xc3abf25b000a7802 */ /* 0x000fe20000000f00 */
[----:B0-----:R-:W-:Y:S02]  /*21240*/  HFMA2.MMA R14, -RZ, RZ, -0.3310546875, 635.5 ;  /* 0xb54c60f7ff0e7435 */ /* 0x001fe400000001ff */
[----:B------:R0:W-:Y:S01]  /*21250*/  STL.64 [R1+0x12d8], R18 ;  /* 0x0012d81201007387 */ /* 0x0001e20000100a00 */
[----:B------:R-:W-:-:S03]  /*21260*/  IMAD.MOV.U32 R15, RZ, RZ, 0x4118a4c2 ;  /* 0x4118a4c2ff0f7424 */ /* 0x000fc600078e00ff */
[----:B------:R3:W-:Y:S01]  /*21270*/  STL.64 [R1+0x12e8], R12 ;  /* 0x0012e80c01007387 */ /* 0x0007e20000100a00 */
[----:B-1----:R-:W-:Y:S01]  /*21280*/  HFMA2.MMA R22, -RZ, RZ, -1.23046875, 0.000751018524169921875 ;  /* 0xbcec1227ff167435 */ /* 0x002fe200000001ff */
[----:B------:R-:W-:Y:S02]  /*21290*/  IMAD.MOV.U32 R23, RZ, RZ, 0x43a31567 ;  /* 0x43a31567ff177424 */ /* 0x000fe400078e00ff */
[----:B------:R1:W-:Y:S01]  /*212a0*/  STL.64 [R1+0x12f8], R16 ;  /* 0x0012f81001007387 */ /* 0x0003e20000100a00 */
[----:B--2---:R-:W-:Y:S01]  /*212b0*/  HFMA2.MMA R20, -RZ, RZ, 4.2109375, -23.28125 ;  /* 0x4436cdd2ff147435 */ /* 0x004fe200000001ff */
[----:B------:R-:W-:Y:S02]  /*212c0*/  MOV R21, 0xc3f111b1 ;  /* 0xc3f111b100157802 */ /* 0x000fe40000000f00 */
[----:B0-----:R-:W-:Y:S01]  /*212d0*/  MOV R18, 0x3913332d ;  /* 0x3913332d00127802 */ /* 0x001fe20000000f00 */
[----:B------:R-:W-:Y:S01]  /*212e0*/  IMAD.MOV.U32 R19, RZ, RZ, -0x3d697b2d ;  /* 0xc29684d3ff137424 */ /* 0x000fe200078e00ff */
[----:B------:R0:W-:Y:S01]  /*212f0*/  STL.64 [R1+0x12e0], R24 ;  /* 0x0012e01801007387 */ /* 0x0001e20000100a00 */
[----:B---3--:R-:W-:Y:S01]  /*21300*/  HFMA2.MMA R12, -RZ, RZ, 3.259765625, 0.0001857280731201171875 ;  /* 0x42850a16ff0c7435 */ /* 0x008fe200000001ff */
[----:B------:R-:W-:-:S02]  /*21310*/  MOV R13, 0xc1e39485 ;  /* 0xc1e39485000d7802 */ /* 0x000fc40000000f00 */
[----:B------:R2:W-:Y:S01]  /*21320*/  STL.64 [R1+0x1310], R10 ;  /* 0x0013100a01007387 */ /* 0x0005e20000100a00 */
[----:B-1----:R-:W-:Y:S01]  /*21330*/  MOV R16, 0xb4fa3f50 ;  /* 0xb4fa3f5000107802 */ /* 0x002fe20000000f00 */
[----:B------:R-:W-:Y:S02]  /*21340*/  IMAD.MOV.U32 R17, RZ, RZ, -0x40b1a00e ;  /* 0xbf4e5ff2ff117424 */ /* 0x000fe400078e00ff */
[----:B------:R1:W-:Y:S04]  /*21350*/  STL.64 [R1+0x1318], R18 ;  /* 0x0013181201007387 */ /* 0x0003e80000100a00 */
[----:B------:R3:W-:Y:S01]  /*21360*/  STL.64 [R1+0x1328], R14 ;  /* 0x0013280e01007387 */ /* 0x0007e20000100a00 */
[----:B0-----:R-:W-:Y:S01]  /*21370*/  HFMA2.MMA R25, -RZ, RZ, 2.111328125, 1.4609375 ;  /* 0x40393dd8ff197435 */ /* 0x001fe200000001ff */
[----:B------:R-:W-:-:S02]  /*21380*/  MOV R24, 0xc0f08f9b ;  /* 0xc0f08f9b00187802 */ /* 0x000fc40000000f00 */
[----:B------:R0:W-:Y:S01]  /*21390*/  STL.64 [R1+0x1338], R16 ;  /* 0x0013381001007387 */ /* 0x0001e20000100a00 */
[----:B--2---:R-:W-:Y:S01]  /*213a0*/  HFMA2.MMA R10, -RZ, RZ, 0.6376953125, -75.125 ;  /* 0x391ad4b2ff0a7435 */ /* 0x004fe200000001ff */
[----:B------:R-:W-:Y:S01]  /*213b0*/  IMAD.MOV.U32 R11, RZ, RZ, 0x3d50e5d5 ;  /* 0x3d50e5d5ff0b7424 */ /* 0x000fe200078e00ff */
[----:B-1----:R-:W-:Y:S01]  /*213c0*/  HFMA2.MMA R19, -RZ, RZ, 1.1162109375, -0.000296115875244140625 ;  /* 0x3c778cdaff137435 */ /* 0x002fe200000001ff */
[----:B------:R1:W-:Y:S01]  /*213d0*/  STL.64 [R1+0x1300], R20 ;  /* 0x0013001401007387 */ /* 0x0003e20000100a00 */
[----:B------:R-:W-:Y:S01]  /*213e0*/  MOV R18, 0xbd07707a ;  /* 0xbd07707a00127802 */ /* 0x000fe20000000f00 */
[----:B---3--:R-:W-:Y:S02]  /*213f0*/  HFMA2.MMA R14, -RZ, RZ, 4.953125, -0.0077667236328125 ;  /* 0x44f49ff4ff0e7435 */ /* 0x008fe400000001ff */
[----:B------:R2:W-:Y:S01]  /*21400*/  STL.64 [R1+0x1308], R22 ;  /* 0x0013081601007387 */ /* 0x0005e20000100a00 */
[----:B------:R-:W-:Y:S01]  /*21410*/  IMAD.MOV.U32 R15, RZ, RZ, -0x3ae98bfa ;  /* 0xc5167406ff0f7424 */ /* 0x000fe200078e00ff */
[----:B0-----:R-:W-:-:S02]  /*21420*/  HFMA2.MMA R17, -RZ, RZ, 0.83251953125, 217.375 ;  /* 0x3aa95acbff117435 */ /* 0x001fc400000001ff */
[----:B------:R0:W-:Y:S01]  /*21430*/  STL.64 [R1+0x1320], R12 ;  /* 0x0013200c01007387 */ /* 0x0001e20000100a00 */
[----:B------:R-:W-:Y:S01]  /*21440*/  MOV R16, 0x44abf3ae ;  /* 0x44abf3ae00107802 */ /* 0x000fe20000000f00 */
[----:B-1----:R-:W-:Y:S01]  /*21450*/  HFMA2.MMA R20, -RZ, RZ, 1.7705078125, -0.4638671875 ;  /* 0x3f15b76cff147435 */ /* 0x002fe200000001ff */
[----:B------:R-:W-:Y:S01]  /*21460*/  MOV R21, 0xbe5574fd ;  /* 0xbe5574fd00157802 */ /* 0x000fe20000000f00 */
[----:B------:R1:W-:Y:S01]  /*21470*/  STL.64 [R1+0x1330], R24 ;  /* 0x0013301801007387 */ /* 0x0003e20000100a00 */
[----:B--2---:R-:W-:Y:S01]  /*21480*/  MOV R22, 0xc477662c ;  /* 0xc477662c00167802 */ /* 0x004fe20000000f00 */
[----:B------:R-:W-:Y:S02]  /*21490*/  IMAD.MOV.U32 R23, RZ, RZ, 0x450908e3 ;  /* 0x450908e3ff177424 */ /* 0x000fe400078e00ff */
[----:B------:R2:W-:Y:S01]  /*214a0*/  STL.64 [R1+0x1348], R10 ;  /* 0x0013480a01007387 */ /* 0x0005e20000100a00 */
[----:B0-----:R-:W-:Y:S01]  /*214b0*/  HFMA2.MMA R12, -RZ, RZ, -4.94140625, 0.0002281665802001953125 ;  /* 0xc4f10b7aff0c7435 */ /* 0x001fe200000001ff */
[----:B------:R-:W-:-:S02]  /*214c0*/  MOV R13, 0xbe23145e ;  /* 0xbe23145e000d7802 */ /* 0x000fc40000000f00 */
[----:B------:R0:W-:Y:S04]  /*214d0*/  STL.64 [R1+0x1350], R18 ;  /* 0x0013501201007387 */ /* 0x0001e80000100a00 */
[----:B------:R3:W-:Y:S01]  /*214e0*/  STL.64 [R1+0x1358], R22 ;  /* 0x0013581601007387 */ /* 0x0007e20000100a00 */
[----:B-1----:R-:W-:Y:S01]  /*214f0*/  HFMA2.MMA R24, -RZ, RZ, -3.83203125, -0.115478515625 ;  /* 0xc3aaaf64ff187435 */ /* 0x002fe200000001ff */
[----:B------:R-:W-:Y:S02]  /*21500*/  MOV R25, 0xb727886c ;  /* 0xb727886c00197802 */ /* 0x000fe40000000f00 */
[----:B------:R1:W-:Y:S01]  /*21510*/  STL.64 [R1+0x1368], R14 ;  /* 0x0013680e01007387 */ /* 0x0003e20000100a00 */
[----:B--2---:R-:W-:Y:S01]  /*21520*/  HFMA2.MMA R10, -RZ, RZ, 3.509765625, -0.000507831573486328125 ;  /* 0x43059029ff0a7435 */ /* 0x004fe200000001ff */
[----:B------:R-:W-:-:S02]  /*21530*/  IMAD.MOV.U32 R11, RZ, RZ, -0x3d1e795e ;  /* 0xc2e186a2ff0b7424 */ /* 0x000fc400078e00ff */
[----:B------:R2:W-:Y:S01]  /*21540*/  STL.64 [R1+0x1370], R16 ;  /* 0x0013701001007387 */ /* 0x0005e20000100a00 */
[----:B0-----:R-:W-:Y:S01]  /*21550*/  HFMA2.MMA R19, -RZ, RZ, -0.4384765625, -8600 ;  /* 0xb704f033ff137435 */ /* 0x001fe200000001ff */
[----:B------:R-:W-:Y:S01]  /*21560*/  MOV R18, 0x42393dd8 ;  /* 0x42393dd800127802 */ /* 0x000fe20000000f00 */
[----:B---3--:R-:W-:Y:S01]  /*21570*/  HFMA2.MMA R22, -RZ, RZ, 1.8896484375, -0.00586700439453125 ;  /* 0x3f8f9e02ff167435 */ /* 0x008fe200000001ff */
[----:B------:R0:W-:Y:S01]  /*21580*/  STL.64 [R1+0x1340], R20 ;  /* 0x0013401401007387 */ /* 0x0001e20000100a00 */
[----:B------:R-:W-:Y:S01]  /*21590*/  IMAD.MOV.U32 R23, RZ, RZ, -0x40bd4e50 ;  /* 0xbf42b1b0ff177424 */ /* 0x000fe200078e00ff */
[----:B-1----:R-:W-:Y:S02]  /*215a0*/  HFMA2.MMA R14, -RZ, RZ, -2.259765625, 2620 ;  /* 0xc085691eff0e7435 */ /* 0x002fe400000001ff */
[----:B------:R1:W-:Y:S01]  /*215b0*/  STL.64 [R1+0x1360], R12 ;  /* 0x0013600c01007387 */ /* 0x0003e20000100a00 */
[----:B------:R-:W-:Y:S01]  /*215c0*/  MOV R15, 0x3b4b3729 ;  /* 0x3b4b3729000f7802 */ /* 0x000fe20000000f00 */
[----:B--2---:R-:W-:Y:S01]  /*215d0*/  HFMA2.MMA R17, -RZ, RZ, 1.5966796875, 2.83718109130859375e-05 ;  /* 0x3e6301dcff117435 */ /* 0x004fe200000001ff */
[----:B------:R-:W-:Y:S01]  /*215e0*/  MOV R16, 0x3eb9a9a3 ;  /* 0x3eb9a9a300107802 */ /* 0x000fe20000000f00 */
[----:B------:R2:W-:Y:S01]  /*215f0*/  STL.64 [R1+0x1380], R24 ;  /* 0x0013801801007387 */ /* 0x0005e20000100a00 */
[----:B0-----:R-:W-:Y:S01]  /*21600*/  MOV R20, 0xc43c2607 ;  /* 0xc43c260700147802 */ /* 0x001fe20000000f00 */
[----:B------:R-:W-:-:S02]  /*21610*/  IMAD.MOV.U32 R21, RZ, RZ, 0x4436edde ;  /* 0x4436eddeff157424 */ /* 0x000fc400078e00ff */
[----:B------:R2:W-:Y:S01]  /*21620*/  STL.64 [R1+0x1388], R10 ;  /* 0x0013880a01007387 */ /* 0x0005e20000100a00 */
[----:B-1----:R-:W-:Y:S01]  /*21630*/  MOV R12, 0xc1682bf0 ;  /* 0xc1682bf0000c7802 */ /* 0x002fe20000000f00 */
        /* <DEDUP_REMOVED lines=12> */
[C---:B--2---:R-:W-:Y:S01]  /*21700*/  FADD.FTZ.RZ R0, R36.reuse, 1 ;  /* 0x3f80000024007421 */ /* 0x044fe2000001c000 */
[----:B------:R-:W-:Y:S01]  /*21710*/  HFMA2.MMA R11, -RZ, RZ, 1.625, 0 ;  /* 0x3e800000ff0b7435 */ /* 0x000fe200000001ff */
[----:B------:R-:W-:Y:S01]  /*21720*/  IMAD.MOV.U32 R13, RZ, RZ, 0x3d39bf78 ;  /* 0x3d39bf78ff0d7424 */ /* 0x000fe200078e00ff */
[----:B------:R-:W-:Y:S01]  /*21730*/  ISETP.GE.U32.AND P0, PT, R36, 0x7f800000, PT ;  /* 0x7f8000002400780c */ /* 0x000fe20003f06070 */
        /* <DEDUP_REMOVED lines=26> */
.L_x_1486:
[----:B------:R-:W-:Y:S05]  /*218e0*/  BSYNC B5 ;  /* 0x0000000000057941 */ /* 0x000fea0003800000 */
.L_x_1485:
[----:B------:R-:W-:-:S04]  /*218f0*/  FADD.FTZ R9, -R36, R9 ;  /* 0x0000000924097221 */ /* 0x000fc80000010100 */
[----:B------:R-:W-:-:S06]  /*21900*/  FMUL.FTZ R0, R9, -2 ;  /* 0xc000000009007820 */ /* 0x000fcc0000410000 */
[----:B------:R-:W0:Y:S02]  /*21910*/  MUFU.SQRT R0, R0 ;  /* 0x0000000000007308 */ /* 0x000e240000002000 */
[----:B0-----:R-:W-:Y:S01]  /*21920*/  FADD.FTZ R9, -R0, -RZ ;  /* 0x800000ff00097221 */ /* 0x001fe20000010100 */
[----:B------:R-:W-:Y:S06]  /*21930*/  BRA `(.L_x_1484) ;  /* 0x0000000000887947 */ /* 0x000fec0003800000 */
.L_x_1483:
        /* <DEDUP_REMOVED lines=30> */
.L_x_1488:
[----:B------:R-:W-:Y:S05]  /*21b20*/  BSYNC B5 ;  /* 0x0000000000057941 */ /* 0x000fea0003800000 */
.L_x_1487:
[----:B------:R-:W-:-:S04]  /*21b30*/  FADD.FTZ R9, -R36, R9 ;  /* 0x0000000924097221 */ /* 0x000fc80000010100 */
[----:B------:R-:W-:-:S06]  /*21b40*/  FMUL.FTZ R9, R9, -2 ;  /* 0xc000000009097820 */ /* 0x000fcc0000410000 */
[----:B------:R-:W0:Y:S02]  /*21b50*/  MUFU.SQRT R9, R9 ;  /* 0x0000000900097308 */ /* 0x000e240000002000 */
.L_x_1484:
[----:B------:R-:W-:Y:S05]  /*21b60*/  BSYNC B3 ;  /* 0x0000000000037941 */ /* 0x000fea0003800000 */
.L_x_1482:
[----:B--2---:R-:W-:Y:S01]  /*21b70*/  FMUL.FTZ R10, R5, 0.5 ;  /* 0x3f000000050a7820 */ /* 0x004fe20000410000 */
[----:B------:R-:W-:Y:S01]  /*21b80*/  MOV R17, 0x40000000 ;  /* 0x4000000000117802 */ /* 0x000fe20000000f00 */
[----:B------:R-:W-:Y:S01]  /*21b90*/  HFMA2.MMA R26, -RZ, RZ, 0, 0 ;  /* 0x00000000ff1a7435 */ /* 0x000fe200000001ff */
[----:B------:R-:W-:Y:S01]  /*21ba0*/  BSSY B3, `(.L_x_1489) ;  /* 0x000015c000037945 */ /* 0x000fe20003800000 */
[----:B------:R1:W0:Y:S01]  /*21bb0*/  MUFU.SQRT R0, R10 ;  /* 0x0000000a00007308 */ /* 0x0002220000002000 */
[----:B------:R-:W-:Y:S01]  /*21bc0*/  HFMA2.MMA R42, -RZ, RZ, 0, 0 ;  /* 0x00000000ff2a7435 */ /* 0x000fe200000001ff */
[----:B------:R-:W-:Y:S02]  /*21bd0*/  CS2R R18, SRZ ;  /* 0x0000000000127805 */ /* 0x000fe4000001ff00 */
[----:B------:R-:W-:Y:S02]  /*21be0*/  CS2R R20, SRZ ;  /* 0x0000000000147805 */ /* 0x000fe4000001ff00 */
[----:B------:R-:W-:-:S02]  /*21bf0*/  CS2R R22, SRZ ;  /* 0x0000000000167805 */ /* 0x000fc4000001ff00 */
[----:B------:R-:W-:Y:S02]  /*21c00*/  CS2R R24, SRZ ;  /* 0x0000000000187805 */ /* 0x000fe4000001ff00 */
[----:B------:R-:W-:Y:S02]  /*21c10*/  CS2R R28, SRZ ;  /* 0x00000000001c7805 */ /* 0x000fe4000001ff00 */
[----:B------:R-:W-:Y:S02]  /*21c20*/  CS2R R32, SRZ ;  /* 0x0000000000207805 */ /* 0x000fe4000001ff00 */
[----:B------:R-:W-:Y:S01]  /*21c30*/  CS2R R34, SRZ ;  /* 0x0000000000227805 */ /* 0x000fe2000001ff00 */
[----:B-1----:R-:W-:Y:S01]  /*21c40*/  HFMA2.MMA R10, -RZ, RZ, 0.80126953125, -0.00891876220703125 ;  /* 0x3a69a091ff0a7435 */ /* 0x002fe200000001ff */
[----:B------:R-:W-:Y:S01]  /*21c50*/  CS2R R36, SRZ ;  /* 0x0000000000247805 */ /* 0x000fe2000001ff00 */
[----:B------:R-:W-:Y:S01]  /*21c60*/  IMAD.MOV.U32 R38, RZ, RZ, RZ ;  /* 0x000000ffff267224 */ /* 0x000fe200078e00ff */
[----:B------:R-:W-:-:S02]  /*21c70*/  MOV R40, RZ ;  /* 0x000000ff00287202 */ /* 0x000fc40000000f00 */
[----:B------:R-:W-:Y:S01]  /*21c80*/  MOV R44, RZ ;  /* 0x000000ff002c7202 */ /* 0x000fe20000000f00 */
[----:B0-----:R-:W-:-:S04]  /*21c90*/  FMUL.FTZ R0, R0, R9 ;  /* 0x0000000900007220 */ /* 0x001fc80000410000 */
[C---:B------:R-:W-:Y:S01]  /*21ca0*/  FADD.FTZ R12, |R0|.reuse, 4 ;  /* 0x40800000000c7421 */ /* 0x040fe20000010200 */
[C---:B------:R-:W-:Y:S01]  /*21cb0*/  FADD.FTZ R11, |R0|.reuse, -4 ;  /* 0xc0800000000b7421 */ /* 0x040fe20000010200 */
        /* <DEDUP_REMOVED lines=10> */
[----:B------:R-:W-:Y:S02]  /*21d60*/  IMAD.MOV.U32 R13, RZ, RZ, 0x42fc0000 ;  /* 0x42fc0000ff0d7424 */ /* 0x000fe400078e00ff */
[----:B------:R-:W-:Y:S01]  /*21d70*/  FFMA.FTZ R12, |R0|, R17, 1 ;  /* 0x3f800000000c7423 */ /* 0x000fe20000010211 */
[----:B------:R-:W-:-:S04]  /*21d80*/  FFMA.FTZ R10, R15, R10, 0.0070457882247865200043 ;  /* 0x3be6e05b0f0a7423 */ /* 0x000fc8000001000a */
[C---:B------:R-:W-:Y:S01]  /*21d90*/  FFMA.FTZ R10, R15.reuse, R10, -0.015866896137595176697 ;  /* 0xbc81fb4b0f0a7423 */ /* 0x040fe2000001000a */
[----:B------:R-:W1:Y:S01]  /*21da0*/  MUFU.RCP R12, R12 ;  /* 0x0000000c000c7308 */ /* 0x000e620000001000 */
[----:B0-----:R-:W-:Y:S02]  /*21db0*/  FSETP.GT.FTZ.AND P0, PT, |R14|, 126, PT ;  /* 0x42fc00000e00780b */ /* 0x001fe40003f14200 */
[----:B------:R-:W-:Y:S01]  /*21dc0*/  FFMA.FTZ R10, R15, R10, 0.036429625004529953003 ;  /* 0x3d15373b0f0a7423 */ /* 0x000fe2000001000a */
[----:B------:R-:W-:-:S03]  /*21dd0*/  LOP3.LUT R13, R13, 0x80000000, R14, 0xb8, !PT ;  /* 0x800000000d0d7812 */ /* 0x000fc600078eb80e */
[----:B------:R-:W-:Y:S01]  /*21de0*/  FFMA.FTZ R10, R15, R10, -0.066643431782722473145 ;  /* 0xbd887c5a0f0a7423 */ /* 0x000fe2000001000a */
[----:B------:R-:W-:Y:S02]  /*21df0*/  FSEL R14, R13, R14, P0 ;  /* 0x0000000e0d0e7208 */ /* 0x000fe40000000000 */
[----:B------:R-:W-:Y:S01]  /*21e00*/  FSETP.GT.FTZ.AND P0, PT, |R0|, 10.05500030517578125, PT ;  /* 0x4120e1480000780b */ /* 0x000fe20003f14200 */
[C---:B------:R-:W-:Y:S02]  /*21e10*/  FFMA.FTZ R10, R15.reuse, R10, 0.093814529478549957275 ;  /* 0x3dc021d50f0a7423 */ /* 0x040fe4000001000a */
[C---:B------:R-:W-:Y:S01]  /*21e20*/  FFMA.FTZ R13, R14.reuse, -0.69314718246459960938, -R11 ;  /* 0xbf3172180e0d7823 */ /* 0x040fe2000001080b */
[C---:B------:R-:W-:Y:S01]  /*21e30*/  FADD.FTZ R17, R14.reuse, 12583039 ;  /* 0x4b40007f0e117421 */ /* 0x040fe20000010000 */
[----:B------:R-:W-:Y:S02]  /*21e40*/  FFMA.FTZ R10, R15, R10, -0.10099056363105773926 ;  /* 0xbdced4240f0a7423 */ /* 0x000fe4000001000a */
[----:B------:R-:W-:-:S02]  /*21e50*/  FFMA.FTZ R13, R14, 1.9046542121259335545e-09, R13 ;  /* 0x3102e3080e0d7823 */ /* 0x000fc4000001000d */
[----:B------:R-:W-:Y:S01]  /*21e60*/  FFMA.FTZ R10, R15, R10, 0.06809400022029876709 ;  /* 0x3d8b74de0f0a7423 */ /* 0x000fe2000001000a */
[----:B------:R-:W-:Y:S01]  /*21e70*/  SHF.L.U32 R17, R17, 0x17, RZ ;  /* 0x0000001711117819 */ /* 0x000fe200000006ff */
[----:B------:R-:W-:Y:S02]  /*21e80*/  FMUL.FTZ R16, R13, 1.4426950216293334961 ;  /* 0x3fb8aa3b0d107820 */ /* 0x000fe40000410000 */
[----:B------:R-:W-:-:S04]  /*21e90*/  FFMA.FTZ R10, R15, R10, 0.015377387404441833496 ;  /* 0x3c7bf1700f0a7423 */ /* 0x000fc8000001000a */
[C---:B------:R-:W-:Y:S01]  /*21ea0*/  FFMA.FTZ R10, R15.reuse, R10, -0.1396210789680480957 ;  /* 0xbe0ef8d40f0a7423 */ /* 0x040fe2000001000a */
[----:B------:R-:W0:Y:S03]  /*21eb0*/  MUFU.EX2 R16, R16 ;  /* 0x0000001000107308 */ /* 0x000e260000000800 */
[----:B------:R-:W-:Y:S01]  /*21ec0*/  FFMA.FTZ R15, R15, R10, 1.232995152473449707 ;  /* 0x3f9dd2c90f0f7423 */ /* 0x000fe2000001000a */
[----:B------:R-:W-:-:S03]  /*21ed0*/  FADD.FTZ R10, |R0|, -RZ ;  /* 0x800000ff000a7221 */ /* 0x000fc60000010200 */
[----:B-1----:R-:W-:Y:S01]  /*21ee0*/  FMUL.FTZ R13, R15, R12 ;  /* 0x0000000c0f0d7220 */ /* 0x002fe20000410000 */
[----:B------:R-:W-:Y:S01]  /*21ef0*/  FFMA.FTZ R10, |R0|, -R10, R11 ;  /* 0x8000000a000a7223 */ /* 0x000fe2000001020b */
[----:B------:R-:W-:Y:S02]  /*21f00*/  MOV R11, RZ ;  /* 0x000000ff000b7202 */ /* 0x000fe40000000f00 */
[----:B------:R-:W-:-:S04]  /*21f10*/  FMUL.FTZ R14, R13, -2 ;  /* 0xc00000000d0e7820 */ /* 0x000fc80000410000 */
[----:B------:R-:W-:Y:S01]  /*21f20*/  FFMA.FTZ R14, |R0|, R14, R15 ;  /* 0x0000000e000e7223 */ /* 0x000fe2000001020f */
[----:B0-----:R-:W-:-:S03]  /*21f30*/  FMUL.FTZ R17, R17, R16 ;  /* 0x0000001011117220 */ /* 0x001fc60000410000 */
[----:B------:R-:W-:Y:S01]  /*21f40*/  FADD.FTZ R14, -R13, R14 ;  /* 0x0000000e0d0e7221 */ /* 0x000fe20000010100 */
[----:B------:R-:W-:Y:S01]  /*21f50*/  FFMA.FTZ R17, R17, R10, R17 ;  /* 0x0000000a11117223 */ /* 0x000fe20000010011 */
[----:B------:R-:W-:Y:S02]  /*21f60*/  HFMA2.MMA R10, -RZ, RZ, 1.875, 0 ;  /* 0x3f800000ff0a7435 */ /* 0x000fe400000001ff */
[----:B------:R-:W-:Y:S01]  /*21f70*/  FFMA.FTZ R14, R12, R14, R13 ;  /* 0x0000000e0c0e7223 */ /* 0x000fe2000001000d */
[----:B------:R-:W-:Y:S01]  /*21f80*/  IMAD.MOV.U32 R12, RZ, RZ, RZ ;  /* 0x000000ffff0c7224 */ /* 0x000fe200078e00ff */
[----:B------:R-:W-:Y:S02]  /*21f90*/  MOV R13, 0x7f800000 ;  /* 0x7f800000000d7802 */ /* 0x000fe40000000f00 */
[----:B------:R-:W-:Y:S01]  /*21fa0*/  FMUL.FTZ R27, R14, R17 ;  /* 0x000000110e1b7220 */ /* 0x000fe20000410000 */
[----:B------:R-:W-:Y:S02]  /*21fb0*/  CS2R R14, SRZ ;  /* 0x00000000000e7805 */ /* 0x000fe4000001ff00 */
[----:B------:R-:W-:-:S02]  /*21fc0*/  CS2R R16, SRZ ;  /* 0x0000000000107805 */ /* 0x000fc4000001ff00 */
[----:B------:R-:W-:-:S05]  /*21fd0*/  FSEL R27, R27, RZ, !P0 ;  /* 0x000000ff1b1b7208 */ /* 0x000fca0004000000 */
[----:B------:R-:W-:-:S07]  /*21fe0*/  @!P1 FADD.FTZ R27, -R27, 2 ;  /* 0x400000001b1b9421 */ /* 0x000fce0000010100 */
.L_x_1493:
        /* <DEDUP_REMOVED lines=29> */
[----:B------:R-:W-:-:S05]  /*221c0*/  @P0 IADD3 R45, R37, RZ, RZ ;  /* 0x000000ff252d0210 */ /* 0x000fca0007ffe0ff */
[----:B------:R-:W-:Y:S02]  /*221d0*/  IMAD.MOV.U32 R37, RZ, RZ, R45 ;  /* 0x000000ffff257224 */ /* 0x000fe400078e002d */
        /* <DEDUP_REMOVED lines=232> */
[----:B------:R-:W-:Y:S02]  /*23060*/  @!P0 FMUL.FTZ R33, R12, R9 ;  /* 0x000000090c218220 */ /* 0x000fe40000410000 */
[----:B------:R-:W-:Y:S02]  /*23070*/  @P1 MOV R37, R43 ;  /* 0x0000002b00251202 */ /* 0x000fe40000000f00 */
[----:B--2---:R-:W-:-:S07]  /*23080*/  @P1 FFMA.FTZ R0, R33, R41, R0 ;  /* 0x0000002921001223 */ /* 0x004fce0000010000 */
.L_x_1491:
[----:B------:R-:W-:Y:S05]  /*23090*/  BSYNC B5 ;  /* 0x0000000000057941 */ /* 0x000fea0003800000 */
.L_x_1490:
[----:B------:R-:W-:-:S05]  /*230a0*/  FMUL.FTZ R39, R0, R10 ;  /* 0x0000000a00277220 */ /* 0x000fca0000410000 */
[----:B------:R-:W-:-:S13]  /*230b0*/  FSETP.GT.FTZ.AND P0, PT, |R39|, R13, PT ;  /* 0x0000000d2700720b */ /* 0x000fda0003f14200 */
[----:B------:R-:W-:Y:S05]  /*230c0*/  @P0 BRA `(.L_x_1492) ;  /* 0x0000000000240947 */ /* 0x000fea0003800000 */
[----:B------:R-:W-:Y:S01]  /*230d0*/  FADD.FTZ R35, R35, R39 ;  /* 0x0000002723237221 */ /* 0x000fe20000010000 */
[----:B------:R-:W-:-:S03]  /*230e0*/  FADD.FTZ R13, |R39|, -RZ ;  /* 0x800000ff270d7221 */ /* 0x000fc60000010200 */
[----:B------:R-:W-:-:S05]  /*230f0*/  FMUL.FTZ R0, |R35|, 5.9604644775390625e-08 ;  /* 0x3380000023007820 */ /* 0x000fca0000410200 */
[----:B------:R-:W-:-:S13]  /*23100*/  FSETP.GEU.FTZ.AND P0, PT, |R39|, R0, PT ;  /* 0x000000002700720b */ /* 0x000fda0003f1e200 */
[----:B------:R-:W-:Y:S05]  /*23110*/  @!P0 BRA `(.L_x_1492) ;  /* 0x0000000000108947 */ /* 0x000fea0003800000 */
[----:B------:R-:W-:Y:S02]  /*23120*/  VIADD R11, R11, 0x1 ;  /* 0x000000010b0b7836 */ /* 0x000fe40000000000 */
[----:B------:R-:W-:-:S03]  /*23130*/  FMUL.FTZ R10, R7, R10 ;  /* 0x0000000a070a7220 */ /* 0x000fc60000410000 */
[----:B------:R-:W-:-:S13]  /*23140*/  ISETP.GE.U32.AND P0, PT, R11, 0x19, PT ;  /* 0x000000190b00780c */ /* 0x000fda0003f06070 */
[----:B------:R-:W-:Y:S05]  /*23150*/  @!P0 BRA `(.L_x_1493) ;  /* 0xffffffec00a48947 */ /* 0x000fea000383ffff */
.L_x_1492:
[----:B------:R-:W-:Y:S05]  /*23160*/  BSYNC B3 ;  /* 0x0000000000037941 */ /* 0x000fea0003800000 */
.L_x_1489:
        /* <DEDUP_REMOVED lines=66> */
.L_x_1495:
[----:B------:R-:W-:Y:S05]  /*23590*/  BSYNC B3 ;  /* 0x0000000000037941 */ /* 0x000fea0003800000 */
.L_x_1494:
        /* <DEDUP_REMOVED lines=32> */
.L_x_1497:
[----:B------:R-:W-:Y:S05]  /*237a0*/  BSYNC B3 ;  /* 0x0000000000037941 */ /* 0x000fea0003800000 */
.L_x_1496:
        /* <DEDUP_REMOVED lines=19> */
[----:B------:R-:W-:Y:S02]  /*238e0*/  MOV R8, R18 ;  /* 0x0000001200087202 */ /* 0x000fe40000000f00 */
[----:B------:R-:W-:-:S07]  /*238f0*/  MOV R9, R19 ;  /* 0x0000001300097202 */ /* 0x000fce0000000f00 */
.L_x_1499:
[----:B------:R-:W-:Y:S05]  /*23900*/  BSYNC B5 ;  /* 0x0000000000057941 */ /* 0x000fea0003800000 */
.L_x_1498:
        /* <DEDUP_REMOVED lines=9> */
.L_x_1341:
[----:B------:R-:W-:Y:S01]  /*239a0*/  HFMA2.MMA R15, -RZ, RZ, -0.65380859375, 8640 ;  /* 0xb93b7038ff0f7435 */ /* 0x000fe200000001ff */
[----:B------:R-:W-:Y:S01]  /*239b0*/  IMAD.MOV.U32 R14, RZ, RZ, 0x39b8ef1d ;  /* 0x39b8ef1dff0e7424 */ /* 0x000fe200078e00ff */
[----:B------:R-:W-:Y:S01]  /*239c0*/  MOV R11, 0x3daaaaab ;  /* 0x3daaaaab000b7802 */ /* 0x000fe20000000f00 */
[----:B------:R-:W-:Y:S01]  /*239d0*/  IMAD.MOV.U32 R10, RZ, RZ, -0x41555555 ;  /* 0xbeaaaaabff0a7424 */ /* 0x000fe200078e00ff */
[----:B------:R-:W-:Y:S01]  /*239e0*/  HFMA2.MMA R12, -RZ, RZ, -1.111328125, -0.7294921875 ;  /* 0xbc72b9d6ff0c7435 */ /* 0x000fe200000001ff */
[----:B------:R-:W-:Y:S01]  /*239f0*/  MOV R13, 0x3a97b426 ;  /* 0x3a97b426000d7802 */ /* 0x000fe20000000f00 */
[----:B------:R-:W-:Y:S01]  /*23a00*/  HFMA2.MMA R17, -RZ, RZ, -0.37939453125, -0.044677734375 ;  /* 0xb612a9b8ff117435 */ /* 0x000fe200000001ff */
[----:B------:R0:W-:Y:S01]  /*23a10*/  STL.64 [R1+0xa08], R14 ;  /* 0x000a080e01007387 */ /* 0x0001e20000100a00 */
[----:B------:R-:W-:Y:S01]  /*23a20*/  MOV R16, 0x382462c5 ;  /* 0x382462c500107802 */ /* 0x000fe20000000f00 */
[----:B------:R-:W-:Y:S01]  /*23a30*/  HFMA2.MMA R20, -RZ, RZ, -0.264892578125, -0.12188720703125 ;  /* 0xb43dafcdff147435 */ /* 0x000fe200000001ff */
[----:B------:R-:W-:Y:S01]  /*23a40*/  IMAD.MOV.U32 R18, RZ, RZ, -0x4a0726e8 ;  /* 0xb5f8d918ff127424 */ /* 0x000fe200078e00ff */
[----:B------:R1:W-:Y:S01]  /*23a50*/  STL.64 [R1+0x9f8], R10 ;  /* 0x0009f80a01007387 */ /* 0x0003e20000100a00 */
[----:B------:R-:W-:Y:S01]  /*23a60*/  MOV R19, 0x355eb691 ;  /* 0x355eb69100137802 */ /* 0x000fe20000000f00 */
[----:B------:R-:W-:Y:S01]  /*23a70*/  HFMA2.MMA R23, -RZ, RZ, -0.174560546875, -0.0005855560302734375 ;  /* 0xb19690ccff177435 */ /* 0x000fe200000001ff */
[----:B------:R-:W-:Y:S01]  /*23a80*/  MOV R21, 0x31e67ae7 ;  /* 0x31e67ae700157802 */ /* 0x000fe20000000f00 */
[----:B------:R2:W-:Y:S01]  /*23a90*/  STL.64 [R1+0xa00], R12 ;  /* 0x000a000c01007387 */ /* 0x0005e20000100a00 */
[----:B------:R-:W-:Y:S01]  /*23aa0*/  IMAD.MOV.U32 R22, RZ, RZ, 0x32304beb ;  /* 0x32304bebff167424 */ /* 0x000fe200078e00ff */
[----:B------:R-:W-:Y:S01]  /*23ab0*/  HFMA2.MMA R25, -RZ, RZ, -0.091796875, 4972 ;  /* 0xade06cdbff197435 */ /* 0x000fe200000001ff */
[----:B------:R-:W-:Y:S01]  /*23ac0*/  MOV R24, 0x307b7337 ;  /* 0x307b733700187802 */ /* 0x000fe20000000f00 */
[----:B0-----:R-:W-:Y:S01]  /*23ad0*/  HFMA2.MMA R15, -RZ, RZ, -0.0477294921875, -4.87109375 ;  /* 0xaa1cc4dfff0f7435 */ /* 0x001fe200000001ff */
[----:B------:R-:W-:Y:S01]  /*23ae0*/  IMAD.MOV.U32 R14, RZ, RZ, 0x2abdd03b ;  /* 0x2abdd03bff0e7424 */ /* 0x000fe200078e00ff */
[----:B------:R0:W-:Y:S01]  /*23af0*/  STL.64 [R1+0xa10], R16 ;  /* 0x000a101001007387 */ /* 0x0001e20000100a00 */
[----:B------:R-:W-:Y:S01]  /*23b00*/  IMAD.MOV.U32 R0, RZ, RZ, 0x3ef9425d ;  /* 0x3ef9425dff007424 */ /* 0x000fe200078e00ff */
[----:B-1----:R-:W-:Y:S01]  /*23b10*/  MOV R11, 0x2dd64a3b ;  /* 0x2dd64a3b000b7802 */ /* 0x002fe20000000f00 */
[----:B------:R-:W-:Y:S01]  /*23b20*/  IMAD.MOV.U32 R10, RZ, RZ, -0x517fc7ac ;  /* 0xae803854ff0a7424 */ /* 0x000fe200078e00ff */
[----:B------:R1:W-:Y:S01]  /*23b30*/  STL.64 [R1+0xa18], R18 ;  /* 0x000a181201007387 */ /* 0x0003e20000100a00 */
[-C--:B------:R-:W-:Y:S01]  /*23b40*/  FMUL.FTZ R28, R28, R7.reuse ;  /* 0x000000071c1c7220 */ /* 0x080fe20000410000 */
[----:B--2---:R-:W-:Y:S01]  /*23b50*/  HFMA2.MMA R12, -RZ, RZ, -0.0732421875, -1336 ;  /* 0xacb0e538ff0c7435 */ /* 0x004fe200000001ff */
[----:B------:R-:W-:Y:S01]  /*23b60*/  MOV R13, 0x29f7cc00 ;  /* 0x29f7cc00000d7802 */ /* 0x000fe20000000f00 */
[----:B------:R2:W-:Y:S01]  /*23b70*/  STL.64 [R1+0xa38], R10 ;  /* 0x000a380a01007387 */ /* 0x0005e20000100a00 */
[----:B------:R-:W-:Y:S01]  /*23b80*/  BSSY B3, `(.L_x_1500) ;  /* 0x00003da000037945 */ /* 0x000fe20003800000 */
[----:B------:R-:W-:Y:S01]  /*23b90*/  FSETP.GT.FTZ.AND P0, PT, R28, 1, PT ;  /* 0x3f8000001c00780b */ /* 0x000fe20003f14000 */
[----:B------:R-:W-:Y:S01]  /*23ba0*/  FMUL.FTZ R36, R36, R7 ;  /* 0x0000000724247220 */ /* 0x000fe20000410000 */
[----:B------:R3:W-:Y:S01]  /*23bb0*/  STL.64 [R1+0xa48], R14 ;  /* 0x000a480e01007387 */ /* 0x0007e20000100a00 */
[----:B0-----:R-:W-:Y:S01]  /*23bc0*/  HFMA2.MMA R17, -RZ, RZ, -0.02374267578125, 0.0077667236328125 ;  /* 0xa6141ff4ff117435 */ /* 0x001fe200000001ff */
[----:B------:R-:W-:-:S02]  /*23bd0*/  MOV R16, 0x2900827e ;  /* 0x2900827e00107802 */ /* 0x000fc40000000f00 */
[----:B------:R0:W-:Y:S01]  /*23be0*/  STL.64 [R1+0xa20], R20 ;  /* 0x000a201401007387 */ /* 0x0001e20000100a00 */
[----:B-1----:R-:W-:Y:S01]  /*23bf0*/  IMAD.MOV.U32 R18, RZ, RZ, -0x58f1ab76 ;  /* 0xa70e548aff127424 */ /* 0x002fe200078e00ff */
[----:B------:R-:W-:Y:S01]  /*23c00*/  MOV R19, 0xbaf2b9d6 ;  /* 0xbaf2b9d600137802 */ /* 0x000fe20000000f00 */
[----:B--2---:R-:W-:Y:S01]  /*23c10*/  HFMA2.MMA R11, -RZ, RZ, 0.66748046875, -2.81640625 ;  /* 0x3957c1a2ff0b7435 */ /* 0x004fe200000001ff */
[----:B------:R-:W-:Y:S01]  /*23c20*/  IMAD.MOV.U32 R10, RZ, RZ, -0x457e3585 ;  /* 0xba81ca7bff0a7424 */ /* 0x000fe200078e00ff */
[----:B------:R1:W-:Y:S01]  /*23c30*/  STL.64 [R1+0xa40], R12 ;  /* 0x000a400c01007387 */ /* 0x0003e20000100a00 */
[----:B---3--:R-:W-:Y:S01]  /*23c40*/  HFMA2.MMA R15, -RZ, RZ, 0.1968994140625, 62.5625 ;  /* 0x324d53d2ff0f7435 */ /* 0x008fe200000001ff */
[----:B------:R-:W-:Y:S02]  /*23c50*/  IMAD.MOV.U32 R14, RZ, RZ, -0x4c88ee18 ;  /* 0xb37711e8ff0e7424 */ /* 0x000fe400078e00ff */
[----:B------:R2:W-:Y:S01]  /*23c60*/  STL.64 [R1+0xa50], R16 ;  /* 0x000a501001007387 */ /* 0x0005e20000100a00 */
[----:B0-----:R-:W-:Y:S01]  /*23c70*/  HFMA2.MMA R20, -RZ, RZ, -0.92333984375, -0.0003798007965087890625 ;  /* 0xbb638e39ff147435 */ /* 0x001fe200000001ff */
[----:B------:R-:W-:-:S02]  /*23c80*/  MOV R21, 0x3b2d602b ;  /* 0x3b2d602b00157802 */ /* 0x000fc40000000f00 */
[----:B------:R0:W-:Y:S04]  /*23c90*/  STL.64 [R1+0xa68], R10 ;  /* 0x000a680a01007387 */ /* 0x0001e80000100a00 */
[----:B------:R3:W-:Y:S01]  /*23ca0*/  STL.64 [R1+0xa88], R14 ;  /* 0x000a880e01007387 */ /* 0x0007e20000100a00 */
[----:B-1----:R-:W-:Y:S01]  /*23cb0*/  HFMA2.MMA R12, -RZ, RZ, 0.1756591796875, -0.0714111328125 ;  /* 0x319fac92ff0c7435 */ /* 0x002fe200000001ff */
[----:B------:R-:W-:Y:S01]  /*23cc0*/  MOV R13, 0x34140796 ;  /* 0x34140796000d7802 */ /* 0x000fe20000000f00 */
[----:B--2---:R-:W-:Y:S01]  /*23cd0*/  HFMA2.MMA R17, -RZ, RZ, -0.141845703125, -0.201904296875 ;  /* 0xb08ab276ff117435 */ /* 0x004fe200000001ff */
[----:B------:R1:W-:Y:S01]  /*23ce0*/  STL.64 [R1+0xa58], R18 ;  /* 0x000a581201007387 */ /* 0x0003e20000100a00 */
[----:B------:R-:W-:Y:S01]  /*23cf0*/  MOV R16, 0xad9a4fde ;  /* 0xad9a4fde00107802 */ /* 0x000fe20000000f00 */
[----:B0-----:R-:W-:Y:S01]  /*23d00*/  HFMA2.MMA R11, -RZ, RZ, 0.055908203125, -13.5 ;  /* 0x2b28cac0ff0b7435 */ /* 0x001fe200000001ff */
[----:B------:R-:W-:Y:S01]  /*23d10*/  IMAD.MOV.U32 R10, RZ, RZ, -0x53b19868 ;  /* 0xac4e6798ff0a7424 */ /* 0x000fe200078e00ff */
[----:B------:R0:W-:Y:S01]  /*23d20*/  STL.64 [R1+0xa60], R20 ;  /* 0x000a601401007387 */ /* 0x0001e20000100a00 */
[----:B---3--:R-:W-:Y:S01]  /*23d30*/  HFMA2.MMA R14, -RZ, RZ, 0.94091796875, 14608 ;  /* 0x3b877322ff0e7435 */ /* 0x008fe200000001ff */
[----:B------:R-:W-:-:S02]  /*23d40*/  MOV R15, 0xbb2fb934 ;  /* 0xbb2fb934000f7802 */ /* 0x000fc40000000f00 */
[----:B------:R2:W-:Y:S01]  /*23d50*/  STL.64 [R1+0xa80], R12 ;  /* 0x000a800c01007387 */ /* 0x0005e20000100a00 */
[----:B-1----:R-:W-:Y:S01]  /*23d60*/  IMAD.MOV.U32 R18, RZ, RZ, 0x2fe4da1a ;  /* 0x2fe4da1aff127424 */ /* 0x002fe200078e00ff */
[----:B------:R-:W-:Y:S02]  /*23d70*/  MOV R19, 0xaebc5283 ;  /* 0xaebc528300137802 */ /* 0x000fe40000000f00 */
[----:B------:R1:W-:Y:S01]  /*23d80*/  STL.64 [R1+0xa90], R16 ;  /* 0x000a901001007387 */ /* 0x0003e20000100a00 */
[----:B0-----:R-:W-:-:S03]  /*23d90*/  HFMA2.MMA R20, -RZ, RZ, 0.043212890625, -0.006946563720703125 ;  /* 0x29889f1dff147435 */ /* 0x001fc600000001ff */
[----:B------:R0:W-:Y:S01]  /*23da0*/  STL.64 [R1+0xaa8], R10 ;  /* 0x000aa80a01007387 */ /* 0x0001e20000100a00 */
[----:B------:R-:W-:Y:S01]  /*23db0*/  MOV R21, 0x2cfc020e ;  /* 0x2cfc020e00157802 */ /* 0x000fe20000000f00 */
[----:B--2---:R-:W-:Y:S02]  /*23dc0*/  IMAD.MOV.U32 R12, RZ, RZ, 0x28b6c54f ;  /* 0x28b6c54fff0c7424 */ /* 0x004fe400078e00ff */
[----:B------:R2:W-:Y:S01]  /*23dd0*/  STL.64 [R1+0xac0], R14 ;  /* 0x000ac00e01007387 */ /* 0x0005e20000100a00 */
[----:B------:R-:W-:-:S03]  /*23de0*/  MOV R13, 0xa794d81c ;  /* 0xa794d81c000d7802 */ /* 0x000fc60000000f00 */
[----:B------:R3:W-:Y:S01]  /*23df0*/  STL.64 [R1+0xa98], R18 ;  /* 0x000a981201007387 */ /* 0x0007e20000100a00 */
[----:B-1----:R-:W-:Y:S01]  /*23e00*/  HFMA2.MMA R17, -RZ, RZ, 0.54541015625, -50144 ;  /* 0x385dfa1fff117435 */ /* 0x002fe200000001ff */
[----:B------:R-:W-:Y:S01]  /*23e10*/  MOV R16, 0xb8e129f8 ;  /* 0xb8e129f800107802 */ /* 0x000fe20000000f00 */
[----:B0-----:R-:W-:Y:S01]  /*23e20*/  HFMA2.MMA R10, -RZ, RZ, 0.357421875, 0.06695556640625 ;  /* 0x35b82c49ff0a7435 */ /* 0x001fe200000001ff */
[----:B------:R-:W-:Y:S01]  /*23e30*/  MOV R11, 0xb5291658 ;  /* 0xb5291658000b7802 */ /* 0x000fe20000000f00 */
[----:B------:R0:W-:Y:S01]  /*23e40*/  STL.64 [R1+0xaa0], R20 ;  /* 0x000aa01401007387 */ /* 0x0001e20000100a00 */
[----:B--2---:R-:W-:Y:S01]  /*23e50*/  HFMA2.MMA R14, -RZ, RZ, 0.11016845703125, -0.00012719631195068359375 ;  /* 0x2f0d882bff0e7435 */ /* 0x004fe200000001ff */
[----:B------:R-:W-:Y:S02]  /*23e60*/  MOV R15, 0xae74bbc7 ;  /* 0xae74bbc7000f7802 */ /* 0x000fe40000000f00 */
[----:B------:R1:W-:Y:S01]  /*23e70*/  STL.64 [R1+0xab8], R12 ;  /* 0x000ab80c01007387 */ /* 0x0003e20000100a00 */
[----:B---3--:R-:W-:Y:S01]  /*23e80*/  IMAD.MOV.U32 R18, RZ, RZ, -0x48a9e97d ;  /* 0xb7561683ff127424 */ /* 0x008fe200078e00ff */
[----:B------:R-:W-:-:S02]  /*23e90*/  MOV R19, 0x33130aa5 ;  /* 0x33130aa500137802 */ /* 0x000fc40000000f00 */
[----:B------:R2:W-:Y:S04]  /*23ea0*/  STL.64 [R1+0xad0], R16 ;  /* 0x000ad01001007387 */ /* 0x0005e80000100a00 */
[----:B------:R3:W-:Y:S01]  /*23eb0*/  STL.64 [R1+0xad8], R18 ;  /* 0x000ad81201007387 */ /* 0x0007e20000100a00 */
[----:B0-----:R-:W-:Y:S01]  /*23ec0*/  HFMA2.MMA R21, -RZ, RZ, -0.11529541015625, 0.0230712890625 ;  /* 0xaf6125e8ff157435 */ /* 0x001fe200000001ff */
[----:B------:R-:W-:Y:S02]  /*23ed0*/  IMAD.MOV.U32 R20, RZ, RZ, 0x34195641 ;  /* 0x34195641ff147424 */ /* 0x000fe400078e00ff */
[----:B-1----:R-:W-:Y:S01]  /*23ee0*/  IMAD.MOV.U32 R12, RZ, RZ, -0x4f441d3f ;  /* 0xb0bbe2c1ff0c7424 */ /* 0x002fe200078e00ff */
[----:B------:R-:W-:Y:S01]  /*23ef0*/  MOV R13, 0x2b84b13c ;  /* 0x2b84b13c000d7802 */ /* 0x000fe20000000f00 */
[----:B------:R0:W-:Y:S01]  /*23f00*/  STL.64 [R1+0xae0], R10 ;  /* 0x000ae00a01007387 */ /* 0x0001e20000100a00 */
[----:B--2---:R-:W-:Y:S01]  /*23f10*/  HFMA2.MMA R17, -RZ, RZ, -0.029632568359375, 0.25244140625 ;  /* 0xa796340aff117435 */ /* 0x004fe200000001ff */
[----:B------:R-:W-:-:S02]  /*23f20*/  IMAD.MOV.U32 R16, RZ, RZ, 0x2d52aed2 ;  /* 0x2d52aed2ff107424 */ /* 0x000fc400078e00ff */
[----:B------:R1:W-:Y:S01]  /*23f30*/  STL.64 [R1+0xb00], R14 ;  /* 0x000b000e01007387 */ /* 0x0003e20000100a00 */
[----:B---3--:R-:W-:Y:S01]  /*23f40*/  HFMA2.MMA R19, -RZ, RZ, 0.054779052734375, 0.87255859375 ;  /* 0x2b033afbff137435 */ /* 0x008fe200000001ff */
[----:B------:R-:W-:Y:S02]  /*23f50*/  MOV R18, 0xab99f9d0 ;  /* 0xab99f9d000127802 */ /* 0x000fe40000000f00 */
[----:B------:R2:W-:Y:S01]  /*23f60*/  STL.64 [R1+0xaf8], R12 ;  /* 0x000af80c01007387 */ /* 0x0005e20000100a00 */
[----:B0-----:R-:W-:Y:S01]  /*23f70*/  HFMA2.MMA R10, -RZ, RZ, 0.032196044921875, -0.00194072723388671875 ;  /* 0x281f97f3ff0a7435 */ /* 0x001fe200000001ff */
[----:B------:R-:W-:Y:S02]  /*23f80*/  MOV R11, 0x3a2a3eca ;  /* 0x3a2a3eca000b7802 */ /* 0x000fe40000000f00 */
[----:B------:R0:W-:Y:S01]  /*23f90*/  STL.64 [R1+0xae8], R20 ;  /* 0x000ae81401007387 */ /* 0x0001e20000100a00 */
[----:B-1----:R-:W-:Y:S01]  /*23fa0*/  HFMA2.MMA R15, -RZ, RZ, 0.451416015625, -7820 ;  /* 0x3739efa3ff0f7435 */ /* 0x002fe200000001ff */
[----:B------:R-:W-:-:S02]  /*23fb0*/  IMAD.MOV.U32 R14, RZ, RZ, -0x4b7f56af ;  /* 0xb480a951ff0e7424 */ /* 0x000fc400078e00ff */
[----:B------:R1:W-:Y:S01]  /*23fc0*/  STL.64 [R1+0xb10], R18 ;  /* 0x000b101201007387 */ /* 0x0003e20000100a00 */
[----:B--2---:R-:W-:Y:S01]  /*23fd0*/  HFMA2.MMA R12, -RZ, RZ, 0.693359375, 310.75 ;  /* 0x398c5cdbff0c7435 */ /* 0x004fe200000001ff */
[----:B------:R-:W-:Y:S02]  /*23fe0*/  MOV R13, 0xb89e951d ;  /* 0xb89e951d000d7802 */ /* 0x000fe40000000f00 */
[----:B------:R2:W-:Y:S01]  /*23ff0*/  STL.64 [R1+0xb08], R16 ;  /* 0x000b081001007387 */ /* 0x0005e20000100a00 */
[----:B0-----:R-:W-:Y:S01]  /*24000*/  IMAD.MOV.U32 R20, RZ, RZ, 0x39709e72 ;  /* 0x39709e72ff147424 */ /* 0x001fe200078e00ff */
[----:B------:R-:W-:Y:S02]  /*24010*/  MOV R21, 0xb9f5fd8c ;  /* 0xb9f5fd8c00157802 */ /* 0x000fe40000000f00 */
[----:B------:R0:W-:Y:S01]  /*24020*/  STL.64 [R1+0xb20], R10 ;  /* 0x000b200a01007387 */ /* 0x0001e20000100a00 */
[----:B-1----:R-:W-:Y:S01]  /*24030*/  HFMA2.MMA R18, -RZ, RZ, 0.2398681640625, -7452 ;  /* 0x33adef47ff127435 */ /* 0x002fe200000001ff */
[----:B------:R-:W-:-:S02]  /*24040*/  MOV R19, 0xb2a429e7 ;  /* 0xb2a429e700137802 */ /* 0x000fc40000000f00 */
[----:B------:R1:W-:Y:S01]  /*24050*/  STL.64 [R1+0xb38], R14 ;  /* 0x000b380e01007387 */ /* 0x0003e20000100a00 */
[----:B--2---:R-:W-:Y:S01]  /*24060*/  IMAD.MOV.U32 R16, RZ, RZ, -0x520aee6d ;  /* 0xadf51193ff107424 */ /* 0x004fe200078e00ff */
[----:B------:R-:W-:Y:S02]  /*24070*/  MOV R17, 0xb43616e8 ;  /* 0xb43616e800117802 */ /* 0x000fe40000000f00 */
[----:B------:R2:W-:Y:S01]  /*24080*/  STL.64 [R1+0xb28], R20 ;  /* 0x000b281401007387 */ /* 0x0005e20000100a00 */
[----:B0-----:R-:W-:Y:S01]  /*24090*/  HFMA2.MMA R11, -RZ, RZ, 0.1578369140625, -0.228759765625 ;  /* 0x310db352ff0b7435 */ /* 0x001fe200000001ff */
[----:B------:R-:W-:Y:S02]  /*240a0*/  IMAD.MOV.U32 R10, RZ, RZ, 0x2c2861f8 ;  /* 0x2c2861f8ff0a7424 */ /* 0x000fe400078e00ff */
[----:B------:R0:W-:Y:S01]  /*240b0*/  STL.64 [R1+0xb30], R12 ;  /* 0x000b300c01007387 */ /* 0x0001e20000100a00 */
[----:B-1----:R-:W-:Y:S01]  /*240c0*/  HFMA2.MMA R15, -RZ, RZ, 0.050262451171875, 48960 ;  /* 0x2a6f79faff0f7435 */ /* 0x002fe200000001ff */
[----:B------:R-:W-:-:S02]  /*240d0*/  IMAD.MOV.U32 R14, RZ, RZ, 0x248f2a67 ;  /* 0x248f2a67ff0e7424 */ /* 0x000fc400078e00ff */
[----:B------:R1:W-:Y:S01]  /*240e0*/  STL.64 [R1+0xb48], R16 ;  /* 0x000b481001007387 */ /* 0x0003e20000100a00 */
[----:B--2---:R-:W-:Y:S01]  /*240f0*/  HFMA2.MMA R21, -RZ, RZ, 0.115966796875, -149.25 ;  /* 0x2f6cd8aaff157435 */ /* 0x004fe200000001ff */
[----:B------:R-:W-:Y:S02]  /*24100*/  MOV R20, 0xb082062a ;  /* 0xb082062a00147802 */ /* 0x000fe40000000f00 */
[----:B------:R2:W-:Y:S01]  /*24110*/  STL.64 [R1+0xb50], R18 ;  /* 0x000b501201007387 */ /* 0x0005e20000100a00 */
[----:B0-----:R-:W-:Y:S01]  /*24120*/  HFMA2.MMA R12, -RZ, RZ, 0.080810546875, 1.6845703125 ;  /* 0x2d2c3ebdff0c7435 */ /* 0x001fe200000001ff */
[----:B------:R-:W-:Y:S02]  /*24130*/  MOV R13, 0xac19474f ;  /* 0xac19474f000d7802 */ /* 0x000fe40000000f00 */
[----:B------:R0:W-:Y:S01]  /*24140*/  STL.64 [R1+0xb58], R10 ;  /* 0x000b580a01007387 */ /* 0x0001e20000100a00 */
[----:B-1----:R-:W-:Y:S01]  /*24150*/  HFMA2.MMA R17, -RZ, RZ, 0.036865234375, 0.869140625 ;  /* 0x28b83af4ff117435 */ /* 0x002fe200000001ff */
[----:B------:R-:W-:-:S02]  /*24160*/  MOV R16, 0xa9d26c77 ;  /* 0xa9d26c7700107802 */ /* 0x000fc40000000f00 */
[----:B------:R1:W-:Y:S01]  /*24170*/  STL.64 [R1+0xb78], R14 ;  /* 0x000b780e01007387 */ /* 0x0003e20000100a00 */
[----:B--2---:R-:W-:Y:S01]  /*24180*/  IMAD.MOV.U32 R18, RZ, RZ, -0x459e0fa8 ;  /* 0xba61f058ff127424 */ /* 0x004fe200078e00ff */
[----:B------:R-:W-:Y:S02]  /*24190*/  MOV R19, 0x3a4d87fb ;  /* 0x3a4d87fb00137802 */ /* 0x000fe40000000f00 */
[----:B------:R2:W-:Y:S01]  /*241a0*/  STL.64 [R1+0xa28], R22 ;  /* 0x000a281601007387 */ /* 0x0005e20000100a00 */
[----:B0-----:R-:W-:Y:S01]  /*241b0*/  HFMA2.MMA R11, -RZ, RZ, -0.5185546875, 12280 ;  /* 0xb82671ffff0b7435 */ /* 0x001fe200000001ff */
[----:B------:R-:W-:Y:S02]  /*241c0*/  IMAD.MOV.U32 R10, RZ, RZ, 0x388b4846 ;  /* 0x388b4846ff0a7424 */ /* 0x000fe400078e00ff */
[----:B------:R0:W-:Y:S01]  /*241d0*/  STL.64 [R1+0xb60], R20 ;  /* 0x000b601401007387 */ /* 0x0001e20000100a00 */
[----:B-1----:R-:W-:Y:S01]  /*241e0*/  HFMA2.MMA R14, -RZ, RZ, -0.27880859375, 0.240966796875 ;  /* 0xb47633b6ff0e7435 */ /* 0x002fe200000001ff */
[----:B------:R-:W-:-:S02]  /*241f0*/  MOV R15, 0x2e020a8b ;  /* 0x2e020a8b000f7802 */ /* 0x000fc40000000f00 */
[----:B------:R1:W-:Y:S01]  /*24200*/  STL.64 [R1+0xb70], R12 ;  /* 0x000b700c01007387 */ /* 0x0003e20000100a00 */
[----:B--2---:R-:W-:Y:S01]  /*24210*/  HFMA2.MMA R23, -RZ, RZ, -0.474365234375, -50.71875 ;  /* 0xb797d257ff177435 */ /* 0x004fe200000001ff */
[----:B------:R-:W-:Y:S02]  /*24220*/  MOV R22, 0xb4d7c1a2 ;  /* 0xb4d7c1a200167802 */ /* 0x000fe40000000f00 */
[----:B------:R2:W-:Y:S01]  /*24230*/  STL.64 [R1+0xb88], R18 ;  /* 0x000b881201007387 */ /* 0x0005e20000100a00 */
[----:B0-----:R-:W-:-:S03]  /*24240*/  HFMA2.MMA R21, -RZ, RZ, 0.11773681640625, -188.375 ;  /* 0x2f89d9e3ff157435 */ /* 0x001fc600000001ff */
[----:B------:R0:W-:Y:S01]  /*24250*/  STL.64 [R1+0xb80], R16 ;  /* 0x000b801001007387 */ /* 0x0001e20000100a00 */
[----:B------:R-:W-:Y:S01]  /*24260*/  MOV R20, 0x373eda60 ;  /* 0x373eda6000147802 */ /* 0x000fe20000000f00 */
[----:B-1----:R-:W-:Y:S01]  /*24270*/  IMAD.MOV.U32 R12, RZ, RZ, -0x4a1c71fc ;  /* 0xb5e38e04ff0c7424 */ /* 0x002fe200078e00ff */
[----:B------:R-:W-:Y:S01]  /*24280*/  MOV R13, 0x356f1bed ;  /* 0x356f1bed000d7802 */ /* 0x000fe20000000f00 */
[----:B------:R1:W-:Y:S01]  /*24290*/  STL.64 [R1+0xb98], R10 ;  /* 0x000b980a01007387 */ /* 0x0003e20000100a00 */
[----:B--2---:R-:W-:Y:S01]  /*242a0*/  IMAD.MOV.U32 R18, RZ, RZ, -0x5027586f ;  /* 0xafd8a791ff127424 */ /* 0x004fe200078e00ff */
[----:B------:R-:W-:Y:S02]  /*242b0*/  MOV R19, 0x2f4c88ee ;  /* 0x2f4c88ee00137802 */ /* 0x000fe40000000f00 */
[----:B------:R2:W-:Y:S01]  /*242c0*/  STL.64 [R1+0xbb0], R14 ;  /* 0x000bb00e01007387 */ /* 0x0005e20000100a00 */
[----:B0-----:R-:W-:Y:S01]  /*242d0*/  HFMA2.MMA R17, -RZ, RZ, -0.050811767578125, -0.0056915283203125 ;  /* 0xaa819dd4ff117435 */ /* 0x001fe200000001ff */
[----:B------:R-:W-:-:S02]  /*242e0*/  MOV R16, 0x316cd4f9 ;  /* 0x316cd4f900107802 */ /* 0x000fc40000000f00 */
[----:B------:R0:W-:Y:S01]  /*242f0*/  STL.64 [R1+0xba8], R12 ;  /* 0x000ba80c01007387 */ /* 0x0001e20000100a00 */
[----:B-1----:R-:W-:-:S03]  /*24300*/  HFMA2.MMA R10, -RZ, RZ, -0.09759521484375, -0.0019130706787109375 ;  /* 0xae3f97d6ff0a7435 */ /* 0x002fc600000001ff */
[----:B------:R1:W-:Y:S01]  /*24310*/  STL.64 [R1+0xbc8], R18 ;  /* 0x000bc81201007387 */ /* 0x0003e20000100a00 */
[----:B------:R-:W-:Y:S01]  /*24320*/  MOV R11, 0x26b84405 ;  /* 0x26b84405000b7802 */ /* 0x000fe20000000f00 */
[----:B--2---:R-:W-:Y:S01]  /*24330*/  HFMA2.MMA R14, -RZ, RZ, -0.5712890625, 0.8759765625 ;  /* 0xb8923b02ff0e7435 */ /* 0x004fe200000001ff */
[----:B------:R-:W-:Y:S01]  /*24340*/  MOV R15, 0x39915f44 ;  /* 0x39915f44000f7802 */ /* 0x000fe20000000f00 */
[----:B------:R2:W-:Y:S01]  /*24350*/  STL.64 [R1+0xa70], R22 ;  /* 0x000a701601007387 */ /* 0x0005e20000100a00 */
[----:B0-----:R-:W-:Y:S01]  /*24360*/  IMAD.MOV.U32 R12, RZ, RZ, -0x569cc748 ;  /* 0xa96338b8ff0c7424 */ /* 0x001fe200078e00ff */
[----:B------:R-:W-:Y:S02]  /*24370*/  MOV R13, 0xb9b09456 ;  /* 0xb9b09456000d7802 */ /* 0x000fe40000000f00 */
[----:B------:R0:W-:Y:S01]  /*24380*/  STL.64 [R1+0xba0], R20 ;  /* 0x000ba01401007387 */ /* 0x0001e20000100a00 */
[----:B-1----:R-:W-:Y:S01]  /*24390*/  HFMA2.MMA R19, -RZ, RZ, -0.4619140625, 0.00073146820068359375 ;  /* 0xb76411feff137435 */ /* 0x002fe200000001ff */
[----:B------:R-:W-:-:S02]  /*243a0*/  MOV R18, 0x34185ee8 ;  /* 0x34185ee800127802 */ /* 0x000fc40000000f00 */
[----:B------:R1:W-:Y:S01]  /*243b0*/  STL.64 [R1+0xbc0], R16 ;  /* 0x000bc01001007387 */ /* 0x0003e20000100a00 */
[----:B--2---:R-:W-:Y:S01]  /*243c0*/  HFMA2.MMA R23, -RZ, RZ, -0.0419921875, 0.27197265625 ;  /* 0xa960345aff177435 */ /* 0x004fe200000001ff */
[----:B------:R-:W-:Y:S02]  /*243d0*/  MOV R22, 0xa579dbd3 ;  /* 0xa579dbd300167802 */ /* 0x000fe40000000f00 */
[----:B------:R2:W-:Y:S01]  /*243e0*/  STL.64 [R1+0xbd0], R10 ;  /* 0x000bd00a01007387 */ /* 0x0005e20000100a00 */
[----:B0-----:R-:W-:Y:S01]  /*243f0*/  HFMA2.MMA R21, -RZ, RZ, -0.06390380859375, 1.345703125 ;  /* 0xac173d62ff157435 */ /* 0x001fe200000001ff */
[----:B------:R-:W-:Y:S02]  /*24400*/  IMAD.MOV.U32 R20, RZ, RZ, 0x2ca4a32a ;  /* 0x2ca4a32aff147424 */ /* 0x000fe400078e00ff */
[----:B------:R0:W-:Y:S01]  /*24410*/  STL.64 [R1+0xbe8], R12 ;  /* 0x000be80c01007387 */ /* 0x0001e20000100a00 */
[----:B-1----:R-:W-:Y:S01]  /*24420*/  HFMA2.MMA R17, -RZ, RZ, 0.5693359375, -0.000445842742919921875 ;  /* 0x388e8f4eff117435 */ /* 0x002fe200000001ff */
[----:B------:R-:W-:-:S02]  /*24430*/  IMAD.MOV.U32 R16, RZ, RZ, -0x46aefdea ;  /* 0xb9510216ff107424 */ /* 0x000fc400078e00ff */
[----:B------:R1:W-:Y:S01]  /*24440*/  STL.64 [R1+0xbf0], R14 ;  /* 0x000bf00e01007387 */ /* 0x0003e20000100a00 */
[----:B--2---:R-:W-:Y:S01]  /*24450*/  HFMA2.MMA R10, -RZ, RZ, -0.1202392578125, -25.984375 ;  /* 0xafb2ce7fff0a7435 */ /* 0x004fe200000001ff */
[----:B------:R-:W-:Y:S02]  /*24460*/  MOV R11, 0x34ba0a82 ;  /* 0x34ba0a82000b7802 */ /* 0x000fe40000000f00 */
[----:B------:R2:W-:Y:S01]  /*24470*/  STL.64 [R1+0xc00], R18 ;  /* 0x000c001201007387 */ /* 0x0005e20000100a00 */
[----:B0-----:R-:W-:Y:S01]  /*24480*/  HFMA2.MMA R13, -RZ, RZ, -0.1826171875, -0.091796875 ;  /* 0xb1d8ade0ff0d7435 */ /* 0x001fe200000001ff */
[----:B------:R-:W-:Y:S02]  /*24490*/  MOV R12, 0xa8a208e3 ;  /* 0xa8a208e3000c7802 */ /* 0x000fe40000000f00 */
[----:B------:R0:W-:Y:S01]  /*244a0*/  STL.64 [R1+0xa30], R24 ;  /* 0x000a301801007387 */ /* 0x0001e20000100a00 */
[----:B-1----:R-:W-:Y:S01]  /*244b0*/  IMAD.MOV.U32 R14, RZ, RZ, 0x315951d7 ;  /* 0x315951d7ff0e7424 */ /* 0x002fe200078e00ff */
[----:B------:R-:W-:-:S02]  /*244c0*/  MOV R15, 0xb0578799 ;  /* 0xb0578799000f7802 */ /* 0x000fc40000000f00 */
[----:B------:R1:W-:Y:S01]  /*244d0*/  STL.64 [R1+0xab0], R22 ;  /* 0x000ab01601007387 */ /* 0x0003e20000100a00 */
[----:B--2---:R-:W-:-:S03]  /*244e0*/  HFMA2.MMA R19, -RZ, RZ, -0.05987548828125, 3760 ;  /* 0xabaa6b58ff137435 */ /* 0x004fc600000001ff */
[----:B------:R2:W-:Y:S01]  /*244f0*/  STL.64 [R1+0xbd8], R20 ;  /* 0x000bd81401007387 */ /* 0x0005e20000100a00 */
[----:B------:R-:W-:Y:S01]  /*24500*/  MOV R18, 0xa428dfed ;  /* 0xa428dfed00127802 */ /* 0x000fe20000000f00 */
[----:B0-----:R-:W-:Y:S01]  /*24510*/  IMAD.MOV.U32 R24, RZ, RZ, 0x370054e5 ;  /* 0x370054e5ff187424 */ /* 0x001fe200078e00ff */
[----:B------:R-:W-:Y:S01]  /*24520*/  MOV R25, 0xb5d85efe ;  /* 0xb5d85efe00197802 */ /* 0x000fe20000000f00 */
[----:B------:R0:W-:Y:S01]  /*24530*/  STL.64 [R1+0xbf8], R16 ;  /* 0x000bf81001007387 */ /* 0x0001e20000100a00 */
[----:B-1----:R-:W-:Y:S01]  /*24540*/  HFMA2.MMA R23, -RZ, RZ, 0.182373046875, 0.00010126829147338867188 ;  /* 0x31d606a3ff177435 */ /* 0x002fe200000001ff */
[----:B------:R-:W-:Y:S02]  /*24550*/  MOV R22, 0xb2721b9a ;  /* 0xb2721b9a00167802 */ /* 0x000fe40000000f00 */
[----:B------:R1:W-:Y:S01]  /*24560*/  STL.64 [R1+0xc28], R14 ;  /* 0x000c280e01007387 */ /* 0x0003e20000100a00 */
[----:B--2---:R-:W-:Y:S01]  /*24570*/  HFMA2.MMA R21, -RZ, RZ, 0.2283935546875, 0.1719970703125 ;  /* 0x334f3181ff157435 */ /* 0x004fe200000001ff */
[----:B------:R-:W-:-:S02]  /*24580*/  IMAD.MOV.U32 R20, RZ, RZ, -0x4bb9ecc2 ;  /* 0xb446133eff147424 */ /* 0x000fc400078e00ff */
[----:B------:R2:W-:Y:S01]  /*24590*/  STL.64 [R1+0xc10], R10 ;  /* 0x000c100a01007387 */ /* 0x0005e20000100a00 */
[----:B0-----:R-:W-:-:S03]  /*245a0*/  HFMA2.MMA R17, -RZ, RZ, 0.08184814453125, -56992 ;  /* 0x2d3dfaf5ff117435 */ /* 0x001fc600000001ff */
[----:B------:R0:W-:Y:S01]  /*245b0*/  STL.64 [R1+0xc20], R12 ;  /* 0x000c200c01007387 */ /* 0x0001e20000100a00 */
[----:B------:R-:W-:Y:S02]  /*245c0*/  IMAD.MOV.U32 R16, RZ, RZ, -0x51b97f57 ;  /* 0xae4680a9ff107424 */ /* 0x000fe400078e00ff */
[----:B-1----:R-:W-:Y:S01]  /*245d0*/  IMAD.MOV.U32 R14, RZ, RZ, -0x48663e86 ;  /* 0xb799c17aff0e7424 */ /* 0x002fe200078e00ff */
[----:B------:R-:W-:Y:S01]  /*245e0*/  MOV R15, 0xb153a122 ;  /* 0xb153a122000f7802 */ /* 0x000fe20000000f00 */
[----:B------:R1:W-:Y:S01]  /*245f0*/  STL.64 [R1+0xa78], R24 ;  /* 0x000a781801007387 */ /* 0x0003e20000100a00 */
[----:B--2---:R-:W-:Y:S01]  /*24600*/  IMAD.MOV.U32 R10, RZ, RZ, 0x2b1fe612 ;  /* 0x2b1fe612ff0a7424 */ /* 0x004fe200078e00ff */
[----:B------:R-:W-:Y:S02]  /*24610*/  MOV R11, 0xaa152d8b ;  /* 0xaa152d8b000b7802 */ /* 0x000fe40000000f00 */
[----:B------:R2:W-:Y:S01]  /*24620*/  STL.64 [R1+0xc40], R18 ;  /* 0x000c401201007387 */ /* 0x0005e20000100a00 */
[----:B0-----:R-:W-:Y:S01]  /*24630*/  HFMA2.MMA R13, -RZ, RZ, 0.55224609375, 447 ;  /* 0x386b5efcff0d7435 */ /* 0x001fe200000001ff */
[----:B------:R-:W-:-:S02]  /*24640*/  MOV R12, 0xb8ab004a ;  /* 0xb8ab004a000c7802 */ /* 0x000fc40000000f00 */
[----:B------:R0:W-:Y:S01]  /*24650*/  STL.64 [R1+0xaf0], R22 ;  /* 0x000af01601007387 */ /* 0x0001e20000100a00 */
[----:B-1----:R-:W-:-:S03]  /*24660*/  HFMA2.MMA R25, -RZ, RZ, 0.37646484375, -160.625 ;  /* 0x3606d905ff197435 */ /* 0x002fc600000001ff */
[----:B------:R1:W-:Y:S01]  /*24670*/  STL.64 [R1+0xc18], R20 ;  /* 0x000c181401007387 */ /* 0x0003e20000100a00 */
[----:B------:R-:W-:Y:S01]  /*24680*/  IMAD.MOV.U32 R24, RZ, RZ, 0x3a4a4588 ;  /* 0x3a4a4588ff187424 */ /* 0x000fe200078e00ff */
[----:B--2---:R-:W-:Y:S02]  /*24690*/  HFMA2.MMA R19, -RZ, RZ, 0.050872802734375, -0.0281982421875 ;  /* 0x2a83a738ff137435 */ /* 0x004fe400000001ff */
[----:B------:R2:W-:Y:S01]  /*246a0*/  STL.64 [R1+0xc68], R14 ;  /* 0x000c680e01007387 */ /* 0x0005e20000100a00 */
[----:B------:R-:W-:Y:S01]  /*246b0*/  IMAD.MOV.U32 R18, RZ, RZ, 0x351b6448 ;  /* 0x351b6448ff127424 */ /* 0x000fe200078e00ff */
[----:B0-----:R-:W-:Y:S02]  /*246c0*/  HFMA2.MMA R23, -RZ, RZ, 0.359130859375, 1.5318393707275390625e-05 ;  /* 0x35bf0101ff177435 */ /* 0x001fe400000001ff */
[----:B------:R0:W-:Y:S01]  /*246d0*/  STL.64 [R1+0xc38], R16 ;  /* 0x000c381001007387 */ /* 0x0001e20000100a00 */
[----:B------:R-:W-:Y:S01]  /*246e0*/  MOV R22, 0xb6be6b79 ;  /* 0xb6be6b7900167802 */ /* 0x000fe20000000f00 */
[----:B-1----:R-:W-:-:S02]  /*246f0*/  HFMA2.MMA R20, -RZ, RZ, 0.75537109375, 7.47265625 ;  /* 0x3a0b4779ff147435 */ /* 0x002fc400000001ff */
[----:B------:R1:W-:Y:S01]  /*24700*/  STL.64 [R1+0xc48], R10 ;  /* 0x000c480a01007387 */ /* 0x0003e20000100a00 */
[----:B------:R-:W-:Y:S01]  /*24710*/  MOV R21, 0xba1b3b9e ;  /* 0xba1b3b9e00157802 */ /* 0x000fe20000000f00 */
[----:B--2---:R-:W-:Y:S01]  /*24720*/  HFMA2.MMA R15, -RZ, RZ, 0.08428955078125, -213.875 ;  /* 0x2d65daafff0f7435 */ /* 0x004fe200000001ff */
[----:B------:R-:W-:Y:S01]  /*24730*/  MOV R14, 0xadea538c ;  /* 0xadea538c000e7802 */ /* 0x000fe20000000f00 */
[----:B------:R2:W-:Y:S01]  /*24740*/  STL.64 [R1+0xc60], R12 ;  /* 0x000c600c01007387 */ /* 0x0005e20000100a00 */
[----:B0-----:R-:W-:Y:S01]  /*24750*/  HFMA2.MMA R16, -RZ, RZ, 0.400390625, -0.0002110004425048828125 ;  /* 0x36688aeaff107435 */ /* 0x001fe200000001ff */
[----:B------:R-:W-:Y:S02]  /*24760*/  MOV R17, 0xb6082c3c ;  /* 0xb6082c3c00117802 */ /* 0x000fe40000000f00 */
[----:B------:R0:W-:Y:S01]  /*24770*/  STL.64 [R1+0xac8], R24 ;  /* 0x000ac81801007387 */ /* 0x0001e20000100a00 */
[----:B-1----:R-:W-:Y:S01]  /*24780*/  IMAD.MOV.U32 R10, RZ, RZ, -0x4da878ae ;  /* 0xb2578752ff0a7424 */ /* 0x002fe200078e00ff */
[----:B------:R-:W-:-:S02]  /*24790*/  MOV R11, 0x29c2c5d5 ;  /* 0x29c2c5d5000b7802 */ /* 0x000fc40000000f00 */
[----:B------:R1:W-:Y:S01]  /*247a0*/  STL.64 [R1+0xc78], R18 ;  /* 0x000c781201007387 */ /* 0x0003e20000100a00 */
[----:B--2---:R-:W-:Y:S01]  /*247b0*/  HFMA2.MMA R13, -RZ, RZ, -0.0248260498046875, 7912 ;  /* 0xa65b6fbaff0d7435 */ /* 0x004fe200000001ff */
[----:B------:R-:W-:Y:S02]  /*247c0*/  IMAD.MOV.U32 R12, RZ, RZ, 0x2f6d7999 ;  /* 0x2f6d7999ff0c7424 */ /* 0x000fe400078e00ff */
[----:B------:R2:W-:Y:S01]  /*247d0*/  STL.64 [R1+0xb40], R22 ;  /* 0x000b401601007387 */ /* 0x0005e20000100a00 */
[----:B0-----:R-:W-:Y:S01]  /*247e0*/  IMAD.MOV.U32 R24, RZ, RZ, -0x5620f4f4 ;  /* 0xa9df0b0cff187424 */ /* 0x001fe200078e00ff */
[----:B------:R-:W-:Y:S02]  /*247f0*/  MOV R25, 0x23ae9da1 ;  /* 0x23ae9da100197802 */ /* 0x000fe40000000f00 */
[----:B------:R0:W-:Y:S01]  /*24800*/  STL.64 [R1+0xc50], R20 ;  /* 0x000c501401007387 */ /* 0x0001e20000100a00 */
[----:B-1----:R-:W-:Y:S01]  /*24810*/  HFMA2.MMA R19, -RZ, RZ, -0.71044921875, -0.0028133392333984375 ;  /* 0xb9af99c3ff137435 */ /* 0x002fe200000001ff */
[----:B------:R-:W-:-:S02]  /*24820*/  IMAD.MOV.U32 R18, RZ, RZ, 0x3858ebaf ;  /* 0x3858ebafff127424 */ /* 0x000fc400078e00ff */
[----:B------:R1:W-:Y:S01]  /*24830*/  STL.64 [R1+0xc88], R10 ;  /* 0x000c880a01007387 */ /* 0x0003e20000100a00 */
[----:B--2---:R-:W-:-:S03]  /*24840*/  HFMA2.MMA R22, -RZ, RZ, -0.701171875, -19.3125 ;  /* 0xb99cccd4ff167435 */ /* 0x004fc600000001ff */
[----:B------:R2:W-:Y:S01]  /*24850*/  STL.64 [R1+0xca0], R14 ;  /* 0x000ca00e01007387 */ /* 0x0005e20000100a00 */
[----:B------:R-:W-:Y:S01]  /*24860*/  MOV R23, 0xb5c47957 ;  /* 0xb5c4795700177802 */ /* 0x000fe20000000f00 */
[----:B0-----:R-:W-:Y:S02]  /*24870*/  HFMA2.MMA R20, -RZ, RZ, 0.1531982421875, -0.00011903047561645507812 ;  /* 0x30e787cdff147435 */ /* 0x001fe400000001ff */
[----:B------:R0:W-:Y:S01]  /*24880*/  STL.64 [R1+0xc70], R16 ;  /* 0x000c701001007387 */ /* 0x0001e20000100a00 */
[----:B------:R-:W-:Y:S01]  /*24890*/  MOV R21, 0xb06bb8ab ;  /* 0xb06bb8ab00157802 */ /* 0x000fe20000000f00 */
[----:B-1----:R-:W-:Y:S01]  /*248a0*/  HFMA2.MMA R11, -RZ, RZ, -0.6123046875, 0.18994140625 ;  /* 0xb8e63214ff0b7435 */ /* 0x002fe200000001ff */
[----:B------:R-:W-:Y:S01]  /*248b0*/  MOV R10, 0x3993775b ;  /* 0x3993775b000a7802 */ /* 0x000fe20000000f00 */
[----:B------:R1:W-:Y:S01]  /*248c0*/  STL.64 [R1+0xb18], R24 ;  /* 0x000b181801007387 */ /* 0x0003e20000100a00 */
[----:B--2---:R-:W-:Y:S01]  /*248d0*/  HFMA2.MMA R15, -RZ, RZ, -0.2646484375, -0.001155853271484375 ;  /* 0xb43c94bcff0f7435 */ /* 0x004fe200000001ff */
[----:B------:R-:W-:-:S02]  /*248e0*/  MOV R14, 0x35258957 ;  /* 0x35258957000e7802 */ /* 0x000fc40000000f00 */
[----:B------:R2:W-:Y:S01]  /*248f0*/  STL.64 [R1+0xc98], R12 ;  /* 0x000c980c01007387 */ /* 0x0005e20000100a00 */
[----:B0-----:R-:W-:Y:S01]  /*24900*/  HFMA2.MMA R16, -RZ, RZ, 0.053192138671875, -1.634765625 ;  /* 0x2acfbe8aff107435 */ /* 0x001fe200000001ff */
[----:B------:R-:W-:Y:S02]  /*24910*/  MOV R17, 0x39b48c3d ;  /* 0x39b48c3d00117802 */ /* 0x000fe40000000f00 */
[----:B------:R0:W-:Y:S01]  /*24920*/  STL.64 [R1+0xcb8], R18 ;  /* 0x000cb81201007387 */ /* 0x0001e20000100a00 */
[----:B-1----:R-:W-:Y:S01]  /*24930*/  IMAD.MOV.U32 R24, RZ, RZ, -0x5785cfd4 ;  /* 0xa87a302cff187424 */ /* 0x002fe200078e00ff */
[----:B------:R-:W-:Y:S02]  /*24940*/  MOV R25, 0xadc0969f ;  /* 0xadc0969f00197802 */ /* 0x000fe40000000f00 */
[----:B------:R1:W-:Y:S01]  /*24950*/  STL.64 [R1+0xb90], R22 ;  /* 0x000b901601007387 */ /* 0x0003e20000100a00 */
[----:B--2---:R-:W-:Y:S01]  /*24960*/  HFMA2.MMA R13, -RZ, RZ, -0.34716796875, 0.337646484375 ;  /* 0xb58e3567ff0d7435 */ /* 0x004fe200000001ff */
[----:B------:R-:W-:-:S02]  /*24970*/  IMAD.MOV.U32 R12, RZ, RZ, 0x3007c16d ;  /* 0x3007c16dff0c7424 */ /* 0x000fc400078e00ff */
[----:B------:R2:W-:Y:S01]  /*24980*/  STL.64 [R1+0xc90], R20 ;  /* 0x000c901401007387 */ /* 0x0005e20000100a00 */
[----:B0-----:R-:W-:-:S03]  /*24990*/  HFMA2.MMA R18, -RZ, RZ, -0.202392578125, 17504 ;  /* 0xb27a7446ff127435 */ /* 0x001fc600000001ff */
[----:B------:R0:W-:Y:S01]  /*249a0*/  STL.64 [R1+0xcc0], R10 ;  /* 0x000cc00a01007387 */ /* 0x0001e20000100a00 */
[----:B------:R-:W-:-:S03]  /*249b0*/  MOV R19, 0x31859418 ;  /* 0x3185941800137802 */ /* 0x000fc60000000f00 */
[----:B------:R3:W-:Y:S01]  /*249c0*/  STL.64 [R1+0xce0], R14 ;  /* 0x000ce00e01007387 */ /* 0x0007e20000100a00 */
[----:B-1----:R-:W-:Y:S01]  /*249d0*/  HFMA2.MMA R23, -RZ, RZ, -0.01349639892578125, -201.75 ;  /* 0xa2e9da4eff177435 */ /* 0x002fe200000001ff */
[----:B------:R-:W-:Y:S01]  /*249e0*/  MOV R22, 0x2b0a2bbf ;  /* 0x2b0a2bbf00167802 */ /* 0x000fe20000000f00 */
[----:B--2---:R-:W-:Y:S01]  /*249f0*/  IMAD.MOV.U32 R20, RZ, RZ, -0x4bf731c8 ;  /* 0xb408ce38ff147424 */ /* 0x004fe200078e00ff */
[----:B------:R-:W-:Y:S01]  /*24a00*/  MOV R21, 0x37e8bcc2 ;  /* 0x37e8bcc200157802 */ /* 0x000fe20000000f00 */
[----:B------:R1:W-:Y:S01]  /*24a10*/  STL.64 [R1+0xb68], R24 ;  /* 0x000b681801007387 */ /* 0x0003e20000100a00 */
[----:B0-----:R-:W-:Y:S01]  /*24a20*/  HFMA2.MMA R11, -RZ, RZ, -0.10308837890625, -109.3125 ;  /* 0xae99d6d5ff0b7435 */ /* 0x001fe200000001ff */
[----:B------:R-:W-:Y:S02]  /*24a30*/  MOV R10, 0x2f96d785 ;  /* 0x2f96d785000a7802 */ /* 0x000fe40000000f00 */
[----:B------:R0:W-:Y:S01]  /*24a40*/  STL.64 [R1+0xcb0], R16 ;  /* 0x000cb01001007387 */ /* 0x0001e20000100a00 */
[----:B---3--:R-:W-:Y:S01]  /*24a50*/  HFMA2.MMA R15, -RZ, RZ, 0.794921875, 0.00070858001708984375 ;  /* 0x3a5c11ceff0f7435 */ /* 0x008fe200000001ff */
[----:B------:R-:W-:-:S02]  /*24a60*/  IMAD.MOV.U32 R14, RZ, RZ, -0x45d4eb26 ;  /* 0xba2b14daff0e7424 */ /* 0x000fc400078e00ff */
[----:B------:R2:W-:Y:S01]  /*24a70*/  STL.64 [R1+0xcd8], R12 ;  /* 0x000cd80c01007387 */ /* 0x0005e20000100a00 */
[----:B-1----:R-:W-:Y:S01]  /*24a80*/  HFMA2.MMA R25, -RZ, RZ, -0.2015380859375, -7.1328125 ;  /* 0xb273c722ff197435 */ /* 0x002fe200000001ff */
[----:B------:R-:W-:Y:S02]  /*24a90*/  IMAD.MOV.U32 R24, RZ, RZ, 0x32f7f4a2 ;  /* 0x32f7f4a2ff187424 */ /* 0x000fe400078e00ff */
[----:B------:R1:W-:Y:S01]  /*24aa0*/  STL.64 [R1+0xcc8], R20 ;  /* 0x000cc81401007387 */ /* 0x0003e20000100a00 */
[----:B0-----:R-:W-:Y:S01]  /*24ab0*/  IMAD.MOV.U32 R16, RZ, RZ, -0x54496689 ;  /* 0xabb69977ff107424 */ /* 0x001fe200078e00ff */
[----:B------:R-:W-:Y:S02]  /*24ac0*/  MOV R17, 0x32e788fe ;  /* 0x32e788fe00117802 */ /* 0x000fe40000000f00 */
[----:B------:R0:W-:Y:S01]  /*24ad0*/  STL.64 [R1+0xcf0], R18 ;  /* 0x000cf01201007387 */ /* 0x0001e20000100a00 */
[----:B--2---:R-:W-:Y:S01]  /*24ae0*/  HFMA2.MMA R12, -RZ, RZ, -0.0718994140625, -4320 ;  /* 0xac9aec38ff0c7435 */ /* 0x004fe200000001ff */
[----:B------:R-:W-:-:S02]  /*24af0*/  MOV R13, 0x2b98eb50 ;  /* 0x2b98eb50000d7802 */ /* 0x000fc40000000f00 */
[----:B------:R2:W-:Y:S01]  /*24b00*/  STL.64 [R1+0xbe0], R22 ;  /* 0x000be01601007387 */ /* 0x0005e20000100a00 */
[----:B-1----:R-:W-:Y:S01]  /*24b10*/  IMAD.MOV.U32 R20, RZ, RZ, 0x23eee253 ;  /* 0x23eee253ff147424 */ /* 0x002fe200078e00ff */
[----:B------:R-:W-:Y:S02]  /*24b20*/  MOV R21, 0x2d1bcefb ;  /* 0x2d1bcefb00157802 */ /* 0x000fe40000000f00 */
[----:B------:R1:W-:Y:S01]  /*24b30*/  STL.64 [R1+0xce8], R16 ;  /* 0x000ce81001007387 */ /* 0x0003e20000100a00 */
[----:B0-----:R-:W-:Y:S01]  /*24b40*/  HFMA2.MMA R18, -RZ, RZ, 0.5322265625, 0.1795654296875 ;  /* 0x384231bfff127435 */ /* 0x001fe200000001ff */
[----:B------:R-:W-:Y:S02]  /*24b50*/  MOV R19, 0x319c9bcd ;  /* 0x319c9bcd00137802 */ /* 0x000fe40000000f00 */
[----:B------:R0:W-:Y:S01]  /*24b60*/  STL.64 [R1+0xd00], R10 ;  /* 0x000d000a01007387 */ /* 0x0001e20000100a00 */
[----:B--2---:R-:W-:Y:S01]  /*24b70*/  HFMA2.MMA R22, -RZ, RZ, 0.0301971435546875, 0.00146770477294921875 ;  /* 0x27bb1603ff167435 */ /* 0x004fe200000001ff */
[----:B------:R-:W-:-:S02]  /*24b80*/  MOV R23, 0x2ecdce2c ;  /* 0x2ecdce2c00177802 */ /* 0x000fc40000000f00 */
[----:B------:R2:W-:Y:S01]  /*24b90*/  STL.64 [R1+0xd18], R14 ;  /* 0x000d180e01007387 */ /* 0x0005e20000100a00 */
[----:B-1----:R-:W-:Y:S01]  /*24ba0*/  IMAD.MOV.U32 R16, RZ, RZ, 0x392e88ac ;  /* 0x392e88acff107424 */ /* 0x002fe200078e00ff */
[----:B------:R-:W-:Y:S02]  /*24bb0*/  MOV R17, 0xb9060b7e ;  /* 0xb9060b7e00117802 */ /* 0x000fe40000000f00 */
[----:B------:R1:W-:Y:S01]  /*24bc0*/  STL.64 [R1+0xbb8], R24 ;  /* 0x000bb81801007387 */ /* 0x0003e20000100a00 */
[----:B0-----:R-:W-:Y:S01]  /*24bd0*/  HFMA2.MMA R11, -RZ, RZ, 0.430419921875, -0.004367828369140625 ;  /* 0x36e39c79ff0b7435 */ /* 0x001fe200000001ff */
[----:B------:R-:W-:Y:S02]  /*24be0*/  IMAD.MOV.U32 R10, RZ, RZ, -0x48ce3da8 ;  /* 0xb731c258ff0a7424 */ /* 0x000fe400078e00ff */
[----:B------:R0:W-:Y:S01]  /*24bf0*/  STL.64 [R1+0xd08], R20 ;  /* 0x000d081401007387 */ /* 0x0001e20000100a00 */
[----:B--2---:R-:W-:Y:S01]  /*24c00*/  HFMA2.MMA R15, -RZ, RZ, 0.1781005859375, 0.007732391357421875 ;  /* 0x31b31febff0f7435 */ /* 0x004fe200000001ff */
[----:B------:R-:W-:-:S02]  /*24c10*/  IMAD.MOV.U32 R14, RZ, RZ, -0x4ddb3d09 ;  /* 0xb224c2f7ff0e7424 */ /* 0x000fc400078e00ff */
[----:B------:R2:W-:Y:S01]  /*24c20*/  STL.64 [R1+0xd10], R12 ;  /* 0x000d100c01007387 */ /* 0x0005e20000100a00 */
[----:B-1----:R-:W-:Y:S01]  /*24c30*/  IMAD.MOV.U32 R24, RZ, RZ, 0x37068711 ;  /* 0x37068711ff187424 */ /* 0x002fe200078e00ff */
[----:B------:R-:W-:Y:S02]  /*24c40*/  MOV R25, 0xb619c759 ;  /* 0xb619c75900197802 */ /* 0x000fe40000000f00 */
[----:B------:R1:W-:Y:S01]  /*24c50*/  STL.64 [R1+0xd28], R16 ;  /* 0x000d281001007387 */ /* 0x0003e20000100a00 */
[----:B0-----:R-:W-:Y:S01]  /*24c60*/  HFMA2.MMA R21, -RZ, RZ, -0.08734130859375, 3010 ;  /* 0xad9769e1ff157435 */ /* 0x001fe200000001ff */
[----:B------:R-:W-:Y:S02]  /*24c70*/  MOV R20, 0xb60d6f65 ;  /* 0xb60d6f6500147802 */ /* 0x000fe40000000f00 */
[----:B------:R0:W-:Y:S01]  /*24c80*/  STL.64 [R1+0xd30], R18 ;  /* 0x000d301201007387 */ /* 0x0001e20000100a00 */
[----:B--2---:R-:W-:Y:S01]  /*24c90*/  HFMA2.MMA R12, -RZ, RZ, 0.2349853515625, -0.0009937286376953125 ;  /* 0x33859412ff0c7435 */ /* 0x004fe200000001ff */
[----:B------:R-:W-:-:S02]  /*24ca0*/  MOV R13, 0x263e2a76 ;  /* 0x263e2a76000d7802 */ /* 0x000fc40000000f00 */
[----:B------:R2:W-:Y:S01]  /*24cb0*/  STL.64 [R1+0xc08], R24 ;  /* 0x000c081801007387 */ /* 0x0005e20000100a00 */
[----:B-1----:R-:W-:-:S03]  /*24cc0*/  HFMA2.MMA R17, -RZ, RZ, 0.0238494873046875, 0.0089569091796875 ;  /* 0x261b2096ff117435 */ /* 0x002fc600000001ff */
[----:B------:R1:W-:Y:S01]  /*24cd0*/  STL.64 [R1+0xc30], R22 ;  /* 0x000c301601007387 */ /* 0x0003e20000100a00 */
[----:B------:R-:W-:Y:S01]  /*24ce0*/  MOV R16, 0xb0c04c88 ;  /* 0xb0c04c8800107802 */ /* 0x000fe20000000f00 */
[----:B0-----:R-:W-:Y:S02]  /*24cf0*/  IMAD.MOV.U32 R18, RZ, RZ, 0x2f563c98 ;  /* 0x2f563c98ff127424 */ /* 0x001fe400078e00ff */
[----:B------:R0:W-:Y:S01]  /*24d00*/  STL.64 [R1+0xd38], R10 ;  /* 0x000d380a01007387 */ /* 0x0001e20000100a00 */
[----:B------:R-:W-:Y:S01]  /*24d10*/  MOV R19, 0xaedeb390 ;  /* 0xaedeb39000137802 */ /* 0x000fe20000000f00 */
[----:B--2---:R-:W-:Y:S02]  /*24d20*/  HFMA2.MMA R25, -RZ, RZ, 0.3330078125, 0.00890350341796875 ;  /* 0x3554208fff197435 */ /* 0x004fe400000001ff */
[----:B------:R2:W-:Y:S01]  /*24d30*/  STL.64 [R1+0xd58], R14 ;  /* 0x000d580e01007387 */ /* 0x0005e20000100a00 */
[----:B------:R-:W-:Y:S01]  /*24d40*/  IMAD.MOV.U32 R24, RZ, RZ, 0x398e04a8 ;  /* 0x398e04a8ff187424 */ /* 0x000fe200078e00ff */
[----:B-1----:R-:W-:Y:S01]  /*24d50*/  HFMA2.MMA R23, -RZ, RZ, 0.2279052734375, -1.0966796875 ;  /* 0x334bbc63ff177435 */ /* 0x002fe200000001ff */
[----:B------:R-:W-:Y:S01]  /*24d60*/  MOV R22, 0xb3bd97bf ;  /* 0xb3bd97bf00167802 */ /* 0x000fe20000000f00 */
[----:B------:R1:W-:Y:S01]  /*24d70*/  STL.64 [R1+0xd40], R20 ;  /* 0x000d401401007387 */ /* 0x0003e20000100a00 */
[----:B0-----:R-:W-:Y:S01]  /*24d80*/  HFMA2.MMA R11, -RZ, RZ, -0.763671875, 8164 ;  /* 0xba1c6ff9ff0b7435 */ /* 0x001fe200000001ff */
[----:B------:R-:W-:-:S02]  /*24d90*/  IMAD.MOV.U32 R10, RZ, RZ, -0x5392b4cf ;  /* 0xac6d4b31ff0a7424 */ /* 0x000fc400078e00ff */
[----:B------:R0:W-:Y:S01]  /*24da0*/  STL.64 [R1+0xd50], R12 ;  /* 0x000d500c01007387 */ /* 0x0001e20000100a00 */
[----:B--2---:R-:W-:Y:S01]  /*24db0*/  HFMA2.MMA R14, -RZ, RZ, 0.266357421875, 967 ;  /* 0x3443638eff0e7435 */ /* 0x004fe200000001ff */
[----:B------:R-:W-:Y:S02]  /*24dc0*/  MOV R15, 0xb8b1d402 ;  /* 0xb8b1d402000f7802 */ /* 0x000fe40000000f00 */
[----:B------:R2:W-:Y:S01]  /*24dd0*/  STL.64 [R1+0xd68], R18 ;  /* 0x000d681201007387 */ /* 0x0005e20000100a00 */
[----:B-1----:R-:W-:-:S03]  /*24de0*/  HFMA2.MMA R21, -RZ, RZ, 0.77392578125, -14.609375 ;  /* 0x3a31cb4eff157435 */ /* 0x002fc600000001ff */
[----:B------:R1:W-:Y:S01]  /*24df0*/  STL.64 [R1+0xd60], R16 ;  /* 0x000d601001007387 */ /* 0x0003e20000100a00 */
[----:B------:R-:W-:Y:S01]  /*24e00*/  MOV R20, 0xb89718fd ;  /* 0xb89718fd00147802 */ /* 0x000fe20000000f00 */
[----:B0-----:R-:W-:Y:S01]  /*24e10*/  IMAD.MOV.U32 R12, RZ, RZ, -0x45d8306d ;  /* 0xba27cf93ff0c7424 */ /* 0x001fe200078e00ff */
[----:B------:R-:W-:Y:S01]  /*24e20*/  MOV R13, 0x39917d90 ;  /* 0x39917d90000d7802 */ /* 0x000fe20000000f00 */
[----:B------:R0:W-:Y:S01]  /*24e30*/  STL.64 [R1+0xc58], R24 ;  /* 0x000c581801007387 */ /* 0x0001e20000100a00 */
[----:B--2---:R-:W-:Y:S01]  /*24e40*/  IMAD.MOV.U32 R18, RZ, RZ, -0x49c13963 ;  /* 0xb63ec69dff127424 */ /* 0x004fe200078e00ff */
[----:B------:R-:W-:Y:S02]  /*24e50*/  MOV R19, 0x3569c288 ;  /* 0x3569c28800137802 */ /* 0x000fe40000000f00 */
[----:B------:R2:W-:Y:S01]  /*24e60*/  STL.64 [R1+0xc80], R22 ;  /* 0x000c801601007387 */ /* 0x0005e20000100a00 */
[----:B-1----:R-:W-:-:S03]  /*24e70*/  HFMA2.MMA R17, -RZ, RZ, 0.411865234375, -14584 ;  /* 0x3697f31fff117435 */ /* 0x002fc600000001ff */
[----:B------:R1:W-:Y:S01]  /*24e80*/  STL.64 [R1+0xd78], R10 ;  /* 0x000d780a01007387 */ /* 0x0003e20000100a00 */
[----:B------:R-:W-:-:S03]  /*24e90*/  MOV R16, 0xb07380c7 ;  /* 0xb07380c700107802 */ /* 0x000fc60000000f00 */
[----:B------:R3:W-:Y:S01]  /*24ea0*/  STL.64 [R1+0xd90], R14 ;  /* 0x000d900e01007387 */ /* 0x0007e20000100a00 */
[----:B0-----:R-:W-:Y:S01]  /*24eb0*/  IMAD.MOV.U32 R24, RZ, RZ, -0x53a03bb8 ;  /* 0xac5fc448ff187424 */ /* 0x001fe200078e00ff */
[----:B------:R-:W-:Y:S01]  /*24ec0*/  MOV R25, 0x22adcde9 ;  /* 0x22adcde900197802 */ /* 0x000fe20000000f00 */
[----:B--2---:R-:W-:Y:S01]  /*24ed0*/  HFMA2.MMA R22, -RZ, RZ, -0.474853515625, 0.283935546875 ;  /* 0xb799348bff167435 */ /* 0x004fe200000001ff */
[----:B------:R0:W-:Y:S01]  /*24ee0*/  STL.64 [R1+0xd88], R12 ;  /* 0x000d880c01007387 */ /* 0x0001e20000100a00 */
[----:B------:R-:W-:Y:S01]  /*24ef0*/  MOV R23, 0x36c233ec ;  /* 0x36c233ec00177802 */ /* 0x000fe20000000f00 */
[----:B-1----:R-:W-:Y:S02]  /*24f00*/  HFMA2.MMA R10, -RZ, RZ, 0.07037353515625, -8.09375 ;  /* 0x2c81c80cff0a7435 */ /* 0x002fe400000001ff */
[----:B------:R1:W-:Y:S01]  /*24f10*/  STL.64 [R1+0xda8], R18 ;  /* 0x000da81201007387 */ /* 0x0003e20000100a00 */
[----:B------:R-:W-:Y:S01]  /*24f20*/  MOV R11, 0xb424c32d ;  /* 0xb424c32d000b7802 */ /* 0x000fe20000000f00 */
[----:B---3--:R-:W-:Y:S01]  /*24f30*/  HFMA2.MMA R14, -RZ, RZ, -0.0085296630859375, -367.25 ;  /* 0xa05eddbdff0e7435 */ /* 0x008fe200000001ff */
[----:B------:R-:W-:Y:S01]  /*24f40*/  MOV R15, 0xaeb1f868 ;  /* 0xaeb1f868000f7802 */ /* 0x000fe20000000f00 */
[----:B------:R2:W-:Y:S01]  /*24f50*/  STL.64 [R1+0xd80], R20 ;  /* 0x000d801401007387 */ /* 0x0005e20000100a00 */
[----:B0-----:R-:W-:Y:S01]  /*24f60*/  IMAD.MOV.U32 R12, RZ, RZ, -0x4eedda29 ;  /* 0xb11225d7ff0c7424 */ /* 0x001fe200078e00ff */
[----:B------:R-:W-:-:S02]  /*24f70*/  MOV R13, 0x301db2a5 ;  /* 0x301db2a5000d7802 */ /* 0x000fc40000000f00 */
[----:B------:R0:W-:Y:S01]  /*24f80*/  STL.64 [R1+0xca8], R24 ;  /* 0x000ca81801007387 */ /* 0x0001e20000100a00 */
[----:B-1----:R-:W-:Y:S01]  /*24f90*/  HFMA2.MMA R19, -RZ, RZ, -0.8720703125, -6036 ;  /* 0xbafaede5ff137435 */ /* 0x002fe200000001ff */
[----:B------:R-:W-:Y:S02]  /*24fa0*/  MOV R18, 0x3aaea573 ;  /* 0x3aaea57300127802 */ /* 0x000fe40000000f00 */
[----:B------:R1:W-:Y:S01]  /*24fb0*/  STL.64 [R1+0xda0], R16 ;  /* 0x000da01001007387 */ /* 0x0003e20000100a00 */
[----:B--2---:R-:W-:Y:S01]  /*24fc0*/  HFMA2.MMA R21, -RZ, RZ, -0.2138671875, 95.8125 ;  /* 0xb2d855fdff157435 */ /* 0x004fe200000001ff */
[----:B------:R-:W-:Y:S02]  /*24fd0*/  IMAD.MOV.U32 R20, RZ, RZ, 0x33be51ed ;  /* 0x33be51edff147424 */ /* 0x000fe400078e00ff */
[----:B------:R2:W-:Y:S01]  /*24fe0*/  STL.64 [R1+0xcd0], R22 ;  /* 0x000cd01601007387 */ /* 0x0005e20000100a00 */
[----:B0-----:R-:W-:-:S03]  /*24ff0*/  HFMA2.MMA R25, -RZ, RZ, -0.127197265625, 18128 ;  /* 0xb012746dff197435 */ /* 0x001fc600000001ff */
[----:B------:R0:W-:Y:S01]  /*25000*/  STL.64 [R1+0xdb0], R10 ;  /* 0x000db00a01007387 */ /* 0x0001e20000100a00 */
[----:B------:R-:W-:Y:S01]  /*25010*/  IMAD.MOV.U32 R24, RZ, RZ, -0x5bcd0536 ;  /* 0xa432facaff187424 */ /* 0x000fe200078e00ff */
[----:B-1----:R-:W-:Y:S02]  /*25020*/  HFMA2.MMA R17, -RZ, RZ, -0.08209228515625, -0.0003426074981689453125 ;  /* 0xad418d9dff117435 */ /* 0x002fe400000001ff */
[----:B------:R1:W-:Y:S01]  /*25030*/  STL.64 [R1+0xdc8], R12 ;  /* 0x000dc80c01007387 */ /* 0x0003e20000100a00 */
[----:B------:R-:W-:-:S03]  /*25040*/  IMAD.MOV.U32 R16, RZ, RZ, 0x2e3a66b4 ;  /* 0x2e3a66b4ff107424 */ /* 0x000fc600078e00ff */
[----:B------:R3:W-:Y:S01]  /*25050*/  STL.64 [R1+0xdd0], R14 ;  /* 0x000dd00e01007387 */ /* 0x0007e20000100a00 */
[----:B--2---:R-:W-:Y:S01]  /*25060*/  HFMA2.MMA R23, -RZ, RZ, -0.326904296875, 0.000882625579833984375 ;  /* 0xb53b133bff177435 */ /* 0x004fe200000001ff */
[----:B------:R-:W-:Y:S01]  /*25070*/  MOV R22, 0xb9e5cb3e ;  /* 0xb9e5cb3e00167802 */ /* 0x000fe20000000f00 */
[----:B0-----:R-:W-:Y:S01]  /*25080*/  HFMA2.MMA R10, -RZ, RZ, -0.75244140625, 339.25 ;  /* 0xba055d4dff0a7435 */ /* 0x001fe200000001ff */
[----:B------:R-:W-:Y:S01]  /*25090*/  MOV R11, 0x39e00e06 ;  /* 0x39e00e06000b7802 */ /* 0x000fe20000000f00 */
[----:B------:R0:W-:Y:S01]  /*250a0*/  STL.64 [R1+0xde0], R18 ;  /* 0x000de01201007387 */ /* 0x0001e20000100a00 */
[----:B-1----:R-:W-:Y:S01]  /*250b0*/  HFMA2.MMA R13, -RZ, RZ, -0.50146484375, 0.0350341796875 ;  /* 0xb803287cff0d7435 */ /* 0x002fe200000001ff */
[----:B------:R-:W-:Y:S02]  /*250c0*/  MOV R12, 0x383defc2 ;  /* 0x383defc2000c7802 */ /* 0x000fe40000000f00 */
[----:B------:R1:W-:Y:S01]  /*250d0*/  STL.64 [R1+0xdb8], R20 ;  /* 0x000db81401007387 */ /* 0x0003e20000100a00 */
[----:B---3--:R-:W-:Y:S01]  /*250e0*/  IMAD.MOV.U32 R14, RZ, RZ, 0x372f51d8 ;  /* 0x372f51d8ff0e7424 */ /* 0x008fe200078e00ff */
[----:B------:R-:W-:-:S02]  /*250f0*/  MOV R15, 0x2e550537 ;  /* 0x2e550537000f7802 */ /* 0x000fc40000000f00 */
[----:B------:R2:W-:Y:S01]  /*25100*/  STL.64 [R1+0xcf8], R24 ;  /* 0x000cf81801007387 */ /* 0x0005e20000100a00 */
[----:B0-----:R-:W-:-:S03]  /*25110*/  HFMA2.MMA R19, -RZ, RZ, -0.2242431640625, -0.000300884246826171875 ;  /* 0xb32d8ceeff137435 */ /* 0x001fc600000001ff */
[----:B------:R0:W-:Y:S01]  /*25120*/  STL.64 [R1+0xdd8], R16 ;  /* 0x000dd81001007387 */ /* 0x0001e20000100a00 */
[----:B------:R-:W-:Y:S01]  /*25130*/  MOV R18, 0x3396a2a5 ;  /* 0x3396a2a500127802 */ /* 0x000fe20000000f00 */
[----:B-1----:R-:W-:Y:S02]  /*25140*/  HFMA2.MMA R21, -RZ, RZ, -0.1888427734375, -0.07733154296875 ;  /* 0xb20bacf3ff157435 */ /* 0x002fe400000001ff */
[----:B------:R1:W-:Y:S01]  /*25150*/  STL.64 [R1+0xe08], R14 ;  /* 0x000e080e01007387 */ /* 0x0003e20000100a00 */
[----:B------:R-:W-:Y:S02]  /*25160*/  IMAD.MOV.U32 R20, RZ, RZ, -0x46cf38dc ;  /* 0xb930c724ff147424 */ /* 0x000fe400078e00ff */
[----:B--2---:R-:W-:Y:S01]  /*25170*/  IMAD.MOV.U32 R24, RZ, RZ, 0x34ca97cc ;  /* 0x34ca97ccff187424 */ /* 0x004fe200078e00ff */
[----:B------:R-:W-:Y:S01]  /*25180*/  MOV R25, 0xb46accf2 ;  /* 0xb46accf200197802 */ /* 0x000fe20000000f00 */
[----:B------:R2:W-:Y:S01]  /*25190*/  STL.64 [R1+0xd20], R22 ;  /* 0x000d201601007387 */ /* 0x0005e20000100a00 */
[----:B0-----:R-:W-:-:S03]  /*251a0*/  HFMA2.MMA R17, -RZ, RZ, -0.048980712890625, -15.921875 ;  /* 0xaa45cbf6ff117435 */ /* 0x001fc600000001ff */
[----:B------:R0:W-:Y:S01]  /*251b0*/  STL.64 [R1+0xdf0], R10 ;  /* 0x000df00a01007387 */ /* 0x0001e20000100a00 */
[----:B------:R-:W-:Y:S02]  /*251c0*/  IMAD.MOV.U32 R16, RZ, RZ, -0x4b27aa05 ;  /* 0xb4d855fbff107424 */ /* 0x000fe400078e00ff */
[----:B-1----:R-:W-:Y:S01]  /*251d0*/  IMAD.MOV.U32 R14, RZ, RZ, 0x392a6921 ;  /* 0x392a6921ff0e7424 */ /* 0x002fe200078e00ff */
[----:B------:R-:W-:Y:S01]  /*251e0*/  MOV R15, 0xbb073923 ;  /* 0xbb073923000f7802 */ /* 0x000fe20000000f00 */
[----:B------:R1:W-:Y:S01]  /*251f0*/  STL.64 [R1+0xe00], R12 ;  /* 0x000e000c01007387 */ /* 0x0003e20000100a00 */
[----:B--2---:R-:W-:Y:S01]  /*25200*/  HFMA2.MMA R22, -RZ, RZ, 0.09210205078125, 635.5 ;  /* 0x2de560f7ff167435 */ /* 0x004fe200000001ff */
[----:B------:R-:W-:Y:S02]  /*25210*/  MOV R23, 0xa2bbcda5 ;  /* 0xa2bbcda500177802 */ /* 0x000fe40000000f00 */
[----:B------:R2:W-:Y:S01]  /*25220*/  STL.64 [R1+0xe20], R18 ;  /* 0x000e201201007387 */ /* 0x0005e20000100a00 */
[----:B0-----:R-:W-:Y:S01]  /*25230*/  IMAD.MOV.U32 R10, RZ, RZ, 0x32451f4e ;  /* 0x32451f4eff0a7424 */ /* 0x001fe200078e00ff */
[----:B------:R-:W-:-:S02]  /*25240*/  MOV R11, 0x22924184 ;  /* 0x22924184000b7802 */ /* 0x000fc40000000f00 */
[----:B------:R0:W-:Y:S01]  /*25250*/  STL.64 [R1+0xd48], R24 ;  /* 0x000d481801007387 */ /* 0x0001e20000100a00 */
[----:B-1----:R-:W-:Y:S01]  /*25260*/  HFMA2.MMA R13, -RZ, RZ, 0.85107421875, 0.0004189014434814453125 ;  /* 0x3acf0eddff0d7435 */ /* 0x002fe200000001ff */
[----:B------:R-:W-:Y:S02]  /*25270*/  MOV R12, 0x2e259399 ;  /* 0x2e259399000c7802 */ /* 0x000fe40000000f00 */
[----:B------:R1:W-:Y:S01]  /*25280*/  STL.64 [R1+0xdf8], R20 ;  /* 0x000df81401007387 */ /* 0x0003e20000100a00 */
[----:B--2---:R-:W-:-:S03]  /*25290*/  HFMA2.MMA R19, -RZ, RZ, 0.71728515625, -47744 ;  /* 0x39bdf9d4ff137435 */ /* 0x004fc600000001ff */
[----:B------:R2:W-:Y:S01]  /*252a0*/  STL.64 [R1+0xe48], R14 ;  /* 0x000e480e01007387 */ /* 0x0005e20000100a00 */
[----:B------:R-:W-:Y:S01]  /*252b0*/  IMAD.MOV.U32 R18, RZ, RZ, -0x4b29b865 ;  /* 0xb4d6479bff127424 */ /* 0x000fe200078e00ff */
[----:B0-----:R-:W-:Y:S02]  /*252c0*/  HFMA2.MMA R25, -RZ, RZ, -0.48046875, -7.8984375 ;  /* 0xb7b0c7e6ff197435 */ /* 0x001fe400000001ff */
[----:B------:R0:W-:Y:S01]  /*252d0*/  STL.64 [R1+0xe18], R16 ;  /* 0x000e181001007387 */ /* 0x0001e20000100a00 */
[----:B------:R-:W-:Y:S01]  /*252e0*/  IMAD.MOV.U32 R24, RZ, RZ, 0x38800900 ;  /* 0x38800900ff187424 */ /* 0x000fe200078e00ff */
[----:B-1----:R-:W-:Y:S02]  /*252f0*/  HFMA2.MMA R20, -RZ, RZ, -0.15478515625, -0.347412109375 ;  /* 0xb0f4b58fff147435 */ /* 0x002fe400000001ff */
[----:B------:R1:W-:Y:S01]  /*25300*/  STL.64 [R1+0xe28], R10 ;  /* 0x000e280a01007387 */ /* 0x0003e20000100a00 */
[----:B------:R-:W-:Y:S01]  /*25310*/  MOV R21, 0x3085f9d1 ;  /* 0x3085f9d100157802 */ /* 0x000fe20000000f00 */
[----:B--2---:R-:W-:Y:S01]  /*25320*/  HFMA2.MMA R15, -RZ, RZ, 0.272705078125, -3.591796875 ;  /* 0x345dc32fff0f7435 */ /* 0x004fe200000001ff */
[----:B------:R-:W-:Y:S01]  /*25330*/  MOV R14, 0xb53865be ;  /* 0xb53865be000e7802 */ /* 0x000fe20000000f00 */
[----:B------:R2:W-:Y:S01]  /*25340*/  STL.64 [R1+0xd70], R22 ;  /* 0x000d701601007387 */ /* 0x0005e20000100a00 */
[----:B0-----:R-:W-:Y:S01]  /*25350*/  HFMA2.MMA R16, -RZ, RZ, 0.880859375, 0.0927734375 ;  /* 0x3b0c2df0ff107435 */ /* 0x001fe200000001ff */
[----:B------:R-:W-:-:S02]  /*25360*/  MOV R17, 0xba847eb2 ;  /* 0xba847eb200117802 */ /* 0x000fc40000000f00 */
[----:B------:R0:W-:Y:S01]  /*25370*/  STL.64 [R1+0xe40], R12 ;  /* 0x000e400c01007387 */ /* 0x0001e20000100a00 */
[----:B-1----:R-:W-:Y:S01]  /*25380*/  IMAD.MOV.U32 R10, RZ, RZ, 0x3111c386 ;  /* 0x3111c386ff0a7424 */ /* 0x002fe200078e00ff */
[----:B------:R-:W-:Y:S02]  /*25390*/  MOV R11, 0xb7d840e1 ;  /* 0xb7d840e1000b7802 */ /* 0x000fe40000000f00 */
[----:B------:R1:W-:Y:S01]  /*253a0*/  STL.64 [R1+0xe58], R18 ;  /* 0x000e581201007387 */ /* 0x0003e20000100a00 */
[----:B--2---:R-:W-:Y:S01]  /*253b0*/  HFMA2.MMA R23, -RZ, RZ, 0.1724853515625, -1513 ;  /* 0x3185e5e9ff177435 */ /* 0x004fe200000001ff */
[----:B------:R-:W-:Y:S02]  /*253c0*/  MOV R22, 0xa83836b2 ;  /* 0xa83836b200167802 */ /* 0x000fe40000000f00 */
[----:B------:R2:W-:Y:S01]  /*253d0*/  STL.64 [R1+0xd98], R24 ;  /* 0x000d981801007387 */ /* 0x0005e20000100a00 */
[----:B0-----:R-:W-:Y:S01]  /*253e0*/  HFMA2.MMA R13, -RZ, RZ, 0.34912109375, -0.01309967041015625 ;  /* 0x3596a2b5ff0d7435 */ /* 0x001fe200000001ff */
[----:B------:R-:W-:-:S02]  /*253f0*/  IMAD.MOV.U32 R12, RZ, RZ, -0x52be0ee0 ;  /* 0xad41f120ff0c7424 */ /* 0x000fc400078e00ff */
[----:B------:R0:W-:Y:S01]  /*25400*/  STL.64 [R1+0xe30], R20 ;  /* 0x000e301401007387 */ /* 0x0001e20000100a00 */
[----:B-1----:R-:W-:-:S03]  /*25410*/  HFMA2.MMA R19, -RZ, RZ, 0.1396484375, 345.75 ;  /* 0x30785d67ff137435 */ /* 0x002fc600000001ff */
[----:B------:R1:W-:Y:S01]  /*25420*/  STL.64 [R1+0xe68], R10 ;  /* 0x000e680a01007387 */ /* 0x0003e20000100a00 */
[----:B------:R-:W-:-:S03]  /*25430*/  IMAD.MOV.U32 R18, RZ, RZ, -0x5ae6560f ;  /* 0xa519a9f1ff127424 */ /* 0x000fc600078e00ff */
[----:B------:R3:W-:Y:S01]  /*25440*/  STL.64 [R1+0xe80], R14 ;  /* 0x000e800e01007387 */ /* 0x0007e20000100a00 */
[----:B--2---:R-:W-:Y:S01]  /*25450*/  IMAD.MOV.U32 R24, RZ, RZ, 0x3a9159c0 ;  /* 0x3a9159c0ff187424 */ /* 0x004fe200078e00ff */
[----:B------:R-:W-:Y:S01]  /*25460*/  MOV R25, 0x35854f7b ;  /* 0x35854f7b00197802 */ /* 0x000fe20000000f00 */
[----:B0-----:R-:W-:Y:S01]  /*25470*/  HFMA2.MMA R20, -RZ, RZ, 0.47265625, -36224 ;  /* 0x3790f86cff147435 */ /* 0x001fe200000001ff */
[----:B------:R0:W-:Y:S01]  /*25480*/  STL.64 [R1+0xe50], R16 ;  /* 0x000e501001007387 */ /* 0x0001e20000100a00 */
[----:B------:R-:W-:Y:S01]  /*25490*/  MOV R21, 0xb6bd4b10 ;  /* 0xb6bd4b1000157802 */ /* 0x000fe20000000f00 */
[----:B-1----:R-:W-:Y:S01]  /*254a0*/  HFMA2.MMA R11, -RZ, RZ, 0.110595703125, 0.9189453125 ;  /* 0x2f143b5aff0b7435 */ /* 0x002fe200000001ff */
[----:B------:R-:W-:Y:S01]  /*254b0*/  MOV R10, 0xb008560a ;  /* 0xb008560a000a7802 */ /* 0x000fe20000000f00 */
[----:B------:R1:W-:Y:S01]  /*254c0*/  STL.64 [R1+0xdc0], R22 ;  /* 0x000dc01601007387 */ /* 0x0003e20000100a00 */
[----:B---3--:R-:W-:Y:S01]  /*254d0*/  HFMA2.MMA R15, -RZ, RZ, 0.2078857421875, 0.0001523494720458984375 ;  /* 0x32a708feff0f7435 */ /* 0x008fe200000001ff */
[----:B------:R-:W-:-:S02]  /*254e0*/  MOV R14, 0x3a5b23f8 ;  /* 0x3a5b23f8000e7802 */ /* 0x000fc40000000f00 */
[----:B------:R2:W-:Y:S01]  /*254f0*/  STL.64 [R1+0xe78], R12 ;  /* 0x000e780c01007387 */ /* 0x0005e20000100a00 */
[----:B0-----:R-:W-:Y:S01]  /*25500*/  HFMA2.MMA R16, -RZ, RZ, 0.2088623046875, -126.1875 ;  /* 0x32afd7e3ff107435 */ /* 0x001fe200000001ff */
[----:B------:R-:W-:Y:S02]  /*25510*/  MOV R17, 0xb1c79a09 ;  /* 0xb1c79a0900117802 */ /* 0x000fe40000000f00 */
[----:B------:R0:W-:Y:S01]  /*25520*/  STL.64 [R1+0xde8], R24 ;  /* 0x000de81801007387 */ /* 0x0001e20000100a00 */
[----:B-1----:R-:W-:Y:S01]  /*25530*/  HFMA2.MMA R22, -RZ, RZ, -0.37890625, 0.0528564453125 ;  /* 0xb6102ac4ff167435 */ /* 0x002fe200000001ff */
[----:B------:R-:W-:Y:S02]  /*25540*/  MOV R23, 0x35b26ccc ;  /* 0x35b26ccc00177802 */ /* 0x000fe40000000f00 */
[----:B------:R1:W-:Y:S01]  /*25550*/  STL.64 [R1+0xe98], R18 ;  /* 0x000e981201007387 */ /* 0x0003e20000100a00 */
[----:B--2---:R-:W-:Y:S01]  /*25560*/  HFMA2.MMA R13, -RZ, RZ, -0.87548828125, 0.0038356781005859375 ;  /* 0xbb011bdbff0d7435 */ /* 0x004fe200000001ff */
[----:B------:R-:W-:-:S02]  /*25570*/  IMAD.MOV.U32 R12, RZ, RZ, 0x3b0e7a69 ;  /* 0x3b0e7a69ff0c7424 */ /* 0x000fc400078e00ff */
[----:B------:R2:W-:Y:S01]  /*25580*/  STL.64 [R1+0xe70], R20 ;  /* 0x000e701401007387 */ /* 0x0005e20000100a00 */
[----:B0-----:R-:W-:-:S03]  /*25590*/  HFMA2.MMA R25, -RZ, RZ, 0.01334381103515625, -14.09375 ;  /* 0x22d5cb0cff197435 */ /* 0x001fc600000001ff */
[----:B------:R0:W-:Y:S01]  /*255a0*/  STL.64 [R1+0xea0], R10 ;  /* 0x000ea00a01007387 */ /* 0x0001e20000100a00 */
[----:B------:R-:W-:-:S03]  /*255b0*/  IMAD.MOV.U32 R24, RZ, RZ, -0x506ed5ca ;  /* 0xaf912a36ff187424 */ /* 0x000fc600078e00ff */
[----:B------:R3:W-:Y:S01]  /*255c0*/  STL.64 [R1+0xec0], R14 ;  /* 0x000ec00e01007387 */ /* 0x0007e20000100a00 */
[----:B-1----:R-:W-:Y:S01]  /*255d0*/  HFMA2.MMA R18, -RZ, RZ, -0.56884765625, -35072 ;  /* 0xb88df848ff127435 */ /* 0x002fe200000001ff */
[----:B------:R-:W-:Y:S01]  /*255e0*/  MOV R19, 0xaf1ec6c2 ;  /* 0xaf1ec6c200137802 */ /* 0x000fe20000000f00 */
[----:B--2---:R-:W-:Y:S01]  /*255f0*/  IMAD.MOV.U32 R20, RZ, RZ, -0x447a8d4b ;  /* 0xbb8572b5ff147424 */ /* 0x004fe200078e00ff */
[----:B------:R-:W-:Y:S01]  /*25600*/  MOV R21, 0x3bd1d34d ;  /* 0x3bd1d34d00157802 */ /* 0x000fe20000000f00 */
[----:B------:R1:W-:Y:S01]  /*25610*/  STL.64 [R1+0xe90], R16 ;  /* 0x000e901001007387 */ /* 0x0003e20000100a00 */
[----:B0-----:R-:W-:Y:S01]  /*25620*/  HFMA2.MMA R11, -RZ, RZ, 0.0576171875, -0.2314453125 ;  /* 0x2b60b368ff0b7435 */ /* 0x001fe200000001ff */
[----:B------:R-:W-:Y:S02]  /*25630*/  MOV R10, 0x365dc32f ;  /* 0x365dc32f000a7802 */ /* 0x000fe40000000f00 */
[----:B------:R0:W-:Y:S01]  /*25640*/  STL.64 [R1+0xe10], R22 ;  /* 0x000e101601007387 */ /* 0x0001e20000100a00 */
[----:B---3--:R-:W-:Y:S01]  /*25650*/  HFMA2.MMA R15, -RZ, RZ, -0.1956787109375, -62944 ;  /* 0xb243fbafff0f7435 */ /* 0x008fe200000001ff */
[----:B------:R-:W-:-:S02]  /*25660*/  IMAD.MOV.U32 R14, RZ, RZ, 0x32aac036 ;  /* 0x32aac036ff0e7424 */ /* 0x000fc400078e00ff */
[----:B------:R2:W-:Y:S01]  /*25670*/  STL.64 [R1+0xeb8], R12 ;  /* 0x000eb80c01007387 */ /* 0x0005e20000100a00 */
[----:B-1----:R-:W-:Y:S01]  /*25680*/  IMAD.MOV.U32 R16, RZ, RZ, -0x4678d77e ;  /* 0xb9872882ff107424 */ /* 0x002fe200078e00ff */
[----:B------:R-:W-:Y:S02]  /*25690*/  MOV R17, 0x3947558c ;  /* 0x3947558c00117802 */ /* 0x000fe40000000f00 */
[----:B------:R1:W-:Y:S01]  /*256a0*/  STL.64 [R1+0xe38], R24 ;  /* 0x000e381801007387 */ /* 0x0003e20000100a00 */
[----:B0-----:R-:W-:Y:S01]  /*256b0*/  HFMA2.MMA R23, -RZ, RZ, 0.60693359375, 0.017181396484375 ;  /* 0x38db2466ff177435 */ /* 0x001fe200000001ff */
[----:B------:R-:W-:Y:S02]  /*256c0*/  MOV R22, 0xb9938e1b ;  /* 0xb9938e1b00167802 */ /* 0x000fe40000000f00 */
[----:B------:R0:W-:Y:S01]  /*256d0*/  STL.64 [R1+0xea8], R20 ;  /* 0x000ea81401007387 */ /* 0x0001e20000100a00 */
[----:B--2---:R-:W-:Y:S01]  /*256e0*/  HFMA2.MMA R12, -RZ, RZ, -0.2491455078125, -8.285045623779296875e-06 ;  /* 0xb3f9808bff0c7435 */ /* 0x004fe200000001ff */
[----:B------:R-:W-:-:S02]  /*256f0*/  MOV R13, 0xa74af8f3 ;  /* 0xa74af8f3000d7802 */ /* 0x000fc40000000f00 */
[----:B------:R2:W-:Y:S01]  /*25700*/  STL.64 [R1+0xed0], R18 ;  /* 0x000ed01201007387 */ /* 0x0005e20000100a00 */
[----:B-1----:R-:W-:Y:S01]  /*25710*/  IMAD.MOV.U32 R24, RZ, RZ, 0x29526277 ;  /* 0x29526277ff187424 */ /* 0x002fe200078e00ff */
[----:B------:R-:W-:Y:S02]  /*25720*/  MOV R25, 0xb318f17c ;  /* 0xb318f17c00197802 */ /* 0x000fe40000000f00 */
[----:B------:R1:W-:Y:S01]  /*25730*/  STL.64 [R1+0xec8], R16 ;  /* 0x000ec81001007387 */ /* 0x0003e20000100a00 */
[----:B0-----:R-:W-:Y:S01]  /*25740*/  IMAD.MOV.U32 R20, RZ, RZ, -0x4ad3f055 ;  /* 0xb52c0fabff147424 */ /* 0x001fe200078e00ff */
[----:B------:R-:W-:Y:S02]  /*25750*/  MOV R21, 0x34d0d05d ;  /* 0x34d0d05d00157802 */ /* 0x000fe40000000f00 */
[----:B------:R0:W-:Y:S01]  /*25760*/  STL.64 [R1+0xee0], R10 ;  /* 0x000ee00a01007387 */ /* 0x0001e20000100a00 */
[----:B--2---:R-:W-:Y:S01]  /*25770*/  HFMA2.MMA R18, -RZ, RZ, -0.75634765625, -0.0028533935546875 ;  /* 0xba0d99d8ff127435 */ /* 0x004fe200000001ff */
[----:B------:R-:W-:-:S02]  /*25780*/  MOV R19, 0x3c10084d ;  /* 0x3c10084d00137802 */ /* 0x000fc40000000f00 */
[----:B------:R2:W-:Y:S01]  /*25790*/  STL.64 [R1+0xef8], R14 ;  /* 0x000ef80e01007387 */ /* 0x0005e20000100a00 */
[----:B-1----:R-:W-:Y:S01]  /*257a0*/  IMAD.MOV.U32 R16, RZ, RZ, -0x4ff565e4 ;  /* 0xb00a9a1cff107424 */ /* 0x002fe200078e00ff */
[----:B------:R-:W-:Y:S02]  /*257b0*/  MOV R17, 0xbbc2e3e6 ;  /* 0xbbc2e3e600117802 */ /* 0x000fe40000000f00 */
[----:B------:R1:W-:Y:S01]  /*257c0*/  STL.64 [R1+0xe60], R22 ;  /* 0x000e601601007387 */ /* 0x0003e20000100a00 */
[----:B0-----:R-:W-:Y:S01]  /*257d0*/  HFMA2.MMA R11, -RZ, RZ, 0.955078125, 8.0625 ;  /* 0x3ba44808ff0b7435 */ /* 0x001fe200000001ff */
[----:B------:R-:W-:Y:S02]  /*257e0*/  IMAD.MOV.U32 R10, RZ, RZ, -0x43de7e19 ;  /* 0xbc2181e7ff0a7424 */ /* 0x000fe400078e00ff */
[----:B------:R0:W-:Y:S01]  /*257f0*/  STL.64 [R1+0xe88], R24 ;  /* 0x000e881801007387 */ /* 0x0001e20000100a00 */
[----:B--2---:R-:W-:Y:S01]  /*25800*/  HFMA2.MMA R15, -RZ, RZ, 0.5322265625, 0.00020492076873779296875 ;  /* 0x38420ab7ff0f7435 */ /* 0x004fe200000001ff */
[----:B------:R-:W-:-:S02]  /*25810*/  IMAD.MOV.U32 R14, RZ, RZ, -0x46f38a7e ;  /* 0xb90c7582ff0e7424 */ /* 0x000fc400078e00ff */
[----:B------:R2:W-:Y:S04]  /*25820*/  STL.64 [R1+0xee8], R20 ;  /* 0x000ee81401007387 */ /* 0x0005e80000100a00 */
[----:B------:R3:W-:Y:S01]  /*25830*/  STL.64 [R1+0xef0], R12 ;  /* 0x000ef00c01007387 */ /* 0x0007e20000100a00 */
[----:B-1----:R-:W-:Y:S01]  /*25840*/  HFMA2.MMA R22, -RZ, RZ, -0.939453125, 3328 ;  /* 0xbb846a80ff167435 */ /* 0x002fe200000001ff */
[----:B------:R-:W-:Y:S01]  /*25850*/  MOV R23, 0xb6128c3e ;  /* 0xb6128c3e00177802 */ /* 0x000fe20000000f00 */
[----:B0-----:R-:W-:Y:S01]  /*25860*/  HFMA2.MMA R25, -RZ, RZ, -0.4482421875, -472.25 ;  /* 0xb72cdf61ff197435 */ /* 0x001fe200000001ff */
[----:B------:R0:W-:Y:S01]  /*25870*/  STL.64 [R1+0xf08], R16 ;  /* 0x000f081001007387 */ /* 0x0001e20000100a00 */
[----:B------:R-:W-:Y:S01]  /*25880*/  IMAD.MOV.U32 R24, RZ, RZ, 0x3783ce5d ;  /* 0x3783ce5dff187424 */ /* 0x000fe200078e00ff */
[----:B--2---:R-:W-:-:S02]  /*25890*/  HFMA2.MMA R21, -RZ, RZ, -0.87841796875, 0.07373046875 ;  /* 0xbb072cb8ff157435 */ /* 0x004fc400000001ff */
[----:B------:R1:W-:Y:S01]  /*258a0*/  STL.64 [R1+0xf10], R18 ;  /* 0x000f101201007387 */ /* 0x0003e20000100a00 */
[----:B------:R-:W-:Y:S01]  /*258b0*/  MOV R20, 0x35abe64f ;  /* 0x35abe64f00147802 */ /* 0x000fe20000000f00 */
[----:B---3--:R-:W-:Y:S01]  /*258c0*/  HFMA2.MMA R12, -RZ, RZ, -0.1851806640625, 0.007030487060546875 ;  /* 0xb1ed1f33ff0c7435 */ /* 0x008fe200000001ff */
[----:B------:R-:W-:Y:S01]  /*258d0*/  MOV R13, 0x3945b5d9 ;  /* 0x3945b5d9000d7802 */ /* 0x000fe20000000f00 */
[----:B------:R2:W-:Y:S01]  /*258e0*/  STL.64 [R1+0xf18], R10 ;  /* 0x000f180a01007387 */ /* 0x0005e20000100a00 */
[----:B0-----:R-:W-:-:S03]  /*258f0*/  HFMA2.MMA R17, -RZ, RZ, -0.4482421875, 0.000469684600830078125 ;  /* 0xb72c0fb2ff117435 */ /* 0x001fc600000001ff */
[----:B------:R0:W-:Y:S01]  /*25900*/  STL.64 [R1+0xf38], R14 ;  /* 0x000f380e01007387 */ /* 0x0001e20000100a00 */
[----:B------:R-:W-:Y:S01]  /*25910*/  MOV R16, 0x2e301289 ;  /* 0x2e30128900107802 */ /* 0x000fe20000000f00 */
[----:B-1----:R-:W-:Y:S01]  /*25920*/  IMAD.MOV.U32 R18, RZ, RZ, 0x36dddd64 ;  /* 0x36dddd64ff127424 */ /* 0x002fe200078e00ff */
[----:B------:R-:W-:Y:S01]  /*25930*/  MOV R19, 0xb60c584c ;  /* 0xb60c584c00137802 */ /* 0x000fe20000000f00 */
[----:B------:R1:W-:Y:S01]  /*25940*/  STL.64 [R1+0xeb0], R22 ;  /* 0x000eb01601007387 */ /* 0x0003e20000100a00 */
[----:B--2---:R-:W-:Y:S01]  /*25950*/  HFMA2.MMA R11, -RZ, RZ, 0.2373046875, -333 ;  /* 0x3398dd34ff0b7435 */ /* 0x004fe200000001ff */
[----:B------:R-:W-:Y:S02]  /*25960*/  IMAD.MOV.U32 R10, RZ, RZ, -0x4b7f62d5 ;  /* 0xb4809d2bff0a7424 */ /* 0x000fe400078e00ff */
[----:B------:R2:W-:Y:S01]  /*25970*/  STL.64 [R1+0xed8], R24 ;  /* 0x000ed81801007387 */ /* 0x0005e20000100a00 */
[----:B0-----:R-:W-:Y:S01]  /*25980*/  HFMA2.MMA R14, -RZ, RZ, 1.138671875, -0.0004088878631591796875 ;  /* 0x3c8e8eb3ff0e7435 */ /* 0x001fe200000001ff */
[----:B------:R-:W-:-:S02]  /*25990*/  MOV R15, 0xbcf1e474 ;  /* 0xbcf1e474000f7802 */ /* 0x000fc40000000f00 */
[----:B------:R0:W-:Y:S01]  /*259a0*/  STL.64 [R1+0xf20], R20 ;  /* 0x000f201401007387 */ /* 0x0001e20000100a00 */
[----:B-1----:R-:W-:-:S03]  /*259b0*/  HFMA2.MMA R23, -RZ, RZ, 0.007099151611328125, 0.256103515625 ;  /* 0x1f453419ff177435 */ /* 0x002fc600000001ff */
[----:B------:R1:W-:Y:S01]  /*259c0*/  STL.64 [R1+0xf30], R12 ;  /* 0x000f300c01007387 */ /* 0x0003e20000100a00 */
[----:B------:R-:W-:Y:S01]  /*259d0*/  MOV R22, 0x315e5907 ;  /* 0x315e590700167802 */ /* 0x000fe20000000f00 */
[----:B--2---:R-:W-:Y:S01]  /*259e0*/  IMAD.MOV.U32 R24, RZ, RZ, 0x3ae040b6 ;  /* 0x3ae040b6ff187424 */ /* 0x004fe200078e00ff */
[----:B------:R-:W-:Y:S01]  /*259f0*/  MOV R25, 0xba31758e ;  /* 0xba31758e00197802 */ /* 0x000fe20000000f00 */
[----:B------:R2:W-:Y:S01]  /*25a00*/  STL.64 [R1+0xf48], R18 ;  /* 0x000f481201007387 */ /* 0x0005e20000100a00 */
[----:B0-----:R-:W-:Y:S01]  /*25a10*/  HFMA2.MMA R21, -RZ, RZ, -0.1971435546875, -1835 ;  /* 0xb24fe72bff157435 */ /* 0x001fe200000001ff */
[----:B------:R-:W-:Y:S02]  /*25a20*/  MOV R20, 0x2680a18f ;  /* 0x2680a18f00147802 */ /* 0x000fe40000000f00 */
[----:B------:R0:W-:Y:S01]  /*25a30*/  STL.64 [R1+0xf40], R16 ;  /* 0x000f401001007387 */ /* 0x0001e20000100a00 */
[----:B-1----:R-:W-:Y:S01]  /*25a40*/  IMAD.MOV.U32 R12, RZ, RZ, 0x31ee4973 ;  /* 0x31ee4973ff0c7424 */ /* 0x002fe200078e00ff */
[----:B------:R-:W-:-:S02]  /*25a50*/  MOV R13, 0xb1071cd0 ;  /* 0xb1071cd0000d7802 */ /* 0x000fc40000000f00 */
[----:B------:R1:W-:Y:S01]  /*25a60*/  STL.64 [R1+0xf58], R10 ;  /* 0x000f580a01007387 */ /* 0x0003e20000100a00 */
[----:B--2---:R-:W-:Y:S01]  /*25a70*/  IMAD.MOV.U32 R18, RZ, RZ, -0x444e8a9f ;  /* 0xbbb17561ff127424 */ /* 0x004fe200078e00ff */
[----:B------:R-:W-:Y:S02]  /*25a80*/  MOV R19, 0xb387ea89 ;  /* 0xb387ea8900137802 */ /* 0x000fe40000000f00 */
[----:B------:R2:W-:Y:S01]  /*25a90*/  STL.64 [R1+0xf70], R14 ;  /* 0x000f700e01007387 */ /* 0x0005e20000100a00 */
[----:B0-----:R-:W-:Y:S01]  /*25aa0*/  HFMA2.MMA R17, -RZ, RZ, 1.06640625, 0.52685546875 ;  /* 0x3c443837ff117435 */ /* 0x001fe200000001ff */
[----:B------:R-:W-:Y:S02]  /*25ab0*/  MOV R16, 0xbc4ac247 ;  /* 0xbc4ac24700107802 */ /* 0x000fe40000000f00 */
[----:B------:R0:W-:Y:S01]  /*25ac0*/  STL.64 [R1+0xf28], R24 ;  /* 0x000f281801007387 */ /* 0x0001e20000100a00 */
[----:B-1----:R-:W-:Y:S01]  /*25ad0*/  HFMA2.MMA R10, -RZ, RZ, 0.87060546875, 0.01421356201171875 ;  /* 0x3af72347ff0a7435 */ /* 0x002fe200000001ff */
[----:B------:R-:W-:-:S02]  /*25ae0*/  MOV R11, 0xbac1218f ;  /* 0xbac1218f000b7802 */ /* 0x000fc40000000f00 */
[----:B------:R1:W-:Y:S01]  /*25af0*/  STL.64 [R1+0xf68], R12 ;  /* 0x000f680c01007387 */ /* 0x0003e20000100a00 */
[----:B--2---:R-:W-:-:S03]  /*25b00*/  HFMA2.MMA R15, -RZ, RZ, -0.412109375, -0.82958984375 ;  /* 0xb698baa3ff0f7435 */ /* 0x004fc600000001ff */
[----:B------:R2:W-:Y:S01]  /*25b10*/  STL.64 [R1+0xf88], R18 ;  /* 0x000f881201007387 */ /* 0x0005e20000100a00 */
[----:B------:R-:W-:Y:S01]  /*25b20*/  MOV R14, 0x36f01e4e ;  /* 0x36f01e4e000e7802 */ /* 0x000fe20000000f00 */
[----:B0-----:R-:W-:Y:S02]  /*25b30*/  HFMA2.MMA R25, -RZ, RZ, 0.432373046875, -199.5 ;  /* 0x36ebda3cff197435 */ /* 0x001fe400000001ff */
[----:B------:R0:W-:Y:S01]  /*25b40*/  STL.64 [R1+0xf00], R22 ;  /* 0x000f001601007387 */ /* 0x0001e20000100a00 */
[----:B------:R-:W-:Y:S01]  /*25b50*/  IMAD.MOV.U32 R24, RZ, RZ, 0x3ca4373f ;  /* 0x3ca4373fff187424 */ /* 0x000fe200078e00ff */
[----:B-1----:R-:W-:Y:S02]  /*25b60*/  HFMA2.MMA R13, -RZ, RZ, -0.07000732421875, -0.0039005279541015625 ;  /* 0xac7b9bfdff0d7435 */ /* 0x002fe400000001ff */
[----:B------:R1:W-:Y:S01]  /*25b70*/  STL.64 [R1+0xf60], R20 ;  /* 0x000f601401007387 */ /* 0x0003e20000100a00 */
[----:B------:R-:W-:Y:S01]  /*25b80*/  IMAD.MOV.U32 R12, RZ, RZ, -0x47f3a7b4 ;  /* 0xb80c584cff0c7424 */ /* 0x000fe200078e00ff */
[----:B--2---:R-:W-:-:S02]  /*25b90*/  HFMA2.MMA R18, -RZ, RZ, -0.28466796875, -7092 ;  /* 0xb48eeeedff127435 */ /* 0x004fc400000001ff */
[----:B------:R2:W-:Y:S01]  /*25ba0*/  STL.64 [R1+0xf80], R16 ;  /* 0x000f801001007387 */ /* 0x0005e20000100a00 */
[----:B------:R-:W-:Y:S01]  /*25bb0*/  MOV R19, 0x342b44cb ;  /* 0x342b44cb00137802 */ /* 0x000fe20000000f00 */
[----:B0-----:R-:W-:Y:S01]  /*25bc0*/  HFMA2.MMA R22, -RZ, RZ, -0.050140380859375, -1378 ;  /* 0xaa6be562ff167435 */ /* 0x001fe200000001ff */
[----:B------:R-:W-:Y:S01]  /*25bd0*/  MOV R23, 0x34d57045 ;  /* 0x34d5704500177802 */ /* 0x000fe20000000f00 */
[----:B------:R0:W-:Y:S01]  /*25be0*/  STL.64 [R1+0xf90], R10 ;  /* 0x000f900a01007387 */ /* 0x0001e20000100a00 */
[----:B-1----:R-:W-:Y:S01]  /*25bf0*/  HFMA2.MMA R21, -RZ, RZ, 0.126953125, 0.0003681182861328125 ;  /* 0x30100e08ff157435 */ /* 0x002fe200000001ff */
[----:B------:R-:W-:Y:S02]  /*25c00*/  IMAD.MOV.U32 R20, RZ, RZ, 0x3a118808 ;  /* 0x3a118808ff147424 */ /* 0x000fe400078e00ff */
[----:B------:R1:W-:Y:S01]  /*25c10*/  STL.64 [R1+0xfb0], R14 ;  /* 0x000fb00e01007387 */ /* 0x0003e20000100a00 */
[----:B--2---:R-:W-:Y:S01]  /*25c20*/  IMAD.MOV.U32 R16, RZ, RZ, 0x35bf1481 ;  /* 0x35bf1481ff107424 */ /* 0x004fe200078e00ff */
[----:B------:R-:W-:-:S02]  /*25c30*/  MOV R17, 0x28a95d1c ;  /* 0x28a95d1c00117802 */ /* 0x000fc40000000f00 */
[----:B------:R2:W-:Y:S01]  /*25c40*/  STL.64 [R1+0xf78], R24 ;  /* 0x000f781801007387 */ /* 0x0005e20000100a00 */
[----:B0-----:R-:W-:-:S03]  /*25c50*/  HFMA2.MMA R11, -RZ, RZ, 1.2412109375, -20.046875 ;  /* 0x3cf7cd03ff0b7435 */ /* 0x001fc600000001ff */
[----:B------:R0:W-:Y:S01]  /*25c60*/  STL.64 [R1+0xfa8], R12 ;  /* 0x000fa80c01007387 */ /* 0x0001e20000100a00 */
[----:B------:R-:W-:Y:S01]  /*25c70*/  MOV R10, 0x32091641 ;  /* 0x32091641000a7802 */ /* 0x000fe20000000f00 */
[----:B-1----:R-:W-:Y:S02]  /*25c80*/  HFMA2.MMA R15, -RZ, RZ, 1.1162109375, 0.03228759765625 ;  /* 0x3c772822ff0f7435 */ /* 0x002fe400000001ff */
[----:B------:R1:W-:Y:S01]  /*25c90*/  STL.64 [R1+0xfc0], R18 ;  /* 0x000fc01201007387 */ /* 0x0003e20000100a00 */
[----:B------:R-:W-:Y:S01]  /*25ca0*/  IMAD.MOV.U32 R14, RZ, RZ, -0x4940066f ;  /* 0xb6bff991ff0e7424 */ /* 0x000fe200078e00ff */
[----:B--2---:R-:W-:Y:S02]  /*25cb0*/  HFMA2.MMA R25, -RZ, RZ, -0.017913818359375, 0.00958251953125 ;  /* 0xa49620e8ff197435 */ /* 0x004fe400000001ff */
[----:B------:R2:W-:Y:S01]  /*25cc0*/  STL.64 [R1+0xf50], R22 ;  /* 0x000f501601007387 */ /* 0x0005e20000100a00 */
[----:B------:R-:W-:Y:S01]  /*25cd0*/  IMAD.MOV.U32 R24, RZ, RZ, -0x4cb554c7 ;  /* 0xb34aab39ff187424 */ /* 0x000fe200078e00ff */
[----:B0-----:R-:W-:-:S02]  /*25ce0*/  HFMA2.MMA R12, -RZ, RZ, 1.3642578125, 3126 ;  /* 0x3d756a1bff0c7435 */ /* 0x001fc400000001ff */
[----:B------:R0:W-:Y:S01]  /*25cf0*/  STL.64 [R1+0xf98], R20 ;  /* 0x000f981401007387 */ /* 0x0001e20000100a00 */
[----:B------:R-:W-:Y:S01]  /*25d00*/  MOV R13, 0xbd050d1d ;  /* 0xbd050d1d000d7802 */ /* 0x000fe20000000f00 */
[----:B-1----:R-:W-:Y:S02]  /*25d10*/  HFMA2.MMA R19, -RZ, RZ, -0.74462890625, -0.0031642913818359375 ;  /* 0xb9f59a7bff137435 */ /* 0x002fe400000001ff */
[----:B------:R1:W-:Y:S01]  /*25d20*/  STL.64 [R1+0xfb8], R16 ;  /* 0x000fb81001007387 */ /* 0x0003e20000100a00 */
[----:B------:R-:W-:Y:S02]  /*25d30*/  MOV R18, 0x3aa8ffa4 ;  /* 0x3aa8ffa400127802 */ /* 0x000fe40000000f00 */
[----:B--2---:R-:W-:Y:S01]  /*25d40*/  MOV R22, 0xb9168dbb ;  /* 0xb9168dbb00167802 */ /* 0x004fe20000000f00 */
[----:B------:R2:W-:Y:S01]  /*25d50*/  STL.64 [R1+0xfd0], R10 ;  /* 0x000fd00a01007387 */ /* 0x0005e20000100a00 */
[----:B------:R-:W-:Y:S01]  /*25d60*/  MOV R23, 0x38cfff8d ;  /* 0x38cfff8d00177802 */ /* 0x000fe20000000f00 */
        /* <DEDUP_REMOVED lines=9> */
[----:B0-----:R-:W-:Y:S01]  /*25e00*/  IMAD.MOV.U32 R14, RZ, RZ, -0x5835eaf0 ;  /* 0xa7ca1510ff0e7424 */ /* 0x001fe200078e00ff */
[----:B------:R-:W-:Y:S02]  /*25e10*/  MOV R15, 0x344da161 ;  /* 0x344da161000f7802 */ /* 0x000fe40000000f00 */
[----:B------:R0:W-:Y:S01]  /*25e20*/  STL.64 [R1+0xfd8], R20 ;  /* 0x000fd81401007387 */ /* 0x0001e20000100a00 */
[----:B-1----:R-:W-:Y:S01]  /*25e30*/  HFMA2.MMA R23, -RZ, RZ, 0.96337890625, -2856 ;  /* 0x3bb5e994ff177435 */ /* 0x002fe200000001ff */
[----:B------:R-:W-:-:S02]  /*25e40*/  MOV R22, 0xbc594606 ;  /* 0xbc59460600167802 */ /* 0x000fc40000000f00 */
[----:B------:R1:W-:Y:S01]  /*25e50*/  STL.64 [R1+0xfe0], R12 ;  /* 0x000fe00c01007387 */ /* 0x0003e20000100a00 */
[----:B--2---:R-:W-:-:S03]  /*25e60*/  HFMA2.MMA R25, -RZ, RZ, -0.41845703125, -0.052032470703125 ;  /* 0xb6b2aaa9ff197435 */ /* 0x004fc600000001ff */
[----:B------:R2:W-:Y:S01]  /*25e70*/  STL.64 [R1+0xff8], R16 ;  /* 0x000ff81001007387 */ /* 0x0005e20000100a00 */
[----:B------:R-:W-:-:S03]  /*25e80*/  IMAD.MOV.U32 R24, RZ, RZ, 0x2b978533 ;  /* 0x2b978533ff187424 */ /* 0x000fc600078e00ff */
[----:B------:R3:W-:Y:S01]  /*25e90*/  STL.64 [R1+0x1000], R18 ;  /* 0x0010001201007387 */ /* 0x0007e20000100a00 */
[----:B0-----:R-:W-:Y:S01]  /*25ea0*/  HFMA2.MMA R20, -RZ, RZ, -0.5791015625, 6.30078125 ;  /* 0xb8a2464dff147435 */ /* 0x001fe200000001ff */
[----:B------:R-:W-:Y:S01]  /*25eb0*/  MOV R21, 0x37d6f710 ;  /* 0x37d6f71000157802 */ /* 0x000fe20000000f00 */
[----:B-1----:R-:W-:Y:S01]  /*25ec0*/  HFMA2.MMA R13, -RZ, RZ, -0.346435546875, 91.4375 ;  /* 0xb58b55b7ff0d7435 */ /* 0x002fe200000001ff */
[----:B------:R-:W-:Y:S01]  /*25ed0*/  MOV R12, 0x3660ca4a ;  /* 0x3660ca4a000c7802 */ /* 0x000fe20000000f00 */
[----:B------:R0:W-:Y:S01]  /*25ee0*/  STL.64 [R1+0x1008], R10 ;  /* 0x0010080a01007387 */ /* 0x0001e20000100a00 */
[----:B--2---:R-:W-:Y:S01]  /*25ef0*/  HFMA2.MMA R16, -RZ, RZ, -0.2486572265625, 0.320556640625 ;  /* 0xb3f53521ff107435 */ /* 0x004fe200000001ff */
[----:B------:R-:W-:Y:S02]  /*25f00*/  MOV R17, 0x33108b6f ;  /* 0x33108b6f00117802 */ /* 0x000fe40000000f00 */
[----:B------:R1:W-:Y:S01]  /*25f10*/  STL.64 [R1+0x1028], R14 ;  /* 0x0010280e01007387 */ /* 0x0003e20000100a00 */
[----:B---3--:R-:W-:Y:S01]  /*25f20*/  HFMA2.MMA R19, -RZ, RZ, 1.5537109375, -171.625 ;  /* 0x3e37d95dff137435 */ /* 0x008fe200000001ff */
[----:B------:R-:W-:-:S02]  /*25f30*/  IMAD.MOV.U32 R18, RZ, RZ, -0x423524bd ;  /* 0xbdcadb43ff127424 */ /* 0x000fc400078e00ff */
[----:B------:R2:W-:Y:S01]  /*25f40*/  STL.64 [R1+0xff0], R22 ;  /* 0x000ff01601007387 */ /* 0x0005e20000100a00 */
[----:B0-----:R-:W-:Y:S01]  /*25f50*/  IMAD.MOV.U32 R10, RZ, RZ, 0x3db95da4 ;  /* 0x3db95da4ff0a7424 */ /* 0x001fe200078e00ff */
[----:B------:R-:W-:Y:S02]  /*25f60*/  MOV R11, 0xbdbe1d0a ;  /* 0xbdbe1d0a000b7802 */ /* 0x000fe40000000f00 */
[----:B------:R0:W-:Y:S01]  /*25f70*/  STL.64 [R1+0x1010], R20 ;  /* 0x0010101401007387 */ /* 0x0001e20000100a00 */
[----:B-1----:R-:W-:Y:S01]  /*25f80*/  HFMA2.MMA R15, -RZ, RZ, 1.1015625, 480 ;  /* 0x3c685f80ff0f7435 */ /* 0x002fe200000001ff */
[----:B------:R-:W-:Y:S02]  /*25f90*/  IMAD.MOV.U32 R14, RZ, RZ, -0x4372db07 ;  /* 0xbc8d24f9ff0e7424 */ /* 0x000fe400078e00ff */
[----:B------:R1:W-:Y:S01]  /*25fa0*/  STL.64 [R1+0x1018], R24 ;  /* 0x0010181801007387 */ /* 0x0003e20000100a00 */
[----:B--2---:R-:W-:Y:S01]  /*25fb0*/  HFMA2.MMA R23, -RZ, RZ, -0.501953125, 0.00012767314910888671875 ;  /* 0xb804082fff177435 */ /* 0x004fe200000001ff */
[----:B------:R-:W-:-:S02]  /*25fc0*/  MOV R22, 0xbe050379 ;  /* 0xbe05037900167802 */ /* 0x000fc40000000f00 */
[----:B------:R2:W-:Y:S04]  /*25fd0*/  STL.64 [R1+0x1020], R12 ;  /* 0x0010200c01007387 */ /* 0x0005e80000100a00 */
[----:B------:R3:W-:Y:S01]  /*25fe0*/  STL.64 [R1+0x1030], R16 ;  /* 0x0010301001007387 */ /* 0x0007e20000100a00 */
[----:B0-----:R-:W-:Y:S01]  /*25ff0*/  HFMA2.MMA R21, -RZ, RZ, -0.16064453125, -0.025848388671875 ;  /* 0xb124a69eff157435 */ /* 0x001fe200000001ff */
[----:B------:R-:W-:Y:S02]  /*26000*/  MOV R20, 0xbbb833db ;  /* 0xbbb833db00147802 */ /* 0x000fe40000000f00 */
[----:B------:R0:W-:Y:S01]  /*26010*/  STL.64 [R1+0x1038], R18 ;  /* 0x0010381201007387 */ /* 0x0001e20000100a00 */
[----:B-1----:R-:W-:Y:S01]  /*26020*/  IMAD.MOV.U32 R24, RZ, RZ, 0x3ad21a87 ;  /* 0x3ad21a87ff187424 */ /* 0x002fe200078e00ff */
[----:B------:R-:W-:-:S02]  /*26030*/  MOV R25, 0xba9821e8 ;  /* 0xba9821e800197802 */ /* 0x000fc40000000f00 */
[----:B------:R1:W-:Y:S01]  /*26040*/  STL.64 [R1+0x1048], R10 ;  /* 0x0010480a01007387 */ /* 0x0003e20000100a00 */
[----:B--2---:R-:W-:Y:S01]  /*26050*/  HFMA2.MMA R12, -RZ, RZ, 1.3017578125, -2804 ;  /* 0x3d35e97aff0c7435 */ /* 0x004fe200000001ff */
[----:B------:R-:W-:Y:S01]  /*26060*/  MOV R13, 0x3495237e ;  /* 0x3495237e000d7802 */ /* 0x000fe20000000f00 */
[----:B---3--:R-:W-:Y:S01]  /*26070*/  HFMA2.MMA R16, -RZ, RZ, 0.7294921875, -28928 ;  /* 0x39d6f710ff107435 */ /* 0x008fe200000001ff */
[----:B------:R-:W-:Y:S01]  /*26080*/  MOV R17, 0x2da18c1b ;  /* 0x2da18c1b00117802 */ /* 0x000fe20000000f00 */
[----:B------:R2:W-:Y:S01]  /*26090*/  STL.64 [R1+0x1058], R14 ;  /* 0x0010580e01007387 */ /* 0x0005e20000100a00 */
[----:B0-----:R-:W-:Y:S01]  /*260a0*/  HFMA2.MMA R19, -RZ, RZ, -0.0469970703125, -4648 ;  /* 0xaa04ec8aff137435 */ /* 0x001fe200000001ff */
[----:B------:R-:W-:Y:S02]  /*260b0*/  MOV R18, 0xb7ae2b25 ;  /* 0xb7ae2b2500127802 */ /* 0x000fe40000000f00 */
[----:B------:R0:W-:Y:S01]  /*260c0*/  STL.64 [R1+0x1050], R12 ;  /* 0x0010500c01007387 */ /* 0x0001e20000100a00 */
[----:B-1----:R-:W-:Y:S01]  /*260d0*/  HFMA2.MMA R11, -RZ, RZ, 0.56494140625, 33664 ;  /* 0x3885781cff0b7435 */ /* 0x002fe200000001ff */
[----:B------:R-:W-:-:S02]  /*260e0*/  IMAD.MOV.U32 R10, RZ, RZ, -0x47370002 ;  /* 0xb8c8fffeff0a7424 */ /* 0x000fc400078e00ff */
[----:B------:R1:W-:Y:S01]  /*260f0*/  STL.64 [R1+0x1070], R16 ;  /* 0x0010701001007387 */ /* 0x0003e20000100a00 */
[----:B--2---:R-:W-:Y:S01]  /*26100*/  HFMA2.MMA R15, -RZ, RZ, -1.57421875, -1.623046875 ;  /* 0xbe4cbe7eff0f7435 */ /* 0x004fe200000001ff */
[----:B------:R-:W-:Y:S02]  /*26110*/  IMAD.MOV.U32 R14, RZ, RZ, -0x4be1d735 ;  /* 0xb41e28cbff0e7424 */ /* 0x000fe400078e00ff */
[----:B------:R2:W-:Y:S01]  /*26120*/  STL.64 [R1+0x1078], R10 ;  /* 0x0010780a01007387 */ /* 0x0005e20000100a00 */
[----:B0-----:R-:W-:Y:S01]  /*26130*/  HFMA2.MMA R12, -RZ, RZ, 0.333984375, -41.1875 ;  /* 0x3558d126ff0c7435 */ /* 0x001fe200000001ff */
[----:B------:R-:W-:Y:S02]  /*26140*/  MOV R13, 0x262d4d18 ;  /* 0x262d4d18000d7802 */ /* 0x000fe40000000f00 */
[----:B------:R0:W-:Y:S01]  /*26150*/  STL.64 [R1+0x1080], R18 ;  /* 0x0010801201007387 */ /* 0x0001e20000100a00 */
[----:B-1----:R-:W-:Y:S01]  /*26160*/  HFMA2.MMA R17, -RZ, RZ, 1.681640625, -0.7841796875 ;  /* 0x3ebaba46ff117435 */ /* 0x002fe200000001ff */
[----:B------:R-:W-:-:S02]  /*26170*/  MOV R16, 0xbc76adea ;  /* 0xbc76adea00107802 */ /* 0x000fc40000000f00 */
[----:B------:R1:W-:Y:S01]  /*26180*/  STL.64 [R1+0x1098], R14 ;  /* 0x0010980e01007387 */ /* 0x0003e20000100a00 */
[----:B--2---:R-:W-:Y:S01]  /*26190*/  HFMA2.MMA R11, -RZ, RZ, -1.349609375, 2.236328125 ;  /* 0xbd664079ff0b7435 */ /* 0x004fe200000001ff */
[----:B------:R-:W-:Y:S02]  /*261a0*/  IMAD.MOV.U32 R10, RZ, RZ, 0x3e02b5d2 ;  /* 0x3e02b5d2ff0a7424 */ /* 0x000fe400078e00ff */
[----:B------:R2:W-:Y:S01]  /*261b0*/  STL.64 [R1+0x10a0], R16 ;  /* 0x0010a01001007387 */ /* 0x0005e20000100a00 */
[----:B0-----:R-:W-:Y:S01]  /*261c0*/  HFMA2.MMA R19, -RZ, RZ, 1.1533203125, -0.00097179412841796875 ;  /* 0x3c9d93f6ff137435 */ /* 0x001fe200000001ff */
[----:B------:R-:W-:Y:S02]  /*261d0*/  MOV R18, 0xb43c3e3f ;  /* 0xb43c3e3f00127802 */ /* 0x000fe40000000f00 */
[----:B------:R0:W-:Y:S01]  /*261e0*/  STL.64 [R1+0x1060], R20 ;  /* 0x0010601401007387 */ /* 0x0001e20000100a00 */
[----:B-1----:R-:W-:Y:S01]  /*261f0*/  HFMA2.MMA R15, -RZ, RZ, -0.84814453125, 0 ;  /* 0xbac90000ff0f7435 */ /* 0x002fe200000001ff */
[----:B------:R-:W-:-:S02]  /*26200*/  MOV R14, 0x3091fe30 ;  /* 0x3091fe30000e7802 */ /* 0x000fc40000000f00 */
[----:B------:R1:W-:Y:S01]  /*26210*/  STL.64 [R1+0x10b8], R10 ;  /* 0x0010b80a01007387 */ /* 0x0003e20000100a00 */
[----:B--2---:R-:W-:Y:S01]  /*26220*/  HFMA2.MMA R16, -RZ, RZ, -0.07666015625, -43.65625 ;  /* 0xace8d175ff107435 */ /* 0x004fe200000001ff */
[----:B------:R-:W-:Y:S02]  /*26230*/  MOV R17, 0x38b0b6af ;  /* 0x38b0b6af00117802 */ /* 0x000fe40000000f00 */
[----:B------:R2:W-:Y:S01]  /*26240*/  STL.64 [R1+0x1090], R12 ;  /* 0x0010900c01007387 */ /* 0x0005e20000100a00 */
[----:B0-----:R-:W-:Y:S01]  /*26250*/  IMAD.MOV.U32 R20, RZ, RZ, -0x41124077 ;  /* 0xbeedbf89ff147424 */ /* 0x001fe200078e00ff */
[----:B------:R-:W-:Y:S02]  /*26260*/  MOV R21, 0x3e8866ce ;  /* 0x3e8866ce00157802 */ /* 0x000fe40000000f00 */
[----:B------:R0:W-:Y:S01]  /*26270*/  STL.64 [R1+0x10d0], R14 ;  /* 0x0010d00e01007387 */ /* 0x0001e20000100a00 */
[----:B-1----:R-:W-:Y:S01]  /*26280*/  HFMA2.MMA R11, -RZ, RZ, -0.401611328125, 1.2978515625 ;  /* 0xb66d3d31ff0b7435 */ /* 0x002fe200000001ff */
[----:B------:R-:W-:-:S02]  /*26290*/  MOV R10, 0x292edd8c ;  /* 0x292edd8c000a7802 */ /* 0x000fc40000000f00 */
[----:B------:R1:W-:Y:S01]  /*262a0*/  STL.64 [R1+0x10c0], R18 ;  /* 0x0010c01201007387 */ /* 0x0003e20000100a00 */
[----:B--2---:R-:W-:Y:S01]  /*262b0*/  IMAD.MOV.U32 R12, RZ, RZ, -0x4388c8e6 ;  /* 0xbc77371aff0c7424 */ /* 0x004fe200078e00ff */
[----:B------:R-:W-:Y:S02]  /*262c0*/  MOV R13, 0x3bbc182a ;  /* 0x3bbc182a000d7802 */ /* 0x000fe40000000f00 */
[----:B------:R2:W-:Y:S01]  /*262d0*/  STL.64 [R1+0x10e0], R16 ;  /* 0x0010e01001007387 */ /* 0x0005e20000100a00 */
[----:B0-----:R-:W-:Y:S01]  /*262e0*/  HFMA2.MMA R15, -RZ, RZ, 1.84765625, -1.5029296875 ;  /* 0x3f64be03ff0f7435 */ /* 0x001fe200000001ff */
        /* <DEDUP_REMOVED lines=8> */
[----:B0-----:R-:W-:Y:S01]  /*26370*/  HFMA2.MMA R21, -RZ, RZ, 0.473876953125, 0.000475406646728515625 ;  /* 0x37950fcaff157435 */ /* 0x001fe200000001ff */
[----:B------:R-:W-:Y:S02]  /*26380*/  IMAD.MOV.U32 R20, RZ, RZ, -0x4798ae61 ;  /* 0xb867519fff147424 */ /* 0x000fe400078e00ff */
[----:B------:R0:W-:Y:S01]  /*26390*/  STL.64 [R1+0x10f8], R18 ;  /* 0x0010f81201007387 */ /* 0x0001e20000100a00 */
[----:B-1----:R-:W-:Y:S01]  /*263a0*/  HFMA2.MMA R13, -RZ, RZ, 0.658203125, -0.89501953125 ;  /* 0x3944bb29ff0d7435 */ /* 0x002fe200000001ff */
[----:B------:R-:W-:-:S02]  /*263b0*/  IMAD.MOV.U32 R12, RZ, RZ, 0x3f885f7f ;  /* 0x3f885f7fff0c7424 */ /* 0x000fc400078e00ff */
[----:B------:R1:W-:Y:S01]  /*263c0*/  STL.64 [R1+0x1110], R14 ;  /* 0x0011100e01007387 */ /* 0x0003e20000100a00 */
[----:B--2---:R-:W-:Y:S01]  /*263d0*/  HFMA2.MMA R11, -RZ, RZ, 1.12890625, -13600 ;  /* 0x3c84f2a4ff0b7435 */ /* 0x004fe200000001ff */
[----:B------:R-:W-:Y:S02]  /*263e0*/  MOV R10, 0xbcafe000 ;  /* 0xbcafe000000a7802 */ /* 0x000fe40000000f00 */
[----:B------:R2:W-:Y:S01]  /*263f0*/  STL.64 [R1+0x1118], R16 ;  /* 0x0011181001007387 */ /* 0x0005e20000100a00 */
[----:B0-----:R-:W-:Y:S01]  /*26400*/  IMAD.MOV.U32 R18, RZ, RZ, -0x443c0f77 ;  /* 0xbbc3f089ff127424 */ /* 0x001fe200078e00ff */
[----:B------:R-:W-:Y:S02]  /*26410*/  MOV R19, 0xaef836cd ;  /* 0xaef836cd00137802 */ /* 0x000fe40000000f00 */
[----:B------:R0:W-:Y:S01]  /*26420*/  STL.64 [R1+0x1068], R24 ;  /* 0x0010681801007387 */ /* 0x0001e20000100a00 */
[----:B-1----:R-:W-:Y:S01]  /*26430*/  HFMA2.MMA R15, -RZ, RZ, 0.057769775390625, -50528 ;  /* 0x2b65fa2bff0f7435 */ /* 0x002fe200000001ff */
[----:B------:R-:W-:-:S02]  /*26440*/  IMAD.MOV.U32 R14, RZ, RZ, 0x39ba53bc ;  /* 0x39ba53bcff0e7424 */ /* 0x000fc400078e00ff */
[----:B------:R1:W-:Y:S01]  /*26450*/  STL.64 [R1+0x1040], R22 ;  /* 0x0010401601007387 */ /* 0x0003e20000100a00 */
[----:B--2---:R-:W-:Y:S01]  /*26460*/  IMAD.MOV.U32 R16, RZ, RZ, -0x48797ceb ;  /* 0xb7868315ff107424 */ /* 0x004fe200078e00ff */
[----:B------:R-:W-:Y:S02]  /*26470*/  MOV R17, 0x2860a0bf ;  /* 0x2860a0bf00117802 */ /* 0x000fe40000000f00 */
[----:B------:R2:W-:Y:S01]  /*26480*/  STL.64 [R1+0x10e8], R20 ;  /* 0x0010e81401007387 */ /* 0x0005e20000100a00 */
[----:B0-----:R-:W-:Y:S01]  /*26490*/  HFMA2.MMA R24, -RZ, RZ, 0.5068359375, -4.30859375 ;  /* 0x380ec44fff187435 */ /* 0x001fe200000001ff */
[----:B------:R-:W-:Y:S02]  /*264a0*/  MOV R25, 0xbe0d26d1 ;  /* 0xbe0d26d100197802 */ /* 0x000fe40000000f00 */
[----:B------:R0:W-:Y:S01]  /*264b0*/  STL.64 [R1+0x1108], R12 ;  /* 0x0011080c01007387 */ /* 0x0001e20000100a00 */
[----:B-1----:R-:W-:Y:S01]  /*264c0*/  IMAD.MOV.U32 R22, RZ, RZ, 0x368d5ef3 ;  /* 0x368d5ef3ff167424 */ /* 0x002fe200078e00ff */
[----:B------:R-:W-:-:S02]  /*264d0*/  MOV R23, 0xb6303e30 ;  /* 0xb6303e3000177802 */ /* 0x000fc40000000f00 */
[----:B------:R1:W-:Y:S04]  /*264e0*/  STL.64 [R1+0x1130], R10 ;  /* 0x0011300a01007387 */ /* 0x0003e80000100a00 */
[----:B------:R3:W-:Y:S01]  /*264f0*/  STL.64 [R1+0x1138], R18 ;  /* 0x0011381201007387 */ /* 0x0007e20000100a00 */
[----:B--2---:R-:W-:Y:S01]  /*26500*/  HFMA2.MMA R20, -RZ, RZ, 1.56640625, -40512 ;  /* 0x3e44f8f2ff147435 */ /* 0x004fe200000001ff */
[----:B------:R-:W-:Y:S01]  /*26510*/  MOV R21, 0xbe29f5e1 ;  /* 0xbe29f5e100157802 */ /* 0x000fe20000000f00 */
[----:B0-----:R-:W-:Y:S01]  /*26520*/  HFMA2.MMA R12, -RZ, RZ, 0.8466796875, -22.078125 ;  /* 0x3ac6cd85ff0c7435 */ /* 0x001fe200000001ff */
[----:B------:R0:W-:Y:S01]  /*26530*/  STL.64 [R1+0x1148], R14 ;  /* 0x0011480e01007387 */ /* 0x0001e20000100a00 */
[----:B------:R-:W-:Y:S01]  /*26540*/  MOV R13, 0xba895876 ;  /* 0xba895876000d7802 */ /* 0x000fe20000000f00 */
[----:B-1----:R-:W-:-:S02]  /*26550*/  HFMA2.MMA R11, -RZ, RZ, -2.166015625, 0.000235080718994140625 ;  /* 0xc0550bb4ff0b7435 */ /* 0x002fc400000001ff */
[----:B------:R1:W-:Y:S01]  /*26560*/  STL.64 [R1+0x1158], R16 ;  /* 0x0011581001007387 */ /* 0x0003e20000100a00 */
[----:B------:R-:W-:Y:S01]  /*26570*/  IMAD.MOV.U32 R10, RZ, RZ, 0x3deeafd0 ;  /* 0x3deeafd0ff0a7424 */ /* 0x000fe200078e00ff */
[----:B---3--:R-:W-:Y:S01]  /*26580*/  HFMA2.MMA R19, -RZ, RZ, -2.0859375, -0.033233642578125 ;  /* 0xc02ca841ff137435 */ /* 0x008fe200000001ff */
[----:B------:R-:W-:Y:S01]  /*26590*/  MOV R18, 0x408f03f4 ;  /* 0x408f03f400127802 */ /* 0x000fe20000000f00 */
[----:B------:R2:W-:Y:S01]  /*265a0*/  STL.64 [R1+0x1088], R22 ;  /* 0x0010881601007387 */ /* 0x0005e20000100a00 */
[----:B0-----:R-:W-:Y:S01]  /*265b0*/  HFMA2.MMA R15, -RZ, RZ, -1.6279296875, -2064 ;  /* 0xbe83e808ff0f7435 */ /* 0x001fe200000001ff */
[----:B------:R-:W-:Y:S02]  /*265c0*/  IMAD.MOV.U32 R14, RZ, RZ, 0x35af85e3 ;  /* 0x35af85e3ff0e7424 */ /* 0x000fe400078e00ff */
[----:B------:R0:W-:Y:S01]  /*265d0*/  STL.64 [R1+0x10b0], R24 ;  /* 0x0010b01801007387 */ /* 0x0001e20000100a00 */
[----:B-1----:R-:W-:Y:S01]  /*265e0*/  HFMA2.MMA R17, -RZ, RZ, -1.4169921875, 13232 ;  /* 0xbdab7276ff117435 */ /* 0x002fe200000001ff */
[----:B------:R-:W-:-:S02]  /*265f0*/  MOV R16, 0x3e580a4b ;  /* 0x3e580a4b00107802 */ /* 0x000fc40000000f00 */
[----:B------:R1:W-:Y:S01]  /*26600*/  STL.64 [R1+0x1120], R20 ;  /* 0x0011201401007387 */ /* 0x0003e20000100a00 */
[----:B--2---:R-:W-:Y:S01]  /*26610*/  IMAD.MOV.U32 R22, RZ, RZ, 0x3a8dcf9e ;  /* 0x3a8dcf9eff167424 */ /* 0x004fe200078e00ff */
[----:B------:R-:W-:Y:S02]  /*26620*/  MOV R23, 0xb9c3f089 ;  /* 0xb9c3f08900177802 */ /* 0x000fe40000000f00 */
[----:B------:R2:W-:Y:S01]  /*26630*/  STL.64 [R1+0x1140], R12 ;  /* 0x0011400c01007387 */ /* 0x0005e20000100a00 */
[----:B0-----:R-:W-:-:S03]  /*26640*/  HFMA2.MMA R24, -RZ, RZ, 1.8056640625, 10992 ;  /* 0x3f39715eff187435 */ /* 0x001fc600000001ff */
[----:B------:R0:W-:Y:S01]  /*26650*/  STL.64 [R1+0x1168], R10 ;  /* 0x0011680a01007387 */ /* 0x0001e20000100a00 */
[----:B------:R-:W-:Y:S01]  /*26660*/  MOV R25, 0xbfb2268a ;  /* 0xbfb2268a00197802 */ /* 0x000fe20000000f00 */
[----:B-1----:R-:W-:Y:S02]  /*26670*/  HFMA2.MMA R20, -RZ, RZ, 0.39501953125, -5.6684017181396484375e-05 ;  /* 0x365283b7ff147435 */ /* 0x002fe400000001ff */
[----:B------:R1:W-:Y:S01]  /*26680*/  STL.64 [R1+0x1170], R18 ;  /* 0x0011701201007387 */ /* 0x0003e20000100a00 */
[----:B------:R-:W-:Y:S01]  /*26690*/  MOV R21, 0x3fd55cd1 ;  /* 0x3fd55cd100157802 */ /* 0x000fe20000000f00 */
[----:B--2---:R-:W-:Y:S02]  /*266a0*/  HFMA2.MMA R12, -RZ, RZ, -1.9365234375, 0.294677734375 ;  /* 0xbfbf34b7ff0c7435 */ /* 0x004fe400000001ff */
[----:B------:R2:W-:Y:S01]  /*266b0*/  STL.64 [R1+0x1188], R14 ;  /* 0x0011880e01007387 */ /* 0x0005e20000100a00 */
[----:B------:R-:W-:Y:S01]  /*266c0*/  MOV R13, 0x3f30567c ;  /* 0x3f30567c000d7802 */ /* 0x000fe20000000f00 */
[----:B0-----:R-:W-:-:S02]  /*266d0*/  HFMA2.MMA R11, -RZ, RZ, -0.84912109375, -587 ;  /* 0xbacbe096ff0b7435 */ /* 0x001fc400000001ff */
[----:B------:R0:W-:Y:S01]  /*266e0*/  STL.64 [R1+0x1190], R16 ;  /* 0x0011901001007387 */ /* 0x0001e20000100a00 */
[----:B------:R-:W-:Y:S01]  /*266f0*/  IMAD.MOV.U32 R10, RZ, RZ, 0x2e596624 ;  /* 0x2e596624ff0a7424 */ /* 0x000fe200078e00ff */
[----:B-1----:R-:W-:Y:S01]  /*26700*/  HFMA2.MMA R19, -RZ, RZ, -0.71484375, -17344 ;  /* 0xb9b8f43cff137435 */ /* 0x002fe200000001ff */
[----:B------:R-:W-:Y:S01]  /*26710*/  MOV R18, 0x3a8a6d7f ;  /* 0x3a8a6d7f00127802 */ /* 0x000fe20000000f00 */
[----:B------:R1:W-:Y:S01]  /*26720*/  STL.64 [R1+0x10d8], R22 ;  /* 0x0010d81601007387 */ /* 0x0003e20000100a00 */
[----:B--2---:R-:W-:Y:S01]  /*26730*/  HFMA2.MMA R14, -RZ, RZ, -0.5361328125, 0.0038471221923828125 ;  /* 0xb84a1be1ff0e7435 */ /* 0x004fe200000001ff */
[----:B------:R-:W-:Y:S02]  /*26740*/  MOV R15, 0x377f78a2 ;  /* 0x377f78a2000f7802 */ /* 0x000fe40000000f00 */
[----:B------:R2:W-:Y:S01]  /*26750*/  STL.64 [R1+0x1100], R24 ;  /* 0x0011001801007387 */ /* 0x0005e20000100a00 */
[----:B0-----:R-:W-:Y:S01]  /*26760*/  HFMA2.MMA R17, -RZ, RZ, -0.841796875, 0.006031036376953125 ;  /* 0xbabc1e2dff117435 */ /* 0x001fe200000001ff */
[----:B------:R-:W-:-:S02]  /*26770*/  MOV R16, 0xc12ca12e ;  /* 0xc12ca12e00107802 */ /* 0x000fc40000000f00 */
[----:B------:R0:W-:Y:S01]  /*26780*/  STL.64 [R1+0x1160], R20 ;  /* 0x0011601401007387 */ /* 0x0001e20000100a00 */
[----:B-1----:R-:W-:Y:S01]  /*26790*/  HFMA2.MMA R23, -RZ, RZ, 0.200927734375, -42848 ;  /* 0x326ef93bff177435 */ /* 0x002fe200000001ff */
[----:B------:R-:W-:Y:S02]  /*267a0*/  IMAD.MOV.U32 R22, RZ, RZ, 0x3d8d121f ;  /* 0x3d8d121fff167424 */ /* 0x000fe400078e00ff */
[----:B------:R1:W-:Y:S01]  /*267b0*/  STL.64 [R1+0x1180], R12 ;  /* 0x0011800c01007387 */ /* 0x0003e20000100a00 */
[----:B--2---:R-:W-:-:S03]  /*267c0*/  HFMA2.MMA R25, -RZ, RZ, 0.5400390625, -8188 ;  /* 0x3852efffff197435 */ /* 0x004fc600000001ff */
[----:B------:R2:W-:Y:S01]  /*267d0*/  STL.64 [R1+0x11a8], R10 ;  /* 0x0011a80a01007387 */ /* 0x0005e20000100a00 */
[----:B------:R-:W-:Y:S01]  /*267e0*/  MOV R24, 0xb8a31a12 ;  /* 0xb8a31a1200187802 */ /* 0x000fe20000000f00 */
[----:B0-----:R-:W-:Y:S02]  /*267f0*/  IMAD.MOV.U32 R20, RZ, RZ, -0x4dfa223c ;  /* 0xb205ddc4ff147424 */ /* 0x001fe400078e00ff */
[----:B------:R0:W-:Y:S01]  /*26800*/  STL.64 [R1+0x11b0], R18 ;  /* 0x0011b01201007387 */ /* 0x0001e20000100a00 */
[----:B------:R-:W-:Y:S01]  /*26810*/  MOV R21, 0x3cc6cd86 ;  /* 0x3cc6cd8600157802 */ /* 0x000fe20000000f00 */
[----:B-1----:R-:W-:Y:S01]  /*26820*/  IMAD.MOV.U32 R12, RZ, RZ, 0x29d16c32 ;  /* 0x29d16c32ff0c7424 */ /* 0x002fe200078e00ff */
[----:B------:R-:W-:Y:S01]  /*26830*/  MOV R13, 0x389de2c9 ;  /* 0x389de2c9000d7802 */ /* 0x000fe20000000f00 */
[----:B------:R1:W-:Y:S01]  /*26840*/  STL.64 [R1+0x11c0], R14 ;  /* 0x0011c00e01007387 */ /* 0x0003e20000100a00 */
[----:B--2---:R-:W-:Y:S01]  /*26850*/  HFMA2.MMA R10, -RZ, RZ, 2.34375, 103.125 ;  /* 0x40b05672ff0a7435 */ /* 0x004fe200000001ff */
[----:B------:R-:W-:-:S02]  /*26860*/  MOV R11, 0x3749bc93 ;  /* 0x3749bc93000b7802 */ /* 0x000fc40000000f00 */
[----:B------:R2:W-:Y:S01]  /*26870*/  STL.64 [R1+0x11d0], R16 ;  /* 0x0011d01001007387 */ /* 0x0005e20000100a00 */
[----:B0-----:R-:W-:Y:S01]  /*26880*/  HFMA2.MMA R19, -RZ, RZ, 2.0390625, -0.00010794401168823242188 ;  /* 0x40148713ff137435 */ /* 0x001fe200000001ff */
[----:B------:R-:W-:Y:S02]  /*26890*/  IMAD.MOV.U32 R18, RZ, RZ, -0x3fdb1df7 ;  /* 0xc024e209ff127424 */ /* 0x000fe400078e00ff */
[----:B------:R0:W-:Y:S01]  /*268a0*/  STL.64 [R1+0x1128], R22 ;  /* 0x0011281601007387 */ /* 0x0001e20000100a00 */
[----:B-1----:R-:W-:Y:S01]  /*268b0*/  HFMA2.MMA R14, -RZ, RZ, 1.4541015625, -0.0060577392578125 ;  /* 0x3dd19e34ff0e7435 */ /* 0x002fe200000001ff */
[----:B------:R-:W-:Y:S02]  /*268c0*/  MOV R15, 0x3067cdc6 ;  /* 0x3067cdc6000f7802 */ /* 0x000fe40000000f00 */
[----:B------:R1:W-:Y:S01]  /*268d0*/  STL.64 [R1+0x1150], R24 ;  /* 0x0011501801007387 */ /* 0x0003e20000100a00 */
[----:B--2---:R-:W-:Y:S01]  /*268e0*/  HFMA2.MMA R17, -RZ, RZ, 1.16015625, 771.5 ;  /* 0x3ca46207ff117435 */ /* 0x004fe200000001ff */
[----:B------:R-:W-:-:S02]  /*268f0*/  IMAD.MOV.U32 R16, RZ, RZ, -0x431aa357 ;  /* 0xbce55ca9ff107424 */ /* 0x000fc400078e00ff */
[----:B------:R2:W-:Y:S01]  /*26900*/  STL.64 [R1+0x1198], R20 ;  /* 0x0011981401007387 */ /* 0x0005e20000100a00 */
[----:B0-----:R-:W-:Y:S01]  /*26910*/  IMAD.MOV.U32 R22, RZ, RZ, -0x4677a66d ;  /* 0xb9885993ff167424 */ /* 0x001fe200078e00ff */
[----:B------:R-:W-:Y:S02]  /*26920*/  MOV R23, 0x3fc4fabc ;  /* 0x3fc4fabc00177802 */ /* 0x000fe40000000f00 */
[----:B------:R0:W-:Y:S01]  /*26930*/  STL.64 [R1+0x11b8], R12 ;  /* 0x0011b80c01007387 */ /* 0x0001e20000100a00 */
[----:B-1----:R-:W-:-:S03]  /*26940*/  HFMA2.MMA R24, -RZ, RZ, -1.1416015625, -6136 ;  /* 0xbc91edfeff187435 */ /* 0x002fc600000001ff */
[----:B------:R1:W-:Y:S01]  /*26950*/  STL.64 [R1+0x11e0], R10 ;  /* 0x0011e00a01007387 */ /* 0x0003e20000100a00 */
[----:B------:R-:W-:Y:S01]  /*26960*/  MOV R25, 0x3bd19e34 ;  /* 0x3bd19e3400197802 */ /* 0x000fe20000000f00 */
[----:B--2---:R-:W-:Y:S01]  /*26970*/  IMAD.MOV.U32 R20, RZ, RZ, 0x4113bbe2 ;  /* 0x4113bbe2ff147424 */ /* 0x004fe200078e00ff */
[----:B------:R-:W-:Y:S01]  /*26980*/  MOV R21, 0xc1274e0a ;  /* 0xc1274e0a00157802 */ /* 0x000fe20000000f00 */
[----:B------:R2:W-:Y:S01]  /*26990*/  STL.64 [R1+0x11e8], R18 ;  /* 0x0011e81201007387 */ /* 0x0005e20000100a00 */
[----:B0-----:R-:W-:Y:S01]  /*269a0*/  IMAD.MOV.U32 R12, RZ, RZ, 0x3eadf3d5 ;  /* 0x3eadf3d5ff0c7424 */ /* 0x001fe200078e00ff */
[----:B------:R-:W-:Y:S02]  /*269b0*/  MOV R13, 0xbe88cf1e ;  /* 0xbe88cf1e000d7802 */ /* 0x000fe40000000f00 */
[----:B------:R0:W-:Y:S01]  /*269c0*/  STL.64 [R1+0x1178], R22 ;  /* 0x0011781601007387 */ /* 0x0001e20000100a00 */
[----:B-1----:R-:W-:-:S03]  /*269d0*/  HFMA2.MMA R10, -RZ, RZ, 0.71826171875, -0.003162384033203125 ;  /* 0x39bf9a7aff0a7435 */ /* 0x002fc600000001ff */
[----:B------:R1:W-:Y:S01]  /*269e0*/  STL.64 [R1+0x1200], R14 ;  /* 0x0012000e01007387 */ /* 0x0003e20000100a00 */
[----:B------:R-:W-:Y:S01]  /*269f0*/  MOV R11, 0xae619371 ;  /* 0xae619371000b7802 */ /* 0x000fe20000000f00 */
[----:B--2---:R-:W-:Y:S02]  /*26a00*/  HFMA2.MMA R19, -RZ, RZ, -2.765625, -1746 ;  /* 0xc188e6d2ff137435 */ /* 0x004fe400000001ff */
[----:B------:R2:W-:Y:S01]  /*26a10*/  STL.64 [R1+0x1208], R16 ;  /* 0x0012081001007387 */ /* 0x0005e20000100a00 */
[----:B------:R-:W-:Y:S01]  /*26a20*/  IMAD.MOV.U32 R18, RZ, RZ, -0x475fe738 ;  /* 0xb8a018c8ff127424 */ /* 0x000fe200078e00ff */
[----:B0-----:R-:W-:Y:S02]  /*26a30*/  HFMA2.MMA R23, -RZ, RZ, 2.66796875, 393.5 ;  /* 0x41565e26ff177435 */ /* 0x001fe400000001ff */
[----:B------:R0:W-:Y:S01]  /*26a40*/  STL.64 [R1+0x11d8], R20 ;  /* 0x0011d81401007387 */ /* 0x0001e20000100a00 */
[----:B------:R-:W-:Y:S02]  /*26a50*/  IMAD.MOV.U32 R22, RZ, RZ, -0x3f2c328c ;  /* 0xc0d3cd74ff167424 */ /* 0x000fe400078e00ff */
[----:B-1----:R-:W-:Y:S01]  /*26a60*/  IMAD.MOV.U32 R14, RZ, RZ, -0x3daece92 ;  /* 0xc251316eff0e7424 */ /* 0x002fe200078e00ff */
[----:B------:R-:W-:Y:S01]  /*26a70*/  MOV R15, 0x42043bff ;  /* 0x42043bff000f7802 */ /* 0x000fe20000000f00 */
[----:B------:R1:W-:Y:S01]  /*26a80*/  STL.64 [R1+0x11f8], R12 ;  /* 0x0011f80c01007387 */ /* 0x0003e20000100a00 */
[----:B--2---:R-:W-:Y:S01]  /*26a90*/  HFMA2.MMA R17, -RZ, RZ, -2.5625, -0.900390625 ;  /* 0xc120bb34ff117435 */ /* 0x004fe200000001ff */
[----:B------:R-:W-:-:S02]  /*26aa0*/  IMAD.MOV.U32 R16, RZ, RZ, 0x41a71805 ;  /* 0x41a71805ff107424 */ /* 0x000fc400078e00ff */
[----:B------:R2:W-:Y:S01]  /*26ab0*/  STL.64 [R1+0x11a0], R24 ;  /* 0x0011a01801007387 */ /* 0x0005e20000100a00 */
[----:B0-----:R-:W-:Y:S01]  /*26ac0*/  HFMA2.MMA R21, -RZ, RZ, 0.06298828125, -0.00012153387069702148438 ;  /* 0x2c0887f7ff157435 */ /* 0x001fe200000001ff */
[----:B------:R-:W-:Y:S02]  /*26ad0*/  MOV R20, 0xbbe7314b ;  /* 0xbbe7314b00147802 */ /* 0x000fe40000000f00 */
[----:B------:R0:W-:Y:S01]  /*26ae0*/  STL.64 [R1+0x1220], R10 ;  /* 0x0012200a01007387 */ /* 0x0001e20000100a00 */
[----:B-1----:R-:W-:Y:S01]  /*26af0*/  HFMA2.MMA R13, -RZ, RZ, 3.0390625, -0.00010883808135986328125 ;  /* 0x42148722ff0d7435 */ /* 0x002fe200000001ff */
[----:B------:R-:W-:Y:S02]  /*26b00*/  MOV R12, 0xbf8f7685 ;  /* 0xbf8f7685000c7802 */ /* 0x000fe40000000f00 */
[----:B------:R1:W-:Y:S01]  /*26b10*/  STL.64 [R1+0x1228], R18 ;  /* 0x0012281201007387 */ /* 0x0003e20000100a00 */
[----:B--2---:R-:W-:-:S03]  /*26b20*/  HFMA2.MMA R25, -RZ, RZ, -0.2454833984375, 0.384765625 ;  /* 0xb3db3628ff197435 */ /* 0x004fc600000001ff */
[----:B------:R2:W-:Y:S01]  /*26b30*/  STL.64 [R1+0x1238], R14 ;  /* 0x0012380e01007387 */ /* 0x0005e20000100a00 */
[----:B------:R-:W-:Y:S01]  /*26b40*/  MOV R24, 0xbf8095d8 ;  /* 0xbf8095d800187802 */ /* 0x000fe20000000f00 */
[----:B0-----:R-:W-:Y:S01]  /*26b50*/  IMAD.MOV.U32 R10, RZ, RZ, -0x3fa1af6f ;  /* 0xc05e5091ff0a7424 */ /* 0x001fe200078e00ff */
[----:B------:R-:W-:Y:S01]  /*26b60*/  MOV R11, 0x3fb76a6c ;  /* 0x3fb76a6c000b7802 */ /* 0x000fe20000000f00 */
[----:B------:R0:W-:Y:S01]  /*26b70*/  STL.64 [R1+0x11c8], R22 ;  /* 0x0011c81601007387 */ /* 0x0001e20000100a00 */
[----:B-1----:R-:W-:-:S03]  /*26b80*/  HFMA2.MMA R18, -RZ, RZ, 0.2374267578125, 1.6318359375 ;  /* 0x33993e87ff127435 */ /* 0x002fc600000001ff */
[----:B------:R1:W-:Y:S01]  /*26b90*/  STL.64 [R1+0x1248], R16 ;  /* 0x0012481001007387 */ /* 0x0003e20000100a00 */
[----:B------:R-:W-:Y:S01]  /*26ba0*/  MOV R19, 0xbee55ca9 ;  /* 0xbee55ca900137802 */ /* 0x000fe20000000f00 */
[----:B--2---:R-:W-:Y:S01]  /*26bb0*/  IMAD.MOV.U32 R14, RZ, RZ, -0x434156b4 ;  /* 0xbcbea94cff0e7424 */ /* 0x004fe200078e00ff */
[----:B------:R-:W-:Y:S01]  /*26bc0*/  MOV R15, 0x3c03ba34 ;  /* 0x3c03ba34000f7802 */ /* 0x000fe20000000f00 */
[----:B------:R2:W-:Y:S01]  /*26bd0*/  STL.64 [R1+0x1210], R20 ;  /* 0x0012101401007387 */ /* 0x0005e20000100a00 */
[----:B0-----:R-:W-:Y:S01]  /*26be0*/  IMAD.MOV.U32 R22, RZ, RZ, 0x3ad917d5 ;  /* 0x3ad917d5ff167424 */ /* 0x001fe200078e00ff */
[----:B------:R-:W-:Y:S02]  /*26bf0*/  MOV R23, 0xba914409 ;  /* 0xba91440900177802 */ /* 0x000fe40000000f00 */
[----:B------:R0:W-:Y:S01]  /*26c00*/  STL.64 [R1+0x1230], R12 ;  /* 0x0012300c01007387 */ /* 0x0001e20000100a00 */
[----:B-1----:R-:W-:Y:S01]  /*26c10*/  HFMA2.MMA R16, -RZ, RZ, -0.1446533203125, -555 ;  /* 0xb0a1e056ff107435 */ /* 0x002fe200000001ff */
[----:B------:R-:W-:-:S02]  /*26c20*/  MOV R17, 0xbaf0252c ;  /* 0xbaf0252c00117802 */ /* 0x000fc40000000f00 */
[----:B------:R1:W-:Y:S01]  /*26c30*/  STL.64 [R1+0x11f0], R24 ;  /* 0x0011f01801007387 */ /* 0x0003e20000100a00 */
[----:B--2---:R-:W-:-:S03]  /*26c40*/  HFMA2.MMA R21, -RZ, RZ, 2.25390625, 28240 ;  /* 0x408276e5ff157435 */ /* 0x004fc600000001ff */
[----:B------:R2:W-:Y:S01]  /*26c50*/  STL.64 [R1+0x1258], R10 ;  /* 0x0012580a01007387 */ /* 0x0005e20000100a00 */
[----:B------:R-:W-:Y:S01]  /*26c60*/  MOV R20, 0xb74d552d ;  /* 0xb74d552d00147802 */ /* 0x000fe20000000f00 */
[----:B0-----:R-:W-:Y:S02]  /*26c70*/  HFMA2.MMA R13, -RZ, RZ, 1.2568359375, -0.10772705078125 ;  /* 0x3d07aee5ff0d7435 */ /* 0x001fe400000001ff */
[----:B------:R0:W-:Y:S01]  /*26c80*/  STL.64 [R1+0x1278], R14 ;  /* 0x0012780e01007387 */ /* 0x0001e20000100a00 */
[----:B------:R-:W-:Y:S01]  /*26c90*/  MOV R12, 0xaf9f2cae ;  /* 0xaf9f2cae000c7802 */ /* 0x000fe20000000f00 */
[----:B-1----:R-:W-:Y:S02]  /*26ca0*/  HFMA2.MMA R24, -RZ, RZ, 0.8916015625, 40128 ;  /* 0x3b2278e6ff187435 */ /* 0x002fe400000001ff */
[----:B------:R1:W-:Y:S01]  /*26cb0*/  STL.64 [R1+0x1218], R22 ;  /* 0x0012181601007387 */ /* 0x0003e20000100a00 */
[----:B------:R-:W-:Y:S01]  /*26cc0*/  MOV R25, 0xc1a4e31c ;  /* 0xc1a4e31c00197802 */ /* 0x000fe20000000f00 */
[----:B--2---:R-:W-:-:S02]  /*26cd0*/  HFMA2.MMA R11, -RZ, RZ, 1.09375, 130.875 ;  /* 0x3c605817ff0b7435 */ /* 0x004fc400000001ff */
[----:B------:R2:W-:Y:S01]  /*26ce0*/  STL.64 [R1+0x1260], R18 ;  /* 0x0012601201007387 */ /* 0x0005e20000100a00 */
[----:B------:R-:W-:Y:S01]  /*26cf0*/  IMAD.MOV.U32 R10, RZ, RZ, 0x430437bf ;  /* 0x430437bfff0a7424 */ /* 0x000fe200078e00ff */
[----:B0-----:R-:W-:Y:S01]  /*26d00*/  HFMA2.MMA R14, -RZ, RZ, 3.068359375, 0.0011272430419921875 ;  /* 0x4223149eff0e7435 */ /* 0x001fe200000001ff */
[----:B------:R-:W-:Y:S01]  /*26d10*/  MOV R15, 0xc218d763 ;  /* 0xc218d763000f7802 */ /* 0x000fe20000000f00 */
[----:B------:R0:W-:Y:S01]  /*26d20*/  STL.64 [R1+0x1280], R16 ;  /* 0x0012801001007387 */ /* 0x0001e20000100a00 */
[----:B-1----:R-:W-:Y:S01]  /*26d30*/  HFMA2.MMA R23, -RZ, RZ, -1.501953125, 0.0002357959747314453125 ;  /* 0xbe020bbaff177435 */ /* 0x002fe200000001ff */
[----:B------:R-:W-:Y:S02]  /*26d40*/  IMAD.MOV.U32 R22, RZ, RZ, 0x3eaea827 ;  /* 0x3eaea827ff167424 */ /* 0x000fe400078e00ff */
[----:B------:R1:W-:Y:S01]  /*26d50*/  STL.64 [R1+0x1250], R20 ;  /* 0x0012501401007387 */ /* 0x0003e20000100a00 */
[----:B--2---:R-:W-:Y:S01]  /*26d60*/  HFMA2.MMA R19, -RZ, RZ, 3.53515625, 0.310302734375 ;  /* 0x431234f7ff137435 */ /* 0x004fe200000001ff */
[----:B------:R-:W-:-:S02]  /*26d70*/  MOV R18, 0xc2f75477 ;  /* 0xc2f7547700127802 */ /* 0x000fc40000000f00 */
[----:B------:R2:W-:Y:S01]  /*26d80*/  STL.64 [R1+0x1270], R12 ;  /* 0x0012700c01007387 */ /* 0x0005e20000100a00 */
[----:B0-----:R-:W-:Y:S01]  /*26d90*/  HFMA2.MMA R17, -RZ, RZ, 2.318359375, -1.4111328125 ;  /* 0x40a3bda5ff117435 */ /* 0x001fe200000001ff */
[----:B------:R-:W-:Y:S02]  /*26da0*/  MOV R16, 0xc0c8b114 ;  /* 0xc0c8b11400107802 */ /* 0x000fe40000000f00 */
[----:B------:R0:W-:Y:S01]  /*26db0*/  STL.64 [R1+0x1240], R24 ;  /* 0x0012401801007387 */ /* 0x0001e20000100a00 */
[----:B-1----:R-:W-:Y:S01]  /*26dc0*/  IMAD.MOV.U32 R20, RZ, RZ, 0x3a9eb4a8 ;  /* 0x3a9eb4a8ff147424 */ /* 0x002fe200078e00ff */
[----:B------:R-:W-:Y:S02]  /*26dd0*/  MOV R21, 0xb9cefd15 ;  /* 0xb9cefd1500157802 */ /* 0x000fe40000000f00 */
[----:B------:R1:W-:Y:S01]  /*26de0*/  STL.64 [R1+0x1298], R10 ;  /* 0x0012980a01007387 */ /* 0x0003e20000100a00 */
[----:B--2---:R-:W-:Y:S01]  /*26df0*/  IMAD.MOV.U32 R12, RZ, RZ, -0x3d5f44d2 ;  /* 0xc2a0bb2eff0c7424 */ /* 0x004fe200078e00ff */
[----:B------:R-:W-:-:S02]  /*26e00*/  MOV R13, 0xb8ec22de ;  /* 0xb8ec22de000d7802 */ /* 0x000fc40000000f00 */
[----:B------:R2:W-:Y:S01]  /*26e10*/  STL.64 [R1+0x12b0], R14 ;  /* 0x0012b00e01007387 */ /* 0x0005e20000100a00 */
[----:B0-----:R-:W-:-:S03]  /*26e20*/  HFMA2.MMA R24, -RZ, RZ, 3.287109375, -7.8515625 ;  /* 0x4293c7daff187435 */ /* 0x001fc600000001ff */
[----:B------:R0:W-:Y:S01]  /*26e30*/  STL.64 [R1+0x1268], R22 ;  /* 0x0012681601007387 */ /* 0x0001e20000100a00 */
[----:B------:R-:W-:Y:S01]  /*26e40*/  MOV R25, 0xc31ccd29 ;  /* 0xc31ccd2900197802 */ /* 0x000fe20000000f00 */
[----:B-1----:R-:W-:Y:S02]  /*26e50*/  HFMA2.MMA R10, -RZ, RZ, 1.7734375, -0.0185699462890625 ;  /* 0x3f18a4c1ff0a7435 */ /* 0x002fe400000001ff */
[----:B------:R1:W-:Y:S01]  /*26e60*/  STL.64 [R1+0x12a0], R18 ;  /* 0x0012a01201007387 */ /* 0x0003e20000100a00 */
[----:B------:R-:W-:Y:S01]  /*26e70*/  MOV R11, 0xbee2690b ;  /* 0xbee2690b000b7802 */ /* 0x000fe20000000f00 */
[----:B--2---:R-:W-:Y:S01]  /*26e80*/  HFMA2.MMA R14, -RZ, RZ, 0.88037109375, 3.943359375 ;  /* 0x3b0b43e3ff0e7435 */ /* 0x004fe200000001ff */
[----:B------:R-:W-:Y:S01]  /*26e90*/  MOV R15, 0x43542b1a ;  /* 0x43542b1a000f7802 */ /* 0x000fe20000000f00 */
[----:B------:R2:W-:Y:S01]  /*26ea0*/  STL.64 [R1+0x1288], R20 ;  /* 0x0012881401007387 */ /* 0x0005e20000100a00 */
[----:B0-----:R-:W-:-:S03]  /*26eb0*/  HFMA2.MMA R23, -RZ, RZ, 0.342529296875, 0.00019085407257080078125 ;  /* 0x357b0a41ff177435 */ /* 0x001fc600000001ff */
[----:B------:R0:W-:Y:S01]  /*26ec0*/  STL.64 [R1+0x12a8], R12 ;  /* 0x0012a80c01007387 */ /* 0x0001e20000100a00 */
[----:B------:R-:W-:Y:S01]  /*26ed0*/  IMAD.MOV.U32 R22, RZ, RZ, 0x41898fd1 ;  /* 0x41898fd1ff167424 */ /* 0x000fe200078e00ff */
[----:B-1----:R-:W-:Y:S02]  /*26ee0*/  HFMA2.MMA R19, -RZ, RZ, -0.21337890625, 25280 ;  /* 0xb2d4762cff137435 */ /* 0x002fe400000001ff */
[----:B------:R1:W-:Y:S01]  /*26ef0*/  STL.64 [R1+0x12c0], R16 ;  /* 0x0012c01001007387 */ /* 0x0003e20000100a00 */
[----:B------:R-:W-:Y:S02]  /*26f00*/  IMAD.MOV.U32 R18, RZ, RZ, 0x3e24a8c0 ;  /* 0x3e24a8c0ff127424 */ /* 0x000fe400078e00ff */
[----:B--2---:R-:W-:Y:S01]  /*26f10*/  IMAD.MOV.U32 R20, RZ, RZ, -0x3ffdf446 ;  /* 0xc0020bbaff147424 */ /* 0x004fe200078e00ff */
[----:B------:R-:W-:Y:S01]  /*26f20*/  MOV R21, 0xb1aa1b02 ;  /* 0xb1aa1b0200157802 */ /* 0x000fe20000000f00 */
[----:B------:R2:W-:Y:S01]  /*26f30*/  STL.64 [R1+0x1290], R24 ;  /* 0x0012901801007387 */ /* 0x0005e20000100a00 */
[----:B0-----:R-:W-:Y:S01]  /*26f40*/  IMAD.MOV.U32 R12, RZ, RZ, -0x43e4c231 ;  /* 0xbc1b3dcfff0c7424 */ /* 0x001fe200078e00ff */
[----:B------:R-:W-:-:S02]  /*26f50*/  MOV R13, 0x36d76ab6 ;  /* 0x36d76ab6000d7802 */ /* 0x000fc40000000f00 */
[----:B------:R0:W-:Y:S01]  /*26f60*/  STL.64 [R1+0x12d0], R10 ;  /* 0x0012d00a01007387 */ /* 0x0001e20000100a00 */
[----:B-1----:R-:W-:Y:S01]  /*26f70*/  IMAD.MOV.U32 R16, RZ, RZ, 0x4151b9cf ;  /* 0x4151b9cfff107424 */ /* 0x002fe200078e00ff */
[----:B------:R-:W-:Y:S02]  /*26f80*/  MOV R17, 0xc3f87dce ;  /* 0xc3f87dce00117802 */ /* 0x000fe40000000f00 */
[----:B------:R1:W-:Y:S01]  /*26f90*/  STL.64 [R1+0x12f0], R14 ;  /* 0x0012f00e01007387 */ /* 0x0003e20000100a00 */
[----:B--2---:R-:W-:-:S03]  /*26fa0*/  HFMA2.MMA R25, -RZ, RZ, 1.22265625, 0.01502227783203125 ;  /* 0x3ce423b1ff197435 */ /* 0x004fc600000001ff */
[----:B------:R2:W-:Y:S01]  /*26fb0*/  STL.64 [R1+0x12b8], R22 ;  /* 0x0012b81601007387 */ /* 0x0005e20000100a00 */
[----:B------:R-:W-:Y:S01]  /*26fc0*/  MOV R24, 0xbd25198e ;  /* 0xbd25198e00187802 */ /* 0x000fe20000000f00 */
[----:B0-----:R-:W-:Y:S02]  /*26fd0*/  HFMA2.MMA R11, -RZ, RZ, 3.583984375, -15760 ;  /* 0x432bf3b2ff0b7435 */ /* 0x001fe400000001ff */
[----:B------:R0:W-:Y:S01]  /*26fe0*/  STL.64 [R1+0x12c8], R20 ;  /* 0x0012c81401007387 */ /* 0x0001e20000100a00 */
[----:B------:R-:W-:Y:S01]  /*26ff0*/  MOV R10, 0xc3abf25b ;  /* 0xc3abf25b000a7802 */ /* 0x000fe20000000f00 */
[----:B-1----:R-:W-:Y:S02]  /*27000*/  HFMA2.MMA R15, -RZ, RZ, 2.546875, -0.018585205078125 ;  /* 0x4118a4c2ff0f7435 */ /* 0x002fe400000001ff */
[----:B------:R1:W-:Y:S01]  /*27010*/  STL.64 [R1+0x12d8], R18 ;  /* 0x0012d81201007387 */ /* 0x0003e20000100a00 */
[----:B------:R-:W-:-:S03]  /*27020*/  IMAD.MOV.U32 R14, RZ, RZ, -0x4ab39f09 ;  /* 0xb54c60f7ff0e7424 */ /* 0x000fc600078e00ff */
[----:B------:R3:W-:Y:S01]  /*27030*/  STL.64 [R1+0x12e8], R12 ;  /* 0x0012e80c01007387 */ /* 0x0007e20000100a00 */
[----:B--2---:R-:W-:Y:S01]  /*27040*/  HFMA2.MMA R23, -RZ, RZ, 3.818359375, 0.00131893157958984375 ;  /* 0x43a31567ff177435 */ /* 0x004fe200000001ff */
[----:B------:R-:W-:Y:S02]  /*27050*/  IMAD.MOV.U32 R22, RZ, RZ, -0x4313edd9 ;  /* 0xbcec1227ff167424 */ /* 0x000fe400078e00ff */
[----:B------:R2:W-:Y:S01]  /*27060*/  STL.64 [R1+0x12f8], R16 ;  /* 0x0012f81001007387 */ /* 0x0005e20000100a00 */
[----:B0-----:R-:W-:Y:S01]  /*27070*/  HFMA2.MMA R20, -RZ, RZ, 4.2109375, -23.28125 ;  /* 0x4436cdd2ff147435 */ /* 0x001fe200000001ff */
[----:B------:R-:W-:Y:S01]  /*27080*/  MOV R21, 0xc3f111b1 ;  /* 0xc3f111b100157802 */ /* 0x000fe20000000f00 */
[----:B-1----:R-:W-:Y:S01]  /*27090*/  IMAD.MOV.U32 R18, RZ, RZ, 0x3913332d ;  /* 0x3913332dff127424 */ /* 0x002fe200078e00ff */
[----:B------:R-:W-:Y:S01]  /*270a0*/  MOV R19, 0xc29684d3 ;  /* 0xc29684d300137802 */ /* 0x000fe20000000f00 */
[----:B------:R0:W-:Y:S01]  /*270b0*/  STL.64 [R1+0x12e0], R24 ;  /* 0x0012e01801007387 */ /* 0x0001e20000100a00 */
[----:B---3--:R-:W-:Y:S01]  /*270c0*/  HFMA2.MMA R12, -RZ, RZ, 3.259765625, 0.0001857280731201171875 ;  /* 0x42850a16ff0c7435 */ /* 0x008fe200000001ff */
[----:B------:R-:W-:-:S02]  /*270d0*/  MOV R13, 0xc1e39485 ;  /* 0xc1e39485000d7802 */ /* 0x000fc40000000f00 */
[----:B------:R1:W-:Y:S01]  /*270e0*/  STL.64 [R1+0x1310], R10 ;  /* 0x0013100a01007387 */ /* 0x0003e20000100a00 */
[----:B--2---:R-:W-:Y:S01]  /*270f0*/  IMAD.MOV.U32 R16, RZ, RZ, -0x4b05c0b0 ;  /* 0xb4fa3f50ff107424 */ /* 0x004fe200078e00ff */
[----:B------:R-:W-:Y:S02]  /*27100*/  MOV R17, 0xbf4e5ff2 ;  /* 0xbf4e5ff200117802 */ /* 0x000fe40000000f00 */
[----:B------:R2:W-:Y:S04]  /*27110*/  STL.64 [R1+0x1318], R18 ;  /* 0x0013181201007387 */ /* 0x0005e80000100a00 */
[----:B------:R3:W-:Y:S01]  /*27120*/  STL.64 [R1+0x1328], R14 ;  /* 0x0013280e01007387 */ /* 0x0007e20000100a00 */
[----:B0-----:R-:W-:Y:S01]  /*27130*/  HFMA2.MMA R25, -RZ, RZ, 2.111328125, 1.4609375 ;  /* 0x40393dd8ff197435 */ /* 0x001fe200000001ff */
[----:B------:R-:W-:-:S02]  /*27140*/  MOV R24, 0xc0f08f9b ;  /* 0xc0f08f9b00187802 */ /* 0x000fc40000000f00 */
[----:B------:R0:W-:Y:S01]  /*27150*/  STL.64 [R1+0x1338], R16 ;  /* 0x0013381001007387 */ /* 0x0001e20000100a00 */
[----:B-1----:R-:W-:Y:S01]  /*27160*/  HFMA2.MMA R11, -RZ, RZ, 1.328125, -1493 ;  /* 0x3d50e5d5ff0b7435 */ /* 0x002fe200000001ff */
[----:B------:R-:W-:Y:S01]  /*27170*/  IMAD.MOV.U32 R10, RZ, RZ, 0x391ad4b2 ;  /* 0x391ad4b2ff0a7424 */ /* 0x000fe200078e00ff */
[----:B--2---:R-:W-:Y:S01]  /*27180*/  HFMA2.MMA R19, -RZ, RZ, 1.1162109375, -0.000296115875244140625 ;  /* 0x3c778cdaff137435 */ /* 0x004fe200000001ff */
[----:B------:R1:W-:Y:S01]  /*27190*/  STL.64 [R1+0x1300], R20 ;  /* 0x0013001401007387 */ /* 0x0003e20000100a00 */
[----:B------:R-:W-:Y:S01]  /*271a0*/  MOV R18, 0xbd07707a ;  /* 0xbd07707a00127802 */ /* 0x000fe20000000f00 */
[----:B---3--:R-:W-:Y:S02]  /*271b0*/  HFMA2.MMA R15, -RZ, RZ, -5.0859375, 16480 ;  /* 0xc5167406ff0f7435 */ /* 0x008fe400000001ff */
[----:B------:R2:W-:Y:S01]  /*271c0*/  STL.64 [R1+0x1308], R22 ;  /* 0x0013081601007387 */ /* 0x0005e20000100a00 */
[----:B------:R-:W-:Y:S01]  /*271d0*/  IMAD.MOV.U32 R14, RZ, RZ, 0x44f49ff4 ;  /* 0x44f49ff4ff0e7424 */ /* 0x000fe200078e00ff */
[----:B0-----:R-:W-:-:S02]  /*271e0*/  HFMA2.MMA R17, -RZ, RZ, 0.83251953125, 217.375 ;  /* 0x3aa95acbff117435 */ /* 0x001fc400000001ff */
[----:B------:R0:W-:Y:S01]  /*271f0*/  STL.64 [R1+0x1320], R12 ;  /* 0x0013200c01007387 */ /* 0x0001e20000100a00 */
[----:B------:R-:W-:Y:S01]  /*27200*/  MOV R16, 0x44abf3ae ;  /* 0x44abf3ae00107802 */ /* 0x000fe20000000f00 */
[----:B-1----:R-:W-:Y:S01]  /*27210*/  HFMA2.MMA R20, -RZ, RZ, 1.7705078125, -0.4638671875 ;  /* 0x3f15b76cff147435 */ /* 0x002fe200000001ff */
[----:B------:R-:W-:Y:S01]  /*27220*/  MOV R21, 0xbe5574fd ;  /* 0xbe5574fd00157802 */ /* 0x000fe20000000f00 */
[----:B------:R1:W-:Y:S01]  /*27230*/  STL.64 [R1+0x1330], R24 ;  /* 0x0013301801007387 */ /* 0x0003e20000100a00 */
[----:B--2---:R-:W-:Y:S01]  /*27240*/  IMAD.MOV.U32 R22, RZ, RZ, -0x3b8899d4 ;  /* 0xc477662cff167424 */ /* 0x004fe200078e00ff */
[----:B------:R-:W-:Y:S02]  /*27250*/  MOV R23, 0x450908e3 ;  /* 0x450908e300177802 */ /* 0x000fe40000000f00 */
        /* <DEDUP_REMOVED lines=8> */
[----:B--2---:R-:W-:Y:S01]  /*272e0*/  HFMA2.MMA R11, -RZ, RZ, -3.439453125, -0.00010120868682861328125 ;  /* 0xc2e186a2ff0b7435 */ /* 0x004fe200000001ff */
[----:B------:R-:W-:-:S02]  /*272f0*/  IMAD.MOV.U32 R10, RZ, RZ, 0x43059029 ;  /* 0x43059029ff0a7424 */ /* 0x000fc400078e00ff */
[----:B------:R2:W-:Y:S01]  /*27300*/  STL.64 [R1+0x1370], R16 ;  /* 0x0013701001007387 */ /* 0x0005e20000100a00 */
[----:B0-----:R-:W-:Y:S01]  /*27310*/  HFMA2.MMA R19, -RZ, RZ, -0.4384765625, -8600 ;  /* 0xb704f033ff137435 */ /* 0x001fe200000001ff */
[----:B------:R-:W-:Y:S01]  /*27320*/  MOV R18, 0x42393dd8 ;  /* 0x42393dd800127802 */ /* 0x000fe20000000f00 */
[----:B---3--:R-:W-:Y:S01]  /*27330*/  HFMA2.MMA R23, -RZ, RZ, -1.814453125, -0.177734375 ;  /* 0xbf42b1b0ff177435 */ /* 0x008fe200000001ff */
[----:B------:R0:W-:Y:S01]  /*27340*/  STL.64 [R1+0x1340], R20 ;  /* 0x0013401401007387 */ /* 0x0001e20000100a00 */
[----:B------:R-:W-:Y:S01]  /*27350*/  IMAD.MOV.U32 R22, RZ, RZ, 0x3f8f9e02 ;  /* 0x3f8f9e02ff167424 */ /* 0x000fe200078e00ff */
[----:B-1----:R-:W-:Y:S02]  /*27360*/  HFMA2.MMA R14, -RZ, RZ, -2.259765625, 2620 ;  /* 0xc085691eff0e7435 */ /* 0x002fe400000001ff */
[----:B------:R1:W-:Y:S01]  /*27370*/  STL.64 [R1+0x1360], R12 ;  /* 0x0013600c01007387 */ /* 0x0003e20000100a00 */
[----:B------:R-:W-:Y:S01]  /*27380*/  MOV R15, 0x3b4b3729 ;  /* 0x3b4b3729000f7802 */ /* 0x000fe20000000f00 */
[----:B--2---:R-:W-:Y:S01]  /*27390*/  HFMA2.MMA R17, -RZ, RZ, 1.5966796875, 2.83718109130859375e-05 ;  /* 0x3e6301dcff117435 */ /* 0x004fe200000001ff */
[----:B------:R-:W-:Y:S01]  /*273a0*/  MOV R16, 0x3eb9a9a3 ;  /* 0x3eb9a9a300107802 */ /* 0x000fe20000000f00 */
[----:B------:R2:W-:Y:S01]  /*273b0*/  STL.64 [R1+0x1380], R24 ;  /* 0x0013801801007387 */ /* 0x0005e20000100a00 */
[----:B0-----:R-:W-:Y:S01]  /*273c0*/  IMAD.MOV.U32 R20, RZ, RZ, -0x3bc3d9f9 ;  /* 0xc43c2607ff147424 */ /* 0x001fe200078e00ff */
[----:B------:R-:W-:-:S02]  /*273d0*/  MOV R21, 0x4436edde ;  /* 0x4436edde00157802 */ /* 0x000fc40000000f00 */
[----:B------:R2:W-:Y:S01]  /*273e0*/  STL.64 [R1+0x1388], R10 ;  /* 0x0013880a01007387 */ /* 0x0005e20000100a00 */
[----:B-1----:R-:W-:Y:S01]  /*273f0*/  IMAD.MOV.U32 R12, RZ, RZ, -0x3e97d410 ;  /* 0xc1682bf0ff0c7424 */ /* 0x002fe200078e00ff */
[----:B------:R-:W-:Y:S02]  /*27400*/  MOV R13, 0x4131c9d1 ;  /* 0x4131c9d1000d7802 */ /* 0x000fe40000000f00 */
        /* <DEDUP_REMOVED lines=12> */
[----:B------:R-:W-:Y:S01]  /*274d0*/  MOV R11, 0x3e800000 ;  /* 0x3e800000000b7802 */ /* 0x000fe20000000f00 */
[----:B------:R-:W-:Y:S01]  /*274e0*/  HFMA2.MMA R13, -RZ, RZ, 1.3056640625, -1.8671875 ;  /* 0x3d39bf78ff0d7435 */ /* 0x000fe200000001ff */
[----:B------:R-:W-:Y:S01]  /*274f0*/  ISETP.GE.U32.AND P0, PT, R36, 0x7f800000, PT ;  /* 0x7f8000002400780c */ /* 0x000fe20003f06070 */
[----:B------:R-:W-:Y:S01]  /*27500*/  BSSY B4, `(.L_x_1503) ;  /* 0x000001a000047945 */ /* 0x000fe20003800000 */
        /* <DEDUP_REMOVED lines=25> */
.L_x_1504:
[----:B------:R-:W-:Y:S05]  /*276a0*/  BSYNC B4 ;  /* 0x0000000000047941 */ /* 0x000fea0003800000 */
.L_x_1503:
[----:B------:R-:W-:-:S04]  /*276b0*/  FADD.FTZ R9, -R36, R9 ;  /* 0x0000000924097221 */ /* 0x000fc80000010100 */
[----:B------:R-:W-:-:S06]  /*276c0*/  FMUL.FTZ R9, R9, -2 ;  /* 0xc000000009097820 */ /* 0x000fcc0000410000 */
[----:B------:R-:W0:Y:S02]  /*276d0*/  MUFU.SQRT R9, R9 ;  /* 0x0000000900097308 */ /* 0x000e240000002000 */
[----:B0-----:R-:W-:Y:S01]  /*276e0*/  FADD.FTZ R45, -R9, -RZ ;  /* 0x800000ff092d7221 */ /* 0x001fe20000010100 */
[----:B------:R-:W-:Y:S06]  /*276f0*/  BRA `(.L_x_1502) ;  /* 0x0000000000887947 */ /* 0x000fec0003800000 */
.L_x_1501:
        /* <DEDUP_REMOVED lines=30> */
.L_x_1506:
[----:B------:R-:W-:Y:S05]  /*278e0*/  BSYNC B4 ;  /* 0x0000000000047941 */ /* 0x000fea0003800000 */
.L_x_1505:
[----:B------:R-:W-:-:S04]  /*278f0*/  FADD.FTZ R9, -R36, R9 ;  /* 0x0000000924097221 */ /* 0x000fc80000010100 */
[----:B------:R-:W-:-:S04]  /*27900*/  FMUL.FTZ R9, R9, -2 ;  /* 0xc000000009097820 */ /* 0x000fc80000410000 */
[----:B------:R0:W1:Y:S03]  /*27910*/  MUFU.SQRT R45, R9 ;  /* 0x00000009002d7308 */ /* 0x0000660000002000 */
.L_x_1502:
[----:B------:R-:W-:Y:S05]  /*27920*/  BSYNC B3 ;  /* 0x0000000000037941 */ /* 0x000fea0003800000 */
.L_x_1500:
[----:B--2---:R-:W-:Y:S01]  /*27930*/  FMUL.FTZ R14, R5, 0.5 ;  /* 0x3f000000050e7820 */ /* 0x004fe20000410000 */
[----:B------:R-:W-:Y:S01]  /*27940*/  MOV R15, 0x40000000 ;  /* 0x40000000000f7802 */ /* 0x000fe20000000f00 */
[----:B------:R-:W-:Y:S01]  /*27950*/  HFMA2.MMA R28, -RZ, RZ, 0, 0 ;  /* 0x00000000ff1c7435 */ /* 0x000fe200000001ff */
[----:B------:R-:W-:Y:S01]  /*27960*/  BSSY B3, `(.L_x_1507) ;  /* 0x000015b000037945 */ /* 0x000fe20003800000 */
[----:B------:R2:W1:Y:S01]  /*27970*/  MUFU.SQRT R0, R14 ;  /* 0x0000000e00007308 */ /* 0x0004620000002000 */
[----:B------:R-:W-:Y:S01]  /*27980*/  HFMA2.MMA R35, -RZ, RZ, 0, 0 ;  /* 0x00000000ff237435 */ /* 0x000fe200000001ff */
[----:B------:R-:W-:Y:S01]  /*27990*/  IMAD.MOV.U32 R34, RZ, RZ, 0x3f800000 ;  /* 0x3f800000ff227424 */ /* 0x000fe200078e00ff */
[----:B------:R-:W-:Y:S02]  /*279a0*/  CS2R R32, SRZ ;  /* 0x0000000000207805 */ /* 0x000fe4000001ff00 */
[----:B------:R-:W-:Y:S02]  /*279b0*/  MOV R29, 0x7f800000 ;  /* 0x7f800000001d7802 */ /* 0x000fe40000000f00 */
[----:B------:R-:W-:-:S02]  /*279c0*/  CS2R R26, SRZ ;  /* 0x00000000001a7805 */ /* 0x000fc4000001ff00 */
[----:B------:R-:W-:Y:S02]  /*279d0*/  CS2R R24, SRZ ;  /* 0x0000000000187805 */ /* 0x000fe4000001ff00 */
[----:B------:R-:W-:Y:S02]  /*279e0*/  CS2R R22, SRZ ;  /* 0x0000000000167805 */ /* 0x000fe4000001ff00 */
[----:B------:R-:W-:Y:S01]  /*279f0*/  CS2R R20, SRZ ;  /* 0x0000000000147805 */ /* 0x000fe2000001ff00 */
[----:B--2---:R-:W-:Y:S01]  /*27a00*/  IMAD.MOV.U32 R14, RZ, RZ, 0x3a69a091 ;  /* 0x3a69a091ff0e7424 */ /* 0x004fe200078e00ff */
[----:B------:R-:W-:Y:S02]  /*27a10*/  CS2R R18, SRZ ;  /* 0x0000000000127805 */ /* 0x000fe4000001ff00 */
[----:B------:R-:W-:Y:S02]  /*27a20*/  CS2R R36, SRZ ;  /* 0x0000000000247805 */ /* 0x000fe4000001ff00 */
[----:B------:R-:W-:Y:S01]  /*27a30*/  MOV R38, RZ ;  /* 0x000000ff00267202 */ /* 0x000fe20000000f00 */
[----:B-1----:R-:W-:-:S04]  /*27a40*/  FMUL.FTZ R0, R0, R45 ;  /* 0x0000002d00007220 */ /* 0x002fc80000410000 */
        /* <DEDUP_REMOVED lines=28> */
[----:B------:R-:W-:Y:S02]  /*27c10*/  FFMA.FTZ R10, R13, R10, 0.06809400022029876709 ;  /* 0x3d8b74de0d0a7423 */ /* 0x000fe4000001000a */
[----:B------:R-:W-:Y:S01]  /*27c20*/  FMUL.FTZ R16, R15, 1.4426950216293334961 ;  /* 0x3fb8aa3b0f107820 */ /* 0x000fe20000410000 */
[----:B------:R-:W-:Y:S01]  /*27c30*/  SHF.L.U32 R17, R17, 0x17, RZ ;  /* 0x0000001711117819 */ /* 0x000fe200000006ff */
[----:B------:R-:W-:-:S04]  /*27c40*/  FFMA.FTZ R10, R13, R10, 0.015377387404441833496 ;  /* 0x3c7bf1700d0a7423 */ /* 0x000fc8000001000a */
[C---:B------:R-:W-:Y:S01]  /*27c50*/  FFMA.FTZ R10, R13.reuse, R10, -0.1396210789680480957 ;  /* 0xbe0ef8d40d0a7423 */ /* 0x040fe2000001000a */
[----:B------:R-:W1:Y:S03]  /*27c60*/  MUFU.EX2 R16, R16 ;  /* 0x0000001000107308 */ /* 0x000e660000000800 */
[----:B------:R-:W-:Y:S01]  /*27c70*/  FFMA.FTZ R13, R13, R10, 1.232995152473449707 ;  /* 0x3f9dd2c90d0d7423 */ /* 0x000fe2000001000a */
[----:B------:R-:W-:-:S03]  /*27c80*/  FADD.FTZ R10, |R0|, -RZ ;  /* 0x800000ff000a7221 */ /* 0x000fc60000010200 */
[----:B0-----:R-:W-:Y:S01]  /*27c90*/  FMUL.FTZ R15, R13, R12 ;  /* 0x0000000c0d0f7220 */ /* 0x001fe20000410000 */
[----:B------:R-:W-:Y:S01]  /*27ca0*/  FFMA.FTZ R10, |R0|, -R10, R9 ;  /* 0x8000000a000a7223 */ /* 0x000fe20000010209 */
[----:B------:R-:W-:Y:S02]  /*27cb0*/  MOV R9, RZ ;  /* 0x000000ff00097202 */ /* 0x000fe40000000f00 */
[----:B------:R-:W-:-:S04]  /*27cc0*/  FMUL.FTZ R14, R15, -2 ;  /* 0xc00000000f0e7820 */ /* 0x000fc80000410000 */
[----:B------:R-:W-:Y:S01]  /*27cd0*/  FFMA.FTZ R14, |R0|, R14, R13 ;  /* 0x0000000e000e7223 */ /* 0x000fe2000001020d */
[----:B------:R-:W-:Y:S02]  /*27ce0*/  IMAD.MOV.U32 R0, RZ, RZ, RZ ;  /* 0x000000ffff007224 */ /* 0x000fe400078e00ff */
[----:B-1----:R-:W-:Y:S01]  /*27cf0*/  FMUL.FTZ R17, R17, R16 ;  /* 0x0000001011117220 */ /* 0x002fe20000410000 */
[----:B------:R-:W-:-:S03]  /*27d00*/  FADD.FTZ R14, -R15, R14 ;  /* 0x0000000e0f0e7221 */ /* 0x000fc60000010100 */
[----:B------:R-:W-:Y:S01]  /*27d10*/  FFMA.FTZ R17, R17, R10, R17 ;  /* 0x0000000a11117223 */ /* 0x000fe20000010011 */
[----:B------:R-:W-:Y:S01]  /*27d20*/  CS2R R10, SRZ ;  /* 0x00000000000a7805 */ /* 0x000fe2000001ff00 */
[----:B------:R-:W-:Y:S01]  /*27d30*/  FFMA.FTZ R14, R12, R14, R15 ;  /* 0x0000000e0c0e7223 */ /* 0x000fe2000001000f */
[----:B------:R-:W-:-:S03]  /*27d40*/  CS2R R12, SRZ ;  /* 0x00000000000c7805 */ /* 0x000fc6000001ff00 */
[----:B------:R-:W-:Y:S01]  /*27d50*/  FMUL.FTZ R44, R14, R17 ;  /* 0x000000110e2c7220 */ /* 0x000fe20000410000 */
[----:B------:R-:W-:Y:S02]  /*27d60*/  CS2R R16, SRZ ;  /* 0x0000000000107805 */ /* 0x000fe4000001ff00 */
[----:B------:R-:W-:Y:S02]  /*27d70*/  CS2R R14, SRZ ;  /* 0x00000000000e7805 */ /* 0x000fe4000001ff00 */
[----:B------:R-:W-:-:S05]  /*27d80*/  FSEL R44, R44, RZ, !P0 ;  /* 0x000000ff2c2c7208 */ /* 0x000fca0004000000 */
[----:B------:R-:W-:-:S07]  /*27d90*/  @!P1 FADD.FTZ R44, -R44, 2 ;  /* 0x400000002c2c9421 */ /* 0x000fce0000010100 */
.L_x_1511:
[----:B------:R-:W-:-:S05]  /*27da0*/  IMAD R39, R33, 0x64, R8 ;  /* 0x0000006421277824 */ /* 0x000fca00078e0208 */
[----:B------:R-:W2:Y:S04]  /*27db0*/  LDL R42, [R39+0x4] ;  /* 0x00000400272a7983 */ /* 0x000ea80000100800 */
[----:B------:R-:W3:Y:S01]  /*27dc0*/  LDL R40, [R39] ;  /* 0x0000000027287983 */ /* 0x000ee20000100800 */
[----:B------:R-:W-:Y:S01]  /*27dd0*/  ISETP.GE.AND P0, PT, R38, 0x1, PT ;  /* 0x000000012600780c */ /* 0x000fe20003f06270 */
[----:B------:R-:W-:Y:S03]  /*27de0*/  BSSY B4, `(.L_x_1508) ;  /* 0x0000106000047945 */ /* 0x000fe60003800000 */
[----:B------:R-:W-:-:S05]  /*27df0*/  FSEL R35, R45, R35, !P0 ;  /* 0x000000232d237208 */ /* 0x000fca0004000000 */
[----:B--2---:R-:W-:Y:S01]  /*27e00*/  FMUL.FTZ R43, R35, R42 ;  /* 0x0000002a232b7220 */ /* 0x004fe20000410000 */
[----:B------:R-:W-:-:S03]  /*27e10*/  IADD3 R42, R38, 0x1, RZ ;  /* 0x00000001262a7810 */ /* 0x000fc60007ffe0ff */
[----:B------:R-:W-:Y:S02]  /*27e20*/  @P0 IMAD.MOV R42, RZ, RZ, R38 ;  /* 0x000000ffff2a0224 */ /* 0x000fe400078e0226 */
[----:B---3--:R-:W-:-:S03]  /*27e30*/  FADD.FTZ R41, R43, R40 ;  /* 0x000000282b297221 */ /* 0x008fc60000010000 */
        /* <DEDUP_REMOVED lines=256> */
.L_x_1509:
[----:B------:R-:W-:Y:S05]  /*28e40*/  BSYNC B4 ;  /* 0x0000000000047941 */ /* 0x000fea0003800000 */
.L_x_1508:
        /* <DEDUP_REMOVED lines=12> */
.L_x_1510:
[----:B------:R-:W-:Y:S05]  /*28f10*/  BSYNC B3 ;  /* 0x0000000000037941 */ /* 0x000fea0003800000 */
.L_x_1507:
        /* <DEDUP_REMOVED lines=66> */
.L_x_1513:
[----:B------:R-:W-:Y:S05]  /*29340*/  BSYNC B3 ;  /* 0x0000000000037941 */ /* 0x000fea0003800000 */
.L_x_1512:
        /* <DEDUP_REMOVED lines=29> */
[----:B------:R-:W-:Y:S02]  /*29520*/  MOV R19, R13 ;  /* 0x0000000d00137202 */ /* 0x000fe40000000f00 */
[----:B------:R-:W-:-:S07]  /*29530*/  MOV R14, 0x29550 ;  /* 0x00029550000e7802 */ /* 0x000fce0000000f00 */
[----:B------:R-:W-:Y:S05]  /*29540*/  CALL.REL.NOINC `($__internal_5_$__cuda_sm20_dsqrt_rn_f64_mediumpath_v1) ;  /* 0x0000000800087944 */ /* 0x000fea0003c00000 */
.L_x_1515:
[----:B------:R-:W-:Y:S05]  /*29550*/  BSYNC B3 ;  /* 0x0000000000037941 */ /* 0x000fea0003800000 */
.L_x_1514:
        /* <DEDUP_REMOVED lines=21> */
.L_x_1517:
[----:B------:R-:W-:Y:S05]  /*296b0*/  BSYNC B4 ;  /* 0x0000000000047941 */ /* 0x000fea0003800000 */
.L_x_1516:
        /* <DEDUP_REMOVED lines=9> */
.L_x_1340:
[----:B------:R-:W-:-:S04]  /*29750*/  FSETP.GT.FTZ.AND P0, PT, R28, RZ, PT ;  /* 0x000000ff1c00720b */ /* 0x000fc80003f14000 */
[----:B------:R-:W-:-:S09]  /*29760*/  FSEL R7, RZ, +QNAN , P0 ;  /* 0x7fc00000ff077808 */ /* 0x000fd20000000000 */
.L_x_1339:
[----:B------:R-:W-:Y:S05]  /*29770*/  BSYNC B2 ;  /* 0x0000000000027941 */ /* 0x000fea0003800000 */
.L_x_1338:
[----:B------:R-:W-:Y:S01]  /*29780*/  HFMA2.MMA R9, -RZ, RZ, 0, 0 ;  /* 0x00000000ff097435 */ /* 0x000fe200000001ff */
[----:B------:R-:W-:Y:S01]  /*29790*/  IMAD.MOV.U32 R8, RZ, RZ, R2 ;  /* 0x000000ffff087224 */ /* 0x000fe200078e0002 */
[----:B------:R-:W-:-:S04]  /*297a0*/  MOV R5, R7 ;  /* 0x0000000700057202 */ /* 0x000fc80000000f00 */
[----:B0-----:R-:W-:Y:S05]  /*297b0*/  RET.REL.NODEC R8 `(_ZN2at6native18elementwise_kernelILi128ELi2EZNS0_22gpu_kernel_impl_nocastIN48_GLOBAL__N__08322988_15_IGammaKernel_cu_cb51a28d10CalcIgammaIfEEEEvRNS_18TensorIteratorBaseERKT_EUliE_EEviT1_) ;  /* 0xfffffd6808107950 */ /* 0x001fea0003c3ffff */
        .weak           $__internal_4_$__cuda_sm20_div_rn_f64_full
        .type           $__internal_4_$__cuda_sm20_div_rn_f64_full,@function
        .size           $__internal_4_$__cuda_sm20_div_rn_f64_full,($__internal_5_$__cuda_sm20_dsqrt_rn_f64_mediumpath_v1 - $__internal_4_$__cuda_sm20_div_rn_f64_full)
$__internal_4_$__cuda_sm20_div_rn_f64_full:
[C---:B------:R-:W-:Y:S01]  /*297c0*/  FSETP.GEU.AND P0, PT, |R15|.reuse, 1.469367938527859385e-39, PT ;  /* 0x001000000f00780b */ /* 0x040fe20003f0e200 */
[----:B------:R-:W-:Y:S01]  /*297d0*/  IMAD.MOV.U32 R9, RZ, RZ, 0x1ca00000 ;  /* 0x1ca00000ff097424 */ /* 0x000fe200078e00ff */
[----:B------:R-:W-:Y:S01]  /*297e0*/  LOP3.LUT R12, R15, 0x800fffff, RZ, 0xc0, !PT ;  /* 0x800fffff0f0c7812 */ /* 0x000fe200078ec0ff */
[----:B------:R-:W-:Y:S01]  /*297f0*/  BSSY B3, `(.L_x_1518) ;  /* 0x0000054000037945 */ /* 0x000fe20003800000 */
[----:B------:R-:W-:Y:S02]  /*29800*/  MOV R18, 0x1 ;  /* 0x0000000100127802 */ /* 0x000fe40000000f00 */
[----:B------:R-:W-:Y:S02]  /*29810*/  LOP3.LUT R13, R12, 0x3ff00000, RZ, 0xfc, !PT ;  /* 0x3ff000000c0d7812 */ /* 0x000fe400078efcff */
[----:B------:R-:W-:Y:S02]  /*29820*/  MOV R12, R14 ;  /* 0x0000000e000c7202 */ /* 0x000fe40000000f00 */
[----:B------:R-:W-:-:S02]  /*29830*/  FSETP.GEU.AND P3, PT, |R17|, 1.469367938527859385e-39, PT ;  /* 0x001000001100780b */ /* 0x000fc40003f6e200 */
[----:B------:R-:W-:Y:S01]  /*29840*/  LOP3.LUT R7, R17, 0x7ff00000, RZ, 0xc0, !PT ;  /* 0x7ff0000011077812 */ /* 0x000fe200078ec0ff */
[----:B------:R-:W-:Y:S01]  /*29850*/  @!P0 DMUL R12, R14, 8.98846567431157953865e+307 ;  /* 0x7fe000000e0c8828 */ /* 0x000fe20000000000 */
[----:B------:R-:W-:Y:S02]  /*29860*/  LOP3.LUT R29, R15, 0x7ff00000, RZ, 0xc0, !PT ;  /* 0x7ff000000f1d7812 */ /* 0x000fe400078ec0ff */
[----:B------:R-:W-:Y:S02]  /*29870*/  MOV R26, R7 ;  /* 0x00000007001a7202 */ /* 0x000fe40000000f00 */
[----:B------:R-:W-:Y:S01]  /*29880*/  ISETP.GE.U32.AND P2, PT, R7, R29, PT ;  /* 0x0000001d0700720c */ /* 0x000fe20003f46070 */
[----:B------:R-:W0:Y:S03]  /*29890*/  MUFU.RCP64H R19, R13 ;  /* 0x0000000d00137308 */ /* 0x000e260000001800 */
[----:B------:R-:W-:-:S02]  /*298a0*/  SEL R11, R9, 0x63400000, !P2 ;  /* 0x63400000090b7807 */ /* 0x000fc40005000000 */
[----:B------:R-:W-:Y:S02]  /*298b0*/  @!P3 LOP3.LUT R10, R15, 0x7ff00000, RZ, 0xc0, !PT ;  /* 0x7ff000000f0ab812 */ /* 0x000fe400078ec0ff */
[----:B------:R-:W-:Y:S02]  /*298c0*/  LOP3.LUT R11, R11, 0x800fffff, R17, 0xf8, !PT ;  /* 0x800fffff0b0b7812 */ /* 0x000fe400078ef811 */
[----:B------:R-:W-:Y:S02]  /*298d0*/  @!P3 ISETP.GE.U32.AND P4, PT, R7, R10, PT ;  /* 0x0000000a0700b20c */ /* 0x000fe40003f86070 */
[----:B------:R-:W-:Y:S02]  /*298e0*/  @!P3 MOV R24, RZ ;  /* 0x000000ff0018b202 */ /* 0x000fe40000000f00 */
[----:B------:R-:W-:Y:S01]  /*298f0*/  @!P0 LOP3.LUT R29, R13, 0x7ff00000, RZ, 0xc0, !PT ;  /* 0x7ff000000d1d8812 */ /* 0x000fe200078ec0ff */
[----:B0-----:R-:W-:-:S03]  /*29900*/  DFMA R22, R18, -R12, 1 ;  /* 0x3ff000001216742b */ /* 0x001fc6000000080c */
[----:B------:R-:W-:-:S05]  /*29910*/  IADD3 R34, R29, -0x1, RZ ;  /* 0xffffffff1d227810 */ /* 0x000fca0007ffe0ff */
[----:B------:R-:W-:-:S08]  /*29920*/  DFMA R22, R22, R22, R22 ;  /* 0x000000161616722b */ /* 0x000fd00000000016 */
[----:B------:R-:W-:Y:S01]  /*29930*/  DFMA R18, R18, R22, R18 ;  /* 0x000000161212722b */ /* 0x000fe20000000012 */
[----:B------:R-:W-:-:S04]  /*29940*/  @!P3 SEL R23, R9, 0x63400000, !P4 ;  /* 0x634000000917b807 */ /* 0x000fc80006000000 */
[----:B------:R-:W-:-:S03]  /*29950*/  @!P3 LOP3.LUT R10, R23, 0x80000000, R17, 0xf8, !PT ;  /* 0x80000000170ab812 */ /* 0x000fc600078ef811 */
[----:B------:R-:W-:Y:S01]  /*29960*/  DFMA R22, R18, -R12, 1 ;  /* 0x3ff000001216742b */ /* 0x000fe2000000080c */
[----:B------:R-:W-:Y:S02]  /*29970*/  @!P3 LOP3.LUT R25, R10, 0x100000, RZ, 0xfc, !PT ;  /* 0x001000000a19b812 */ /* 0x000fe400078efcff */
[----:B------:R-:W-:-:S05]  /*29980*/  MOV R10, R16 ;  /* 0x00000010000a7202 */ /* 0x000fca0000000f00 */
[----:B------:R-:W-:Y:S02]  /*29990*/  DFMA R18, R18, R22, R18 ;  /* 0x000000161212722b */ /* 0x000fe40000000012 */
[----:B------:R-:W-:-:S08]  /*299a0*/  @!P3 DFMA R10, R10, 2, -R24 ;  /* 0x400000000a0ab82b */ /* 0x000fd00000000818 */
[----:B------:R-:W-:Y:S02]  /*299b0*/  DMUL R22, R18, R10 ;  /* 0x0000000a12167228 */ /* 0x000fe40000000000 */
[----:B------:R-:W-:-:S05]  /*299c0*/  @!P3 LOP3.LUT R26, R11, 0x7ff00000, RZ, 0xc0, !PT ;  /* 0x7ff000000b1ab812 */ /* 0x000fca00078ec0ff */
[----:B------:R-:W-:Y:S01]  /*299d0*/  VIADD R32, R26, 0xffffffff ;  /* 0xffffffff1a207836 */ /* 0x000fe20000000000 */
[----:B------:R-:W-:-:S04]  /*299e0*/  DFMA R24, R22, -R12, R10 ;  /* 0x8000000c1618722b */ /* 0x000fc8000000000a */
[----:B------:R-:W-:-:S04]  /*299f0*/  ISETP.GT.U32.AND P0, PT, R32, 0x7feffffe, PT ;  /* 0x7feffffe2000780c */ /* 0x000fc80003f04070 */
[----:B------:R-:W-:Y:S01]  /*29a00*/  ISETP.GT.U32.OR P0, PT, R34, 0x7feffffe, P0 ;  /* 0x7feffffe2200780c */ /* 0x000fe20000704470 */
[----:B------:R-:W-:-:S12]  /*29a10*/  DFMA R24, R18, R24, R22 ;  /* 0x000000181218722b */ /* 0x000fd80000000016 */
        /* <DEDUP_REMOVED lines=18> */
[C---:B------:R-:W-:Y:S02]  /*29b40*/  IADD3 R11, -R16.reuse, RZ, RZ ;  /* 0x000000ff100b7210 */ /* 0x040fe40007ffe1ff */
[----:B------:R-:W-:Y:S02]  /*29b50*/  MOV R10, RZ ;  /* 0x000000ff000a7202 */ /* 0x000fe40000000f00 */
[----:B------:R-:W-:-:S04]  /*29b60*/  IADD3 R7, -R16, -0x43300000, RZ ;  /* 0xbcd0000010077810 */ /* 0x000fc80007ffe1ff */
[----:B------:R-:W-:Y:S02]  /*29b70*/  DFMA R10, R18, -R10, R24 ;  /* 0x8000000a120a722b */ /* 0x000fe40000000018 */
[----:B------:R-:W-:-:S08]  /*29b80*/  DMUL.RP R24, R24, R22 ;  /* 0x0000001618187228 */ /* 0x000fd00000008000 */
[----:B------:R-:W-:Y:S02]  /*29b90*/  FSETP.NEU.AND P0, PT, |R11|, R7, PT ;  /* 0x000000070b00720b */ /* 0x000fe40003f0d200 */
[----:B------:R-:W-:Y:S02]  /*29ba0*/  LOP3.LUT R7, R25, R14, RZ, 0x3c, !PT ;  /* 0x0000000e19077212 */ /* 0x000fe400078e3cff */
[----:B------:R-:W-:Y:S02]  /*29bb0*/  FSEL R18, R24, R18, !P0 ;  /* 0x0000001218127208 */ /* 0x000fe40004000000 */
[----:B------:R-:W-:Y:S01]  /*29bc0*/  FSEL R19, R7, R19, !P0 ;  /* 0x0000001307137208 */ /* 0x000fe20004000000 */
[----:B------:R-:W-:Y:S06]  /*29bd0*/  BRA `(.L_x_1520) ;  /* 0x0000000000547947 */ /* 0x000fec0003800000 */
.L_x_1519:
[----:B------:R-:W-:-:S14]  /*29be0*/  DSETP.NAN.AND P0, PT, R16, R16, PT ;  /* 0x000000101000722a */ /* 0x000fdc0003f08000 */
[----:B------:R-:W-:Y:S05]  /*29bf0*/  @P0 BRA `(.L_x_1521) ;  /* 0x0000000000440947 */ /* 0x000fea0003800000 */
[----:B------:R-:W-:-:S14]  /*29c00*/  DSETP.NAN.AND P0, PT, R14, R14, PT ;  /* 0x0000000e0e00722a */ /* 0x000fdc0003f08000 */
[----:B------:R-:W-:Y:S05]  /*29c10*/  @P0 BRA `(.L_x_1522) ;  /* 0x0000000000300947 */ /* 0x000fea0003800000 */
[----:B------:R-:W-:Y:S01]  /*29c20*/  ISETP.NE.AND P0, PT, R26, R29, PT ;  /* 0x0000001d1a00720c */ /* 0x000fe20003f05270 */
[----:B------:R-:W-:Y:S01]  /*29c30*/  IMAD.MOV.U32 R18, RZ, RZ, 0x0 ;  /* 0x00000000ff127424 */ /* 0x000fe200078e00ff */
        /* <DEDUP_REMOVED lines=10> */
.L_x_1522:
[----:B------:R-:W-:Y:S02]  /*29ce0*/  LOP3.LUT R19, R15, 0x80000, RZ, 0xfc, !PT ;  /* 0x000800000f137812 */ /* 0x000fe400078efcff */
[----:B------:R-:W-:Y:S01]  /*29cf0*/  MOV R18, R14 ;  /* 0x0000000e00127202 */ /* 0x000fe20000000f00 */
[----:B------:R-:W-:Y:S06]  /*29d00*/  BRA `(.L_x_1520) ;  /* 0x0000000000087947 */ /* 0x000fec0003800000 */
.L_x_1521:
[----:B------:R-:W-:Y:S02]  /*29d10*/  LOP3.LUT R19, R17, 0x80000, RZ, 0xfc, !PT ;  /* 0x0008000011137812 */ /* 0x000fe400078efcff */
[----:B------:R-:W-:-:S07]  /*29d20*/  MOV R18, R16 ;  /* 0x0000001000127202 */ /* 0x000fce0000000f00 */
.L_x_1520:
[----:B------:R-:W-:Y:S05]  /*29d30*/  BSYNC B3 ;  /* 0x0000000000037941 */ /* 0x000fea0003800000 */
.L_x_1518:
[----:B------:R-:W-:Y:S01]  /*29d40*/  MOV R10, R0 ;  /* 0x00000000000a7202 */ /* 0x000fe20000000f00 */
[----:B------:R-:W-:-:S04]  /*29d50*/  IMAD.MOV.U32 R11, RZ, RZ, 0x0 ;  /* 0x00000000ff0b7424 */ /* 0x000fc800078e00ff */
[----:B------:R-:W-:Y:S05]  /*29d60*/  RET.REL.NODEC R10 `(_ZN2at6native18elementwise_kernelILi128ELi2EZNS0_22gpu_kernel_impl_nocastIN48_GLOBAL__N__08322988_15_IGammaKernel_cu_cb51a28d10CalcIgammaIfEEEEvRNS_18TensorIteratorBaseERKT_EUliE_EEviT1_) ;  /* 0xfffffd600aa47950 */ /* 0x000fea0003c3ffff */
        .weak           $__internal_5_$__cuda_sm20_dsqrt_rn_f64_mediumpath_v1
        .type           $__internal_5_$__cuda_sm20_dsqrt_rn_f64_mediumpath_v1,@function
        .size           $__internal_5_$__cuda_sm20_dsqrt_rn_f64_mediumpath_v1,(.L_x_7586 - $__internal_5_$__cuda_sm20_dsqrt_rn_f64_mediumpath_v1)
$__internal_5_$__cuda_sm20_dsqrt_rn_f64_mediumpath_v1:
[----:B------:R-:W-:Y:S01]  /*29d70*/  ISETP.GE.U32.AND P0, PT, R7, -0x3400000, PT ;  /* 0xfcc000000700780c */ /* 0x000fe20003f06070 */
[----:B------:R-:W-:Y:S01]  /*29d80*/  BSSY B5, `(.L_x_1523) ;  /* 0x0000025000057945 */ /* 0x000fe20003800000 */
[----:B------:R-:W-:Y:S02]  /*29d90*/  MOV R13, R5 ;  /* 0x00000005000d7202 */ /* 0x000fe40000000f00 */
[----:B------:R-:W-:-:S09]  /*29da0*/  MOV R18, R0 ;  /* 0x0000000000127202 */ /* 0x000fd20000000f00 */
        /* <DEDUP_REMOVED lines=9> */
.L_x_1524:
[----:B------:R-:W-:-:S14]  /*29e40*/  DSETP.NE.AND P0, PT, R8, RZ, PT ;  /* 0x000000ff0800722a */ /* 0x000fdc0003f05000 */
[----:B------:R-:W-:Y:S05]  /*29e50*/  @!P0 BRA `(.L_x_1526) ;  /* 0x0000000000588947 */ /* 0x000fea0003800000 */
[----:B------:R-:W-:-:S13]  /*29e60*/  ISETP.GE.AND P0, PT, R9, RZ, PT ;  /* 0x000000ff0900720c */ /* 0x000fda0003f06270 */
[----:B------:R-:W-:Y:S01]  /*29e70*/  @!P0 IMAD.MOV.U32 R10, RZ, RZ, 0x0 ;  /* 0x00000000ff0a8424 */ /* 0x000fe200078e00ff */
[----:B------:R-:W-:Y:S01]  /*29e80*/  @!P0 MOV R11, 0xfff80000 ;  /* 0xfff80000000b8802 */ /* 0x000fe20000000f00 */
        /* <DEDUP_REMOVED lines=19> */
.L_x_1526:
[----:B------:R-:W-:-:S11]  /*29fc0*/  DADD R10, R8, R8 ;  /* 0x00000000080a7229 */ /* 0x000fd60000000008 */
.L_x_1525:
[----:B------:R-:W-:Y:S05]  /*29fd0*/  BSYNC B5 ;  /* 0x0000000000057941 */ /* 0x000fea0003800000 */
.L_x_1523:
[----:B------:R-:W-:-:S04]  /*29fe0*/  MOV R15, 0x0 ;  /* 0x00000000000f7802 */ /* 0x000fc80000000f00 */
[----:B------:R-:W-:Y:S05]  /*29ff0*/  RET.REL.NODEC R14 `(_ZN2at6native18elementwise_kernelILi128ELi2EZNS0_22gpu_kernel_impl_nocastIN48_GLOBAL__N__08322988_15_IGammaKernel_cu_cb51a28d10CalcIgammaIfEEEEvRNS_18TensorIteratorBaseERKT_EUliE_EEviT1_) ;  /* 0xfffffd600e007950 */ /* 0x000fea0003c3ffff */
.L_x_1527:
        /* <DEDUP_REMOVED lines=16> */
.L_x_7586:


//--------------------- .text._ZN2at6native27unrolled_elementwise_kernelIN48_GLOBAL__N__08322988_15_IGammaKernel_cu_cb51a28d10CalcIgammaIfEESt5arrayIPcLm3EELi4E23TrivialOffsetCalculatorILi2EjES8_ILi1EjENS0_6memory15LoadWithoutCastENSB_16StoreWithoutCastEEEviT_T0_T2_T3_T4_T5_ --------------------------
	.section	.text._ZN2at6native27unrolled_elementwise_kernelIN48_GLOBAL__N__08322988_15_IGammaKernel_cu_cb51a28d10CalcIgammaIfEESt5arrayIPcLm3EELi4E23TrivialOffsetCalculatorILi2EjES8_ILi1EjENS0_6memory15LoadWithoutCastENSB_16StoreWithoutCastEEEviT_T0_T2_T3_T4_T5_,"ax",@progbits
	.align	128
.text._ZN2at6native27unrolled_elementwise_kernelIN48_GLOBAL__N__08322988_15_IGammaKernel_cu_cb51a28d10CalcIgammaIfEESt5arrayIPcLm3EELi4E23TrivialOffsetCalculatorILi2EjES8_ILi1EjENS0_6memory15LoadWithoutCastENSB_16StoreWithoutCastEEEviT_T0_T2_T3_T4_T5_:
        .type           _ZN2at6native27unrolled_elementwise_kernelIN48_GLOBAL__N__08322988_15_IGammaKernel_cu_cb51a28d10CalcIgammaIfEESt5arrayIPcLm3EELi4E23TrivialOffsetCalculatorILi2EjES8_ILi1EjENS0_6memory15LoadWithoutCastENSB_16StoreWithoutCastEEEviT_T0_T2_T3_T4_T5_,@function
        .size           _ZN2at6native27unrolled_elementwise_kernelIN48_GLOBAL__N__08322988_15_IGammaKernel_cu_cb51a28d10CalcIgammaIfEESt5arrayIPcLm3EELi4E23TrivialOffsetCalculatorILi2EjES8_ILi1EjENS0_6memory15LoadWithoutCastENSB_16StoreWithoutCastEEEviT_T0_T2_T3_T4_T5_,(.L_x_7587 - _ZN2at6native27unrolled_elementwise_kernelIN48_GLOBAL__N__08322988_15_IGammaKernel_cu_cb51a28d10CalcIgammaIfEESt5arrayIPcLm3EELi4E23TrivialOffsetCalculatorILi2EjES8_ILi1EjENS0_6memory15LoadWithoutCastENSB_16StoreWithoutCastEEEviT_T0_T2_T3_T4_T5_)
        .other          _ZN2at6native27unrolled_elementwise_kernelIN48_GLOBAL__N__08322988_15_IGammaKernel_cu_cb51a28d10CalcIgammaIfEESt5arrayIPcLm3EELi4E23TrivialOffsetCalculatorILi2EjES8_ILi1EjENS0_6memory15LoadWithoutCastENSB_16StoreWithoutCastEEEviT_T0_T2_T3_T4_T5_,@"STO_CUDA_ENTRY STV_DEFAULT"
_ZN2at6native27unrolled_elementwise_kernelIN48_GLOBAL__N__08322988_15_IGammaKernel_cu_cb51a28d10CalcIgammaIfEESt5arrayIPcLm3EELi4E23TrivialOffsetCalculatorILi2EjES8_ILi1EjENS0_6memory15LoadWithoutCastENSB_16StoreWithoutCastEEEviT_T0_T2_T3_T4_T5_:
[----:B------:R-:W0:Y:S01]  /*0000*/  LDC R1, c[0x0][0x28] ;  /* 0x00000a00ff017b82 */ /* 0x000e220000000800 */
[----:B------:R-:W1:Y:S07]  /*0010*/  S2R R0, SR_TID.X ;  /* 0x0000000000007919 */ /* 0x000e6e0000002100 */
[----:B------:R-:W2:Y:S01]  /*0020*/  S2UR UR5, SR_CTAID.X ;  /* 0x00000000000579c3 */ /* 0x000ea20000002500 */
[----:B------:R-:W-:Y:S01]  /*0030*/  ULDC UR4, c[0x0][0x210] ;  /* 0x0000840000047ab9 */ /* 0x000fe20000000800 */
[----:B------:R-:W-:Y:S01]  /*0040*/  IMAD.MOV.U32 R20, RZ, RZ, RZ ;  /* 0x000000ffff147224 */ /* 0x000fe200078e00ff */
[----:B------:R-:W-:Y:S01]  /*0050*/  ULDC.64 UR6, c[0x0][0x208] ;  /* 0x0000820000067ab9 */ /* 0x000fe20000000a00 */
[----:B------:R-:W-:Y:S01]  /*0060*/  HFMA2.MMA R33, -RZ, RZ, 0, 0 ;  /* 0x00000000ff217435 */ /* 0x000fe200000001ff */
[----:B------:R-:W-:-:S02]  /*0070*/  CS2R R36, SRZ ;  /* 0x0000000000247805 */ /* 0x000fc4000001ff00 */
[----:B------:R-:W-:Y:S02]  /*0080*/  CS2R R34, SRZ ;  /* 0x0000000000227805 */ /* 0x000fe4000001ff00 */
[----:B0-----:R-:W-:Y:S01]  /*0090*/  IADD3 R1, R1, -0x13f8, RZ ;  /* 0xffffec0801017810 */ /* 0x001fe20007ffe0ff */
[----:B------:R-:W-:Y:S01]  /*00a0*/  ULDC.U8 UR8, c[0x0][0x214] ;  /* 0x0000850000087ab9 */ /* 0x000fe20000000000 */
[----:B--2---:R-:W-:Y:S02]  /*00b0*/  UIMAD UR4, UR5, -0x200, UR4 ;  /* 0xfffffe00050478a4 */ /* 0x004fe4000f8e0204 */
[----:B------:R-:W-:Y:S02]  /*00c0*/  MOV R19, UR5 ;  /* 0x0000000500137c02 */ /* 0x000fe40008000f00 */
[----:B------:R-:W-:Y:S02]  /*00d0*/  MOV R23, UR5 ;  /* 0x0000000500177c02 */ /* 0x000fe40008000f00 */
[----:B------:R-:W-:-:S02]  /*00e0*/  MOV R25, UR5 ;  /* 0x0000000500197c02 */ /* 0x000fc40008000f00 */
[----:B-1----:R-:W-:Y:S02]  /*00f0*/  ISETP.GE.AND P0, PT, R0, UR4, PT ;  /* 0x0000000400007c0c */ /* 0x002fe4000bf06270 */
[----:B------:R-:W-:-:S11]  /*0100*/  MOV R21, UR5 ;  /* 0x0000000500157c02 */ /* 0x000fd60008000f00 */
[----:B------:R-:W-:Y:S01]  /*0110*/  @!P0 IMAD R19, R19, 0x200, R0 ;  /* 0x0000020013138824 */ /* 0x000fe200078e0200 */
[----:B------:R-:W-:Y:S01]  /*0120*/  @!P0 IADD3 R0, R0, 0x80, RZ ;  /* 0x0000008000008810 */ /* 0x000fe20007ffe0ff */
[----:B------:R-:W0:Y:S03]  /*0130*/  @!P0 LDC.64 R8, c[0x0][0x220] ;  /* 0x00008800ff088b82 */ /* 0x000e260000000a00 */
[----:B------:R-:W-:-:S05]  /*0140*/  ISETP.GE.AND P1, PT, R0, UR4, PT ;  /* 0x0000000400007c0c */ /* 0x000fca000bf26270 */
[----:B------:R-:W1:Y:S08]  /*0150*/  @!P0 LDC.64 R10, c[0x0][0x228] ;  /* 0x00008a00ff0a8b82 */ /* 0x000e700000000a00 */
[----:B------:R-:W-:Y:S01]  /*0160*/  @!P1 IMAD R23, R23, 0x200, R0 ;  /* 0x0000020017179824 */ /* 0x000fe200078e0200 */
[----:B------:R-:W-:Y:S01]  /*0170*/  @!P1 IADD3 R0, R0, 0x80, RZ ;  /* 0x0000008000009810 */ /* 0x000fe20007ffe0ff */
[----:B------:R-:W2:Y:S03]  /*0180*/  @!P1 LDC.64 R12, c[0x0][0x220] ;  /* 0x00008800ff0c9b82 */ /* 0x000ea60000000a00 */
[----:B------:R-:W-:Y:S01]  /*0190*/  ISETP.GE.AND P3, PT, R0, UR4, PT ;  /* 0x0000000400007c0c */ /* 0x000fe2000bf66270 */
[----:B0-----:R-:W-:-:S04]  /*01a0*/  @!P0 IMAD.WIDE.U32 R8, R19, 0x4, R8 ;  /* 0x0000000413088825 */ /* 0x001fc800078e0008 */
[----:B------:R-:W0:Y:S01]  /*01b0*/  @!P1 LDC.64 R14, c[0x0][0x228] ;  /* 0x00008a00ff0e9b82 */ /* 0x000e220000000a00 */
[----:B-1----:R-:W-:Y:S01]  /*01c0*/  @!P0 IMAD.WIDE.U32 R10, R19, 0x4, R10 ;  /* 0x00000004130a8825 */ /* 0x002fe200078e000a */
[----:B------:R-:W-:-:S06]  /*01d0*/  CS2R R18, SRZ ;  /* 0x0000000000127805 */ /* 0x000fcc000001ff00 */
[----:B------:R-:W1:Y:S01]  /*01e0*/  @!P3 LDC.64 R16, c[0x0][0x220] ;  /* 0x00008800ff10bb82 */ /* 0x000e620000000a00 */
[----:B------:R-:W-:Y:S01]  /*01f0*/  @!P3 IMAD R25, R25, 0x200, R0 ;  /* 0x000002001919b824 */ /* 0x000fe200078e0200 */
[----:B------:R-:W-:Y:S01]  /*0200*/  @!P3 IADD3 R0, R0, 0x80, RZ ;  /* 0x000000800000b810 */ /* 0x000fe20007ffe0ff */
[----:B------:R3:W5:Y:S03]  /*0210*/  @!P0 LDG.E R18, desc[UR6][R8.64] ;  /* 0x0000000608128981 */ /* 0x000766000c1e1900 */
[----:B------:R-:W-:Y:S02]  /*0220*/  ISETP.GE.AND P2, PT, R0, UR4, PT ;  /* 0x0000000400007c0c */ /* 0x000fe4000bf46270 */
[----:B------:R-:W4:Y:S01]  /*0230*/  @!P3 LDC.64 R6, c[0x0][0x228] ;  /* 0x00008a00ff06bb82 */ /* 0x000f220000000a00 */
[----:B--2---:R-:W-:Y:S01]  /*0240*/  @!P1 IMAD.WIDE.U32 R12, R23, 0x4, R12 ;  /* 0x00000004170c9825 */ /* 0x004fe200078e000c */
[----:B------:R3:W5:Y:S04]  /*0250*/  @!P0 LDG.E R19, desc[UR6][R10.64] ;  /* 0x000000060a138981 */ /* 0x000768000c1e1900 */
[----:B------:R-:W2:Y:S05]  /*0260*/  @!P1 LDG.E R20, desc[UR6][R12.64] ;  /* 0x000000060c149981 */ /* 0x000eaa000c1e1900 */
[----:B------:R-:W3:Y:S01]  /*0270*/  @!P2 LDC.64 R4, c[0x0][0x220] ;  /* 0x00008800ff04ab82 */ /* 0x000ee20000000a00 */
[----:B------:R-:W-:-:S07]  /*0280*/  @!P2 LEA R21, R21, R0, 0x9 ;  /* 0x000000001515a211 */ /* 0x000fce00078e48ff */
[----:B------:R-:W0:Y:S01]  /*0290*/  @!P2 LDC.64 R2, c[0x0][0x228] ;  /* 0x00008a00ff02ab82 */ /* 0x000e220000000a00 */
[----:B-1----:R-:W-:-:S04]  /*02a0*/  @!P3 IMAD.WIDE.U32 R16, R25, 0x4, R16 ;  /* 0x000000041910b825 */ /* 0x002fc800078e0010 */
[----:B----4-:R-:W-:Y:S01]  /*02b0*/  @!P3 IMAD.WIDE.U32 R6, R25, 0x4, R6 ;  /* 0x000000041906b825 */ /* 0x010fe200078e0006 */
[----:B------:R1:W5:Y:S04]  /*02c0*/  @!P3 LDG.E R35, desc[UR6][R16.64] ;  /* 0x000000061023b981 */ /* 0x000368000c1e1900 */
[----:B------:R1:W5:Y:S01]  /*02d0*/  @!P3 LDG.E R34, desc[UR6][R6.64] ;  /* 0x000000060622b981 */ /* 0x000362000c1e1900 */
[----:B---3--:R-:W-:-:S05]  /*02e0*/  @!P2 IMAD.WIDE.U32 R4, R21, 0x4, R4 ;  /* 0x000000041504a825 */ /* 0x008fca00078e0004 */
[----:B------:R1:W5:Y:S01]  /*02f0*/  @!P2 LDG.E R36, desc[UR6][R4.64] ;  /* 0x000000060424a981 */ /* 0x000362000c1e1900 */
[----:B0-----:R-:W-:-:S05]  /*0300*/  @!P2 IMAD.WIDE.U32 R2, R21, 0x4, R2 ;  /* 0x000000041502a825 */ /* 0x001fca00078e0002 */
[----:B------:R1:W5:Y:S01]  /*0310*/  @!P2 LDG.E R33, desc[UR6][R2.64] ;  /* 0x000000060221a981 */ /* 0x000362000c1e1900 */
[----:B------:R-:W-:-:S05]  /*0320*/  @!P1 IMAD.WIDE.U32 R14, R23, 0x4, R14 ;  /* 0x00000004170e9825 */ /* 0x000fca00078e000e */
[----:B------:R1:W5:Y:S01]  /*0330*/  @!P1 LDG.E R37, desc[UR6][R14.64] ;  /* 0x000000060e259981 */ /* 0x000362000c1e1900 */
[----:B------:R-:W-:Y:S01]  /*0340*/  ISETP.NE.AND P1, PT, RZ, UR8, PT ;  /* 0x00000008ff007c0c */ /* 0x000fe2000bf25270 */
[----:B------:R-:W-:Y:S02]  /*0350*/  BSSY B1, `(.L_x_1528) ;  /* 0x0000052000017945 */ /* 0x000fe40003800000 */
[----:B--2---:R1:W-:Y:S10]  /*0360*/  STL [R1+0x13f0], R20 ;  /* 0x0013f01401007387 */ /* 0x0043f40000100800 */
[----:B------:R-:W-:Y:S05]  /*0370*/  @!P1 BRA `(.L_x_1529) ;  /* 0x0000000000a09947 */ /* 0x000fea0003800000 */
[----:B------:R-:W-:Y:S04]  /*0380*/  BSSY B3, `(.L_x_1530) ;  /* 0x0000007000037945 */ /* 0x000fe80003800000 */
[----:B------:R-:W-:Y:S05]  /*0390*/  @P0 BRA `(.L_x_1531) ;  /* 0x0000000000140947 */ /* 0x000fea0003800000 */
[----:B-1---5:R-:W-:Y:S01]  /*03a0*/  IMAD.MOV.U32 R2, RZ, RZ, R18 ;  /* 0x000000ffff027224 */ /* 0x022fe200078e0012 */
[----:B------:R-:W-:Y:S02]  /*03b0*/  MOV R4, R19 ;  /* 0x0000001300047202 */ /* 0x000fe40000000f00 */
[----:B------:R-:W-:-:S07]  /*03c0*/  MOV R31, 0x3e0 ;  /* 0x000003e0001f7802 */ /* 0x000fce0000000f00 */
[----:B------:R-:W-:Y:S05]  /*03d0*/  CALL.REL.NOINC `($_ZN2at6native27unrolled_elementwise_kernelIN48_GLOBAL__N__08322988_15_IGammaKernel_cu_cb51a28d10CalcIgammaIfEESt5arrayIPcLm3EELi4E23TrivialOffsetCalculatorILi2EjES8_ILi1EjENS0_6memory15LoadWithoutCastENSB_16StoreWithoutCastEEEviT_T0_T2_T3_T4_T5_$_ZN46_INTERNAL_08322988_15_IGammaKernel_cu_cb51a28d48_GLOBAL__N__08322988_15_IGammaKernel_cu_cb51a28d12calc_igammacIfEET_S2_S2_) ;  /* 0x000000e400d47944 */ /* 0x000fea0003c00000 */
[----:B------:R0:W-:Y:S02]  /*03e0*/  STL [R1+0x13f4], R5 ;  /* 0x0013f40501007387 */ /* 0x0001e40000100800 */
.L_x_1531:
[----:B------:R-:W-:Y:S05]  /*03f0*/  BSYNC B3 ;  /* 0x0000000000037941 */ /* 0x000fea0003800000 */
.L_x_1530:
[----:B------:R-:W2:Y:S01]  /*0400*/  S2R R0, SR_TID.X ;  /* 0x0000000000007919 */ /* 0x000ea20000002100 */
[----:B------:R-:W-:Y:S01]  /*0410*/  BSSY B3, `(.L_x_1532) ;  /* 0x0000009000037945 */ /* 0x000fe20003800000 */
[----:B--2---:R-:W-:-:S04]  /*0420*/  IADD3 R0, R0, 0x80, RZ ;  /* 0x0000008000007810 */ /* 0x004fc80007ffe0ff */
[----:B------:R-:W-:-:S13]  /*0430*/  ISETP.GE.AND P0, PT, R0, UR4, PT ;  /* 0x0000000400007c0c */ /* 0x000fda000bf06270 */
[----:B------:R-:W-:Y:S05]  /*0440*/  @P0 BRA `(.L_x_1533) ;  /* 0x0000000000140947 */ /* 0x000fea0003800000 */
[----:B-1----:R1:W5:Y:S02]  /*0450*/  LDL.LU R2, [R1+0x13f0] ;  /* 0x0013f00001027983 */ /* 0x0023640000300800 */
[----:B-----5:R-:W-:Y:S01]  /*0460*/  IMAD.MOV.U32 R4, RZ, RZ, R37 ;  /* 0x000000ffff047224 */ /* 0x020fe200078e0025 */
[----:B------:R-:W-:-:S07]  /*0470*/  MOV R31, 0x490 ;  /* 0x00000490001f7802 */ /* 0x000fce0000000f00 */
[----:B01----:R-:W-:Y:S05]  /*0480*/  CALL.REL.NOINC `($_ZN2at6native27unrolled_elementwise_kernelIN48_GLOBAL__N__08322988_15_IGammaKernel_cu_cb51a28d10CalcIgammaIfEESt5arrayIPcLm3EELi4E23TrivialOffsetCalculatorILi2EjES8_ILi1EjENS0_6memory15LoadWithoutCastENSB_16StoreWithoutCastEEEviT_T0_T2_T3_T4_T5_$_ZN46_INTERNAL_08322988_15_IGammaKernel_cu_cb51a28d48_GLOBAL__N__08322988_15_IGammaKernel_cu_cb51a28d12calc_igammacIfEET_S2_S2_) ;  /* 0x000000e400a87944 */ /* 0x003fea0003c00000 */
[----:B------:R-:W-:-:S07]  /*0490*/  MOV R37, R5 ;  /* 0x0000000500257202 */ /* 0x000fce0000000f00 */
.L_x_1533:
[----:B------:R-:W-:Y:S05]  /*04a0*/  BSYNC B3 ;  /* 0x0000000000037941 */ /* 0x000fea0003800000 */
.L_x_1532:
[----:B------:R-:W2:Y:S01]  /*04b0*/  S2R R0, SR_TID.X ;  /* 0x0000000000007919 */ /* 0x000ea20000002100 */
[----:B------:R-:W-:Y:S01]  /*04c0*/  BSSY B3, `(.L_x_1534) ;  /* 0x0000009000037945 */ /* 0x000fe20003800000 */
[----:B--2---:R-:W-:-:S04]  /*04d0*/  IADD3 R0, R0, 0x100, RZ ;  /* 0x0000010000007810 */ /* 0x004fc80007ffe0ff */
[----:B------:R-:W-:-:S13]  /*04e0*/  ISETP.GE.AND P0, PT, R0, UR4, PT ;  /* 0x0000000400007c0c */ /* 0x000fda000bf06270 */
[----:B------:R-:W-:Y:S05]  /*04f0*/  @P0 BRA `(.L_x_1535) ;  /* 0x0000000000140947 */ /* 0x000fea0003800000 */
[----:B-1---5:R-:W-:Y:S01]  /*0500*/  IMAD.MOV.U32 R2, RZ, RZ, R35 ;  /* 0x000000ffff027224 */ /* 0x022fe200078e0023 */
[----:B------:R-:W-:Y:S02]  /*0510*/  MOV R4, R34 ;  /* 0x0000002200047202 */ /* 0x000fe40000000f00 */
[----:B------:R-:W-:-:S07]  /*0520*/  MOV R31, 0x540 ;  /* 0x00000540001f7802 */ /* 0x000fce0000000f00 */
[----:B0-----:R-:W-:Y:S05]  /*0530*/  CALL.REL.NOINC `($_ZN2at6native27unrolled_elementwise_kernelIN48_GLOBAL__N__08322988_15_IGammaKernel_cu_cb51a28d10CalcIgammaIfEESt5arrayIPcLm3EELi4E23TrivialOffsetCalculatorILi2EjES8_ILi1EjENS0_6memory15LoadWithoutCastENSB_16StoreWithoutCastEEEviT_T0_T2_T3_T4_T5_$_ZN46_INTERNAL_08322988_15_IGammaKernel_cu_cb51a28d48_GLOBAL__N__08322988_15_IGammaKernel_cu_cb51a28d12calc_igammacIfEET_S2_S2_) ;  /* 0x000000e4007c7944 */ /* 0x001fea0003c00000 */
[----:B------:R-:W-:-:S07]  /*0540*/  MOV R34, R5 ;  /* 0x0000000500227202 */ /* 0x000fce0000000f00 */
.L_x_1535:
[----:B------:R-:W-:Y:S05]  /*0550*/  BSYNC B3 ;  /* 0x0000000000037941 */ /* 0x000fea0003800000 */
.L_x_1534:
[----:B------:R-:W2:Y:S02]  /*0560*/  S2R R0, SR_TID.X ;  /* 0x0000000000007919 */ /* 0x000ea40000002100 */
[----:B--2---:R-:W-:-:S05]  /*0570*/  VIADD R0, R0, 0x180 ;  /* 0x0000018000007836 */ /* 0x004fca0000000000 */
[----:B------:R-:W-:-:S13]  /*0580*/  ISETP.GE.AND P0, PT, R0, UR4, PT ;  /* 0x0000000400007c0c */ /* 0x000fda000bf06270 */
[----:B------:R-:W-:Y:S05]  /*0590*/  @P0 BRA `(.L_x_1536) ;  /* 0x0000000000b40947 */ /* 0x000fea0003800000 */
[----:B-1---5:R-:W-:Y:S02]  /*05a0*/  MOV R2, R36 ;  /* 0x0000002400027202 */ /* 0x022fe40000000f00 */
[----:B------:R-:W-:Y:S02]  /*05b0*/  MOV R4, R33 ;  /* 0x0000002100047202 */ /* 0x000fe40000000f00 */
[----:B------:R-:W-:-:S07]  /*05c0*/  MOV R31, 0x5e0 ;  /* 0x000005e0001f7802 */ /* 0x000fce0000000f00 */
[----:B0-----:R-:W-:Y:S05]  /*05d0*/  CALL.REL.NOINC `($_ZN2at6native27unrolled_elementwise_kernelIN48_GLOBAL__N__08322988_15_IGammaKernel_cu_cb51a28d10CalcIgammaIfEESt5arrayIPcLm3EELi4E23TrivialOffsetCalculatorILi2EjES8_ILi1EjENS0_6memory15LoadWithoutCastENSB_16StoreWithoutCastEEEviT_T0_T2_T3_T4_T5_$_ZN46_INTERNAL_08322988_15_IGammaKernel_cu_cb51a28d48_GLOBAL__N__08322988_15_IGammaKernel_cu_cb51a28d12calc_igammacIfEET_S2_S2_) ;  /* 0x000000e400547944 */ /* 0x001fea0003c00000 */
[----:B------:R-:W-:Y:S01]  /*05e0*/  IMAD.MOV.U32 R7, RZ, RZ, R5 ;  /* 0x000000ffff077224 */ /* 0x000fe200078e0005 */
[----:B------:R-:W-:Y:S06]  /*05f0*/  BRA `(.L_x_1536) ;  /* 0x00000000009c7947 */ /* 0x000fec0003800000 */
.L_x_1529:
[----:B------:R-:W-:Y:S04]  /*0600*/  BSSY B5, `(.L_x_1537) ;  /* 0x0000007000057945 */ /* 0x000fe80003800000 */
[----:B------:R-:W-:Y:S05]  /*0610*/  @P0 BRA `(.L_x_1538) ;  /* 0x0000000000140947 */ /* 0x000fea0003800000 */
[----:B-----5:R-:W-:Y:S02]  /*0620*/  MOV R0, R18 ;  /* 0x0000001200007202 */ /* 0x020fe40000000f00 */
[----:B-1----:R-:W-:Y:S02]  /*0630*/  MOV R4, R19 ;  /* 0x0000001300047202 */ /* 0x002fe40000000f00 */
[----:B------:R-:W-:-:S07]  /*0640*/  MOV R32, 0x660 ;  /* 0x0000066000207802 */ /* 0x000fce0000000f00 */
[----:B------:R-:W-:Y:S05]  /*0650*/  CALL.REL.NOINC `($_ZN2at6native27unrolled_elementwise_kernelIN48_GLOBAL__N__08322988_15_IGammaKernel_cu_cb51a28d10CalcIgammaIfEESt5arrayIPcLm3EELi4E23TrivialOffsetCalculatorILi2EjES8_ILi1EjENS0_6memory15LoadWithoutCastENSB_16StoreWithoutCastEEEviT_T0_T2_T3_T4_T5_$_ZN46_INTERNAL_08322988_15_IGammaKernel_cu_cb51a28d48_GLOBAL__N__08322988_15_IGammaKernel_cu_cb51a28d11calc_igammaIfEET_S2_S2_) ;  /* 0x0000000400107944 */ /* 0x000fea0003c00000 */
[----:B------:R0:W-:Y:S02]  /*0660*/  STL [R1+0x13f4], R5 ;  /* 0x0013f40501007387 */ /* 0x0001e40000100800 */
.L_x_1538:
[----:B------:R-:W-:Y:S05]  /*0670*/  BSYNC B5 ;  /* 0x0000000000057941 */ /* 0x000fea0003800000 */
.L_x_1537:
[----:B------:R-:W2:Y:S01]  /*0680*/  S2R R0, SR_TID.X ;  /* 0x0000000000007919 */ /* 0x000ea20000002100 */
[----:B------:R-:W-:Y:S01]  /*0690*/  BSSY B5, `(.L_x_1539) ;  /* 0x0000009000057945 */ /* 0x000fe20003800000 */
[----:B--2---:R-:W-:-:S05]  /*06a0*/  VIADD R0, R0, 0x80 ;  /* 0x0000008000007836 */ /* 0x004fca0000000000 */
[----:B------:R-:W-:-:S13]  /*06b0*/  ISETP.GE.AND P0, PT, R0, UR4, PT ;  /* 0x0000000400007c0c */ /* 0x000fda000bf06270 */
[----:B------:R-:W-:Y:S05]  /*06c0*/  @P0 BRA `(.L_x_1540) ;  /* 0x0000000000140947 */ /* 0x000fea0003800000 */
[----:B------:R2:W5:Y:S02]  /*06d0*/  LDL.LU R0, [R1+0x13f0] ;  /* 0x0013f00001007983 */ /* 0x0005640000300800 */
[----:B-1---5:R-:W-:Y:S02]  /*06e0*/  MOV R4, R37 ;  /* 0x0000002500047202 */ /* 0x022fe40000000f00 */
[----:B------:R-:W-:-:S07]  /*06f0*/  MOV R32, 0x710 ;  /* 0x0000071000207802 */ /* 0x000fce0000000f00 */
[----:B0-2---:R-:W-:Y:S05]  /*0700*/  CALL.REL.NOINC `($_ZN2at6native27unrolled_elementwise_kernelIN48_GLOBAL__N__08322988_15_IGammaKernel_cu_cb51a28d10CalcIgammaIfEESt5arrayIPcLm3EELi4E23TrivialOffsetCalculatorILi2EjES8_ILi1EjENS0_6memory15LoadWithoutCastENSB_16StoreWithoutCastEEEviT_T0_T2_T3_T4_T5_$_ZN46_INTERNAL_08322988_15_IGammaKernel_cu_cb51a28d48_GLOBAL__N__08322988_15_IGammaKernel_cu_cb51a28d11calc_igammaIfEET_S2_S2_) ;  /* 0x0000000000e47944 */ /* 0x005fea0003c00000 */
[----:B------:R-:W-:-:S07]  /*0710*/  MOV R37, R5 ;  /* 0x0000000500257202 */ /* 0x000fce0000000f00 */
.L_x_1540:
[----:B------:R-:W-:Y:S05]  /*0720*/  BSYNC B5 ;  /* 0x0000000000057941 */ /* 0x000fea0003800000 */
.L_x_1539:
[----:B------:R-:W2:Y:S01]  /*0730*/  S2R R0, SR_TID.X ;  /* 0x0000000000007919 */ /* 0x000ea20000002100 */
[----:B------:R-:W-:Y:S01]  /*0740*/  BSSY B5, `(.L_x_1541) ;  /* 0x0000009000057945 */ /* 0x000fe20003800000 */
[----:B--2---:R-:W-:-:S05]  /*0750*/  VIADD R0, R0, 0x100 ;  /* 0x0000010000007836 */ /* 0x004fca0000000000 */
[----:B------:R-:W-:-:S13]  /*0760*/  ISETP.GE.AND P0, PT, R0, UR4, PT ;  /* 0x0000000400007c0c */ /* 0x000fda000bf06270 */
[----:B------:R-:W-:Y:S05]  /*0770*/  @P0 BRA `(.L_x_1542) ;  /* 0x0000000000140947 */ /* 0x000fea0003800000 */
[----:B-----5:R-:W-:Y:S02]  /*0780*/  MOV R0, R35 ;  /* 0x0000002300007202 */ /* 0x020fe40000000f00 */
[----:B-1----:R-:W-:Y:S02]  /*0790*/  MOV R4, R34 ;  /* 0x0000002200047202 */ /* 0x002fe40000000f00 */
[----:B------:R-:W-:-:S07]  /*07a0*/  MOV R32, 0x7c0 ;  /* 0x000007c000207802 */ /* 0x000fce0000000f00 */
[----:B0-----:R-:W-:Y:S05]  /*07b0*/  CALL.REL.NOINC `($_ZN2at6native27unrolled_elementwise_kernelIN48_GLOBAL__N__08322988_15_IGammaKernel_cu_cb51a28d10CalcIgammaIfEESt5arrayIPcLm3EELi4E23TrivialOffsetCalculatorILi2EjES8_ILi1EjENS0_6memory15LoadWithoutCastENSB_16StoreWithoutCastEEEviT_T0_T2_T3_T4_T5_$_ZN46_INTERNAL_08322988_15_IGammaKernel_cu_cb51a28d48_GLOBAL__N__08322988_15_IGammaKernel_cu_cb51a28d11calc_igammaIfEET_S2_S2_) ;  /* 0x0000000000b87944 */ /* 0x001fea0003c00000 */
[----:B------:R-:W-:-:S07]  /*07c0*/  IMAD.MOV.U32 R34, RZ, RZ, R5 ;  /* 0x000000ffff227224 */ /* 0x000fce00078e0005 */
.L_x_1542:
[----:B------:R-:W-:Y:S05]  /*07d0*/  BSYNC B5 ;  /* 0x0000000000057941 */ /* 0x000fea0003800000 */
.L_x_1541:
[----:B------:R-:W2:Y:S02]  /*07e0*/  S2R R0, SR_TID.X ;  /* 0x0000000000007919 */ /* 0x000ea40000002100 */
[----:B--2---:R-:W-:-:S04]  /*07f0*/  IADD3 R0, R0, 0x180, RZ ;  /* 0x0000018000007810 */ /* 0x004fc80007ffe0ff */
[----:B------:R-:W-:-:S13]  /*0800*/  ISETP.GE.AND P0, PT, R0, UR4, PT ;  /* 0x0000000400007c0c */ /* 0x000fda000bf06270 */
[----:B------:R-:W-:Y:S05]  /*0810*/  @P0 BRA `(.L_x_1536) ;  /* 0x0000000000140947 */ /* 0x000fea0003800000 */
[----:B-----5:R-:W-:Y:S01]  /*0820*/  MOV R0, R36 ;  /* 0x0000002400007202 */ /* 0x020fe20000000f00 */
[----:B-1----:R-:W-:Y:S01]  /*0830*/  IMAD.MOV.U32 R4, RZ, RZ, R33 ;  /* 0x000000ffff047224 */ /* 0x002fe200078e0021 */
[----:B------:R-:W-:-:S07]  /*0840*/  MOV R32, 0x860 ;  /* 0x0000086000207802 */ /* 0x000fce0000000f00 */
[----:B0-----:R-:W-:Y:S05]  /*0850*/  CALL.REL.NOINC `($_ZN2at6native27unrolled_elementwise_kernelIN48_GLOBAL__N__08322988_15_IGammaKernel_cu_cb51a28d10CalcIgammaIfEESt5arrayIPcLm3EELi4E23TrivialOffsetCalculatorILi2EjES8_ILi1EjENS0_6memory15LoadWithoutCastENSB_16StoreWithoutCastEEEviT_T0_T2_T3_T4_T5_$_ZN46_INTERNAL_08322988_15_IGammaKernel_cu_cb51a28d48_GLOBAL__N__08322988_15_IGammaKernel_cu_cb51a28d11calc_igammaIfEET_S2_S2_) ;  /* 0x0000000000907944 */ /* 0x001fea0003c00000 */
[----:B------:R-:W-:-:S07]  /*0860*/  MOV R7, R5 ;  /* 0x0000000500077202 */ /* 0x000fce0000000f00 */
.L_x_1536:
[----:B------:R-:W-:Y:S05]  /*0870*/  BSYNC B1 ;  /* 0x0000000000017941 */ /* 0x000fea0003800000 */
.L_x_1528:
[----:B-1----:R-:W2:Y:S01]  /*0880*/  LDL.LU R6, [R1+0x13f4] ;  /* 0x0013f40001067983 */ /* 0x002ea20000300800 */
[----:B0-----:R-:W-:Y:S01]  /*0890*/  IMAD.U32 R5, RZ, RZ, UR5 ;  /* 0x00000005ff057e24 */ /* 0x001fe2000f8e00ff */
[----:B------:R-:W-:Y:S01]  /*08a0*/  BSSY B0, `(.L_x_1543) ;  /* 0x0000017000007945 */ /* 0x000fe20003800000 */
[----:B------:R-:W0:Y:S02]  /*08b0*/  S2R R4, SR_TID.X ;  /* 0x0000000000047919 */ /* 0x000e240000002100 */
[----:B0-----:R-:W-:Y:S02]  /*08c0*/  ISETP.GE.AND P1, PT, R4, UR4, PT ;  /* 0x0000000404007c0c */ /* 0x001fe4000bf26270 */
[----:B------:R-:W-:-:S11]  /*08d0*/  MOV R0, R4 ;  /* 0x0000000400007202 */ /* 0x000fd60000000f00 */
[----:B------:R-:W0:Y:S01]  /*08e0*/  @!P1 LDC.64 R2, c[0x0][0x218] ;  /* 0x00008600ff029b82 */ /* 0x000e220000000a00 */
[----:B------:R-:W-:Y:S02]  /*08f0*/  @!P1 LEA R5, R5, R4, 0x9 ;  /* 0x0000000405059211 */ /* 0x000fe400078e48ff */
[----:B------:R-:W-:-:S04]  /*0900*/  @!P1 IADD3 R0, R4, 0x80, RZ ;  /* 0x0000008004009810 */ /* 0x000fc80007ffe0ff */
[----:B------:R-:W-:Y:S01]  /*0910*/  ISETP.GE.AND P0, PT, R0, UR4, PT ;  /* 0x0000000400007c0c */ /* 0x000fe2000bf06270 */
[----:B0-----:R-:W-:-:S05]  /*0920*/  @!P1 IMAD.WIDE.U32 R2, R5, 0x4, R2 ;  /* 0x0000000405029825 */ /* 0x001fca00078e0002 */
[----:B--2---:R0:W-:Y:S07]  /*0930*/  @!P1 STG.E desc[UR6][R2.64], R6 ;  /* 0x0000000602009986 */ /* 0x0041ee000c101906 */
[----:B------:R-:W-:Y:S05]  /*0940*/  @P0 BRA `(.L_x_1544) ;  /* 0x0000000000300947 */ /* 0x000fea0003800000 */
[----:B0-----:R-:W-:Y:S01]  /*0950*/  IMAD.U32 R3, RZ, RZ, UR5 ;  /* 0x00000005ff037e24 */ /* 0x001fe2000f8e00ff */
[----:B------:R-:W0:Y:S01]  /*0960*/  LDC.64 R4, c[0x0][0x218] ;  /* 0x00008600ff047b82 */ /* 0x000e220000000a00 */
[----:B------:R-:W-:-:S03]  /*0970*/  IMAD.U32 R9, RZ, RZ, UR5 ;  /* 0x00000005ff097e24 */ /* 0x000fc6000f8e00ff */
[----:B------:R-:W-:Y:S02]  /*0980*/  LEA R3, R3, R0, 0x9 ;  /* 0x0000000003037211 */ /* 0x000fe400078e48ff */
[----:B------:R-:W-:-:S04]  /*0990*/  IADD3 R0, R0, 0x80, RZ ;  /* 0x0000008000007810 */ /* 0x000fc80007ffe0ff */
[----:B------:R-:W-:-:S13]  /*09a0*/  ISETP.GE.AND P0, PT, R0, UR4, PT ;  /* 0x0000000400007c0c */ /* 0x000fda000bf06270 */
[----:B------:R-:W-:Y:S01]  /*09b0*/  @!P0 LEA R9, R9, R0, 0x9 ;  /* 0x0000000009098211 */ /* 0x000fe200078e48ff */
[----:B0-----:R-:W-:Y:S01]  /*09c0*/  IMAD.WIDE.U32 R2, R3, 0x4, R4 ;  /* 0x0000000403027825 */ /* 0x001fe200078e0004 */
[----:B------:R-:W-:-:S03]  /*09d0*/  @!P0 IADD3 R0, R0, 0x80, RZ ;  /* 0x0000008000008810 */ /* 0x000fc60007ffe0ff */
[----:B------:R-:W-:Y:S01]  /*09e0*/  @!P0 IMAD.WIDE.U32 R4, R9, 0x4, R4 ;  /* 0x0000000409048825 */ /* 0x000fe200078e0004 */
[----:B-----5:R1:W-:Y:S04]  /*09f0*/  STG.E desc[UR6][R2.64], R37 ;  /* 0x0000002502007986 */ /* 0x0203e8000c101906 */
[----:B------:R1:W-:Y:S02]  /*0a00*/  @!P0 STG.E desc[UR6][R4.64], R34 ;  /* 0x0000002204008986 */ /* 0x0003e4000c101906 */
.L_x_1544:
[----:B------:R-:W-:Y:S05]  /*0a10*/  BSYNC B0 ;  /* 0x0000000000007941 */ /* 0x000fea0003800000 */
.L_x_1543:
[----:B------:R-:W-:-:S13]  /*0a20*/  ISETP.GE.AND P0, PT, R0, UR4, PT ;  /* 0x0000000400007c0c */ /* 0x000fda000bf06270 */
[----:B------:R-:W-:Y:S05]  /*0a30*/  @P0 EXIT ;  /* 0x000000000000094d */ /* 0x000fea0003800000 */
[----:B01----:R-:W0:Y:S01]  /*0a40*/  LDC.64 R2, c[0x0][0x218] ;  /* 0x00008600ff027b82 */ /* 0x003e220000000a00 */
[----:B------:R-:W-:-:S05]  /*0a50*/  IMAD.U32 R5, RZ, RZ, UR5 ;  /* 0x00000005ff057e24 */ /* 0x000fca000f8e00ff */
[----:B------:R-:W-:-:S05]  /*0a60*/  LEA R5, R5, R0, 0x9 ;  /* 0x0000000005057211 */ /* 0x000fca00078e48ff */
[----:B0-----:R-:W-:-:S05]  /*0a70*/  IMAD.WIDE.U32 R2, R5, 0x4, R2 ;  /* 0x0000000405027825 */ /* 0x001fca00078e0002 */
[----:B------:R-:W-:Y:S01]  /*0a80*/  STG.E desc[UR6][R2.64], R7 ;  /* 0x0000000702007986 */ /* 0x000fe2000c101906 */
[----:B------:R-:W-:Y:S05]  /*0a90*/  EXIT ;  /* 0x000000000000794d */ /* 0x000fea0003800000 */
        .type           $_ZN2at6native27unrolled_elementwise_kernelIN48_GLOBAL__N__08322988_15_IGammaKernel_cu_cb51a28d10CalcIgammaIfEESt5arrayIPcLm3EELi4E23TrivialOffsetCalculatorILi2EjES8_ILi1EjENS0_6memory15LoadWithoutCastENSB_16StoreWithoutCastEEEviT_T0_T2_T3_T4_T5_$_ZN46_INTERNAL_08322988_15_IGammaKernel_cu_cb51a28d48_GLOBAL__N__08322988_15_IGammaKernel_cu_cb51a28d11calc_igammaIfEET_S2_S2_,@function
        .size           $_ZN2at6native27unrolled_elementwise_kernelIN48_GLOBAL__N__08322988_15_IGammaKernel_cu_cb51a28d10CalcIgammaIfEESt5arrayIPcLm3EELi4E23TrivialOffsetCalculatorILi2EjES8_ILi1EjENS0_6memory15LoadWithoutCastENSB_16StoreWithoutCastEEEviT_T0_T2_T3_T4_T5_$_ZN46_INTERNAL_08322988_15_IGammaKernel_cu_cb51a28d48_GLOBAL__N__08322988_15_IGammaKernel_cu_cb51a28d11calc_igammaIfEET_S2_S2_,($_ZN2at6native27unrolled_elementwise_kernelIN48_GLOBAL__N__08322988_15_IGammaKernel_cu_cb51a28d10CalcIgammaIfEESt5arrayIPcLm3EELi4E23TrivialOffsetCalculatorILi2EjES8_ILi1EjENS0_6memory15LoadWithoutCastENSB_16StoreWithoutCastEEEviT_T0_T2_T3_T4_T5_$_ZN46_INTERNAL_08322988_15_IGammaKernel_cu_cb51a28d48_GLOBAL__N__08322988_15_IGammaKernel_cu_cb51a28d12calc_igammacIfEET_S2_S2_ - $_ZN2at6native27unrolled_elementwise_kernelIN48_GLOBAL__N__08322988_15_IGammaKernel_cu_cb51a28d10CalcIgammaIfEESt5arrayIPcLm3EELi4E23TrivialOffsetCalculatorILi2EjES8_ILi1EjENS0_6memory15LoadWithoutCastENSB_16StoreWithoutCastEEEviT_T0_T2_T3_T4_T5_$_ZN46_INTERNAL_08322988_15_IGammaKernel_cu_cb51a28d48_GLOBAL__N__08322988_15_IGammaKernel_cu_cb51a28d11calc_igammaIfEET_S2_S2_)
$_ZN2at6native27unrolled_elementwise_kernelIN48_GLOBAL__N__08322988_15_IGammaKernel_cu_cb51a28d10CalcIgammaIfEESt5arrayIPcLm3EELi4E23TrivialOffsetCalculatorILi2EjES8_ILi1EjENS0_6memory15LoadWithoutCastENSB_16StoreWithoutCastEEEviT_T0_T2_T3_T4_T5_$_ZN46_INTERNAL_08322988_15_IGammaKernel_cu_cb51a28d48_GLOBAL__N__08322988_15_IGammaKernel_cu_cb51a28d11calc_igammaIfEET_S2_S2_:
        /* <DEDUP_REMOVED lines=27> */
[----:B------:R-:W-:-:S07]  /*0c50*/  FSETP.GT.FTZ.AND P1, PT, R0, 200, PT ;  /* 0x434800000000780b */ /* 0x000fce0003f34000 */
[----:B0-----:R-:W0:Y:S02]  /*0c60*/  MUFU.RCP R2, R6 ;  /* 0x0000000600027308 */ /* 0x001e240000001000 */
[----:B0-----:R-:W-:-:S05]  /*0c70*/  FMUL.FTZ R2, R2, 4.5 ;  /* 0x4090000002027820 */ /* 0x001fca0000410000 */
[----:B------:R-:W-:Y:S01]  /*0c80*/  FSETP.GEU.FTZ.AND P0, PT, R5, R2, PT ;  /* 0x000000020500720b */ /* 0x000fe20003f1e000 */
[----:B------:R-:W-:Y:S01]  /*0c90*/  FADD.FTZ R5, |R0|, -RZ ;  /* 0x800000ff00057221 */ /* 0x000fe20000010200 */
[----:B------:R-:W-:-:S11]  /*0ca0*/  MOV R2, 0x3f800000 ;  /* 0x3f80000000027802 */ /* 0x000fd60000000f00 */
        /* <DEDUP_REMOVED lines=29> */
[C---:B0-----:R-:W-:Y:S01]  /*0e80*/  IADD3 R2, R1.reuse, 0x9c4, RZ ;  /* 0x000009c401027810 */ /* 0x041fe20007ffe0ff */
[----:B------:R-:W-:Y:S01]  /*0e90*/  @P0 VIADD R2, R1, 0x9f4 ;  /* 0x000009f401020836 */ /* 0x000fe20000000000 */
[----:B------:R-:W-:Y:S01]  /*0ea0*/  STL.64 [R1], R6 ;  /* 0x0000000601007387 */ /* 0x000fe20000100a00 */
[----:B------:R-:W-:Y:S01]  /*0eb0*/  MOV R18, 0x4ca4b97f ;  /* 0x4ca4b97f00127802 */ /* 0x000fe20000000f00 */
[----:B------:R-:W-:Y:S01]  /*0ec0*/  IMAD.MOV.U32 R20, RZ, RZ, 0x42840000 ;  /* 0x42840000ff147424 */ /* 0x000fe200078e00ff */
[----:B------:R-:W-:Y:S01]  /*0ed0*/  MOV R19, 0x4cc5f8af ;  /* 0x4cc5f8af00137802 */ /* 0x000fe20000000f00 */
[----:B-1----:R-:W-:Y:S01]  /*0ee0*/  IMAD.MOV.U32 R12, RZ, RZ, 0x1 ;  /* 0x00000001ff0c7424 */ /* 0x002fe200078e00ff */
[----:B------:R0:W-:Y:S01]  /*0ef0*/  STL.64 [R1+0x8], R8 ;  /* 0x0000080801007387 */ /* 0x0001e20000100a00 */
[----:B------:R-:W-:Y:S01]  /*0f00*/  @P0 IMAD.MOV.U32 R12, RZ, RZ, -0x1 ;  /* 0xffffffffff0c0424 */ /* 0x000fe200078e00ff */
[----:B--2---:R-:W-:Y:S01]  /*0f10*/  MOV R10, 0x4a20fbd8 ;  /* 0x4a20fbd8000a7802 */ /* 0x004fe20000000f00 */
[----:B------:R-:W-:Y:S01]  /*0f20*/  IMAD.MOV.U32 R23, RZ, RZ, 0x48ae85e0 ;  /* 0x48ae85e0ff177424 */ /* 0x000fe200078e00ff */
[----:B------:R-:W-:Y:S01]  /*0f30*/  MOV R11, 0x4b4b8b8f ;  /* 0x4b4b8b8f000b7802 */ /* 0x000fe20000000f00 */
[----:B------:R-:W-:Y:S01]  /*0f40*/  STL.64 [R1+0x20], R14 ;  /* 0x0000200e01007387 */ /* 0x000fe20000100a00 */
[----:B------:R-:W-:Y:S01]  /*0f50*/  SHF.L.U32 R13, R12, 0x2, RZ ;  /* 0x000000020c0d7819 */ /* 0x000fe200000006ff */
[----:B------:R-:W-:Y:S01]  /*0f60*/  IMAD.MOV.U32 R25, RZ, RZ, 0x4cc8c38c ;  /* 0x4cc8c38cff197424 */ /* 0x000fe200078e00ff */
[----:B------:R-:W-:Y:S01]  /*0f70*/  MOV R21, 0x44f0a000 ;  /* 0x44f0a00000157802 */ /* 0x000fe20000000f00 */
[----:B------:R1:W-:Y:S01]  /*0f80*/  STL.64 [R1+0x9d8], R10 ;  /* 0x0009d80a01007387 */ /* 0x0003e20000100a00 */
[----:B------:R-:W-:Y:S01]  /*0f90*/  MOV R22, 0x46ff3c00 ;  /* 0x46ff3c0000167802 */ /* 0x000fe20000000f00 */
[----:B------:R-:W-:Y:S01]  /*0fa0*/  IMAD.IADD R2, R2, 0x1, R13 ;  /* 0x0000000102027824 */ /* 0x000fe200078e020d */
[----:B------:R-:W-:Y:S01]  /*0fb0*/  MOV R24, 0x4c2f75b4 ;  /* 0x4c2f75b400187802 */ /* 0x000fe20000000f00 */
[----:B------:R-:W-:Y:S01]  /*0fc0*/  STL.64 [R1+0x28], R18 ;  /* 0x0000281201007387 */ /* 0x000fe20000100a00 */
[----:B0-----:R-:W-:-:S02]  /*0fd0*/  MOV R8, 0x4d0fed36 ;  /* 0x4d0fed3600087802 */ /* 0x001fc40000000f00 */
[----:B------:R-:W-:Y:S01]  /*0fe0*/  IADD3 R5, R2, R13, RZ ;  /* 0x0000000d02057210 */ /* 0x000fe20007ffe0ff */
[----:B------:R-:W-:Y:S01]  /*0ff0*/  STL.64 [R1+0x9c8], R20 ;  /* 0x0009c81401007387 */ /* 0x000fe20000100a00 */
[----:B------:R-:W-:Y:S02]  /*1000*/  MOV R9, 0x4ce5eb4c ;  /* 0x4ce5eb4c00097802 */ /* 0x000fe40000000f00 */
[----:B------:R-:W-:Y:S01]  /*1010*/  MOV R6, 0x4c184540 ;  /* 0x4c18454000067802 */ /* 0x000fe20000000f00 */
[----:B------:R-:W-:Y:S01]  /*1020*/  STL.64 [R1+0x9d0], R22 ;  /* 0x0009d01601007387 */ /* 0x000fe20000100a00 */
[----:B-1----:R-:W-:Y:S01]  /*1030*/  MOV R11, RZ ;  /* 0x000000ff000b7202 */ /* 0x002fe20000000f00 */
[----:B------:R-:W-:Y:S01]  /*1040*/  @P0 IMAD.MOV.U32 R11, RZ, RZ, 0xc ;  /* 0x0000000cff0b0424 */ /* 0x000fe200078e00ff */
[----:B------:R-:W-:Y:S01]  /*1050*/  MOV R7, RZ ;  /* 0x000000ff00077202 */ /* 0x000fe20000000f00 */
[----:B------:R-:W-:Y:S01]  /*1060*/  STL.64 [R1+0x9e0], R24 ;  /* 0x0009e01801007387 */ /* 0x000fe20000100a00 */
[----:B------:R-:W-:-:S02]  /*1070*/  MOV R14, 0x4c5914c6 ;  /* 0x4c5914c6000e7802 */ /* 0x000fc40000000f00 */
[----:B------:R-:W-:Y:S01]  /*1080*/  IADD3 R10, R5, R13, RZ ;  /* 0x0000000d050a7210 */ /* 0x000fe20007ffe0ff */
[----:B------:R0:W-:Y:S01]  /*1090*/  STL.64 [R1+0x9e8], R8 ;  /* 0x0009e80801007387 */ /* 0x0001e20000100a00 */
[----:B------:R-:W-:-:S03]  /*10a0*/  IADD3 R12, R11, R12, RZ ;  /* 0x0000000c0b0c7210 */ /* 0x000fc60007ffe0ff */
[----:B------:R1:W-:Y:S04]  /*10b0*/  STL.64 [R1+0x9f0], R6 ;  /* 0x0009f00601007387 */ /* 0x0003e80000100a00 */
[----:B------:R2:W-:Y:S04]  /*10c0*/  STL [R1+0x30], R14 ;  /* 0x0000300e01007387 */ /* 0x0005e80000100800 */
[----:B------:R-:W3:Y:S01]  /*10d0*/  LDL R2, [R2] ;  /* 0x0000000002027983 */ /* 0x000ee20000100800 */
[----:B0-----:R-:W-:Y:S01]  /*10e0*/  IMAD.IADD R9, R10, 0x1, R13 ;  /* 0x000000010a097824 */ /* 0x001fe200078e020d */
[----:B-1----:R-:W-:-:S02]  /*10f0*/  LEA R7, R12, R1, 0x2 ;  /* 0x000000010c077211 */ /* 0x002fc400078e10ff */
[----:B------:R-:W4:Y:S02]  /*1100*/  LDL R5, [R5] ;  /* 0x0000000005057983 */ /* 0x000f240000100800 */
[-C--:B------:R-:W-:Y:S01]  /*1110*/  IADD3 R6, R9, R13.reuse, RZ ;  /* 0x0000000d09067210 */ /* 0x080fe20007ffe0ff */
[----:B--2---:R-:W-:Y:S01]  /*1120*/  IMAD.IADD R14, R13, 0x1, R7 ;  /* 0x000000010d0e7824 */ /* 0x004fe200078e0207 */
[----:B------:R0:W2:Y:S02]  /*1130*/  LDL R8, [R10] ;  /* 0x000000000a087983 */ /* 0x0000a40000100800 */
[-C--:B------:R-:W-:Y:S02]  /*1140*/  IADD3 R12, R6, R13.reuse, RZ ;  /* 0x0000000d060c7210 */ /* 0x080fe40007ffe0ff */
[----:B------:R-:W5:Y:S01]  /*1150*/  LDL R29, [R9] ;  /* 0x00000000091d7983 */ /* 0x000f620000100800 */
[-C--:B------:R-:W-:Y:S02]  /*1160*/  IADD3 R24, R14, R13.reuse, RZ ;  /* 0x0000000d0e187210 */ /* 0x080fe40007ffe0ff */
[----:B------:R-:W-:Y:S01]  /*1170*/  IMAD.IADD R22, R12, 0x1, R13 ;  /* 0x000000010c167824 */ /* 0x000fe200078e020d */
[----:B------:R-:W5:Y:S01]  /*1180*/  LDL R41, [R7] ;  /* 0x0000000007297983 */ /* 0x000f620000100800 */
[----:B0-----:R-:W-:-:S03]  /*1190*/  IADD3 R10, R24, R13, RZ ;  /* 0x0000000d180a7210 */ /* 0x001fc60007ffe0ff */
[----:B------:R-:W5:Y:S01]  /*11a0*/  LDL R39, [R6] ;  /* 0x0000000006277983 */ /* 0x000f620000100800 */
[-C--:B------:R-:W-:Y:S01]  /*11b0*/  IADD3 R20, R22, R13.reuse, RZ ;  /* 0x0000000d16147210 */ /* 0x080fe20007ffe0ff */
[----:B------:R-:W-:Y:S02]  /*11c0*/  IMAD.IADD R28, R10, 0x1, R13 ;  /* 0x000000010a1c7824 */ /* 0x000fe400078e020d */
[----:B------:R0:W5:Y:S04]  /*11d0*/  LDL R31, [R14] ;  /* 0x000000000e1f7983 */ /* 0x0001680000100800 */
[----:B------:R-:W5:Y:S01]  /*11e0*/  LDL R27, [R12] ;  /* 0x000000000c1b7983 */ /* 0x000f620000100800 */
[----:B------:R-:W-:-:S03]  /*11f0*/  IADD3 R18, R20, R13, RZ ;  /* 0x0000000d14127210 */ /* 0x000fc60007ffe0ff */
[----:B------:R1:W5:Y:S01]  /*1200*/  LDL R25, [R24] ;  /* 0x0000000018197983 */ /* 0x0003620000100800 */
[----:B------:R-:W-:-:S03]  /*1210*/  IADD3 R26, R28, R13, RZ ;  /* 0x0000000d1c1a7210 */ /* 0x000fc60007ffe0ff */
[----:B------:R-:W5:Y:S01]  /*1220*/  LDL R22, [R22] ;  /* 0x0000000016167983 */ /* 0x000f620000100800 */
[----:B0-----:R-:W-:-:S03]  /*1230*/  IMAD.IADD R14, R18, 0x1, R13 ;  /* 0x00000001120e7824 */ /* 0x001fc600078e020d */
[----:B------:R0:W5:Y:S01]  /*1240*/  LDL R21, [R10] ;  /* 0x000000000a157983 */ /* 0x0001620000100800 */
[----:B-1----:R-:W-:-:S03]  /*1250*/  IADD3 R24, R26, R13, RZ ;  /* 0x0000000d1a187210 */ /* 0x002fc60007ffe0ff */
[----:B------:R-:W5:Y:S01]  /*1260*/  LDL R20, [R20] ;  /* 0x0000000014147983 */ /* 0x000f620000100800 */
[----:B------:R-:W-:-:S03]  /*1270*/  IADD3 R12, R14, R13, RZ ;  /* 0x0000000d0e0c7210 */ /* 0x000fc60007ffe0ff */
[----:B------:R1:W5:Y:S01]  /*1280*/  LDL R19, [R28] ;  /* 0x000000001c137983 */ /* 0x0003620000100800 */
[----:B------:R-:W-:-:S03]  /*1290*/  IMAD.IADD R6, R24, 0x1, R13 ;  /* 0x0000000118067824 */ /* 0x000fc600078e020d */
[----:B------:R-:W5:Y:S01]  /*12a0*/  LDL R18, [R18] ;  /* 0x0000000012127983 */ /* 0x000f620000100800 */
[----:B0-----:R-:W-:-:S03]  /*12b0*/  IADD3 R10, R12, R13, RZ ;  /* 0x0000000d0c0a7210 */ /* 0x001fc60007ffe0ff */
[----:B------:R0:W5:Y:S04]  /*12c0*/  LDL R15, [R26] ;  /* 0x000000001a0f7983 */ /* 0x0001680000100800 */
[----:B------:R-:W5:Y:S01]  /*12d0*/  LDL R14, [R14] ;  /* 0x000000000e0e7983 */ /* 0x000f620000100800 */
[----:B------:R-:W-:-:S03]  /*12e0*/  IADD3 R30, R6, R13, RZ ;  /* 0x0000000d061e7210 */ /* 0x000fc60007ffe0ff */
[----:B------:R0:W5:Y:S04]  /*12f0*/  LDL R11, [R24] ;  /* 0x00000000180b7983 */ /* 0x0001680000100800 */
[----:B------:R-:W5:Y:S01]  /*1300*/  LDL R12, [R12] ;  /* 0x000000000c0c7983 */ /* 0x000f620000100800 */
[----:B-1----:R-:W-:-:S03]  /*1310*/  IMAD.IADD R28, R30, 0x1, R13 ;  /* 0x000000011e1c7824 */ /* 0x002fc600078e020d */
[----:B------:R-:W5:Y:S04]  /*1320*/  LDL R6, [R6] ;  /* 0x0000000006067983 */ /* 0x000f680000100800 */
[----:B------:R-:W5:Y:S01]  /*1330*/  LDL R10, [R10] ;  /* 0x000000000a0a7983 */ /* 0x000f620000100800 */
[----:B0-----:R-:W-:-:S03]  /*1340*/  IADD3 R26, R28, R13, RZ ;  /* 0x0000000d1c1a7210 */ /* 0x001fc60007ffe0ff */
[----:B------:R-:W5:Y:S01]  /*1350*/  LDL R7, [R30] ;  /* 0x000000001e077983 */ /* 0x000f620000100800 */
[----:B------:R-:W-:-:S03]  /*1360*/  IADD3 R23, R26, R13, RZ ;  /* 0x0000000d1a177210 */ /* 0x000fc60007ffe0ff */
[----:B------:R-:W5:Y:S04]  /*1370*/  LDL R9, [R28] ;  /* 0x000000001c097983 */ /* 0x000f680000100800 */
[----:B------:R-:W5:Y:S04]  /*1380*/  LDL R13, [R26] ;  /* 0x000000001a0d7983 */ /* 0x000f680000100800 */
[----:B------:R-:W5:Y:S01]  /*1390*/  LDL R23, [R23] ;  /* 0x0000000017177983 */ /* 0x000f620000100800 */
[----:B------:R-:W-:Y:S01]  /*13a0*/  IMAD.MOV.U32 R24, RZ, RZ, R0 ;  /* 0x000000ffff187224 */ /* 0x000fe200078e0000 */
[----:B------:R-:W-:-:S02]  /*13b0*/  @P0 MOV R24, R3 ;  /* 0x0000000300180202 */ /* 0x000fc40000000f00 */
[----:B------:R-:W-:-:S05]  /*13c0*/  FSET.BF.LEU.FTZ.AND R3, |R0|, 1, PT ;  /* 0x3f8000000003780a */ /* 0x000fca000381b200 */
[-C--:B---3--:R-:W-:Y:S02]  /*13d0*/  FFMA.FTZ R2, R3, R24.reuse, R2 ;  /* 0x0000001803027223 */ /* 0x088fe40000010002 */
[----:B------:R-:W0:Y:S02]  /*13e0*/  @P0 MUFU.LG2 R3, R0 ;  /* 0x0000000000030308 */ /* 0x000e240000000c00 */
[-C--:B----4-:R-:W-:Y:S01]  /*13f0*/  FFMA.FTZ R5, R2, R24.reuse, R5 ;  /* 0x0000001802057223 */ /* 0x090fe20000010005 */
[----:B------:R-:W-:Y:S01]  /*1400*/  MOV R2, 0x3bc6a26b ;  /* 0x3bc6a26b00027802 */ /* 0x000fe20000000f00 */
[----:B------:R-:W-:Y:S02]  /*1410*/  @P0 IMAD.MOV.U32 R2, RZ, RZ, 0x4c5914c6 ;  /* 0x4c5914c6ff020424 */ /* 0x000fe400078e00ff */
[----:B--2---:R-:W-:-:S04]  /*1420*/  FFMA.FTZ R8, R5, R24, R8 ;  /* 0x0000001805087223 */ /* 0x004fc80000010008 */
[----:B-----5:R-:W-:Y:S01]  /*1430*/  FFMA.FTZ R8, R8, R24, R29 ;  /* 0x0000001808087223 */ /* 0x020fe2000001001d */
[----:B------:R-:W-:Y:S01]  /*1440*/  FFMA.FTZ R2, R24, R2, R41 ;  /* 0x0000000218027223 */ /* 0x000fe20000010029 */
[----:B0-----:R-:W-:Y:S02]  /*1450*/  @P0 FMUL.FTZ R3, RZ, R3 ;  /* 0x00000003ff030220 */ /* 0x001fe40000410000 */
[----:B------:R-:W-:-:S04]  /*1460*/  FFMA.FTZ R8, R8, R24, R39 ;  /* 0x0000001808087223 */ /* 0x000fc80000010027 */
        /* <DEDUP_REMOVED lines=31> */
[----:B------:R0:W1:Y:S01]  /*1660*/  MUFU.RCP R6, R12 ;  /* 0x0000000c00067308 */ /* 0x0000620000001000 */
[----:B------:R-:W-:Y:S01]  /*1670*/  FADD.FTZ R16, R16, -6.0246801376342773438 ;  /* 0xc0c0ca2e10107421 */ /* 0x000fe20000010000 */
[----:B------:R-:W-:Y:S01]  /*1680*/  FMUL.FTZ R10, R12, 1 ;  /* 0x3f8000000c0a7820 */ /* 0x000fe20000410000 */
[----:B------:R-:W-:Y:S01]  /*1690*/  MOV R9, 0x3e800000 ;  /* 0x3e80000000097802 */ /* 0x000fe20000000f00 */
[----:B------:R-:W-:Y:S01]  /*16a0*/  FMUL.FTZ R13, R4, 1 ;  /* 0x3f800000040d7820 */ /* 0x000fe20000410000 */
[----:B------:R-:W-:Y:S01]  /*16b0*/  FADD.FTZ R3, R16, 0.5 ;  /* 0x3f00000010037421 */ /* 0x000fe20000010000 */
[----:B------:R-:W-:Y:S02]  /*16c0*/  BSSY B2, `(.L_x_1554) ;  /* 0x0000027000027945 */ /* 0x000fe40003800000 */
[----:B------:R-:W2:Y:S01]  /*16d0*/  F2F.F64.F32 R10, R10 ;  /* 0x0000000a000a7310 */ /* 0x000ea20000201800 */
[----:B0-----:R-:W-:Y:S01]  /*16e0*/  HFMA2.MMA R12, -RZ, RZ, 1.3056640625, -1.8671875 ;  /* 0x3d39bf78ff0c7435 */ /* 0x001fe200000001ff */
[----:B-1----:R-:W-:-:S04]  /*16f0*/  FMUL.FTZ R3, R3, R6 ;  /* 0x0000000603037220 */ /* 0x002fc80000410000 */
[C---:B------:R-:W-:Y:S01]  /*1700*/  FADD.FTZ.RZ R5, R3.reuse, 1 ;  /* 0x3f80000003057421 */ /* 0x040fe2000001c000 */
[----:B------:R-:W-:Y:S01]  /*1710*/  ISETP.GE.U32.AND P0, PT, R3, 0x7f800000, PT ;  /* 0x7f8000000300780c */ /* 0x000fe20003f06070 */
[----:B--2---:R-:W0:Y:S03]  /*1720*/  MUFU.RCP64H R7, R11 ;  /* 0x0000000b00077308 */ /* 0x004e260000001800 */
        /* <DEDUP_REMOVED lines=32> */
.L_x_1555:
[----:B------:R-:W-:Y:S05]  /*1930*/  BSYNC B2 ;  /* 0x0000000000027941 */ /* 0x000fea0003800000 */
.L_x_1554:
[----:B------:R-:W-:Y:S01]  /*1940*/  UMOV UR8, 0xc0000000 ;  /* 0xc000000000087882 */ /* 0x000fe20000000000 */
[----:B------:R-:W-:Y:S01]  /*1950*/  UMOV UR9, 0x40161945 ;  /* 0x4016194500097882 */ /* 0x000fe20000000000 */
[----:B------:R-:W-:Y:S01]  /*1960*/  FADD.FTZ R3, -R3, R16 ;  /* 0x0000001003037221 */ /* 0x000fe20000010100 */
[----:B0-----:R-:W-:Y:S01]  /*1970*/  DMUL R12, R12, -UR8 ;  /* 0x800000080c0c7c28 */ /* 0x001fe20008000000 */
[----:B------:R-:W-:Y:S02]  /*1980*/  BSSY B4, `(.L_x_1556) ;  /* 0x0000011000047945 */ /* 0x000fe40003800000 */
[----:B------:R-:W-:-:S05]  /*1990*/  FMUL.FTZ R3, R0, R3 ;  /* 0x0000000300037220 */ /* 0x000fca0000410000 */
[----:B------:R-:W-:Y:S02]  /*19a0*/  DMUL R8, R12, R6 ;  /* 0x000000060c087228 */ /* 0x000fe40000000000 */
[----:B------:R-:W-:-:S06]  /*19b0*/  FSETP.GEU.AND P1, PT, |R13|, 6.5827683646048100446e-37, PT ;  /* 0x036000000d00780b */ /* 0x000fcc0003f2e200 */
[----:B------:R-:W-:-:S08]  /*19c0*/  DFMA R14, -R10, R8, R12 ;  /* 0x000000080a0e722b */ /* 0x000fd0000000010c */
[----:B------:R-:W-:Y:S01]  /*19d0*/  DFMA R6, R6, R14, R8 ;  /* 0x0000000e0606722b */ /* 0x000fe20000000008 */
[----:B------:R0:W1:Y:S09]  /*19e0*/  F2F.F64.F32 R8, R3 ;  /* 0x0000000300087310 */ /* 0x0000720000201800 */
[----:B------:R-:W-:-:S05]  /*19f0*/  FFMA R5, RZ, R11, R7 ;  /* 0x0000000bff057223 */ /* 0x000fca0000000007 */
[----:B------:R-:W-:-:S13]  /*1a00*/  FSETP.GT.AND P0, PT, |R5|, 1.469367938527859385e-39, PT ;  /* 0x001000000500780b */ /* 0x000fda0003f04200 */
[----:B01----:R-:W-:Y:S05]  /*1a10*/  @P0 BRA P1, `(.L_x_1557) ;  /* 0x00000000001c0947 */ /* 0x003fea0000800000 */
[----:B------:R-:W-:Y:S01]  /*1a20*/  MOV R15, R12 ;  /* 0x0000000c000f7202 */ /* 0x000fe20000000f00 */
[----:B------:R-:W-:Y:S01]  /*1a30*/  IMAD.MOV.U32 R5, RZ, RZ, R10 ;  /* 0x000000ffff057224 */ /* 0x000fe200078e000a */
[----:B------:R-:W-:Y:S02]  /*1a40*/  MOV R14, R13 ;  /* 0x0000000d000e7202 */ /* 0x000fe40000000f00 */
[----:B------:R-:W-:Y:S02]  /*1a50*/  MOV R7, R11 ;  /* 0x0000000b00077202 */ /* 0x000fe40000000f00 */
[----:B------:R-:W-:-:S07]  /*1a60*/  MOV R3, 0x1a80 ;  /* 0x00001a8000037802 */ /* 0x000fce0000000f00 */
[----:B------:R-:W-:Y:S05]  /*1a70*/  CALL.REL.NOINC `($__internal_6_$__cuda_sm20_div_rn_f64_full) ;  /* 0x0000025400d87944 */ /* 0x000fea0003c00000 */
[----:B------:R-:W-:-:S07]  /*1a80*/  MOV R6, R5 ;  /* 0x0000000500067202 */ /* 0x000fce0000000f00 */
.L_x_1557:
[----:B------:R-:W-:Y:S05]  /*1a90*/  BSYNC B4 ;  /* 0x0000000000047941 */ /* 0x000fea0003800000 */
.L_x_1556:
[----:B------:R-:W-:Y:S01]  /*1aa0*/  DADD R8, R8, R6 ;  /* 0x0000000008087229 */ /* 0x000fe20000000006 */
[----:B------:R-:W-:Y:S01]  /*1ab0*/  UMOV UR8, 0xfefa39ef ;  /* 0xfefa39ef00087882 */ /* 0x000fe20000000000 */
[----:B------:R-:W-:Y:S01]  /*1ac0*/  IMAD.MOV.U32 R6, RZ, RZ, 0x652b82fe ;  /* 0x652b82feff067424 */ /* 0x000fe200078e00ff */
[----:B------:R-:W-:Y:S01]  /*1ad0*/  MOV R7, 0x3ff71547 ;  /* 0x3ff7154700077802 */ /* 0x000fe20000000f00 */
[----:B------:R-:W-:Y:S01]  /*1ae0*/  UMOV UR9, 0x3fe62e42 ;  /* 0x3fe62e4200097882 */ /* 0x000fe20000000000 */
[----:B------:R-:W-:Y:S01]  /*1af0*/  FMUL.FTZ R2, R2, 1 ;  /* 0x3f80000002027820 */ /* 0x000fe20000410000 */
[----:B------:R-:W-:Y:S03]  /*1b00*/  BSSY B2, `(.L_x_1558) ;  /* 0x0000037000027945 */ /* 0x000fe60003800000 */
[----:B------:R-:W-:Y:S01]  /*1b10*/  DFMA R6, R8, R6, 6.75539944105574400000e+15 ;  /* 0x433800000806742b */ /* 0x000fe20000000006 */
[----:B------:R-:W-:Y:S01]  /*1b20*/  FSETP.GEU.FTZ.AND P0, PT, |R9|, 4.1917929649353027344, PT ;  /* 0x4086232b0900780b */ /* 0x000fe20003f1e200 */
[----:B------:R-:W0:Y:S06]  /*1b30*/  F2F.F64.F32 R2, R2 ;  /* 0x0000000200027310 */ /* 0x000e2c0000201800 */
        /* <DEDUP_REMOVED lines=38> */
[----:B0-----:R-:W-:Y:S06]  /*1da0*/  @!P0 BRA `(.L_x_1559) ;  /* 0x0000000000308947 */ /* 0x001fec0003800000 */
[----:B------:R-:W-:Y:S01]  /*1db0*/  FSETP.GEU.FTZ.AND P0, PT, |R9|, 4.2275390625, PT ;  /* 0x408748000900780b */ /* 0x000fe20003f1e200 */
[C---:B------:R-:W-:Y:S02]  /*1dc0*/  DADD R12, R8.reuse, +INF ;  /* 0x7ff00000080c7429 */ /* 0x040fe40000000000 */
[----:B------:R-:W-:-:S08]  /*1dd0*/  DSETP.GEU.AND P1, PT, R8, RZ, PT ;  /* 0x000000ff0800722a */ /* 0x000fd00003f2e000 */
[----:B------:R-:W-:Y:S02]  /*1de0*/  FSEL R12, R12, RZ, P1 ;  /* 0x000000ff0c0c7208 */ /* 0x000fe40000800000 */
[----:B------:R-:W-:Y:S02]  /*1df0*/  @!P0 LEA.HI R5, R6, R6, RZ, 0x1 ;  /* 0x0000000606058211 */ /* 0x000fe400078f08ff */
[----:B------:R-:W-:Y:S02]  /*1e00*/  FSEL R13, R13, RZ, P1 ;  /* 0x000000ff0d0d7208 */ /* 0x000fe40000800000 */
[----:B------:R-:W-:-:S04]  /*1e10*/  @!P0 SHF.R.S32.HI R5, RZ, 0x1, R5 ;  /* 0x00000001ff058819 */ /* 0x000fc80000011405 */
[----:B------:R-:W-:Y:S01]  /*1e20*/  @!P0 LEA R11, R5, R11, 0x14 ;  /* 0x0000000b050b8211 */ /* 0x000fe200078ea0ff */
[----:B------:R-:W-:-:S05]  /*1e30*/  @!P0 IMAD.IADD R6, R6, 0x1, -R5 ;  /* 0x0000000106068824 */ /* 0x000fca00078e0a05 */
[----:B------:R-:W-:Y:S02]  /*1e40*/  @!P0 LEA R7, R6, 0x3ff00000, 0x14 ;  /* 0x3ff0000006078811 */ /* 0x000fe400078ea0ff */
[----:B------:R-:W-:-:S06]  /*1e50*/  @!P0 MOV R6, RZ ;  /* 0x000000ff00068202 */ /* 0x000fcc0000000f00 */
[----:B------:R-:W-:-:S11]  /*1e60*/  @!P0 DMUL R12, R10, R6 ;  /* 0x000000060a0c8228 */ /* 0x000fd60000000000 */
.L_x_1559:
[----:B------:R-:W-:Y:S05]  /*1e70*/  BSYNC B2 ;  /* 0x0000000000027941 */ /* 0x000fea0003800000 */
.L_x_1558:
[----:B------:R-:W-:Y:S01]  /*1e80*/  DMUL R2, R2, R12 ;  /* 0x0000000c02027228 */ /* 0x000fe20000000000 */
[----:B------:R-:W-:Y:S01]  /*1e90*/  UMOV UR8, 0xf0000000 ;  /* 0xf000000000087882 */ /* 0x000fe20000000000 */
[----:B------:R-:W-:-:S04]  /*1ea0*/  UMOV UR9, 0x380fffff ;  /* 0x380fffff00097882 */ /* 0x000fc80000000000 */
[----:B------:R-:W0:Y:S02]  /*1eb0*/  F2F.F32.F64 R7, R2 ;  /* 0x0000000200077310 */ /* 0x000e240000301000 */
[----:B------:R-:W-:-:S14]  /*1ec0*/  DSETP.GEU.AND P0, PT, |R2|, UR8, PT ;  /* 0x0000000802007e2a */ /* 0x000fdc000bf0e200 */
[----:B0-----:R-:W-:Y:S01]  /*1ed0*/  @!P0 FMUL R7, R7, 1.175494350822287508e-38 ;  /* 0x0080000007078820 */ /* 0x001fe20000400000 */
[----:B------:R-:W-:Y:S06]  /*1ee0*/  BRA `(.L_x_1560) ;  /* 0x0000000c00a07947 */ /* 0x000fec0003800000 */
.L_x_1553:
        /* <DEDUP_REMOVED lines=10> */
.L_x_1552:
        /* <DEDUP_REMOVED lines=10> */
[C---:B------:R-:W-:Y:S01]  /*2030*/  ISETP.GE.U32.AND P1, PT, R10.reuse, 0x7f800000, PT ;  /* 0x7f8000000a00780c */ /* 0x040fe20003f26070 */
[----:B------:R-:W-:-:S05]  /*2040*/  VIADD R2, R10, 0xc0d55555 ;  /* 0xc0d555550a027836 */ /* 0x000fca0000000000 */
[----:B------:R-:W-:-:S04]  /*2050*/  LOP3.LUT R3, R2, 0xff800000, RZ, 0xc0, !PT ;  /* 0xff80000002037812 */ /* 0x000fc800078ec0ff */
[-C--:B------:R-:W-:Y:S02]  /*2060*/  IADD3 R2, R10, -R3.reuse, RZ ;  /* 0x800000030a027210 */ /* 0x080fe40007ffe0ff */
[----:B------:R-:W-:Y:S01]  /*2070*/  I2FP.F32.S32 R3, R3 ;  /* 0x0000000300037245 */ /* 0x000fe20000201400 */
[----:B------:R-:W-:Y:S02]  /*2080*/  @P1 IMAD.MOV.U32 R9, RZ, RZ, 0x7f800000 ;  /* 0x7f800000ff091424 */ /* 0x000fe400078e00ff */
[----:B------:R-:W-:Y:S01]  /*2090*/  FADD.FTZ R6, R2, -1 ;  /* 0xbf80000002067421 */ /* 0x000fe20000010000 */
[----:B------:R-:W-:Y:S02]  /*20a0*/  FSEL R2, RZ, -23, P0 ;  /* 0xc1b80000ff027808 */ /* 0x000fe40000000000 */
        /* <DEDUP_REMOVED lines=27> */
.L_x_1563:
[----:B------:R-:W-:Y:S01]  /*2260*/  FADD.FTZ R6, |R0|, -3 ;  /* 0xc040000000067421 */ /* 0x000fe20000010200 */
[----:B------:R-:W-:-:S03]  /*2270*/  MOV R7, 0x443b38fb ;  /* 0x443b38fb00077802 */ /* 0x000fc60000000f00 */
        /* <DEDUP_REMOVED lines=11> */
.L_x_1562:
        /* <DEDUP_REMOVED lines=15> */
.L_x_1565:
        /* <DEDUP_REMOVED lines=16> */
.L_x_1566:
        /* <DEDUP_REMOVED lines=36> */
.L_x_1564:
[----:B------:R-:W-:Y:S05]  /*2760*/  BSYNC B2 ;  /* 0x0000000000027941 */ /* 0x000fea0003800000 */
.L_x_1561:
[----:B------:R-:W-:Y:S01]  /*2770*/  FSETP.GE.FTZ.AND P0, PT, R0, RZ, PT ;  /* 0x000000ff0000720b */ /* 0x000fe20003f16000 */
[----:B------:R-:W-:Y:S01]  /*2780*/  BSSY B2, `(.L_x_1567) ;  /* 0x0000056000027945 */ /* 0x000fe20003800000 */
[----:B------:R-:W-:-:S11]  /*2790*/  MOV R2, R6 ;  /* 0x0000000600027202 */ /* 0x000fd60000000f00 */
[----:B------:R-:W-:Y:S05]  /*27a0*/  @P0 BRA `(.L_x_1568) ;  /* 0x00000004004c0947 */ /* 0x000fea0003800000 */
[----:B------:R-:W0:Y:S01]  /*27b0*/  FRND.FTZ.FLOOR R3, R5 ;  /* 0x0000000500037307 */ /* 0x000e220000215000 */
[----:B------:R-:W-:Y:S02]  /*27c0*/  MOV R2, 0x7f800000 ;  /* 0x7f80000000027802 */ /* 0x000fe40000000f00 */
[----:B0-----:R-:W-:-:S13]  /*27d0*/  FSETP.NEU.FTZ.AND P0, PT, |R0|, R3, PT ;  /* 0x000000030000720b */ /* 0x001fda0003f1d200 */
[----:B------:R-:W-:Y:S05]  /*27e0*/  @!P0 BRA `(.L_x_1568) ;  /* 0x00000004003c8947 */ /* 0x000fea0003800000 */
[----:B------:R-:W-:Y:S01]  /*27f0*/  FSETP.GEU.FTZ.AND P0, PT, |R0|, 9.999999682655225389e-20, PT ;  /* 0x1fec1e4a0000780b */ /* 0x000fe20003f1e200 */
[----:B------:R-:W-:-:S12]  /*2800*/  IMAD.MOV.U32 R2, RZ, RZ, 0x7f800000 ;  /* 0x7f800000ff027424 */ /* 0x000fd800078e00ff */
[----:B------:R-:W-:Y:S05]  /*2810*/  @!P0 BRA `(.L_x_1569) ;  /* 0x0000000000c88947 */ /* 0x000fea0003800000 */
[----:B------:R-:W-:Y:S01]  /*2820*/  FADD.FTZ R3, |R0|, |R0| ;  /* 0x4000000000037221 */ /* 0x000fe20000010200 */
[----:B------:R-:W-:Y:S01]  /*2830*/  HFMA2.MMA R10, -RZ, RZ, 1.541015625, -0.052001953125 ;  /* 0x3e2aaaa8ff0a7435 */ /* 0x000fe200000001ff */
[----:B------:R-:W-:Y:S01]  /*2840*/  MOV R8, 0x3c0885e4 ;  /* 0x3c0885e400087802 */ /* 0x000fe20000000f00 */
[----:B------:R-:W-:Y:S01]  /*2850*/  HFMA2.MMA R7, -RZ, RZ, -0.66259765625, 2.662109375 ;  /* 0xb94d4153ff077435 */ /* 0x000fe200000001ff */
        /* <DEDUP_REMOVED lines=23> */
[----:B------:R-:W-:Y:S01]  /*29d0*/  IMAD.IADD R5, R3, 0x1, -R8 ;  /* 0x0000000103057824 */ /* 0x000fe200078e0a08 */
        /* <DEDUP_REMOVED lines=22> */
.L_x_1569:
        /* <DEDUP_REMOVED lines=26> */
.L_x_1568:
[----:B------:R-:W-:Y:S05]  /*2ce0*/  BSYNC B2 ;  /* 0x0000000000027941 */ /* 0x000fea0003800000 */
.L_x_1567:
        /* <DEDUP_REMOVED lines=8> */
.L_x_1560:
[----:B------:R-:W-:Y:S05]  /*2d70*/  BSYNC B0 ;  /* 0x0000000000007941 */ /* 0x000fea0003800000 */
.L_x_1551:
[----:B-1----:R-:W-:Y:S01]  /*2d80*/  FSETP.NEU.FTZ.AND P0, PT, R7, RZ, PT ;  /* 0x000000ff0700720b */ /* 0x002fe20003f1d000 */
[----:B------:R-:W-:-:S12]  /*2d90*/  IMAD.MOV.U32 R5, RZ, RZ, RZ ;  /* 0x000000ffff057224 */ /* 0x000fd800078e00ff */
[----:B------:R-:W-:Y:S05]  /*2da0*/  @!P0 BRA `(.L_x_1546) ;  /* 0x000000bc00508947 */ /* 0x000fea0003800000 */
[----:B0-----:R-:W-:Y:S01]  /*2db0*/  HFMA2.MMA R2, -RZ, RZ, 0, 0 ;  /* 0x00000000ff027435 */ /* 0x001fe200000001ff */
[----:B------:R-:W-:Y:S01]  /*2dc0*/  BSSY B0, `(.L_x_1570) ;  /* 0x000000e000007945 */ /* 0x000fe20003800000 */
[----:B------:R-:W-:Y:S01]  /*2dd0*/  HFMA2.MMA R6, -RZ, RZ, 1.875, 0 ;  /* 0x3f800000ff067435 */ /* 0x000fe200000001ff */
[----:B------:R-:W-:Y:S01]  /*2de0*/  MOV R3, 0x3f800000 ;  /* 0x3f80000000037802 */ /* 0x000fe20000000f00 */
[----:B------:R-:W-:-:S09]  /*2df0*/  IMAD.MOV.U32 R5, RZ, RZ, R0 ;  /* 0x000000ffff057224 */ /* 0x000fd200078e0000 */
.L_x_1571:
        /* <DEDUP_REMOVED lines=11> */
.L_x_1570:
[----:B------:R-:W0:Y:S01]  /*2eb0*/  MUFU.RCP R0, R0 ;  /* 0x0000000000007308 */ /* 0x000e220000001000 */
[----:B------:R-:W-:-:S04]  /*2ec0*/  FMUL.FTZ R5, R6, R7 ;  /* 0x0000000706057220 */ /* 0x000fc80000410000 */
[----:B0-----:R-:W-:Y:S01]  /*2ed0*/  FMUL.FTZ R5, R5, R0 ;  /* 0x0000000005057220 */ /* 0x001fe20000410000 */
[----:B------:R-:W-:Y:S06]  /*2ee0*/  BRA `(.L_x_1546) ;  /* 0x000000bc00007947 */ /* 0x000fec0003800000 */
.L_x_1550:
[----:B------:R-:W-:Y:S01]  /*2ef0*/  IMAD.MOV.U32 R2, RZ, RZ, R0 ;  /* 0x000000ffff027224 */ /* 0x000fe200078e0000 */
[----:B------:R-:W-:-:S07]  /*2f00*/  MOV R31, 0x2f20 ;  /* 0x00002f20001f7802 */ /* 0x000fce0000000f00 */
[----:B------:R-:W-:Y:S05]  /*2f10*/  CALL.REL.NOINC `($_ZN2at6native27unrolled_elementwise_kernelIN48_GLOBAL__N__08322988_15_IGammaKernel_cu_cb51a28d10CalcIgammaIfEESt5arrayIPcLm3EELi4E23TrivialOffsetCalculatorILi2EjES8_ILi1EjENS0_6memory15LoadWithoutCastENSB_16StoreWithoutCastEEEviT_T0_T2_T3_T4_T5_$_ZN46_INTERNAL_08322988_15_IGammaKernel_cu_cb51a28d48_GLOBAL__N__08322988_15_IGammaKernel_cu_cb51a28d12calc_igammacIfEET_S2_S2_) ;  /* 0x000000bc00047944 */ /* 0x000fea0003c00000 */
[----:B------:R-:W-:Y:S01]  /*2f20*/  FADD.FTZ R5, -R5, 1 ;  /* 0x3f80000005057421 */ /* 0x000fe20000010100 */
[----:B------:R-:W-:Y:S06]  /*2f30*/  BRA `(.L_x_1546) ;  /* 0x000000b800ec7947 */ /* 0x000fec0003800000 */
.L_x_1549:
        /* <DEDUP_REMOVED lines=25> */
[-C--:B------:R-:W-:Y:S01]  /*30d0*/  FMUL.FTZ R4, R4, R3.reuse ;  /* 0x0000000304047220 */ /* 0x080fe20000410000 */
[----:B--2---:R-:W-:Y:S01]  /*30e0*/  IMAD.MOV.U32 R10, RZ, RZ, 0x2abdd03b ;  /* 0x2abdd03bff0a7424 */ /* 0x004fe200078e00ff */
[----:B------:R-:W-:Y:S01]  /*30f0*/  MOV R11, 0xaa1cc4df ;  /* 0xaa1cc4df000b7802 */ /* 0x000fe20000000f00 */
[----:B------:R2:W-:Y:S01]  /*3100*/  STL.64 [R1+0x48], R8 ;  /* 0x0000480801007387 */ /* 0x0005e20000100a00 */
[----:B------:R-:W-:Y:S01]  /*3110*/  BSSY B0, `(.L_x_1572) ;  /* 0x00003db000007945 */ /* 0x000fe20003800000 */
[----:B------:R-:W-:Y:S01]  /*3120*/  FSETP.GT.FTZ.AND P0, PT, R4, 1, PT ;  /* 0x3f8000000400780b */ /* 0x000fe20003f14000 */
[----:B------:R-:W-:Y:S01]  /*3130*/  FMUL.FTZ R2, R16, R3 ;  /* 0x0000000310027220 */ /* 0x000fe20000410000 */
[----:B------:R3:W-:Y:S01]  /*3140*/  STL.64 [R1+0x68], R18 ;  /* 0x0000681201007387 */ /* 0x0007e20000100a00 */
[----:B0-----:R-:W-:Y:S01]  /*3150*/  HFMA2.MMA R12, -RZ, RZ, 0.0390625, -3.802776336669921875e-05 ;  /* 0x2900827eff0c7435 */ /* 0x001fe200000001ff */
[----:B------:R-:W-:-:S02]  /*3160*/  IMAD.MOV.U32 R13, RZ, RZ, -0x59ebe00c ;  /* 0xa6141ff4ff0d7424 */ /* 0x000fc400078e00ff */
[----:B------:R0:W-:Y:S01]  /*3170*/  STL.64 [R1+0x50], R10 ;  /* 0x0000500a01007387 */ /* 0x0001e20000100a00 */
[----:B-1----:R-:W-:Y:S01]  /*3180*/  HFMA2.MMA R15, -RZ, RZ, -0.8681640625, -0.7294921875 ;  /* 0xbaf2b9d6ff0f7435 */ /* 0x002fe200000001ff */
[----:B------:R-:W-:Y:S01]  /*3190*/  MOV R14, 0xa70e548a ;  /* 0xa70e548a000e7802 */ /* 0x000fe20000000f00 */
[----:B--2---:R-:W-:Y:S01]  /*31a0*/  HFMA2.MMA R8, -RZ, RZ, 0.1756591796875, -0.0714111328125 ;  /* 0x319fac92ff087435 */ /* 0x004fe200000001ff */
[----:B------:R-:W-:Y:S01]  /*31b0*/  IMAD.MOV.U32 R9, RZ, RZ, 0x34140796 ;  /* 0x34140796ff097424 */ /* 0x000fe200078e00ff */
[----:B------:R1:W-:Y:S01]  /*31c0*/  STL.64 [R1], R6 ;  /* 0x0000000601007387 */ /* 0x0003e20000100a00 */
[----:B---3--:R-:W-:Y:S01]  /*31d0*/  HFMA2.MMA R19, -RZ, RZ, 0.077880859375, 3.135204315185546875e-05 ;  /* 0x2cfc020eff137435 */ /* 0x008fe200000001ff */
[----:B------:R-:W-:Y:S02]  /*31e0*/  MOV R18, 0x29889f1d ;  /* 0x29889f1d00127802 */ /* 0x000fe40000000f00 */
[----:B------:R2:W-:Y:S01]  /*31f0*/  STL.64 [R1+0x58], R12 ;  /* 0x0000580c01007387 */ /* 0x0005e20000100a00 */
[----:B0-----:R-:W-:Y:S01]  /*3200*/  HFMA2.MMA R11, -RZ, RZ, 0.1968994140625, 62.5625 ;  /* 0x324d53d2ff0b7435 */ /* 0x001fe200000001ff */
[----:B------:R-:W-:-:S02]  /*3210*/  MOV R10, 0xb37711e8 ;  /* 0xb37711e8000a7802 */ /* 0x000fc40000000f00 */
[----:B------:R0:W-:Y:S04]  /*3220*/  STL.64 [R1+0x88], R8 ;  /* 0x0000880801007387 */ /* 0x0001e80000100a00 */
[----:B------:R3:W-:Y:S01]  /*3230*/  STL.64 [R1+0xa8], R18 ;  /* 0x0000a81201007387 */ /* 0x0007e20000100a00 */
[----:B-1----:R-:W-:Y:S01]  /*3240*/  HFMA2.MMA R6, -RZ, RZ, -0.1015625, 0.541015625 ;  /* 0xae803854ff067435 */ /* 0x002fe200000001ff */
[----:B------:R-:W-:Y:S02]  /*3250*/  IMAD.MOV.U32 R7, RZ, RZ, 0x2dd64a3b ;  /* 0x2dd64a3bff077424 */ /* 0x000fe400078e00ff */
[----:B------:R1:W-:Y:S01]  /*3260*/  STL.64 [R1+0x90], R10 ;  /* 0x0000900a01007387 */ /* 0x0003e20000100a00 */
[----:B--2---:R-:W-:Y:S01]  /*3270*/  IMAD.MOV.U32 R12, RZ, RZ, -0x5265b022 ;  /* 0xad9a4fdeff0c7424 */ /* 0x004fe200078e00ff */
[----:B------:R-:W-:Y:S01]  /*3280*/  MOV R13, 0xb08ab276 ;  /* 0xb08ab276000d7802 */ /* 0x000fe20000000f00 */
[----:B0-----:R-:W-:Y:S01]  /*3290*/  HFMA2.MMA R9, -RZ, RZ, -0.02960205078125, -131.5 ;  /* 0xa794d81cff097435 */ /* 0x001fe200000001ff */
[----:B------:R-:W-:Y:S01]  /*32a0*/  MOV R8, 0x28b6c54f ;  /* 0x28b6c54f00087802 */ /* 0x000fe20000000f00 */
[----:B------:R0:W-:Y:S01]  /*32b0*/  STL.64 [R1+0x60], R14 ;  /* 0x0000600e01007387 */ /* 0x0001e20000100a00 */
[----:B---3--:R-:W-:Y:S01]  /*32c0*/  HFMA2.MMA R19, -RZ, RZ, -0.11529541015625, 0.0230712890625 ;  /* 0xaf6125e8ff137435 */ /* 0x008fe200000001ff */
[----:B------:R-:W-:-:S02]  /*32d0*/  MOV R18, 0x34195641 ;  /* 0x3419564100127802 */ /* 0x000fc40000000f00 */
[----:B------:R2:W-:Y:S01]  /*32e0*/  STL.64 [R1+0x40], R6 ;  /* 0x0000400601007387 */ /* 0x0005e20000100a00 */
[----:B-1----:R-:W-:Y:S01]  /*32f0*/  IMAD.MOV.U32 R10, RZ, RZ, 0x3b877322 ;  /* 0x3b877322ff0a7424 */ /* 0x002fe200078e00ff */
[----:B------:R-:W-:Y:S02]  /*3300*/  MOV R11, 0xbb2fb934 ;  /* 0xbb2fb934000b7802 */ /* 0x000fe40000000f00 */
[----:B------:R1:W-:Y:S01]  /*3310*/  STL.64 [R1+0xc0], R8 ;  /* 0x0000c00801007387 */ /* 0x0003e20000100a00 */
[----:B0-----:R-:W-:Y:S01]  /*3320*/  HFMA2.MMA R14, -RZ, RZ, 0.123291015625, -195.25 ;  /* 0x2fe4da1aff0e7435 */ /* 0x001fe200000001ff */
[----:B------:R-:W-:Y:S02]  /*3330*/  IMAD.MOV.U32 R15, RZ, RZ, -0x5143ad7d ;  /* 0xaebc5283ff0f7424 */ /* 0x000fe400078e00ff */
[----:B------:R0:W-:Y:S01]  /*3340*/  STL.64 [R1+0xf0], R18 ;  /* 0x0000f01201007387 */ /* 0x0001e20000100a00 */
[----:B--2---:R-:W-:Y:S01]  /*3350*/  HFMA2.MMA R6, -RZ, RZ, -0.81298828125, -12.9609375 ;  /* 0xba81ca7bff067435 */ /* 0x004fe200000001ff */
[----:B------:R-:W-:-:S02]  /*3360*/  IMAD.MOV.U32 R7, RZ, RZ, 0x3957c1a2 ;  /* 0x3957c1a2ff077424 */ /* 0x000fc400078e00ff */
[----:B------:R2:W-:Y:S01]  /*3370*/  STL.64 [R1+0x98], R12 ;  /* 0x0000980c01007387 */ /* 0x0005e20000100a00 */
[----:B-1----:R-:W-:Y:S01]  /*3380*/  HFMA2.MMA R8, -RZ, RZ, -0.1478271484375, -864.5 ;  /* 0xb0bbe2c1ff087435 */ /* 0x002fe200000001ff */
[----:B------:R-:W-:Y:S02]  /*3390*/  IMAD.MOV.U32 R9, RZ, RZ, 0x2b84b13c ;  /* 0x2b84b13cff097424 */ /* 0x000fe400078e00ff */
[----:B------:R1:W-:Y:S01]  /*33a0*/  STL.64 [R1+0xc8], R10 ;  /* 0x0000c80a01007387 */ /* 0x0003e20000100a00 */
[----:B0-----:R-:W-:Y:S01]  /*33b0*/  HFMA2.MMA R18, -RZ, RZ, 0.6796875, -0.00629425048828125 ;  /* 0x39709e72ff127435 */ /* 0x001fe200000001ff */
[----:B------:R-:W-:Y:S02]  /*33c0*/  IMAD.MOV.U32 R19, RZ, RZ, -0x460a0274 ;  /* 0xb9f5fd8cff137424 */ /* 0x000fe400078e00ff */
[----:B------:R0:W-:Y:S01]  /*33d0*/  STL.64 [R1+0x100], R8 ;  /* 0x0001000801007387 */ /* 0x0001e20000100a00 */
[----:B--2---:R-:W-:Y:S01]  /*33e0*/  HFMA2.MMA R13, -RZ, RZ, 0.54541015625, -50144 ;  /* 0x385dfa1fff0d7435 */ /* 0x004fe200000001ff */
[----:B------:R-:W-:-:S02]  /*33f0*/  MOV R12, 0xb8e129f8 ;  /* 0xb8e129f8000c7802 */ /* 0x000fc40000000f00 */
[----:B------:R2:W-:Y:S01]  /*3400*/  STL.64 [R1+0xa0], R14 ;  /* 0x0000a00e01007387 */ /* 0x0005e20000100a00 */
[----:B-1----:R-:W-:Y:S01]  /*3410*/  HFMA2.MMA R11, -RZ, RZ, -0.100830078125, -0.97216796875 ;  /* 0xae74bbc7ff0b7435 */ /* 0x002fe200000001ff */
[----:B------:R-:W-:Y:S02]  /*3420*/  MOV R10, 0x2f0d882b ;  /* 0x2f0d882b000a7802 */ /* 0x000fe40000000f00 */
[----:B------:R1:W-:Y:S01]  /*3430*/  STL.64 [R1+0x70], R6 ;  /* 0x0000700601007387 */ /* 0x0003e20000100a00 */
[----:B0-----:R-:W-:Y:S01]  /*3440*/  HFMA2.MMA R9, -RZ, RZ, -0.5771484375, -0.00124835968017578125 ;  /* 0xb89e951dff097435 */ /* 0x001fe200000001ff */
[----:B------:R-:W-:Y:S02]  /*3450*/  MOV R8, 0x398c5cdb ;  /* 0x398c5cdb00087802 */ /* 0x000fe40000000f00 */
[----:B------:R0:W-:Y:S01]  /*3460*/  STL.64 [R1+0x130], R18 ;  /* 0x0001301201007387 */ /* 0x0001e20000100a00 */
[----:B--2---:R-:W-:Y:S01]  /*3470*/  IMAD.MOV.U32 R14, RZ, RZ, -0x48a9e97d ;  /* 0xb7561683ff0e7424 */ /* 0x004fe200078e00ff */
[----:B------:R-:W-:-:S02]  /*3480*/  MOV R15, 0x33130aa5 ;  /* 0x33130aa5000f7802 */ /* 0x000fc40000000f00 */
[----:B------:R2:W-:Y:S01]  /*3490*/  STL.64 [R1+0xd8], R12 ;  /* 0x0000d80c01007387 */ /* 0x0005e20000100a00 */
[----:B-1----:R-:W-:Y:S01]  /*34a0*/  IMAD.MOV.U32 R6, RZ, RZ, -0x53b19868 ;  /* 0xac4e6798ff067424 */ /* 0x002fe200078e00ff */
[----:B------:R-:W-:Y:S02]  /*34b0*/  MOV R7, 0x2b28cac0 ;  /* 0x2b28cac000077802 */ /* 0x000fe40000000f00 */
        /* <DEDUP_REMOVED lines=553> */
[----:B--2---:R-:W-:Y:S01]  /*5750*/  HFMA2.MMA R11, -RZ, RZ, -0.84814453125, 0 ;  /* 0xbac90000ff0b7435 */ /* 0x004fe200000001ff */
[----:B------:R-:W-:Y:S02]  /*5760*/  MOV R10, 0x3091fe30 ;  /* 0x3091fe30000a7802 */ /* 0x000fe40000000f00 */
[----:B------:R2:W-:Y:S01]  /*5770*/  STL.64 [R1+0x680], R6 ;  /* 0x0006800601007387 */ /* 0x0005e20000100a00 */
[----:B-1----:R-:W-:Y:S01]  /*5780*/  HFMA2.MMA R12, -RZ, RZ, -0.07666015625, -43.65625 ;  /* 0xace8d175ff0c7435 */ /* 0x002fe200000001ff */
[----:B------:R-:W-:Y:S02]  /*5790*/  IMAD.MOV.U32 R13, RZ, RZ, 0x38b0b6af ;  /* 0x38b0b6afff0d7424 */ /* 0x000fe400078e00ff */
[----:B------:R1:W-:Y:S01]  /*57a0*/  STL.64 [R1+0x6d8], R10 ;  /* 0x0006d80a01007387 */ /* 0x0003e20000100a00 */
[----:B0-----:R-:W-:Y:S01]  /*57b0*/  HFMA2.MMA R19, -RZ, RZ, 0.473876953125, 0.000475406646728515625 ;  /* 0x37950fcaff137435 */ /* 0x001fe200000001ff */
[----:B------:R-:W-:-:S02]  /*57c0*/  MOV R18, 0xb867519f ;  /* 0xb867519f00127802 */ /* 0x000fc40000000f00 */
[----:B------:R0:W-:Y:S01]  /*57d0*/  STL.64 [R1+0x688], R14 ;  /* 0x0006880e01007387 */ /* 0x0001e20000100a00 */
[----:B--2---:R-:W-:Y:S01]  /*57e0*/  HFMA2.MMA R7, -RZ, RZ, -1.349609375, 2.236328125 ;  /* 0xbd664079ff077435 */ /* 0x004fe200000001ff */
[----:B------:R-:W-:Y:S02]  /*57f0*/  MOV R6, 0x3e02b5d2 ;  /* 0x3e02b5d200067802 */ /* 0x000fe40000000f00 */
[----:B------:R2:W-:Y:S01]  /*5800*/  STL.64 [R1+0x698], R8 ;  /* 0x0006980801007387 */ /* 0x0005e20000100a00 */
[----:B-1----:R-:W-:Y:S01]  /*5810*/  HFMA2.MMA R10, -RZ, RZ, -1.8310546875, -0.73486328125 ;  /* 0xbf53b9e1ff0a7435 */ /* 0x002fe200000001ff */
[----:B------:R-:W-:Y:S02]  /*5820*/  IMAD.MOV.U32 R11, RZ, RZ, 0x3f64be03 ;  /* 0x3f64be03ff0b7424 */ /* 0x000fe400078e00ff */
[----:B------:R1:W-:Y:S01]  /*5830*/  STL.64 [R1+0x6e8], R12 ;  /* 0x0006e80c01007387 */ /* 0x0003e20000100a00 */
[----:B0-----:R-:W-:Y:S01]  /*5840*/  IMAD.MOV.U32 R14, RZ, RZ, -0x4bc3c1c1 ;  /* 0xb43c3e3fff0e7424 */ /* 0x001fe200078e00ff */
[----:B------:R-:W-:-:S02]  /*5850*/  MOV R15, 0x3c9d93f6 ;  /* 0x3c9d93f6000f7802 */ /* 0x000fc40000000f00 */
[----:B------:R0:W-:Y:S01]  /*5860*/  STL.64 [R1+0x6f0], R18 ;  /* 0x0006f01201007387 */ /* 0x0001e20000100a00 */
[----:B--2---:R-:W-:Y:S01]  /*5870*/  HFMA2.MMA R8, -RZ, RZ, -1.1162109375, 0.44384765625 ;  /* 0xbc77371aff087435 */ /* 0x004fe200000001ff */
[----:B------:R-:W-:Y:S02]  /*5880*/  IMAD.MOV.U32 R9, RZ, RZ, 0x3bbc182a ;  /* 0x3bbc182aff097424 */ /* 0x000fe400078e00ff */
[----:B------:R2:W-:Y:S01]  /*5890*/  STL.64 [R1+0x6c0], R6 ;  /* 0x0006c00601007387 */ /* 0x0005e20000100a00 */
[----:B-1----:R-:W-:Y:S01]  /*58a0*/  HFMA2.MMA R13, -RZ, RZ, -0.365234375, 0.14404296875 ;  /* 0xb5d8309cff0d7435 */ /* 0x002fe200000001ff */
[----:B------:R-:W-:Y:S02]  /*58b0*/  MOV R12, 0xbee64065 ;  /* 0xbee64065000c7802 */ /* 0x000fe40000000f00 */
[----:B------:R1:W-:Y:S01]  /*58c0*/  STL.64 [R1+0x6c8], R14 ;  /* 0x0006c80e01007387 */ /* 0x0003e20000100a00 */
[----:B0-----:R-:W-:Y:S01]  /*58d0*/  IMAD.MOV.U32 R18, RZ, RZ, 0x3e44f8f2 ;  /* 0x3e44f8f2ff127424 */ /* 0x001fe200078e00ff */
[----:B------:R-:W-:-:S02]  /*58e0*/  MOV R19, 0xbe29f5e1 ;  /* 0xbe29f5e100137802 */ /* 0x000fc40000000f00 */
[----:B------:R0:W-:Y:S01]  /*58f0*/  STL.64 [R1+0x718], R10 ;  /* 0x0007180a01007387 */ /* 0x0001e20000100a00 */
[----:B--2---:R-:W-:Y:S01]  /*5900*/  IMAD.MOV.U32 R6, RZ, RZ, 0x292edd8c ;  /* 0x292edd8cff067424 */ /* 0x004fe200078e00ff */
[----:B------:R-:W-:Y:S02]  /*5910*/  MOV R7, 0xb66d3d31 ;  /* 0xb66d3d3100077802 */ /* 0x000fe40000000f00 */
[----:B------:R2:W-:Y:S01]  /*5920*/  STL.64 [R1+0x6d0], R8 ;  /* 0x0006d00801007387 */ /* 0x0005e20000100a00 */
[----:B-1----:R-:W-:Y:S01]  /*5930*/  HFMA2.MMA R14, -RZ, RZ, 0.37939453125, -1.3037109375 ;  /* 0x3612bd37ff0e7435 */ /* 0x002fe200000001ff */
[----:B------:R-:W-:Y:S02]  /*5940*/  IMAD.MOV.U32 R15, RZ, RZ, -0x4acca68f ;  /* 0xb5335971ff0f7424 */ /* 0x000fe400078e00ff */
[----:B------:R1:W-:Y:S01]  /*5950*/  STL.64 [R1+0x720], R12 ;  /* 0x0007200c01007387 */ /* 0x0003e20000100a00 */
[----:B0-----:R-:W-:Y:S01]  /*5960*/  HFMA2.MMA R11, -RZ, RZ, 0.057769775390625, -50528 ;  /* 0x2b65fa2bff0b7435 */ /* 0x001fe200000001ff */
[----:B------:R-:W-:-:S02]  /*5970*/  MOV R10, 0x39ba53bc ;  /* 0x39ba53bc000a7802 */ /* 0x000fc40000000f00 */
[----:B------:R0:W-:Y:S01]  /*5980*/  STL.64 [R1+0x728], R18 ;  /* 0x0007281201007387 */ /* 0x0001e20000100a00 */
[----:B--2---:R-:W-:Y:S01]  /*5990*/  IMAD.MOV.U32 R8, RZ, RZ, 0x3f885f7f ;  /* 0x3f885f7fff087424 */ /* 0x004fe200078e00ff */
[----:B------:R-:W-:Y:S02]  /*59a0*/  MOV R9, 0x3944bb29 ;  /* 0x3944bb2900097802 */ /* 0x000fe40000000f00 */
[----:B------:R2:W-:Y:S01]  /*59b0*/  STL.64 [R1+0x648], R20 ;  /* 0x0006481401007387 */ /* 0x0005e20000100a00 */
[----:B-1----:R-:W-:-:S03]  /*59c0*/  HFMA2.MMA R12, -RZ, RZ, -0.47021484375, -4.7028064727783203125e-05 ;  /* 0xb7868315ff0c7435 */ /* 0x002fc600000001ff */
[----:B------:R1:W-:Y:S01]  /*59d0*/  STL.64 [R1+0x6f8], R6 ;  /* 0x0006f80601007387 */ /* 0x0003e20000100a00 */
[----:B------:R-:W-:Y:S01]  /*59e0*/  IMAD.MOV.U32 R13, RZ, RZ, 0x2860a0bf ;  /* 0x2860a0bfff0d7424 */ /* 0x000fe200078e00ff */
[----:B0-----:R-:W-:Y:S01]  /*59f0*/  HFMA2.MMA R19, -RZ, RZ, 1.9580078125, 308.25 ;  /* 0x3fd55cd1ff137435 */ /* 0x001fe200000001ff */
[----:B------:R-:W-:Y:S01]  /*5a00*/  MOV R18, 0x365283b7 ;  /* 0x365283b700127802 */ /* 0x000fe20000000f00 */
[----:B------:R0:W-:Y:S01]  /*5a10*/  STL.64 [R1+0x700], R14 ;  /* 0x0007000e01007387 */ /* 0x0001e20000100a00 */
[----:B--2---:R-:W-:Y:S01]  /*5a20*/  HFMA2.MMA R21, -RZ, RZ, -0.38671875, 1.546875 ;  /* 0xb6303e30ff157435 */ /* 0x004fe200000001ff */
[----:B------:R-:W-:Y:S02]  /*5a30*/  MOV R20, 0x368d5ef3 ;  /* 0x368d5ef300147802 */ /* 0x000fe40000000f00 */
[----:B------:R2:W-:Y:S01]  /*5a40*/  STL.64 [R1+0x750], R10 ;  /* 0x0007500a01007387 */ /* 0x0005e20000100a00 */
[----:B-1----:R-:W-:Y:S01]  /*5a50*/  HFMA2.MMA R7, -RZ, RZ, 1.12890625, -13600 ;  /* 0x3c84f2a4ff077435 */ /* 0x002fe200000001ff */
[----:B------:R-:W-:-:S02]  /*5a60*/  MOV R6, 0xbcafe000 ;  /* 0xbcafe00000067802 */ /* 0x000fc40000000f00 */
[----:B------:R1:W-:Y:S01]  /*5a70*/  STL.64 [R1+0x710], R8 ;  /* 0x0007100801007387 */ /* 0x0003e20000100a00 */
[----:B0-----:R-:W-:Y:S01]  /*5a80*/  IMAD.MOV.U32 R14, RZ, RZ, -0x443c0f77 ;  /* 0xbbc3f089ff0e7424 */ /* 0x001fe200078e00ff */
[----:B------:R-:W-:Y:S02]  /*5a90*/  MOV R15, 0xaef836cd ;  /* 0xaef836cd000f7802 */ /* 0x000fe40000000f00 */
[----:B------:R0:W-:Y:S01]  /*5aa0*/  STL.64 [R1+0x670], R22 ;  /* 0x0006701601007387 */ /* 0x0001e20000100a00 */
[----:B--2---:R-:W-:Y:S01]  /*5ab0*/  HFMA2.MMA R10, -RZ, RZ, 0.355224609375, -8.9824199676513671875e-05 ;  /* 0x35af85e3ff0a7435 */ /* 0x004fe200000001ff */
[----:B------:R-:W-:Y:S02]  /*5ac0*/  IMAD.MOV.U32 R11, RZ, RZ, -0x417c17f8 ;  /* 0xbe83e808ff0b7424 */ /* 0x000fe400078e00ff */
[----:B------:R2:W-:Y:S01]  /*5ad0*/  STL.64 [R1+0x760], R12 ;  /* 0x0007600c01007387 */ /* 0x0005e20000100a00 */
[----:B-1----:R-:W-:-:S03]  /*5ae0*/  HFMA2.MMA R8, -RZ, RZ, 0.8466796875, -22.078125 ;  /* 0x3ac6cd85ff087435 */ /* 0x002fc600000001ff */
[----:B------:R1:W-:Y:S01]  /*5af0*/  STL.64 [R1+0x768], R18 ;  /* 0x0007681201007387 */ /* 0x0003e20000100a00 */
[----:B------:R-:W-:Y:S01]  /*5b00*/  IMAD.MOV.U32 R9, RZ, RZ, -0x4576a78a ;  /* 0xba895876ff097424 */ /* 0x000fe200078e00ff */
[----:B0-----:R-:W-:Y:S02]  /*5b10*/  HFMA2.MMA R22, -RZ, RZ, 0.5068359375, -4.30859375 ;  /* 0x380ec44fff167435 */ /* 0x001fe400000001ff */
[----:B------:R0:W-:Y:S01]  /*5b20*/  STL.64 [R1+0x690], R20 ;  /* 0x0006901401007387 */ /* 0x0001e20000100a00 */
[----:B------:R-:W-:Y:S01]  /*5b30*/  IMAD.MOV.U32 R23, RZ, RZ, -0x41f2d92f ;  /* 0xbe0d26d1ff177424 */ /* 0x000fe200078e00ff */
[----:B--2---:R-:W-:Y:S02]  /*5b40*/  HFMA2.MMA R13, -RZ, RZ, -1.4169921875, 13232 ;  /* 0xbdab7276ff0d7435 */ /* 0x004fe400000001ff */
[----:B------:R2:W-:Y:S01]  /*5b50*/  STL.64 [R1+0x738], R6 ;  /* 0x0007380601007387 */ /* 0x0005e20000100a00 */
[----:B------:R-:W-:Y:S01]  /*5b60*/  MOV R12, 0x3e580a4b ;  /* 0x3e580a4b000c7802 */ /* 0x000fe20000000f00 */
[----:B-1----:R-:W-:Y:S01]  /*5b70*/  IMAD.MOV.U32 R18, RZ, RZ, -0x4dfa223c ;  /* 0xb205ddc4ff127424 */ /* 0x002fe200078e00ff */
[----:B------:R-:W-:Y:S01]  /*5b80*/  MOV R19, 0x3cc6cd86 ;  /* 0x3cc6cd8600137802 */ /* 0x000fe20000000f00 */
[----:B------:R1:W-:Y:S01]  /*5b90*/  STL.64 [R1+0x740], R14 ;  /* 0x0007400e01007387 */ /* 0x0003e20000100a00 */
[----:B0-----:R-:W-:Y:S01]  /*5ba0*/  IMAD.MOV.U32 R20, RZ, RZ, 0x3a8dcf9e ;  /* 0x3a8dcf9eff147424 */ /* 0x001fe200078e00ff */
[----:B------:R-:W-:-:S02]  /*5bb0*/  MOV R21, 0xb9c3f089 ;  /* 0xb9c3f08900157802 */ /* 0x000fc40000000f00 */
[----:B------:R0:W-:Y:S01]  /*5bc0*/  STL.64 [R1+0x790], R10 ;  /* 0x0007900a01007387 */ /* 0x0001e20000100a00 */
[----:B--2---:R-:W-:Y:S01]  /*5bd0*/  IMAD.MOV.U32 R6, RZ, RZ, 0x3deeafd0 ;  /* 0x3deeafd0ff067424 */ /* 0x004fe200078e00ff */
[----:B------:R-:W-:Y:S02]  /*5be0*/  MOV R7, 0xc0550bb4 ;  /* 0xc0550bb400077802 */ /* 0x000fe40000000f00 */
[----:B------:R2:W-:Y:S01]  /*5bf0*/  STL.64 [R1+0x748], R8 ;  /* 0x0007480801007387 */ /* 0x0005e20000100a00 */
[----:B-1----:R-:W-:Y:S01]  /*5c00*/  HFMA2.MMA R14, -RZ, RZ, 2.279296875, 6.03199005126953125e-05 ;  /* 0x408f03f4ff0e7435 */ /* 0x002fe200000001ff */
[----:B------:R-:W-:Y:S02]  /*5c10*/  IMAD.MOV.U32 R15, RZ, RZ, -0x3fd357bf ;  /* 0xc02ca841ff0f7424 */ /* 0x000fe400078e00ff */
[----:B------:R1:W-:Y:S01]  /*5c20*/  STL.64 [R1+0x7a0], R18 ;  /* 0x0007a01201007387 */ /* 0x0003e20000100a00 */
[----:B0-----:R-:W-:Y:S01]  /*5c30*/  HFMA2.MMA R11, -RZ, RZ, 0.468505859375, 37952 ;  /* 0x377f78a2ff0b7435 */ /* 0x001fe200000001ff */
[----:B------:R-:W-:-:S02]  /*5c40*/  MOV R10, 0xb84a1be1 ;  /* 0xb84a1be1000a7802 */ /* 0x000fc40000000f00 */
[----:B------:R0:W-:Y:S01]  /*5c50*/  STL.64 [R1+0x6b8], R22 ;  /* 0x0006b81601007387 */ /* 0x0001e20000100a00 */
[----:B--2---:R-:W-:Y:S01]  /*5c60*/  IMAD.MOV.U32 R8, RZ, RZ, -0x4040cb49 ;  /* 0xbfbf34b7ff087424 */ /* 0x004fe200078e00ff */
[----:B------:R-:W-:Y:S02]  /*5c70*/  MOV R9, 0x3f30567c ;  /* 0x3f30567c00097802 */ /* 0x000fe40000000f00 */
[----:B------:R2:W-:Y:S01]  /*5c80*/  STL.64 [R1+0x6e0], R20 ;  /* 0x0006e01401007387 */ /* 0x0005e20000100a00 */
[----:B-1----:R-:W-:-:S03]  /*5c90*/  HFMA2.MMA R19, -RZ, RZ, -2.576171875, 24.15625 ;  /* 0xc1274e0aff137435 */ /* 0x002fc600000001ff */
[----:B------:R1:W-:Y:S01]  /*5ca0*/  STL.64 [R1+0x770], R6 ;  /* 0x0007700601007387 */ /* 0x0003e20000100a00 */
[----:B------:R-:W-:-:S03]  /*5cb0*/  MOV R18, 0x4113bbe2 ;  /* 0x4113bbe200127802 */ /* 0x000fc60000000f00 */
[----:B------:R3:W-:Y:S01]  /*5cc0*/  STL.64 [R1+0x798], R12 ;  /* 0x0007980c01007387 */ /* 0x0007e20000100a00 */
[----:B0-----:R-:W-:Y:S01]  /*5cd0*/  HFMA2.MMA R23, -RZ, RZ, -1.923828125, 0.025543212890625 ;  /* 0xbfb2268aff177435 */ /* 0x001fe200000001ff */
[----:B------:R-:W-:Y:S01]  /*5ce0*/  MOV R22, 0x3f39715e ;  /* 0x3f39715e00167802 */ /* 0x000fe20000000f00 */
[----:B--2---:R-:W-:Y:S01]  /*5cf0*/  HFMA2.MMA R20, -RZ, RZ, 1.3876953125, 0.000747203826904296875 ;  /* 0x3d8d121fff147435 */ /* 0x004fe200000001ff */
[----:B------:R0:W-:Y:S01]  /*5d00*/  STL.64 [R1+0x778], R14 ;  /* 0x0007780e01007387 */ /* 0x0001e20000100a00 */
[----:B------:R-:W-:Y:S01]  /*5d10*/  IMAD.MOV.U32 R21, RZ, RZ, 0x326ef93b ;  /* 0x326ef93bff157424 */ /* 0x000fe200078e00ff */
[----:B-1----:R-:W-:Y:S01]  /*5d20*/  HFMA2.MMA R7, -RZ, RZ, -0.84912109375, -587 ;  /* 0xbacbe096ff077435 */ /* 0x002fe200000001ff */
[----:B------:R-:W-:Y:S01]  /*5d30*/  MOV R6, 0x2e596624 ;  /* 0x2e59662400067802 */ /* 0x000fe20000000f00 */
[----:B------:R1:W-:Y:S01]  /*5d40*/  STL.64 [R1+0x788], R8 ;  /* 0x0007880801007387 */ /* 0x0003e20000100a00 */
[----:B---3--:R-:W-:Y:S01]  /*5d50*/  HFMA2.MMA R12, -RZ, RZ, -2.5859375, -0.0101165771484375 ;  /* 0xc12ca12eff0c7435 */ /* 0x008fe200000001ff */
[----:B------:R-:W-:-:S02]  /*5d60*/  IMAD.MOV.U32 R13, RZ, RZ, -0x4543e1d3 ;  /* 0xbabc1e2dff0d7424 */ /* 0x000fc400078e00ff */
[----:B------:R2:W-:Y:S01]  /*5d70*/  STL.64 [R1+0x7c8], R10 ;  /* 0x0007c80a01007387 */ /* 0x0005e20000100a00 */
[----:B0-----:R-:W-:Y:S01]  /*5d80*/  IMAD.MOV.U32 R14, RZ, RZ, 0x3a8a6d7f ;  /* 0x3a8a6d7fff0e7424 */ /* 0x001fe200078e00ff */
[----:B------:R-:W-:Y:S02]  /*5d90*/  MOV R15, 0xb9b8f43c ;  /* 0xb9b8f43c000f7802 */ /* 0x000fe40000000f00 */
[----:B------:R0:W-:Y:S01]  /*5da0*/  STL.64 [R1+0x7e0], R18 ;  /* 0x0007e01201007387 */ /* 0x0001e20000100a00 */
[----:B-1----:R-:W-:Y:S01]  /*5db0*/  HFMA2.MMA R8, -RZ, RZ, 0.045440673828125, 4296 ;  /* 0x29d16c32ff087435 */ /* 0x002fe200000001ff */
[----:B------:R-:W-:Y:S02]  /*5dc0*/  IMAD.MOV.U32 R9, RZ, RZ, 0x389de2c9 ;  /* 0x389de2c9ff097424 */ /* 0x000fe400078e00ff */
[----:B------:R1:W-:Y:S01]  /*5dd0*/  STL.64 [R1+0x708], R22 ;  /* 0x0007081601007387 */ /* 0x0003e20000100a00 */
[----:B--2---:R-:W-:Y:S01]  /*5de0*/  HFMA2.MMA R10, -RZ, RZ, 1.4541015625, -0.0060577392578125 ;  /* 0x3dd19e34ff0a7435 */ /* 0x004fe200000001ff */
[----:B------:R-:W-:-:S02]  /*5df0*/  IMAD.MOV.U32 R11, RZ, RZ, 0x3067cdc6 ;  /* 0x3067cdc6ff0b7424 */ /* 0x000fc400078e00ff */
[----:B------:R2:W-:Y:S01]  /*5e00*/  STL.64 [R1+0x730], R20 ;  /* 0x0007301401007387 */ /* 0x0005e20000100a00 */
[----:B0-----:R-:W-:Y:S01]  /*5e10*/  IMAD.MOV.U32 R18, RZ, RZ, -0x4418ceb5 ;  /* 0xbbe7314bff127424 */ /* 0x001fe200078e00ff */
[----:B------:R-:W-:Y:S02]  /*5e20*/  MOV R19, 0x2c0887f7 ;  /* 0x2c0887f700137802 */ /* 0x000fe40000000f00 */
[----:B------:R0:W-:Y:S01]  /*5e30*/  STL.64 [R1+0x7b0], R6 ;  /* 0x0007b00601007387 */ /* 0x0001e20000100a00 */
[----:B-1----:R-:W-:-:S03]  /*5e40*/  IMAD.MOV.U32 R22, RZ, RZ, -0x475ce5ee ;  /* 0xb8a31a12ff167424 */ /* 0x002fc600078e00ff */
[----:B------:R1:W-:Y:S01]  /*5e50*/  STL.64 [R1+0x7b8], R14 ;  /* 0x0007b80e01007387 */ /* 0x0003e20000100a00 */
[----:B------:R-:W-:Y:S01]  /*5e60*/  MOV R23, 0x3852efff ;  /* 0x3852efff00177802 */ /* 0x000fe20000000f00 */
[----:B--2---:R-:W-:Y:S02]  /*5e70*/  HFMA2.MMA R21, -RZ, RZ, 1.94140625, -55168 ;  /* 0x3fc4fabcff157435 */ /* 0x004fe400000001ff */
[----:B------:R2:W-:Y:S01]  /*5e80*/  STL.64 [R1+0x7d8], R12 ;  /* 0x0007d80c01007387 */ /* 0x0005e20000100a00 */
[----:B------:R-:W-:Y:S01]  /*5e90*/  MOV R20, 0xb9885993 ;  /* 0xb988599300147802 */ /* 0x000fe20000000f00 */
[----:B0-----:R-:W-:Y:S01]  /*5ea0*/  IMAD.MOV.U32 R6, RZ, RZ, 0x40b05672 ;  /* 0x40b05672ff067424 */ /* 0x001fe200078e00ff */
[----:B------:R-:W-:Y:S01]  /*5eb0*/  MOV R7, 0x3749bc93 ;  /* 0x3749bc9300077802 */ /* 0x000fe20000000f00 */
[----:B------:R0:W-:Y:S01]  /*5ec0*/  STL.64 [R1+0x7c0], R8 ;  /* 0x0007c00801007387 */ /* 0x0001e20000100a00 */
[----:B-1----:R-:W-:Y:S01]  /*5ed0*/  HFMA2.MMA R14, -RZ, RZ, -2.0703125, -772.5 ;  /* 0xc024e209ff0e7435 */ /* 0x002fe200000001ff */
[----:B------:R-:W-:-:S02]  /*5ee0*/  IMAD.MOV.U32 R15, RZ, RZ, 0x40148713 ;  /* 0x40148713ff0f7424 */ /* 0x000fc400078e00ff */
[----:B------:R1:W-:Y:S01]  /*5ef0*/  STL.64 [R1+0x808], R10 ;  /* 0x0008080a01007387 */ /* 0x0003e20000100a00 */
[----:B--2---:R-:W-:Y:S01]  /*5f00*/  HFMA2.MMA R13, -RZ, RZ, 1.16015625, 771.5 ;  /* 0x3ca46207ff0d7435 */ /* 0x004fe200000001ff */
[----:B------:R-:W-:Y:S02]  /*5f10*/  MOV R12, 0xbce55ca9 ;  /* 0xbce55ca9000c7802 */ /* 0x000fe40000000f00 */
[----:B------:R2:W-:Y:S01]  /*5f20*/  STL.64 [R1+0x818], R18 ;  /* 0x0008181201007387 */ /* 0x0005e20000100a00 */
[----:B0-----:R-:W-:Y:S01]  /*5f30*/  IMAD.MOV.U32 R8, RZ, RZ, 0x3eadf3d5 ;  /* 0x3eadf3d5ff087424 */ /* 0x001fe200078e00ff */
[----:B------:R-:W-:Y:S02]  /*5f40*/  MOV R9, 0xbe88cf1e ;  /* 0xbe88cf1e00097802 */ /* 0x000fe40000000f00 */
[----:B------:R0:W-:Y:S01]  /*5f50*/  STL.64 [R1+0x758], R22 ;  /* 0x0007581601007387 */ /* 0x0001e20000100a00 */
[----:B-1----:R-:W-:Y:S01]  /*5f60*/  HFMA2.MMA R11, -RZ, RZ, 3.0078125, 0.99951171875 ;  /* 0x42043bffff0b7435 */ /* 0x002fe200000001ff */
[----:B------:R-:W-:-:S02]  /*5f70*/  MOV R10, 0xc251316e ;  /* 0xc251316e000a7802 */ /* 0x000fc40000000f00 */
[----:B------:R1:W-:Y:S01]  /*5f80*/  STL.64 [R1+0x7e8], R6 ;  /* 0x0007e80601007387 */ /* 0x0003e20000100a00 */
[----:B--2---:R-:W-:Y:S01]  /*5f90*/  HFMA2.MMA R19, -RZ, RZ, 2.25390625, 28240 ;  /* 0x408276e5ff137435 */ /* 0x004fe200000001ff */
[----:B------:R-:W-:Y:S02]  /*5fa0*/  MOV R18, 0xb74d552d ;  /* 0xb74d552d00127802 */ /* 0x000fe40000000f00 */
[----:B------:R2:W-:Y:S01]  /*5fb0*/  STL.64 [R1+0x780], R20 ;  /* 0x0007801401007387 */ /* 0x0005e20000100a00 */
[----:B0-----:R-:W-:-:S03]  /*5fc0*/  HFMA2.MMA R22, -RZ, RZ, -1.1416015625, -6136 ;  /* 0xbc91edfeff167435 */ /* 0x001fc600000001ff */
[----:B------:R0:W-:Y:S01]  /*5fd0*/  STL.64 [R1+0x7f0], R14 ;  /* 0x0007f00e01007387 */ /* 0x0001e20000100a00 */
[----:B------:R-:W-:Y:S01]  /*5fe0*/  IMAD.MOV.U32 R23, RZ, RZ, 0x3bd19e34 ;  /* 0x3bd19e34ff177424 */ /* 0x000fe200078e00ff */
[----:B-1----:R-:W-:Y:S02]  /*5ff0*/  HFMA2.MMA R7, -RZ, RZ, -0.09967041015625, -0.000908374786376953125 ;  /* 0xae619371ff077435 */ /* 0x002fe400000001ff */
[----:B------:R1:W-:Y:S01]  /*6000*/  STL.64 [R1+0x810], R12 ;  /* 0x0008100c01007387 */ /* 0x0003e20000100a00 */
[----:B------:R-:W-:Y:S01]  /*6010*/  MOV R6, 0x39bf9a7a ;  /* 0x39bf9a7a00067802 */ /* 0x000fe20000000f00 */
[----:B--2---:R-:W-:Y:S01]  /*6020*/  IMAD.MOV.U32 R20, RZ, RZ, -0x3f2c328c ;  /* 0xc0d3cd74ff147424 */ /* 0x004fe200078e00ff */
[----:B------:R-:W-:Y:S01]  /*6030*/  MOV R21, 0x41565e26 ;  /* 0x41565e2600157802 */ /* 0x000fe20000000f00 */
[----:B------:R2:W-:Y:S01]  /*6040*/  STL.64 [R1+0x800], R8 ;  /* 0x0008000801007387 */ /* 0x0005e20000100a00 */
[----:B0-----:R-:W-:Y:S01]  /*6050*/  IMAD.MOV.U32 R14, RZ, RZ, -0x475fe738 ;  /* 0xb8a018c8ff0e7424 */ /* 0x001fe200078e00ff */
[----:B------:R-:W-:-:S02]  /*6060*/  MOV R15, 0xc188e6d2 ;  /* 0xc188e6d2000f7802 */ /* 0x000fc40000000f00 */
[----:B------:R0:W-:Y:S01]  /*6070*/  STL.64 [R1+0x840], R10 ;  /* 0x0008400a01007387 */ /* 0x0001e20000100a00 */
[----:B-1----:R-:W-:Y:S01]  /*6080*/  HFMA2.MMA R12, -RZ, RZ, 2.826171875, 0.0019626617431640625 ;  /* 0x41a71805ff0c7435 */ /* 0x002fe200000001ff */
[----:B------:R-:W-:Y:S02]  /*6090*/  IMAD.MOV.U32 R13, RZ, RZ, -0x3edf44cc ;  /* 0xc120bb34ff0d7424 */ /* 0x000fe400078e00ff */
[----:B------:R1:W-:Y:S01]  /*60a0*/  STL.64 [R1+0x858], R18 ;  /* 0x0008581201007387 */ /* 0x0003e20000100a00 */
[----:B--2---:R-:W-:Y:S01]  /*60b0*/  HFMA2.MMA R8, -RZ, RZ, -1.8896484375, 26704 ;  /* 0xbf8f7685ff087435 */ /* 0x004fe200000001ff */
[----:B------:R-:W-:Y:S02]  /*60c0*/  IMAD.MOV.U32 R9, RZ, RZ, 0x42148722 ;  /* 0x42148722ff097424 */ /* 0x000fe400078e00ff */
[----:B------:R2:W-:Y:S01]  /*60d0*/  STL.64 [R1+0x7a8], R22 ;  /* 0x0007a81601007387 */ /* 0x0005e20000100a00 */
[----:B0-----:R-:W-:-:S03]  /*60e0*/  HFMA2.MMA R10, -RZ, RZ, -1.185546875, -0.0413818359375 ;  /* 0xbcbea94cff0a7435 */ /* 0x001fc600000001ff */
[----:B------:R0:W-:Y:S01]  /*60f0*/  STL.64 [R1+0x7d0], R20 ;  /* 0x0007d01401007387 */ /* 0x0001e20000100a00 */
[----:B------:R-:W-:Y:S02]  /*6100*/  IMAD.MOV.U32 R11, RZ, RZ, 0x3c03ba34 ;  /* 0x3c03ba34ff0b7424 */ /* 0x000fe400078e00ff */
[----:B-1----:R-:W-:Y:S01]  /*6110*/  IMAD.MOV.U32 R18, RZ, RZ, 0x3a9eb4a8 ;  /* 0x3a9eb4a8ff127424 */ /* 0x002fe200078e00ff */
[----:B------:R-:W-:Y:S01]  /*6120*/  MOV R19, 0xb9cefd15 ;  /* 0xb9cefd1500137802 */ /* 0x000fe20000000f00 */
[----:B------:R1:W-:Y:S01]  /*6130*/  STL.64 [R1+0x828], R6 ;  /* 0x0008280601007387 */ /* 0x0003e20000100a00 */
[----:B--2---:R-:W-:-:S03]  /*6140*/  HFMA2.MMA R23, -RZ, RZ, -0.2454833984375, 0.384765625 ;  /* 0xb3db3628ff177435 */ /* 0x004fc600000001ff */
[----:B------:R2:W-:Y:S01]  /*6150*/  STL.64 [R1+0x830], R14 ;  /* 0x0008300e01007387 */ /* 0x0005e20000100a00 */
[----:B------:R-:W-:Y:S01]  /*6160*/  MOV R22, 0xbf8095d8 ;  /* 0xbf8095d800167802 */ /* 0x000fe20000000f00 */
[----:B0-----:R-:W-:Y:S02]  /*6170*/  HFMA2.MMA R20, -RZ, RZ, 0.85595703125, 0.00191211700439453125 ;  /* 0x3ad917d5ff147435 */ /* 0x001fe400000001ff */
[----:B------:R0:W-:Y:S01]  /*6180*/  STL.64 [R1+0x850], R12 ;  /* 0x0008500c01007387 */ /* 0x0001e20000100a00 */
[----:B------:R-:W-:Y:S02]  /*6190*/  IMAD.MOV.U32 R21, RZ, RZ, -0x456ebbf7 ;  /* 0xba914409ff157424 */ /* 0x000fe400078e00ff */
[----:B-1----:R-:W-:Y:S01]  /*61a0*/  IMAD.MOV.U32 R6, RZ, RZ, -0x3fa1af6f ;  /* 0xc05e5091ff067424 */ /* 0x002fe200078e00ff */
[----:B------:R-:W-:Y:S01]  /*61b0*/  MOV R7, 0x3fb76a6c ;  /* 0x3fb76a6c00077802 */ /* 0x000fe20000000f00 */
[----:B------:R1:W-:Y:S01]  /*61c0*/  STL.64 [R1+0x838], R8 ;  /* 0x0008380801007387 */ /* 0x0003e20000100a00 */
[----:B--2---:R-:W-:Y:S01]  /*61d0*/  HFMA2.MMA R14, -RZ, RZ, 0.2374267578125, 1.6318359375 ;  /* 0x33993e87ff0e7435 */ /* 0x004fe200000001ff */
[----:B------:R-:W-:-:S02]  /*61e0*/  IMAD.MOV.U32 R15, RZ, RZ, -0x411aa357 ;  /* 0xbee55ca9ff0f7424 */ /* 0x000fc400078e00ff */
[----:B------:R2:W-:Y:S01]  /*61f0*/  STL.64 [R1+0x890], R18 ;  /* 0x0008901201007387 */ /* 0x0005e20000100a00 */
[----:B0-----:R-:W-:Y:S01]  /*6200*/  HFMA2.MMA R13, -RZ, RZ, -0.8671875, 0.02020263671875 ;  /* 0xbaf0252cff0d7435 */ /* 0x001fe200000001ff */
[----:B------:R-:W-:Y:S02]  /*6210*/  MOV R12, 0xb0a1e056 ;  /* 0xb0a1e056000c7802 */ /* 0x000fe40000000f00 */
[----:B------:R0:W-:Y:S01]  /*6220*/  STL.64 [R1+0x860], R6 ;  /* 0x0008600601007387 */ /* 0x0001e20000100a00 */
[----:B-1----:R-:W-:Y:S01]  /*6230*/  IMAD.MOV.U32 R8, RZ, RZ, -0x5060d352 ;  /* 0xaf9f2caeff087424 */ /* 0x002fe200078e00ff */
[----:B------:R-:W-:Y:S02]  /*6240*/  MOV R9, 0x3d07aee5 ;  /* 0x3d07aee500097802 */ /* 0x000fe40000000f00 */
[----:B------:R1:W-:Y:S01]  /*6250*/  STL.64 [R1+0x880], R10 ;  /* 0x0008800a01007387 */ /* 0x0003e20000100a00 */
[----:B--2---:R-:W-:Y:S01]  /*6260*/  HFMA2.MMA R19, -RZ, RZ, -0.177001953125, 0.003421783447265625 ;  /* 0xb1aa1b02ff137435 */ /* 0x004fe200000001ff */
[----:B------:R-:W-:-:S02]  /*6270*/  MOV R18, 0xc0020bba ;  /* 0xc0020bba00127802 */ /* 0x000fc40000000f00 */
[----:B------:R2:W-:Y:S01]  /*6280*/  STL.64 [R1+0x7f8], R22 ;  /* 0x0007f81601007387 */ /* 0x0005e20000100a00 */
[----:B0-----:R-:W-:Y:S01]  /*6290*/  HFMA2.MMA R7, -RZ, RZ, 1.09375, 130.875 ;  /* 0x3c605817ff077435 */ /* 0x001fe200000001ff */
[----:B------:R-:W-:Y:S02]  /*62a0*/  MOV R6, 0x430437bf ;  /* 0x430437bf00067802 */ /* 0x000fe40000000f00 */
[----:B------:R0:W-:Y:S01]  /*62b0*/  STL.64 [R1+0x820], R20 ;  /* 0x0008201401007387 */ /* 0x0001e20000100a00 */
[----:B-1----:R-:W-:-:S03]  /*62c0*/  HFMA2.MMA R11, -RZ, RZ, -3.046875, -118.1875 ;  /* 0xc218d763ff0b7435 */ /* 0x002fc600000001ff */
[----:B------:R1:W-:Y:S01]  /*62d0*/  STL.64 [R1+0x868], R14 ;  /* 0x0008680e01007387 */ /* 0x0003e20000100a00 */
[----:B------:R-:W-:Y:S01]  /*62e0*/  MOV R10, 0x4223149e ;  /* 0x4223149e000a7802 */ /* 0x000fe20000000f00 */
[----:B--2---:R-:W-:Y:S01]  /*62f0*/  IMAD.MOV.U32 R22, RZ, RZ, 0x3b2278e6 ;  /* 0x3b2278e6ff167424 */ /* 0x004fe200078e00ff */
[----:B------:R-:W-:Y:S01]  /*6300*/  MOV R23, 0xc1a4e31c ;  /* 0xc1a4e31c00177802 */ /* 0x000fe20000000f00 */
[----:B------:R2:W-:Y:S01]  /*6310*/  STL.64 [R1+0x878], R8 ;  /* 0x0008780801007387 */ /* 0x0005e20000100a00 */
[----:B0-----:R-:W-:Y:S01]  /*6320*/  HFMA2.MMA R21, -RZ, RZ, -1.501953125, 0.0002357959747314453125 ;  /* 0xbe020bbaff157435 */ /* 0x001fe200000001ff */
[----:B------:R-:W-:Y:S02]  /*6330*/  MOV R20, 0x3eaea827 ;  /* 0x3eaea82700147802 */ /* 0x000fe40000000f00 */
[----:B------:R0:W-:Y:S01]  /*6340*/  STL.64 [R1+0x888], R12 ;  /* 0x0008880c01007387 */ /* 0x0001e20000100a00 */
[----:B-1----:R-:W-:Y:S01]  /*6350*/  IMAD.MOV.U32 R14, RZ, RZ, -0x3d08ab89 ;  /* 0xc2f75477ff0e7424 */ /* 0x002fe200078e00ff */
[----:B------:R-:W-:-:S02]  /*6360*/  MOV R15, 0x431234f7 ;  /* 0x431234f7000f7802 */ /* 0x000fc40000000f00 */
[----:B------:R1:W-:Y:S01]  /*6370*/  STL.64 [R1+0x8d0], R18 ;  /* 0x0008d01201007387 */ /* 0x0003e20000100a00 */
[----:B--2---:R-:W-:Y:S01]  /*6380*/  HFMA2.MMA R8, -RZ, RZ, -3.3125, -0.8974609375 ;  /* 0xc2a0bb2eff087435 */ /* 0x004fe200000001ff */
[----:B------:R-:W-:Y:S02]  /*6390*/  IMAD.MOV.U32 R9, RZ, RZ, -0x4713dd22 ;  /* 0xb8ec22deff097424 */ /* 0x000fe400078e00ff */
[----:B------:R2:W-:Y:S01]  /*63a0*/  STL.64 [R1+0x848], R22 ;  /* 0x0008481601007387 */ /* 0x0005e20000100a00 */
[----:B0-----:R-:W-:Y:S01]  /*63b0*/  HFMA2.MMA R12, -RZ, RZ, -2.390625, -0.15869140625 ;  /* 0xc0c8b114ff0c7435 */ /* 0x001fe200000001ff */
[----:B------:R-:W-:Y:S02]  /*63c0*/  IMAD.MOV.U32 R13, RZ, RZ, 0x40a3bda5 ;  /* 0x40a3bda5ff0d7424 */ /* 0x000fe400078e00ff */
[----:B------:R0:W-:Y:S01]  /*63d0*/  STL.64 [R1+0x8a0], R6 ;  /* 0x0008a00601007387 */ /* 0x0001e20000100a00 */
[----:B-1----:R-:W-:-:S03]  /*63e0*/  HFMA2.MMA R19, -RZ, RZ, -3.970703125, 0.000694751739501953125 ;  /* 0xc3f111b1ff137435 */ /* 0x002fc600000001ff */
[----:B------:R1:W-:Y:S01]  /*63f0*/  STL.64 [R1+0x8a8], R14 ;  /* 0x0008a80e01007387 */ /* 0x0003e20000100a00 */
[----:B------:R-:W-:-:S03]  /*6400*/  IMAD.MOV.U32 R18, RZ, RZ, 0x4436cdd2 ;  /* 0x4436cdd2ff127424 */ /* 0x000fc600078e00ff */
[----:B------:R3:W-:Y:S01]  /*6410*/  STL.64 [R1+0x8b8], R10 ;  /* 0x0008b80a01007387 */ /* 0x0007e20000100a00 */
[----:B--2---:R-:W-:Y:S01]  /*6420*/  HFMA2.MMA R22, -RZ, RZ, 3.287109375, -7.8515625 ;  /* 0x4293c7daff167435 */ /* 0x004fe200000001ff */
[----:B------:R-:W-:Y:S02]  /*6430*/  IMAD.MOV.U32 R23, RZ, RZ, -0x3ce332d7 ;  /* 0xc31ccd29ff177424 */ /* 0x000fe400078e00ff */
[----:B0-----:R-:W-:Y:S01]  /*6440*/  IMAD.MOV.U32 R6, RZ, RZ, 0x3f18a4c1 ;  /* 0x3f18a4c1ff067424 */ /* 0x001fe200078e00ff */
[----:B------:R-:W-:Y:S01]  /*6450*/  MOV R7, 0xbee2690b ;  /* 0xbee2690b00077802 */ /* 0x000fe20000000f00 */
[----:B------:R0:W-:Y:S01]  /*6460*/  STL.64 [R1+0x870], R20 ;  /* 0x0008701401007387 */ /* 0x0001e20000100a00 */
[----:B-1----:R-:W-:Y:S01]  /*6470*/  HFMA2.MMA R14, -RZ, RZ, 1.53515625, -0.037109375 ;  /* 0x3e24a8c0ff0e7435 */ /* 0x002fe200000001ff */
[----:B------:R-:W-:Y:S02]  /*6480*/  IMAD.MOV.U32 R15, RZ, RZ, -0x4d2b89d4 ;  /* 0xb2d4762cff0f7424 */ /* 0x000fe400078e00ff */
[----:B------:R1:W-:Y:S01]  /*6490*/  STL.64 [R1+0x8b0], R8 ;  /* 0x0008b00801007387 */ /* 0x0003e20000100a00 */
[----:B---3--:R-:W-:Y:S01]  /*64a0*/  HFMA2.MMA R10, -RZ, RZ, 0.88037109375, 3.943359375 ;  /* 0x3b0b43e3ff0a7435 */ /* 0x008fe200000001ff */
[----:B------:R-:W-:-:S02]  /*64b0*/  IMAD.MOV.U32 R11, RZ, RZ, 0x43542b1a ;  /* 0x43542b1aff0b7424 */ /* 0x000fc400078e00ff */
[----:B------:R2:W-:Y:S01]  /*64c0*/  STL.64 [R1+0x8c8], R12 ;  /* 0x0008c80c01007387 */ /* 0x0005e20000100a00 */
[----:B0-----:R-:W-:Y:S01]  /*64d0*/  IMAD.MOV.U32 R20, RZ, RZ, 0x41898fd1 ;  /* 0x41898fd1ff147424 */ /* 0x001fe200078e00ff */
[----:B------:R-:W-:Y:S02]  /*64e0*/  MOV R21, 0x357b0a41 ;  /* 0x357b0a4100157802 */ /* 0x000fe40000000f00 */
[----:B------:R0:W-:Y:S01]  /*64f0*/  STL.64 [R1+0x8d8], R6 ;  /* 0x0008d80601007387 */ /* 0x0001e20000100a00 */
[----:B-1----:R-:W-:Y:S01]  /*6500*/  IMAD.MOV.U32 R8, RZ, RZ, -0x43e4c231 ;  /* 0xbc1b3dcfff087424 */ /* 0x002fe200078e00ff */
[----:B------:R-:W-:Y:S02]  /*6510*/  MOV R9, 0x36d76ab6 ;  /* 0x36d76ab600097802 */ /* 0x000fe40000000f00 */
[----:B------:R1:W-:Y:S01]  /*6520*/  STL.64 [R1+0x908], R18 ;  /* 0x0009081201007387 */ /* 0x0003e20000100a00 */
[----:B--2---:R-:W-:Y:S02]  /*6530*/  MOV R12, 0x4151b9cf ;  /* 0x4151b9cf000c7802 */ /* 0x004fe40000000f00 */
[----:B------:R-:W-:Y:S01]  /*6540*/  MOV R13, 0xc3f87dce ;  /* 0xc3f87dce000d7802 */ /* 0x000fe20000000f00 */
[----:B------:R2:W-:Y:S01]  /*6550*/  STL.64 [R1+0x898], R22 ;  /* 0x0008981601007387 */ /* 0x0005e20000100a00 */
[----:B0-----:R-:W-:-:S03]  /*6560*/  HFMA2.MMA R6, -RZ, RZ, -3.833984375, -13016 ;  /* 0xc3abf25bff067435 */ /* 0x001fc600000001ff */
[----:B------:R0:W-:Y:S01]  /*6570*/  STL.64 [R1+0x8c0], R20 ;  /* 0x0008c01401007387 */ /* 0x0001e20000100a00 */
[----:B------:R-:W-:Y:S01]  /*6580*/  MOV R7, 0x432bf3b2 ;  /* 0x432bf3b200077802 */ /* 0x000fe20000000f00 */
[----:B-1----:R-:W-:Y:S02]  /*6590*/  HFMA2.MMA R18, -RZ, RZ, 1.7705078125, -0.4638671875 ;  /* 0x3f15b76cff127435 */ /* 0x002fe400000001ff */
[----:B------:R1:W-:Y:S01]  /*65a0*/  STL.64 [R1+0x8e0], R14 ;  /* 0x0008e00e01007387 */ /* 0x0003e20000100a00 */
[----:B------:R-:W-:-:S03]  /*65b0*/  MOV R19, 0xbe5574fd ;  /* 0xbe5574fd00137802 */ /* 0x000fc60000000f00 */
[----:B------:R3:W-:Y:S01]  /*65c0*/  STL.64 [R1+0x8f8], R10 ;  /* 0x0008f80a01007387 */ /* 0x0007e20000100a00 */
[----:B--2---:R-:W-:Y:S01]  /*65d0*/  HFMA2.MMA R23, -RZ, RZ, 1.22265625, 0.01502227783203125 ;  /* 0x3ce423b1ff177435 */ /* 0x004fe200000001ff */
[----:B------:R-:W-:Y:S02]  /*65e0*/  MOV R22, 0xbd25198e ;  /* 0xbd25198e00167802 */ /* 0x000fe40000000f00 */
[----:B0-----:R-:W-:Y:S01]  /*65f0*/  MOV R20, 0xbcec1227 ;  /* 0xbcec122700147802 */ /* 0x001fe20000000f00 */
[----:B------:R-:W-:Y:S01]  /*6600*/  IMAD.MOV.U32 R21, RZ, RZ, 0x43a31567 ;  /* 0x43a31567ff157424 */ /* 0x000fe200078e00ff */
[----:B------:R0:W-:Y:S01]  /*6610*/  STL.64 [R1+0x8f0], R8 ;  /* 0x0008f00801007387 */ /* 0x0001e20000100a00 */
[----:B-1----:R-:W-:Y:S01]  /*6620*/  HFMA2.MMA R15, -RZ, RZ, -3.29296875, -7.3611736297607421875e-05 ;  /* 0xc29684d3ff0f7435 */ /* 0x002fe200000001ff */
[----:B------:R-:W-:Y:S02]  /*6630*/  IMAD.MOV.U32 R14, RZ, RZ, 0x3913332d ;  /* 0x3913332dff0e7424 */ /* 0x000fe400078e00ff */
[----:B------:R1:W-:Y:S01]  /*6640*/  STL.64 [R1+0x900], R12 ;  /* 0x0009000c01007387 */ /* 0x0003e20000100a00 */
[----:B---3--:R-:W-:Y:S01]  /*6650*/  HFMA2.MMA R10, -RZ, RZ, -0.3310546875, 635.5 ;  /* 0xb54c60f7ff0a7435 */ /* 0x008fe200000001ff */
[----:B------:R-:W-:-:S02]  /*6660*/  MOV R11, 0x4118a4c2 ;  /* 0x4118a4c2000b7802 */ /* 0x000fc40000000f00 */
[----:B------:R2:W-:Y:S01]  /*6670*/  STL.64 [R1+0x910], R20 ;  /* 0x0009101401007387 */ /* 0x0005e20000100a00 */
[----:B0-----:R-:W-:Y:S01]  /*6680*/  MOV R8, 0x42850a16 ;  /* 0x42850a1600087802 */ /* 0x001fe20000000f00 */
[----:B------:R-:W-:Y:S02]  /*6690*/  IMAD.MOV.U32 R9, RZ, RZ, -0x3e1c6b7b ;  /* 0xc1e39485ff097424 */ /* 0x000fe400078e00ff */
[----:B------:R0:W-:Y:S01]  /*66a0*/  STL.64 [R1+0x918], R6 ;  /* 0x0009180601007387 */ /* 0x0001e20000100a00 */
[----:B-1----:R-:W-:Y:S01]  /*66b0*/  MOV R12, 0xb4fa3f50 ;  /* 0xb4fa3f50000c7802 */ /* 0x002fe20000000f00 */
[----:B------:R-:W-:Y:S02]  /*66c0*/  IMAD.MOV.U32 R13, RZ, RZ, -0x40b1a00e ;  /* 0xbf4e5ff2ff0d7424 */ /* 0x000fe400078e00ff */
[----:B------:R1:W-:Y:S01]  /*66d0*/  STL.64 [R1+0x948], R18 ;  /* 0x0009481201007387 */ /* 0x0003e20000100a00 */
[----:B--2---:R-:W-:Y:S01]  /*66e0*/  HFMA2.MMA R20, -RZ, RZ, -4.46484375, 1580 ;  /* 0xc477662cff147435 */ /* 0x004fe200000001ff */
[----:B------:R-:W-:-:S02]  /*66f0*/  MOV R21, 0x450908e3 ;  /* 0x450908e300157802 */ /* 0x000fc40000000f00 */
[----:B------:R2:W-:Y:S01]  /*6700*/  STL.64 [R1+0x8e8], R22 ;  /* 0x0008e81601007387 */ /* 0x0005e20000100a00 */
[----:B0-----:R-:W-:-:S03]  /*6710*/  HFMA2.MMA R7, -RZ, RZ, 1.328125, -1493 ;  /* 0x3d50e5d5ff077435 */ /* 0x001fc600000001ff */
[----:B------:R0:W-:Y:S01]  /*6720*/  STL.64 [R1+0x920], R14 ;  /* 0x0009200e01007387 */ /* 0x0001e20000100a00 */
[----:B------:R-:W-:Y:S01]  /*6730*/  IMAD.MOV.U32 R6, RZ, RZ, 0x391ad4b2 ;  /* 0x391ad4b2ff067424 */ /* 0x000fe200078e00ff */
[----:B-1----:R-:W-:Y:S02]  /*6740*/  HFMA2.MMA R19, -RZ, RZ, 4.2109375, -6008 ;  /* 0x4436eddeff137435 */ /* 0x002fe400000001ff */
[----:B------:R1:W-:Y:S01]  /*6750*/  STL.64 [R1+0x928], R8 ;  /* 0x0009280801007387 */ /* 0x0003e20000100a00 */
[----:B------:R-:W-:Y:S01]  /*6760*/  IMAD.MOV.U32 R18, RZ, RZ, -0x3bc3d9f9 ;  /* 0xc43c2607ff127424 */ /* 0x000fe200078e00ff */
[----:B--2---:R-:W-:Y:S02]  /*6770*/  HFMA2.MMA R23, -RZ, RZ, 2.111328125, 1.4609375 ;  /* 0x40393dd8ff177435 */ /* 0x004fe400000001ff */
[----:B------:R2:W-:Y:S01]  /*6780*/  STL.64 [R1+0x930], R10 ;  /* 0x0009300a01007387 */ /* 0x0005e20000100a00 */
[----:B------:R-:W-:-:S03]  /*6790*/  IMAD.MOV.U32 R22, RZ, RZ, -0x3f0f7065 ;  /* 0xc0f08f9bff167424 */ /* 0x000fc600078e00ff */
[----:B------:R3:W-:Y:S01]  /*67a0*/  STL.64 [R1+0x940], R12 ;  /* 0x0009400c01007387 */ /* 0x0007e20000100a00 */
[----:B0-----:R-:W-:Y:S01]  /*67b0*/  MOV R14, 0xbd07707a ;  /* 0xbd07707a000e7802 */ /* 0x001fe20000000f00 */
[----:B------:R-:W-:Y:S01]  /*67c0*/  IMAD.MOV.U32 R15, RZ, RZ, 0x3c778cda ;  /* 0x3c778cdaff0f7424 */ /* 0x000fe200078e00ff */
[----:B-1----:R-:W-:Y:S01]  /*67d0*/  HFMA2.MMA R9, -RZ, RZ, -1.5341796875, 0.0010662078857421875 ;  /* 0xbe23145eff097435 */ /* 0x002fe200000001ff */
        /* <DEDUP_REMOVED lines=9> */
[----:B0-----:R-:W-:Y:S01]  /*6870*/  HFMA2.MMA R6, -RZ, RZ, 3.509765625, -0.000507831573486328125 ;  /* 0x43059029ff067435 */ /* 0x001fe200000001ff */
[----:B------:R-:W-:Y:S02]  /*6880*/  MOV R7, 0xc2e186a2 ;  /* 0xc2e186a200077802 */ /* 0x000fe40000000f00 */
[----:B------:R0:W-:Y:S01]  /*6890*/  STL.64 [R1+0x980], R18 ;  /* 0x0009801201007387 */ /* 0x0001e20000100a00 */
[----:B-1----:R-:W-:Y:S01]  /*68a0*/  HFMA2.MMA R15, -RZ, RZ, -0.4384765625, -8600 ;  /* 0xb704f033ff0f7435 */ /* 0x002fe200000001ff */
[----:B------:R-:W-:Y:S01]  /*68b0*/  IMAD.MOV.U32 R14, RZ, RZ, 0x42393dd8 ;  /* 0x42393dd8ff0e7424 */ /* 0x000fe200078e00ff */
[----:B--2---:R-:W-:Y:S01]  /*68c0*/  HFMA2.MMA R21, -RZ, RZ, -1.814453125, -0.177734375 ;  /* 0xbf42b1b0ff157435 */ /* 0x004fe200000001ff */
[----:B------:R1:W-:Y:S01]  /*68d0*/  STL.64 [R1+0x938], R22 ;  /* 0x0009381601007387 */ /* 0x0003e20000100a00 */
[----:B------:R-:W-:Y:S01]  /*68e0*/  IMAD.MOV.U32 R20, RZ, RZ, 0x3f8f9e02 ;  /* 0x3f8f9e02ff147424 */ /* 0x000fe200078e00ff */
[----:B---3--:R-:W-:-:S02]  /*68f0*/  HFMA2.MMA R10, -RZ, RZ, -2.259765625, 2620 ;  /* 0xc085691eff0a7435 */ /* 0x008fc400000001ff */
[----:B------:R2:W-:Y:S01]  /*6900*/  STL.64 [R1+0x968], R8 ;  /* 0x0009680801007387 */ /* 0x0005e20000100a00 */
[----:B------:R-:W-:Y:S01]  /*6910*/  MOV R11, 0x3b4b3729 ;  /* 0x3b4b3729000b7802 */ /* 0x000fe20000000f00 */
[----:B0-----:R-:W-:Y:S02]  /*6920*/  HFMA2.MMA R18, -RZ, RZ, 1.7431640625, 3.181640625 ;  /* 0x3ef9425dff127435 */ /* 0x001fe400000001ff */
        /* <DEDUP_REMOVED lines=49> */
.L_x_1576:
[----:B------:R-:W-:Y:S05]  /*6c40*/  BSYNC B2 ;  /* 0x0000000000027941 */ /* 0x000fea0003800000 */
.L_x_1575:
[----:B------:R-:W-:-:S04]  /*6c50*/  FADD.FTZ R2, -R2, R5 ;  /* 0x0000000502027221 */ /* 0x000fc80000010100 */
[----:B------:R-:W-:-:S06]  /*6c60*/  FMUL.FTZ R2, R2, -2 ;  /* 0xc000000002027820 */ /* 0x000fcc0000410000 */
[----:B------:R-:W0:Y:S02]  /*6c70*/  MUFU.SQRT R2, R2 ;  /* 0x0000000200027308 */ /* 0x000e240000002000 */
[----:B0-----:R-:W-:Y:S01]  /*6c80*/  FADD.FTZ R5, -R2, -RZ ;  /* 0x800000ff02057221 */ /* 0x001fe20000010100 */
[----:B------:R-:W-:Y:S06]  /*6c90*/  BRA `(.L_x_1574) ;  /* 0x0000000000887947 */ /* 0x000fec0003800000 */
.L_x_1573:
        /* <DEDUP_REMOVED lines=30> */
.L_x_1578:
[----:B------:R-:W-:Y:S05]  /*6e80*/  BSYNC B2 ;  /* 0x0000000000027941 */ /* 0x000fea0003800000 */
.L_x_1577:
[----:B------:R-:W-:-:S04]  /*6e90*/  FADD.FTZ R2, -R2, R5 ;  /* 0x0000000502027221 */ /* 0x000fc80000010100 */
[----:B------:R-:W-:-:S04]  /*6ea0*/  FMUL.FTZ R2, R2, -2 ;  /* 0xc000000002027820 */ /* 0x000fc80000410000 */
[----:B------:R0:W2:Y:S03]  /*6eb0*/  MUFU.SQRT R5, R2 ;  /* 0x0000000200057308 */ /* 0x0000a60000002000 */
.L_x_1574:
[----:B------:R-:W-:Y:S05]  /*6ec0*/  BSYNC B0 ;  /* 0x0000000000007941 */ /* 0x000fea0003800000 */
.L_x_1572:
[----:B-1----:R-:W-:Y:S01]  /*6ed0*/  FMUL.FTZ R6, R0, 0.5 ;  /* 0x3f00000000067820 */ /* 0x002fe20000410000 */
[----:B------:R-:W-:Y:S01]  /*6ee0*/  IMAD.MOV.U32 R13, RZ, RZ, 0x40000000 ;  /* 0x40000000ff0d7424 */ /* 0x000fe200078e00ff */
[----:B------:R-:W-:Y:S01]  /*6ef0*/  BSSY B0, `(.L_x_1579) ;  /* 0x000015c000007945 */ /* 0x000fe20003800000 */
[----:B------:R-:W-:Y:S01]  /*6f00*/  CS2R R14, SRZ ;  /* 0x00000000000e7805 */ /* 0x000fe2000001ff00 */
[----:B0-----:R0:W2:Y:S01]  /*6f10*/  MUFU.SQRT R2, R6 ;  /* 0x0000000600027308 */ /* 0x0010a20000002000 */
        /* <DEDUP_REMOVED lines=8> */
[----:B0-----:R-:W-:Y:S01]  /*6fa0*/  HFMA2.MMA R6, -RZ, RZ, 0.80126953125, -0.00891876220703125 ;  /* 0x3a69a091ff067435 */ /* 0x001fe200000001ff */
[----:B------:R-:W-:Y:S01]  /*6fb0*/  CS2R R38, SRZ ;  /* 0x0000000000267805 */ /* 0x000fe2000001ff00 */
[----:B------:R-:W-:Y:S02]  /*6fc0*/  IMAD.MOV.U32 R41, RZ, RZ, RZ ;  /* 0x000000ffff297224 */ /* 0x000fe400078e00ff */
[----:B--2---:R-:W-:-:S04]  /*6fd0*/  FMUL.FTZ R2, R2, R5 ;  /* 0x0000000502027220 */ /* 0x004fc80000410000 */
[C---:B------:R-:W-:Y:S01]  /*6fe0*/  FADD.FTZ R4, -R2.reuse, -RZ ;  /* 0x800000ff02047221 */ /* 0x040fe20000010100 */
[----:B------:R-:W-:-:S03]  /*6ff0*/  FSETP.GT.FTZ.AND P1, PT, R2, RZ, PT ;  /* 0x000000ff0200720b */ /* 0x000fc60003f34000 */
        /* <DEDUP_REMOVED lines=11> */
[----:B------:R-:W-:Y:S01]  /*70b0*/  MOV R9, 0x42fc0000 ;  /* 0x42fc000000097802 */ /* 0x000fe20000000f00 */
[----:B------:R-:W-:Y:S02]  /*70c0*/  FFMA.FTZ R8, |R4|, R13, 1 ;  /* 0x3f80000004087423 */ /* 0x000fe4000001020d */
        /* <DEDUP_REMOVED lines=24> */
[----:B------:R-:W-:Y:S02]  /*7250*/  IMAD.MOV.U32 R7, RZ, RZ, RZ ;  /* 0x000000ffff077224 */ /* 0x000fe400078e00ff */
[----:B------:R-:W-:-:S04]  /*7260*/  FMUL.FTZ R10, R9, -2 ;  /* 0xc0000000090a7820 */ /* 0x000fc80000410000 */
[----:B------:R-:W-:Y:S01]  /*7270*/  FFMA.FTZ R10, |R4|, R10, R11 ;  /* 0x0000000a040a7223 */ /* 0x000fe2000001020b */
[----:B0-----:R-:W-:-:S03]  /*7280*/  FMUL.FTZ R13, R13, R12 ;  /* 0x0000000c0d0d7220 */ /* 0x001fc60000410000 */
[----:B------:R-:W-:Y:S01]  /*7290*/  FADD.FTZ R10, -R9, R10 ;  /* 0x0000000a090a7221 */ /* 0x000fe20000010100 */
[----:B------:R-:W-:Y:S01]  /*72a0*/  FFMA.FTZ R13, R13, R6, R13 ;  /* 0x000000060d0d7223 */ /* 0x000fe2000001000d */
[----:B------:R-:W-:Y:S02]  /*72b0*/  HFMA2.MMA R6, -RZ, RZ, 1.875, 0 ;  /* 0x3f800000ff067435 */ /* 0x000fe400000001ff */
[----:B------:R-:W-:Y:S01]  /*72c0*/  FFMA.FTZ R10, R8, R10, R9 ;  /* 0x0000000a080a7223 */ /* 0x000fe20000010009 */
[----:B------:R-:W-:Y:S02]  /*72d0*/  MOV R8, RZ ;  /* 0x000000ff00087202 */ /* 0x000fe40000000f00 */
[----:B------:R-:W-:Y:S01]  /*72e0*/  MOV R9, 0x7f800000 ;  /* 0x7f80000000097802 */ /* 0x000fe20000000f00 */
[----:B------:R-:W-:Y:S01]  /*72f0*/  FMUL.FTZ R2, R10, R13 ;  /* 0x0000000d0a027220 */ /* 0x000fe20000410000 */
[----:B------:R-:W-:Y:S02]  /*7300*/  CS2R R10, SRZ ;  /* 0x00000000000a7805 */ /* 0x000fe4000001ff00 */
[----:B------:R-:W-:-:S02]  /*7310*/  CS2R R12, SRZ ;  /* 0x00000000000c7805 */ /* 0x000fc4000001ff00 */
[----:B------:R-:W-:-:S05]  /*7320*/  FSEL R2, R2, RZ, !P0 ;  /* 0x000000ff02027208 */ /* 0x000fca0004000000 */
[----:B------:R-:W-:-:S07]  /*7330*/  @P1 FADD.FTZ R2, -R2, 2 ;  /* 0x4000000002021421 */ /* 0x000fce0000010100 */
.L_x_1583:
        /* <DEDUP_REMOVED lines=10> */
[C---:B------:R-:W-:Y:S02]  /*73e0*/  IADD3 R42, R41.reuse, 0x1, RZ ;  /* 0x00000001292a7810 */ /* 0x040fe40007ffe0ff */
[----:B------:R-:W-:-:S05]  /*73f0*/  @P0 IADD3 R42, R41, RZ, RZ ;  /* 0x000000ff292a0210 */ /* 0x000fca0007ffe0ff */
[----:B------:R-:W-:-:S04]  /*7400*/  IMAD.MOV.U32 R41, RZ, RZ, R42 ;  /* 0x000000ffff297224 */ /* 0x000fc800078e002a */
        /* <DEDUP_REMOVED lines=253> */
.L_x_1581:
[----:B------:R-:W-:Y:S05]  /*83e0*/  BSYNC B2 ;  /* 0x0000000000027941 */ /* 0x000fea0003800000 */
.L_x_1580:
        /* <DEDUP_REMOVED lines=12> */
.L_x_1582:
[----:B------:R-:W-:Y:S05]  /*84b0*/  BSYNC B0 ;  /* 0x0000000000007941 */ /* 0x000fea0003800000 */
.L_x_1579:
        /* <DEDUP_REMOVED lines=66> */
.L_x_1585:
[----:B------:R-:W-:Y:S05]  /*88e0*/  BSYNC B0 ;  /* 0x0000000000007941 */ /* 0x000fea0003800000 */
.L_x_1584:
[----:B------:R-:W-:Y:S01]  /*88f0*/  UMOV UR8, 0x54411744 ;  /* 0x5441174400087882 */ /* 0x000fe20000000000 */
[----:B------:R-:W-:Y:S01]  /*8900*/  UMOV UR9, 0x401921fb ;  /* 0x401921fb00097882 */ /* 0x000fe20000000000 */
[----:B------:R-:W-:Y:S02]  /*8910*/  HFMA2.MMA R11, -RZ, RZ, 1.9609375, 0 ;  /* 0x3fd80000ff0b7435 */ /* 0x000fe400000001ff */
[----:B------:R-:W-:Y:S01]  /*8920*/  DMUL R4, R6, UR8 ;  /* 0x0000000806047c28 */ /* 0x000fe20008000000 */
[----:B------:R-:W-:Y:S01]  /*8930*/  MOV R10, 0x0 ;  /* 0x00000000000a7802 */ /* 0x000fe20000000f00 */
[----:B------:R-:W-:Y:S01]  /*8940*/  FMUL.FTZ R39, R39, 1 ;  /* 0x3f80000027277820 */ /* 0x000fe20000410000 */
[----:B------:R-:W-:Y:S03]  /*8950*/  BSSY B0, `(.L_x_1586) ;  /* 0x000001a000007945 */ /* 0x000fe60003800000 */
[----:B------:R-:W0:Y:S04]  /*8960*/  MUFU.RSQ64H R9, R5 ;  /* 0x0000000500097308 */ /* 0x000e280000001c00 */
[----:B------:R-:W-:-:S04]  /*8970*/  VIADD R8, R5, 0xfcb00000 ;  /* 0xfcb0000005087836 */ /* 0x000fc80000000000 */
        /* <DEDUP_REMOVED lines=9> */
[----:B------:R-:W-:Y:S01]  /*8a10*/  VIADD R11, R7, 0xfff00000 ;  /* 0xfff00000070b7836 */ /* 0x000fe20000000000 */
[----:B------:R-:W-:-:S05]  /*8a20*/  MOV R10, R6 ;  /* 0x00000006000a7202 */ /* 0x000fca0000000f00 */
[----:B------:R-:W-:-:S08]  /*8a30*/  DFMA R14, R16, -R16, R4 ;  /* 0x80000010100e722b */ /* 0x000fd00000000004 */
[----:B------:R-:W-:Y:S01]  /*8a40*/  DFMA R18, R14, R10, R16 ;  /* 0x0000000a0e12722b */ /* 0x000fe20000000010 */
[----:B------:R-:W-:Y:S10]  /*8a50*/  @!P0 BRA `(.L_x_1587) ;  /* 0x0000000000248947 */ /* 0x000ff40003800000 */
[----:B------:R-:W-:Y:S01]  /*8a60*/  MOV R9, R6 ;  /* 0x0000000600097202 */ /* 0x000fe20000000f00 */
[----:B------:R-:W-:Y:S01]  /*8a70*/  IMAD.MOV.U32 R7, RZ, RZ, R14 ;  /* 0x000000ffff077224 */ /* 0x000fe200078e000e */
[----:B------:R-:W-:Y:S01]  /*8a80*/  MOV R6, R15 ;  /* 0x0000000f00067202 */ /* 0x000fe20000000f00 */
[----:B------:R-:W-:Y:S01]  /*8a90*/  IMAD.MOV.U32 R10, RZ, RZ, R17 ;  /* 0x000000ffff0a7224 */ /* 0x000fe200078e0011 */
[----:B------:R-:W-:Y:S02]  /*8aa0*/  MOV R15, R16 ;  /* 0x00000010000f7202 */ /* 0x000fe40000000f00 */
[----:B------:R-:W-:-:S07]  /*8ab0*/  MOV R14, 0x8ad0 ;  /* 0x00008ad0000e7802 */ /* 0x000fce0000000f00 */
[----:B------:R-:W-:Y:S05]  /*8ac0*/  CALL.REL.NOINC `($__internal_7_$__cuda_sm20_dsqrt_rn_f64_mediumpath_v1) ;  /* 0x000001ec00587944 */ /* 0x000fea0003c00000 */
[----:B------:R-:W-:Y:S02]  /*8ad0*/  MOV R18, R6 ;  /* 0x0000000600127202 */ /* 0x000fe40000000f00 */
[----:B------:R-:W-:-:S07]  /*8ae0*/  MOV R19, R7 ;  /* 0x0000000700137202 */ /* 0x000fce0000000f00 */
.L_x_1587:
[----:B------:R-:W-:Y:S05]  /*8af0*/  BSYNC B0 ;  /* 0x0000000000007941 */ /* 0x000fea0003800000 */
.L_x_1586:
        /* <DEDUP_REMOVED lines=17> */
[----:B------:R-:W-:Y:S02]  /*8c10*/  MOV R14, R13 ;  /* 0x0000000d000e7202 */ /* 0x000fe40000000f00 */
[----:B------:R-:W-:Y:S02]  /*8c20*/  MOV R7, R19 ;  /* 0x0000001300077202 */ /* 0x000fe40000000f00 */
[----:B------:R-:W-:-:S07]  /*8c30*/  MOV R3, 0x8c50 ;  /* 0x00008c5000037802 */ /* 0x000fce0000000f00 */
[----:B------:R-:W-:Y:S05]  /*8c40*/  CALL.REL.NOINC `($__internal_6_$__cuda_sm20_div_rn_f64_full) ;  /* 0x000001e400647944 */ /* 0x000fea0003c00000 */
[----:B------:R-:W-:-:S07]  /*8c50*/  MOV R6, R5 ;  /* 0x0000000500067202 */ /* 0x000fce0000000f00 */
.L_x_1589:
[----:B------:R-:W-:Y:S05]  /*8c60*/  BSYNC B0 ;  /* 0x0000000000007941 */ /* 0x000fea0003800000 */
.L_x_1588:
        /* <DEDUP_REMOVED lines=9> */
.L_x_1548:
        /* <DEDUP_REMOVED lines=976> */
.L_x_1594:
[----:B------:R-:W-:Y:S05]  /*ca00*/  BSYNC B2 ;  /* 0x0000000000027941 */ /* 0x000fea0003800000 */
.L_x_1593:
[----:B------:R-:W-:-:S04]  /*ca10*/  FADD.FTZ R2, -R2, R5 ;  /* 0x0000000502027221 */ /* 0x000fc80000010100 */
[----:B------:R-:W-:-:S06]  /*ca20*/  FMUL.FTZ R2, R2, -2 ;  /* 0xc000000002027820 */ /* 0x000fcc0000410000 */
[----:B------:R-:W0:Y:S02]  /*ca30*/  MUFU.SQRT R2, R2 ;  /* 0x0000000200027308 */ /* 0x000e240000002000 */
[----:B0-----:R-:W-:Y:S01]  /*ca40*/  FADD.FTZ R5, -R2, -RZ ;  /* 0x800000ff02057221 */ /* 0x001fe20000010100 */
[----:B------:R-:W-:Y:S06]  /*ca50*/  BRA `(.L_x_1592) ;  /* 0x0000000000887947 */ /* 0x000fec0003800000 */
.L_x_1591:
[----:B------:R-:W-:Y:S01]  /*ca60*/  FADD.FTZ.RZ R4, R2, 1 ;  /* 0x3f80000002047421 */ /* 0x000fe2000001c000 */
        /* <DEDUP_REMOVED lines=29> */
.L_x_1596:
[----:B------:R-:W-:Y:S05]  /*cc40*/  BSYNC B2 ;  /* 0x0000000000027941 */ /* 0x000fea0003800000 */
.L_x_1595:
[----:B------:R-:W-:-:S04]  /*cc50*/  FADD.FTZ R2, -R2, R5 ;  /* 0x0000000502027221 */ /* 0x000fc80000010100 */
[----:B------:R-:W-:-:S04]  /*cc60*/  FMUL.FTZ R2, R2, -2 ;  /* 0xc000000002027820 */ /* 0x000fc80000410000 */
[----:B------:R0:W1:Y:S03]  /*cc70*/  MUFU.SQRT R5, R2 ;  /* 0x0000000200057308 */ /* 0x0000660000002000 */
.L_x_1592:
[----:B------:R-:W-:Y:S05]  /*cc80*/  BSYNC B0 ;  /* 0x0000000000007941 */ /* 0x000fea0003800000 */
.L_x_1590:
        /* <DEDUP_REMOVED lines=13> */
[----:B0-----:R-:W-:Y:S01]  /*cd60*/  IMAD.MOV.U32 R12, RZ, RZ, 0x3a69a091 ;  /* 0x3a69a091ff0c7424 */ /* 0x001fe200078e00ff */
[----:B------:R-:W-:Y:S02]  /*cd70*/  CS2R R30, SRZ ;  /* 0x00000000001e7805 */ /* 0x000fe4000001ff00 */
[----:B------:R-:W-:Y:S01]  /*cd80*/  CS2R R38, SRZ ;  /* 0x0000000000267805 */ /* 0x000fe2000001ff00 */
[----:B-1----:R-:W-:-:S04]  /*cd90*/  FMUL.FTZ R2, R2, R5 ;  /* 0x0000000502027220 */ /* 0x002fc80000410000 */
[C---:B------:R-:W-:Y:S01]  /*cda0*/  FADD.FTZ R4, -R2.reuse, -RZ ;  /* 0x800000ff02047221 */ /* 0x040fe20000010100 */
[----:B------:R-:W-:-:S03]  /*cdb0*/  FSETP.GT.FTZ.AND P1, PT, R2, RZ, PT ;  /* 0x000000ff0200720b */ /* 0x000fc60003f34000 */
[C---:B------:R-:W-:Y:S01]  /*cdc0*/  FADD.FTZ R8, |R4|.reuse, 4 ;  /* 0x4080000004087421 */ /* 0x040fe20000010200 */
[C---:B------:R-:W-:Y:S01]  /*cdd0*/  FADD.FTZ R6, |R4|.reuse, -4 ;  /* 0xc080000004067421 */ /* 0x040fe20000010200 */
[----:B------:R-:W-:Y:S02]  /*cde0*/  FMUL.FTZ R7, R4, R4 ;  /* 0x0000000404077220 */ /* 0x000fe40000410000 */
[----:B------:R0:W1:Y:S02]  /*cdf0*/  MUFU.RCP R9, R8 ;  /* 0x0000000800097308 */ /* 0x0000640000001000 */
[----:B------:R-:W-:-:S06]  /*ce00*/  FMUL.FTZ R10, R7, -1.4426950216293334961 ;  /* 0xbfb8aa3b070a7820 */ /* 0x000fcc0000410000 */
[----:B------:R-:W2:Y:S01]  /*ce10*/  FRND.TRUNC R10, R10 ;  /* 0x0000000a000a7307 */ /* 0x000ea2000020d000 */
[----:B0-----:R-:W-:-:S07]  /*ce20*/  FFMA.FTZ R8, |R4|, R13, 1 ;  /* 0x3f80000004087423 */ /* 0x001fce000001020d */
[----:B------:R-:W0:Y:S01]  /*ce30*/  MUFU.RCP R8, R8 ;  /* 0x0000000800087308 */ /* 0x000e220000001000 */
[----:B-1----:R-:W-:-:S04]  /*ce40*/  FMUL.FTZ R6, R6, R9 ;  /* 0x0000000906067220 */ /* 0x002fc80000410000 */
[----:B------:R-:W-:Y:S01]  /*ce50*/  FADD.FTZ R11, R6, 1 ;  /* 0x3f800000060b7421 */ /* 0x000fe20000010000 */
[----:B--2---:R-:W-:-:S03]  /*ce60*/  FSETP.GT.FTZ.AND P0, PT, |R10|, 126, PT ;  /* 0x42fc00000a00780b */ /* 0x004fc60003f14200 */
[----:B------:R-:W-:-:S04]  /*ce70*/  FFMA.FTZ R11, R11, -4, |R4| ;  /* 0xc08000000b0b7823 */ /* 0x000fc80000010404 */
[----:B------:R-:W-:-:S04]  /*ce80*/  FFMA.FTZ R11, |R4|, -R6, R11 ;  /* 0x80000006040b7223 */ /* 0x000fc8000001020b */
[----:B------:R-:W-:Y:S01]  /*ce90*/  FFMA.FTZ R11, R9, R11, R6 ;  /* 0x0000000b090b7223 */ /* 0x000fe20000010006 */
[----:B------:R-:W-:-:S03]  /*cea0*/  HFMA2.MMA R9, -RZ, RZ, 3.4921875, 0 ;  /* 0x42fc0000ff097435 */ /* 0x000fc600000001ff */
[----:B------:R-:W-:-:S04]  /*ceb0*/  FFMA.FTZ R6, R11, R12, 0.0070457882247865200043 ;  /* 0x3be6e05b0b067423 */ /* 0x000fc8000001000c */
[----:B------:R-:W-:-:S03]  /*cec0*/  FFMA.FTZ R6, R11, R6, -0.015866896137595176697 ;  /* 0xbc81fb4b0b067423 */ /* 0x000fc60000010006 */
[----:B------:R-:W-:Y:S01]  /*ced0*/  LOP3.LUT R9, R9, 0x80000000, R10, 0xb8, !PT ;  /* 0x8000000009097812 */ /* 0x000fe200078eb80a */
[----:B------:R-:W-:-:S03]  /*cee0*/  FFMA.FTZ R6, R11, R6, 0.036429625004529953003 ;  /* 0x3d15373b0b067423 */ /* 0x000fc60000010006 */
[----:B------:R-:W-:Y:S01]  /*cef0*/  FSEL R10, R9, R10, P0 ;  /* 0x0000000a090a7208 */ /* 0x000fe20000000000 */
[----:B------:R-:W-:Y:S01]  /*cf00*/  FFMA.FTZ R6, R11, R6, -0.066643431782722473145 ;  /* 0xbd887c5a0b067423 */ /* 0x000fe20000010006 */
[----:B------:R-:W-:-:S03]  /*cf10*/  FSETP.GT.FTZ.AND P0, PT, |R4|, 10.05500030517578125, PT ;  /* 0x4120e1480400780b */ /* 0x000fc60003f14200 */
[C---:B------:R-:W-:Y:S01]  /*cf20*/  FFMA.FTZ R6, R11.reuse, R6, 0.093814529478549957275 ;  /* 0x3dc021d50b067423 */ /* 0x040fe20000010006 */
[C---:B------:R-:W-:Y:S01]  /*cf30*/  FFMA.FTZ R9, R10.reuse, -0.69314718246459960938, -R7 ;  /* 0xbf3172180a097823 */ /* 0x040fe20000010807 */
[C---:B------:R-:W-:Y:S02]  /*cf40*/  FADD.FTZ R13, R10.reuse, 12583039 ;  /* 0x4b40007f0a0d7421 */ /* 0x040fe40000010000 */
[----:B------:R-:W-:Y:S01]  /*cf50*/  FFMA.FTZ R6, R11, R6, -0.10099056363105773926 ;  /* 0xbdced4240b067423 */ /* 0x000fe20000010006 */
[----:B------:R-:W-:Y:S01]  /*cf60*/  FFMA.FTZ R9, R10, 1.9046542121259335545e-09, R9 ;  /* 0x3102e3080a097823 */ /* 0x000fe20000010009 */
[----:B------:R-:W-:Y:S02]  /*cf70*/  IMAD.SHL.U32 R13, R13, 0x800000, RZ ;  /* 0x008000000d0d7824 */ /* 0x000fe400078e00ff */
[----:B------:R-:W-:Y:S01]  /*cf80*/  FFMA.FTZ R6, R11, R6, 0.06809400022029876709 ;  /* 0x3d8b74de0b067423 */ /* 0x000fe20000010006 */
[----:B------:R-:W-:-:S03]  /*cf90*/  FMUL.FTZ R12, R9, 1.4426950216293334961 ;  /* 0x3fb8aa3b090c7820 */ /* 0x000fc60000410000 */
[----:B------:R-:W-:-:S03]  /*cfa0*/  FFMA.FTZ R6, R11, R6, 0.015377387404441833496 ;  /* 0x3c7bf1700b067423 */ /* 0x000fc60000010006 */
[----:B------:R-:W1:Y:S01]  /*cfb0*/  MUFU.EX2 R12, R12 ;  /* 0x0000000c000c7308 */ /* 0x000e620000000800 */
[----:B------:R-:W-:-:S04]  /*cfc0*/  FFMA.FTZ R6, R11, R6, -0.1396210789680480957 ;  /* 0xbe0ef8d40b067423 */ /* 0x000fc80000010006 */
[----:B------:R-:W-:Y:S01]  /*cfd0*/  FFMA.FTZ R11, R11, R6, 1.232995152473449707 ;  /* 0x3f9dd2c90b0b7423 */ /* 0x000fe20000010006 */
[----:B------:R-:W-:-:S03]  /*cfe0*/  FADD.FTZ R6, |R4|, -RZ ;  /* 0x800000ff04067221 */ /* 0x000fc60000010200 */
[----:B0-----:R-:W-:Y:S01]  /*cff0*/  FMUL.FTZ R9, R11, R8 ;  /* 0x000000080b097220 */ /* 0x001fe20000410000 */
[----:B------:R-:W-:Y:S01]  /*d000*/  FFMA.FTZ R6, |R4|, -R6, R7 ;  /* 0x8000000604067223 */ /* 0x000fe20000010207 */
[----:B------:R-:W-:Y:S02]  /*d010*/  MOV R7, RZ ;  /* 0x000000ff00077202 */ /* 0x000fe40000000f00 */
[----:B------:R-:W-:-:S04]  /*d020*/  FMUL.FTZ R10, R9, -2 ;  /* 0xc0000000090a7820 */ /* 0x000fc80000410000 */
[----:B------:R-:W-:Y:S01]  /*d030*/  FFMA.FTZ R10, |R4|, R10, R11 ;  /* 0x0000000a040a7223 */ /* 0x000fe2000001020b */
[----:B-1----:R-:W-:-:S03]  /*d040*/  FMUL.FTZ R13, R13, R12 ;  /* 0x0000000c0d0d7220 */ /* 0x002fc60000410000 */
        /* <DEDUP_REMOVED lines=10> */
[----:B------:R-:W-:-:S07]  /*d0f0*/  @P1 FADD.FTZ R2, -R2, 2 ;  /* 0x4000000002021421 */ /* 0x000fce0000010100 */
.L_x_1601:
        /* <DEDUP_REMOVED lines=266> */
.L_x_1599:
[----:B------:R-:W-:Y:S05]  /*e1a0*/  BSYNC B2 ;  /* 0x0000000000027941 */ /* 0x000fea0003800000 */
.L_x_1598:
        /* <DEDUP_REMOVED lines=12> */
.L_x_1600:
[----:B------:R-:W-:Y:S05]  /*e270*/  BSYNC B0 ;  /* 0x0000000000007941 */ /* 0x000fea0003800000 */
.L_x_1597:
        /* <DEDUP_REMOVED lines=66> */
.L_x_1603:
[----:B------:R-:W-:Y:S05]  /*e6a0*/  BSYNC B0 ;  /* 0x0000000000007941 */ /* 0x000fea0003800000 */
.L_x_1602:
        /* <DEDUP_REMOVED lines=23> */
[----:B------:R-:W-:Y:S01]  /*e820*/  MOV R9, R6 ;  /* 0x0000000600097202 */ /* 0x000fe20000000f00 */
[----:B------:R-:W-:Y:S01]  /*e830*/  IMAD.MOV.U32 R6, RZ, RZ, R15 ;  /* 0x000000ffff067224 */ /* 0x000fe200078e000f */
[----:B------:R-:W-:Y:S02]  /*e840*/  MOV R7, R14 ;  /* 0x0000000e00077202 */ /* 0x000fe40000000f00 */
[----:B------:R-:W-:Y:S02]  /*e850*/  MOV R15, R16 ;  /* 0x00000010000f7202 */ /* 0x000fe40000000f00 */
[----:B------:R-:W-:Y:S02]  /*e860*/  MOV R10, R17 ;  /* 0x00000011000a7202 */ /* 0x000fe40000000f00 */
[----:B------:R-:W-:-:S07]  /*e870*/  MOV R14, 0xe890 ;  /* 0x0000e890000e7802 */ /* 0x000fce0000000f00 */
[----:B------:R-:W-:Y:S05]  /*e880*/  CALL.REL.NOINC `($__internal_7_$__cuda_sm20_dsqrt_rn_f64_mediumpath_v1) ;  /* 0x0000018c00e87944 */ /* 0x000fea0003c00000 */
[----:B------:R-:W-:Y:S01]  /*e890*/  IMAD.MOV.U32 R18, RZ, RZ, R6 ;  /* 0x000000ffff127224 */ /* 0x000fe200078e0006 */
[----:B------:R-:W-:-:S07]  /*e8a0*/  MOV R19, R7 ;  /* 0x0000000700137202 */ /* 0x000fce0000000f00 */
.L_x_1605:
[----:B------:R-:W-:Y:S05]  /*e8b0*/  BSYNC B0 ;  /* 0x0000000000007941 */ /* 0x000fea0003800000 */
.L_x_1604:
        /* <DEDUP_REMOVED lines=16> */
[----:B------:R-:W-:Y:S01]  /*e9c0*/  MOV R14, R13 ;  /* 0x0000000d000e7202 */ /* 0x000fe20000000f00 */
[----:B------:R-:W-:Y:S01]  /*e9d0*/  IMAD.MOV.U32 R7, RZ, RZ, R19 ;  /* 0x000000ffff077224 */ /* 0x000fe200078e0013 */
[----:B------:R-:W-:Y:S02]  /*e9e0*/  MOV R5, R18 ;  /* 0x0000001200057202 */ /* 0x000fe40000000f00 */
[----:B------:R-:W-:-:S07]  /*e9f0*/  MOV R3, 0xea10 ;  /* 0x0000ea1000037802 */ /* 0x000fce0000000f00 */
[----:B------:R-:W-:Y:S05]  /*ea00*/  CALL.REL.NOINC `($__internal_6_$__cuda_sm20_div_rn_f64_full) ;  /* 0x0000018400f47944 */ /* 0x000fea0003c00000 */
[----:B------:R-:W-:-:S07]  /*ea10*/  MOV R6, R5 ;  /* 0x0000000500067202 */ /* 0x000fce0000000f00 */
.L_x_1607:
[----:B------:R-:W-:Y:S05]  /*ea20*/  BSYNC B0 ;  /* 0x0000000000007941 */ /* 0x000fea0003800000 */
.L_x_1606:
        /* <DEDUP_REMOVED lines=9> */
.L_x_1547:
[----:B------:R-:W-:Y:S02]  /*eac0*/  FSETP.GT.FTZ.AND P0, PT, R4, RZ, PT ;  /* 0x000000ff0400720b */ /* 0x000fe40003f14000 */
[----:B------:R-:W-:-:S04]  /*ead0*/  MOV R5, 0x3f800000 ;  /* 0x3f80000000057802 */ /* 0x000fc80000000f00 */
[----:B------:R-:W-:-:S07]  /*eae0*/  FSEL R5, R5, +QNAN , P0 ;  /* 0x7fc0000005057808 */ /* 0x000fce0000000000 */
.L_x_1546:
[----:B------:R-:W-:Y:S05]  /*eaf0*/  BSYNC B3 ;  /* 0x0000000000037941 */ /* 0x000fea0003800000 */
.L_x_1545:
[----:B------:R-:W-:Y:S01]  /*eb00*/  HFMA2.MMA R3, -RZ, RZ, 0, 0 ;  /* 0x00000000ff037435 */ /* 0x000fe200000001ff */
[----:B0-----:R-:W-:-:S05]  /*eb10*/  IMAD.MOV.U32 R2, RZ, RZ, R32 ;  /* 0x000000ffff027224 */ /* 0x001fca00078e0020 */
[----:B------:R-:W-:Y:S05]  /*eb20*/  RET.REL.NODEC R2 `(_ZN2at6native27unrolled_elementwise_kernelIN48_GLOBAL__N__08322988_15_IGammaKernel_cu_cb51a28d10CalcIgammaIfEESt5arrayIPcLm3EELi4E23TrivialOffsetCalculatorILi2EjES8_ILi1EjENS0_6memory15LoadWithoutCastENSB_16StoreWithoutCastEEEviT_T0_T2_T3_T4_T5_) ;  /* 0xffffff1402347950 */ /* 0x000fea0003c3ffff */
        .type           $_ZN2at6native27unrolled_elementwise_kernelIN48_GLOBAL__N__08322988_15_IGammaKernel_cu_cb51a28d10CalcIgammaIfEESt5arrayIPcLm3EELi4E23TrivialOffsetCalculatorILi2EjES8_ILi1EjENS0_6memory15LoadWithoutCastENSB_16StoreWithoutCastEEEviT_T0_T2_T3_T4_T5_$_ZN46_INTERNAL_08322988_15_IGammaKernel_cu_cb51a28d48_GLOBAL__N__08322988_15_IGammaKernel_cu_cb51a28d12calc_igammacIfEET_S2_S2_,@function
        .size           $_ZN2at6native27unrolled_elementwise_kernelIN48_GLOBAL__N__08322988_15_IGammaKernel_cu_cb51a28d10CalcIgammaIfEESt5arrayIPcLm3EELi4E23TrivialOffsetCalculatorILi2EjES8_ILi1EjENS0_6memory15LoadWithoutCastENSB_16StoreWithoutCastEEEviT_T0_T2_T3_T4_T5_$_ZN46_INTERNAL_08322988_15_IGammaKernel_cu_cb51a28d48_GLOBAL__N__08322988_15_IGammaKernel_cu_cb51a28d12calc_igammacIfEET_S2_S2_,($__internal_6_$__cuda_sm20_div_rn_f64_full - $_ZN2at6native27unrolled_elementwise_kernelIN48_GLOBAL__N__08322988_15_IGammaKernel_cu_cb51a28d10CalcIgammaIfEESt5arrayIPcLm3EELi4E23TrivialOffsetCalculatorILi2EjES8_ILi1EjENS0_6memory15LoadWithoutCastENSB_16StoreWithoutCastEEEviT_T0_T2_T3_T4_T5_$_ZN46_INTERNAL_08322988_15_IGammaKernel_cu_cb51a28d48_GLOBAL__N__08322988_15_IGammaKernel_cu_cb51a28d12calc_igammacIfEET_S2_S2_)
$_ZN2at6native27unrolled_elementwise_kernelIN48_GLOBAL__N__08322988_15_IGammaKernel_cu_cb51a28d10CalcIgammaIfEESt5arrayIPcLm3EELi4E23TrivialOffsetCalculatorILi2EjES8_ILi1EjENS0_6memory15LoadWithoutCastENSB_16StoreWithoutCastEEEviT_T0_T2_T3_T4_T5_$_ZN46_INTERNAL_08322988_15_IGammaKernel_cu_cb51a28d48_GLOBAL__N__08322988_15_IGammaKernel_cu_cb51a28d12calc_igammacIfEET_S2_S2_:
        /* <DEDUP_REMOVED lines=17> */
[----:B------:R-:W-:Y:S02]  /*ec40*/  FSETP.NEU.FTZ.AND P0, PT, R0, +INF , PT ;  /* 0x7f8000000000780b */ /* 0x000fe40003f1d000 */
[----:B------:R-:W-:-:S11]  /*ec50*/  MOV R5, RZ ;  /* 0x000000ff00057202 */ /* 0x000fd60000000f00 */
[----:B------:R-:W-:Y:S05]  /*ec60*/  @!P0 BRA `(.L_x_1609) ;  /* 0x00000184004c8947 */ /* 0x000fea0003800000 */
[----:B------:R-:W0:Y:S01]  /*ec70*/  MUFU.RCP R3, R2 ;  /* 0x0000000200037308 */ /* 0x000e220000001000 */
[C---:B------:R-:W-:Y:S01]  /*ec80*/  FADD.FTZ R6, -R2.reuse, R4 ;  /* 0x0000000402067221 */ /* 0x040fe20000010100 */
[C---:B------:R-:W-:Y:S01]  /*ec90*/  FSETP.GEU.FTZ.AND P1, PT, R2.reuse, 200, PT ;  /* 0x434800000200780b */ /* 0x040fe20003f3e000 */
[----:B------:R-:W-:Y:S01]  /*eca0*/  VIADD R30, R1, 0x9f8 ;  /* 0x000009f8011e7836 */ /* 0x000fe20000000000 */
[----:B------:R-:W-:Y:S01]  /*ecb0*/  FSETP.GT.FTZ.AND P0, PT, R2, 20, PT ;  /* 0x41a000000200780b */ /* 0x000fe20003f14000 */
[----:B0-----:R-:W-:-:S05]  /*ecc0*/  FMUL.FTZ R0, |R6|, R3 ;  /* 0x0000000306007220 */ /* 0x001fca0000410200 */
[----:B------:R-:W-:-:S04]  /*ecd0*/  FSETP.GEU.FTZ.AND P2, PT, R0, 0.30000001192092895508, PT ;  /* 0x3e99999a0000780b */ /* 0x000fc80003f5e000 */
[----:B------:R-:W-:-:S13]  /*ece0*/  PLOP3.LUT P0, PT, P2, P0, P1, 0x4, 0x0 ;  /* 0x000000000000781c */ /* 0x000fda0001700014 */
[----:B------:R-:W-:Y:S05]  /*ecf0*/  @P0 BRA `(.L_x_1611) ;  /* 0x0000012400bc0947 */ /* 0x000fea0003800000 */
[----:B------:R-:W-:Y:S01]  /*ed00*/  FSETP.GT.FTZ.AND P0, PT, R2, 200, PT ;  /* 0x434800000200780b */ /* 0x000fe20003f14000 */
        /* <DEDUP_REMOVED lines=11> */
.L_x_1613:
[----:B------:R-:W-:Y:S05]  /*edc0*/  BSYNC B4 ;  /* 0x0000000000047941 */ /* 0x000fea0003800000 */
.L_x_1612:
        /* <DEDUP_REMOVED lines=28> */
[----:B------:R-:W-:Y:S01]  /*ef90*/  MOV R5, R10 ;  /* 0x0000000a00057202 */ /* 0x000fe20000000f00 */
[----:B------:R-:W-:Y:S01]  /*efa0*/  IMAD.MOV.U32 R7, RZ, RZ, R11 ;  /* 0x000000ffff077224 */ /* 0x000fe200078e000b */
[----:B------:R-:W-:Y:S02]  /*efb0*/  MOV R15, 0x9999999a ;  /* 0x9999999a000f7802 */ /* 0x000fe40000000f00 */
[----:B------:R-:W-:Y:S02]  /*efc0*/  MOV R14, 0xbfd99999 ;  /* 0xbfd99999000e7802 */ /* 0x000fe40000000f00 */
[----:B------:R-:W-:-:S07]  /*efd0*/  MOV R3, 0xeff0 ;  /* 0x0000eff000037802 */ /* 0x000fce0000000f00 */
[----:B------:R-:W-:Y:S05]  /*efe0*/  CALL.REL.NOINC `($__internal_6_$__cuda_sm20_div_rn_f64_full) ;  /* 0x00000180007c7944 */ /* 0x000fea0003c00000 */
[----:B------:R-:W-:Y:S01]  /*eff0*/  IMAD.MOV.U32 R12, RZ, RZ, R5 ;  /* 0x000000ffff0c7224 */ /* 0x000fe200078e0005 */
[----:B------:R-:W-:-:S07]  /*f000*/  MOV R13, R7 ;  /* 0x00000007000d7202 */ /* 0x000fce0000000f00 */
.L_x_1618:
[----:B------:R-:W-:Y:S05]  /*f010*/  BSYNC B4 ;  /* 0x0000000000047941 */ /* 0x000fea0003800000 */
.L_x_1617:
        /* <DEDUP_REMOVED lines=9> */
.L_x_1621:
        /* <DEDUP_REMOVED lines=14> */
.L_x_1620:
        /* <DEDUP_REMOVED lines=12> */
[----:B------:R-:W-:-:S04]  /*f250*/  FSEL R12, R5, R0, !P0 ;  /* 0x00000000050c7208 */ /* 0x000fc80004000000 */
[C---:B------:R-:W-:Y:S01]  /*f260*/  ISETP.GE.U32.AND P1, PT, R12.reuse, 0x7f800000, PT ;  /* 0x7f8000000c00780c */ /* 0x040fe20003f26070 */
[----:B------:R-:W-:-:S05]  /*f270*/  VIADD R5, R12, 0xc0d55555 ;  /* 0xc0d555550c057836 */ /* 0x000fca0000000000 */
[----:B------:R-:W-:-:S04]  /*f280*/  LOP3.LUT R6, R5, 0xff800000, RZ, 0xc0, !PT ;  /* 0xff80000005067812 */ /* 0x000fc800078ec0ff */
[-C--:B------:R-:W-:Y:S02]  /*f290*/  IADD3 R5, R12, -R6.reuse, RZ ;  /* 0x800000060c057210 */ /* 0x080fe40007ffe0ff */
[----:B------:R-:W-:-:S03]  /*f2a0*/  I2FP.F32.S32 R6, R6 ;  /* 0x0000000600067245 */ /* 0x000fc60000201400 */
        /* <DEDUP_REMOVED lines=31> */
.L_x_1624:
        /* <DEDUP_REMOVED lines=13> */
.L_x_1623:
        /* <DEDUP_REMOVED lines=15> */
.L_x_1626:
        /* <DEDUP_REMOVED lines=16> */
.L_x_1627:
        /* <DEDUP_REMOVED lines=36> */
.L_x_1625:
[----:B------:R-:W-:Y:S05]  /*f9a0*/  BSYNC B2 ;  /* 0x0000000000027941 */ /* 0x000fea0003800000 */
.L_x_1622:
        /* <DEDUP_REMOVED lines=61> */
.L_x_1630:
        /* <DEDUP_REMOVED lines=26> */
.L_x_1629:
[----:B------:R-:W-:Y:S05]  /*ff20*/  BSYNC B2 ;  /* 0x0000000000027941 */ /* 0x000fea0003800000 */
.L_x_1628:
        /* <DEDUP_REMOVED lines=45> */
.L_x_1633:
        /* <DEDUP_REMOVED lines=13> */
.L_x_1632:
        /* <DEDUP_REMOVED lines=15> */
.L_x_1635:
        /* <DEDUP_REMOVED lines=16> */
.L_x_1636:
        /* <DEDUP_REMOVED lines=36> */
.L_x_1634:
[----:B------:R-:W-:Y:S05]  /*10700*/  BSYNC B2 ;  /* 0x0000000000027941 */ /* 0x000fea0003800000 */
.L_x_1631:
        /* <DEDUP_REMOVED lines=61> */
.L_x_1639:
        /* <DEDUP_REMOVED lines=27> */
.L_x_1638:
[----:B------:R-:W-:Y:S05]  /*10c90*/  BSYNC B2 ;  /* 0x0000000000027941 */ /* 0x000fea0003800000 */
.L_x_1637:
[CC--:B------:R-:W-:Y:S01]  /*10ca0*/  FFMA.FTZ R5, R2.reuse, R8.reuse, -R5 ;  /* 0x0000000802057223 */ /* 0x0c0fe20000010805 */
[----:B------:R-:W-:Y:S01]  /*10cb0*/  HFMA2.MMA R10, -RZ, RZ, 0.83837890625, -4044 ;  /* 0x3ab5ebe6ff0a7435 */ /* 0x000fe200000001ff */
        /* <DEDUP_REMOVED lines=29> */
.L_x_1619:
        /* <DEDUP_REMOVED lines=18> */
[----:B------:R-:W-:Y:S01]  /*10fb0*/  IMAD.MOV.U32 R16, RZ, RZ, 0x4ca4b97f ;  /* 0x4ca4b97fff107424 */ /* 0x000fe200078e00ff */
[----:B------:R-:W-:Y:S02]  /*10fc0*/  MOV R15, 0x4c255322 ;  /* 0x4c255322000f7802 */ /* 0x000fe40000000f00 */
[----:B------:R-:W-:-:S02]  /*10fd0*/  SEL R5, R5, R0, P0 ;  /* 0x0000000005057207 */ /* 0x000fc40000000000 */
[----:B------:R-:W-:Y:S01]  /*10fe0*/  MOV R11, 0x47946fa6 ;  /* 0x47946fa6000b7802 */ /* 0x000fe20000000f00 */
[----:B------:R0:W-:Y:S01]  /*10ff0*/  STL.64 [R1+0xa18], R14 ;  /* 0x000a180e01007387 */ /* 0x0001e20000100a00 */
[----:B------:R-:W-:Y:S02]  /*11000*/  @P0 MOV R22, 0xffffffff ;  /* 0xffffffff00160802 */ /* 0x000fe40000000f00 */
[----:B------:R-:W-:Y:S01]  /*11010*/  MOV R12, 0x4912f03a ;  /* 0x4912f03a000c7802 */ /* 0x000fe20000000f00 */
[----:B------:R1:W-:Y:S01]  /*11020*/  STL.64 [R1+0xa08], R10 ;  /* 0x000a080a01007387 */ /* 0x0003e20000100a00 */
[----:B------:R-:W-:Y:S01]  /*11030*/  MOV R20, 0x3bc6a26b ;  /* 0x3bc6a26b00147802 */ /* 0x000fe20000000f00 */
[----:B------:R-:W-:Y:S01]  /*11040*/  IMAD.SHL.U32 R0, R22, 0x4, RZ ;  /* 0x0000000416007824 */ /* 0x000fe200078e00ff */
[----:B------:R-:W-:Y:S01]  /*11050*/  MOV R8, 0x419c28d0 ;  /* 0x419c28d000087802 */ /* 0x000fe20000000f00 */
[----:B------:R2:W-:Y:S01]  /*11060*/  STL.64 [R1+0xa10], R12 ;  /* 0x000a100c01007387 */ /* 0x0005e20000100a00 */
[----:B------:R-:W-:-:S02]  /*11070*/  MOV R9, 0x43e0f8e7 ;  /* 0x43e0f8e700097802 */ /* 0x000fc40000000f00 */
[-C--:B------:R-:W-:Y:S01]  /*11080*/  IADD3 R5, R5, R0.reuse, RZ ;  /* 0x0000000005057210 */ /* 0x080fe20007ffe0ff */
[----:B0-----:R-:W-:Y:S01]  /*11090*/  IMAD.MOV.U32 R15, RZ, RZ, 0x4cc8c38c ;  /* 0x4cc8c38cff0f7424 */ /* 0x001fe200078e00ff */
[----:B------:R-:W-:Y:S01]  /*110a0*/  MOV R14, 0x4c2f75b4 ;  /* 0x4c2f75b4000e7802 */ /* 0x000fe20000000f00 */
[----:B------:R0:W-:Y:S01]  /*110b0*/  STL.64 [R1+0x9f8], R20 ;  /* 0x0009f81401007387 */ /* 0x0001e20000100a00 */
[----:B------:R-:W-:Y:S02]  /*110c0*/  MOV R17, 0x4cc5f8af ;  /* 0x4cc5f8af00117802 */ /* 0x000fe40000000f00 */
[----:B-1----:R-:W-:Y:S01]  /*110d0*/  MOV R10, 0x46ff3c00 ;  /* 0x46ff3c00000a7802 */ /* 0x002fe20000000f00 */
[----:B------:R1:W-:Y:S01]  /*110e0*/  STL.64 [R1+0x13d8], R14 ;  /* 0x0013d80e01007387 */ /* 0x0003e20000100a00 */
[----:B------:R-:W-:Y:S01]  /*110f0*/  MOV R11, 0x48ae85e0 ;  /* 0x48ae85e0000b7802 */ /* 0x000fe20000000f00 */
[----:B--2---:R-:W-:Y:S01]  /*11100*/  IMAD.MOV.U32 R12, RZ, RZ, 0x4a20fbd8 ;  /* 0x4a20fbd8ff0c7424 */ /* 0x004fe200078e00ff */
[----:B------:R-:W-:Y:S01]  /*11110*/  MOV R13, 0x4b4b8b8f ;  /* 0x4b4b8b8f000d7802 */ /* 0x000fe20000000f00 */
[----:B------:R2:W-:Y:S01]  /*11120*/  STL.64 [R1+0xa00], R8 ;  /* 0x000a000801007387 */ /* 0x0005e20000100a00 */
[----:B------:R-:W-:-:S03]  /*11130*/  IADD3 R7, R5, R0, RZ ;  /* 0x0000000005077210 */ /* 0x000fc60007ffe0ff */
[----:B------:R3:W-:Y:S01]  /*11140*/  STL.64 [R1+0xa20], R16 ;  /* 0x000a201001007387 */ /* 0x0007e20000100a00 */
[----:B0-----:R-:W-:Y:S01]  /*11150*/  IMAD.MOV.U32 R20, RZ, RZ, 0x4c184540 ;  /* 0x4c184540ff147424 */ /* 0x001fe200078e00ff */
[----:B------:R-:W-:Y:S02]  /*11160*/  MOV R21, RZ ;  /* 0x000000ff00157202 */ /* 0x000fe40000000f00 */
[----:B------:R0:W-:Y:S01]  /*11170*/  STL.64 [R1+0x13c8], R10 ;  /* 0x0013c80a01007387 */ /* 0x0001e20000100a00 */
[----:B-1----:R-:W-:Y:S01]  /*11180*/  IMAD.MOV.U32 R15, RZ, RZ, RZ ;  /* 0x000000ffff0f7224 */ /* 0x002fe200078e00ff */
[----:B------:R-:W-:Y:S02]  /*11190*/  @P0 MOV R15, 0xc ;  /* 0x0000000c000f0802 */ /* 0x000fe40000000f00 */
[----:B------:R1:W-:Y:S01]  /*111a0*/  STL.64 [R1+0x13d0], R12 ;  /* 0x0013d00c01007387 */ /* 0x0003e20000100a00 */
[----:B--2---:R-:W-:Y:S01]  /*111b0*/  MOV R8, 0x42840000 ;  /* 0x4284000000087802 */ /* 0x004fe20000000f00 */
[----:B------:R-:W-:-:S02]  /*111c0*/  IMAD.MOV.U32 R9, RZ, RZ, 0x44f0a000 ;  /* 0x44f0a000ff097424 */ /* 0x000fc400078e00ff */
[----:B---3--:R-:W-:Y:S01]  /*111d0*/  IMAD.MOV.U32 R16, RZ, RZ, 0x4d0fed36 ;  /* 0x4d0fed36ff107424 */ /* 0x008fe200078e00ff */
[----:B------:R-:W-:Y:S01]  /*111e0*/  MOV R17, 0x4ce5eb4c ;  /* 0x4ce5eb4c00117802 */ /* 0x000fe20000000f00 */
[----:B------:R-:W-:Y:S01]  /*111f0*/  STL.64 [R1+0x13e8], R20 ;  /* 0x0013e81401007387 */ /* 0x000fe20000100a00 */
[----:B0-----:R-:W-:Y:S02]  /*11200*/  MOV R10, 0x4c5914c6 ;  /* 0x4c5914c6000a7802 */ /* 0x001fe40000000f00 */
[----:B------:R-:W-:Y:S01]  /*11210*/  IADD3 R15, R15, R22, RZ ;  /* 0x000000160f0f7210 */ /* 0x000fe20007ffe0ff */
[----:B------:R0:W-:Y:S01]  /*11220*/  STL.64 [R1+0x13c0], R8 ;  /* 0x0013c00801007387 */ /* 0x0001e20000100a00 */
[----:B-1----:R-:W-:Y:S01]  /*11230*/  MOV R12, 0x3f800000 ;  /* 0x3f800000000c7802 */ /* 0x002fe20000000f00 */
[----:B------:R-:W-:Y:S02]  /*11240*/  IMAD.IADD R13, R7, 0x1, R0 ;  /* 0x00000001070d7824 */ /* 0x000fe400078e0200 */
[----:B------:R1:W-:Y:S04]  /*11250*/  STL.64 [R1+0x13e0], R16 ;  /* 0x0013e01001007387 */ /* 0x0003e80000100a00 */
[----:B------:R2:W-:Y:S01]  /*11260*/  STL [R1+0xa28], R10 ;  /* 0x000a280a01007387 */ /* 0x0005e20000100800 */
[----:B------:R-:W-:-:S03]  /*11270*/  IADD3 R11, R13, R0, RZ ;  /* 0x000000000d0b7210 */ /* 0x000fc60007ffe0ff */
[----:B------:R3:W-:Y:S01]  /*11280*/  STL [R1+0x13bc], R12 ;  /* 0x0013bc0c01007387 */ /* 0x0007e20000100800 */
[----:B------:R-:W-:-:S03]  /*11290*/  IMAD.U32 R15, R15, 0x4, R30 ;  /* 0x000000040f0f7824 */ /* 0x000fc600078e001e */
[----:B------:R-:W4:Y:S01]  /*112a0*/  LDL R5, [R5] ;  /* 0x0000000005057983 */ /* 0x000f220000100800 */
[----:B0-----:R-:W-:-:S03]  /*112b0*/  IADD3 R9, R11, R0, RZ ;  /* 0x000000000b097210 */ /* 0x001fc60007ffe0ff */
[----:B------:R-:W5:Y:S01]  /*112c0*/  LDL R7, [R7] ;  /* 0x0000000007077983 */ /* 0x000f620000100800 */
[----:B------:R-:W-:Y:S01]  /*112d0*/  IADD3 R21, R0, R15, RZ ;  /* 0x0000000f00157210 */ /* 0x000fe20007ffe0ff */
[----:B-1----:R-:W-:Y:S02]  /*112e0*/  IMAD.IADD R17, R9, 0x1, R0 ;  /* 0x0000000109117824 */ /* 0x002fe400078e0200 */
[----:B------:R-:W5:Y:S01]  /*112f0*/  LDL R8, [R13] ;  /* 0x000000000d087983 */ /* 0x000f620000100800 */
[----:B------:R-:W-:-:S03]  /*11300*/  IADD3 R23, R21, R0, RZ ;  /* 0x0000000015177210 */ /* 0x000fc60007ffe0ff */
[----:B------:R-:W5:Y:S01]  /*11310*/  LDL R11, [R11] ;  /* 0x000000000b0b7983 */ /* 0x000f620000100800 */
[-C--:B------:R-:W-:Y:S01]  /*11320*/  IADD3 R45, R17, R0.reuse, RZ ;  /* 0x00000000112d7210 */ /* 0x080fe20007ffe0ff */
[----:B------:R-:W-:Y:S02]  /*11330*/  IMAD.IADD R43, R23, 0x1, R0 ;  /* 0x00000001172b7824 */ /* 0x000fe400078e0200 */
[----:B------:R-:W5:Y:S01]  /*11340*/  LDL R16, [R15] ;  /* 0x000000000f107983 */ /* 0x000f620000100800 */
[----:B------:R-:W-:-:S03]  /*11350*/  IADD3 R41, R45, R0, RZ ;  /* 0x000000002d297210 */ /* 0x000fc60007ffe0ff */
[----:B------:R-:W5:Y:S01]  /*11360*/  LDL R24, [R9] ;  /* 0x0000000009187983 */ /* 0x000f620000100800 */
[----:B------:R-:W-:-:S03]  /*11370*/  IADD3 R39, R43, R0, RZ ;  /* 0x000000002b277210 */ /* 0x000fc60007ffe0ff */
[----:B------:R-:W5:Y:S04]  /*11380*/  LDL R22, [R21] ;  /* 0x0000000015167983 */ /* 0x000f680000100800 */
[----:B------:R0:W5:Y:S01]  /*11390*/  LDL R20, [R17] ;  /* 0x0000000011147983 */ /* 0x0001620000100800 */
[----:B------:R-:W-:-:S03]  /*113a0*/  IMAD.IADD R29, R41, 0x1, R0 ;  /* 0x00000001291d7824 */ /* 0x000fc600078e0200 */
[----:B------:R-:W5:Y:S01]  /*113b0*/  LDL R23, [R23] ;  /* 0x0000000017177983 */ /* 0x000f620000100800 */
[----:B------:R-:W-:-:S03]  /*113c0*/  IADD3 R27, R39, R0, RZ ;  /* 0x00000000271b7210 */ /* 0x000fc60007ffe0ff */
[----:B------:R-:W5:Y:S01]  /*113d0*/  LDL R45, [R45] ;  /* 0x000000002d2d7983 */ /* 0x000f620000100800 */
[----:B------:R-:W-:-:S03]  /*113e0*/  IADD3 R25, R29, R0, RZ ;  /* 0x000000001d197210 */ /* 0x000fc60007ffe0ff */
[----:B------:R-:W5:Y:S01]  /*113f0*/  LDL R43, [R43] ;  /* 0x000000002b2b7983 */ /* 0x000f620000100800 */
[----:B0-----:R-:W-:-:S03]  /*11400*/  IMAD.IADD R17, R27, 0x1, R0 ;  /* 0x000000011b117824 */ /* 0x001fc600078e0200 */
[----:B------:R-:W5:Y:S01]  /*11410*/  LDL R41, [R41] ;  /* 0x0000000029297983 */ /* 0x000f620000100800 */
[----:B------:R-:W-:-:S03]  /*11420*/  IADD3 R21, R25, R0, RZ ;  /* 0x0000000019157210 */ /* 0x000fc60007ffe0ff */
[----:B------:R-:W5:Y:S04]  /*11430*/  LDL R39, [R39] ;  /* 0x0000000027277983 */ /* 0x000f680000100800 */
[----:B------:R-:W5:Y:S01]  /*11440*/  LDL R29, [R29] ;  /* 0x000000001d1d7983 */ /* 0x000f620000100800 */
[----:B--2---:R-:W-:-:S03]  /*11450*/  IADD3 R10, R17, R0, RZ ;  /* 0x00000000110a7210 */ /* 0x004fc60007ffe0ff */
[----:B------:R-:W2:Y:S01]  /*11460*/  LDL R27, [R27] ;  /* 0x000000001b1b7983 */ /* 0x000ea20000100800 */
[----:B------:R-:W-:-:S03]  /*11470*/  IMAD.IADD R15, R21, 0x1, R0 ;  /* 0x00000001150f7824 */ /* 0x000fc600078e0200 */
        /* <DEDUP_REMOVED lines=8> */
[----:B---3--:R-:W3:Y:S02]  /*11500*/  LDL R12, [R30] ;  /* 0x000000001e0c7983 */ /* 0x008ee40000100800 */
[----:B------:R-:W-:Y:S02]  /*11510*/  IADD3 R13, R28, R0, RZ ;  /* 0x000000001c0d7210 */ /* 0x000fe40007ffe0ff */
[----:B------:R-:W3:Y:S04]  /*11520*/  LDL R9, [R9] ;  /* 0x0000000009097983 */ /* 0x000ee80000100800 */
[----:B------:R-:W3:Y:S04]  /*11530*/  LDL R0, [R28] ;  /* 0x000000001c007983 */ /* 0x000ee80000100800 */
[----:B------:R-:W3:Y:S01]  /*11540*/  LDL R13, [R13] ;  /* 0x000000000d0d7983 */ /* 0x000ee20000100800 */
[----:B------:R-:W-:-:S02]  /*11550*/  MOV R14, R2 ;  /* 0x00000002000e7202 */ /* 0x000fc40000000f00 */
[----:B------:R-:W-:-:S04]  /*11560*/  FSET.BF.LEU.FTZ.AND R26, |R2|, 1, PT ;  /* 0x3f800000021a780a */ /* 0x000fc8000381b200 */
[----:B------:R-:W4:Y:S02]  /*11570*/  @P0 MUFU.RCP R14, R2 ;  /* 0x00000002000e0308 */ /* 0x000f240000001000 */
[-C--:B----4-:R-:W-:Y:S01]  /*11580*/  FFMA.FTZ R26, R26, R14.reuse, R5 ;  /* 0x0000000e1a1a7223 */ /* 0x090fe20000010005 */
[----:B------:R-:W-:Y:S01]  /*11590*/  IMAD.MOV.U32 R5, RZ, RZ, 0x3bc6a26b ;  /* 0x3bc6a26bff057424 */ /* 0x000fe200078e00ff */
[----:B------:R-:W-:Y:S02]  /*115a0*/  @P0 MOV R5, 0x4c5914c6 ;  /* 0x4c5914c600050802 */ /* 0x000fe40000000f00 */
[----:B-----5:R-:W-:-:S04]  /*115b0*/  FFMA.FTZ R7, R26, R14, R7 ;  /* 0x0000000e1a077223 */ /* 0x020fc80000010007 */
[----:B------:R-:W-:-:S04]  /*115c0*/  FFMA.FTZ R8, R7, R14, R8 ;  /* 0x0000000e07087223 */ /* 0x000fc80000010008 */
[----:B------:R-:W-:Y:S01]  /*115d0*/  FFMA.FTZ R11, R8, R14, R11 ;  /* 0x0000000e080b7223 */ /* 0x000fe2000001000b */
        /* <DEDUP_REMOVED lines=14> */
[----:B--2---:R-:W-:-:S03]  /*116c0*/  FFMA.FTZ R22, R22, R14, R27 ;  /* 0x0000000e16167223 */ /* 0x004fc6000001001b */
[-C--:B------:R-:W-:Y:S01]  /*116d0*/  FFMA.FTZ R20, R20, R14.reuse, R25 ;  /* 0x0000000e14147223 */ /* 0x080fe20000010019 */
[----:B------:R-:W-:-:S03]  /*116e0*/  FFMA.FTZ R17, R22, R14, R17 ;  /* 0x0000000e16117223 */ /* 0x000fc60000010011 */
[-C--:B------:R-:W-:Y:S01]  /*116f0*/  FFMA.FTZ R20, R20, R14.reuse, R21 ;  /* 0x0000000e14147223 */ /* 0x080fe20000010015 */
[----:B------:R-:W-:-:S03]  /*11700*/  FFMA.FTZ R17, R17, R14, R10 ;  /* 0x0000000e11117223 */ /* 0x000fc6000001000a */
[-C--:B------:R-:W-:Y:S01]  /*11710*/  FFMA.FTZ R10, R20, R14.reuse, R15 ;  /* 0x0000000e140a7223 */ /* 0x080fe2000001000f */
[----:B------:R-:W-:Y:S01]  /*11720*/  FADD.FTZ R15, R5, -0.5 ;  /* 0xbf000000050f7421 */ /* 0x000fe20000010000 */
[----:B---3--:R-:W-:-:S03]  /*11730*/  FFMA.FTZ R12, R17, R14, R12 ;  /* 0x0000000e110c7223 */ /* 0x008fc6000001000c */
[----:B------:R-:W-:Y:S01]  /*11740*/  FMUL.FTZ R8, R15, 0.36787945032119750977 ;  /* 0x3ebc5ab20f087820 */ /* 0x000fe20000410000 */
[----:B------:R-:W1:Y:S01]  /*11750*/  MUFU.RCP R10, R10 ;  /* 0x0000000a000a7308 */ /* 0x000e620000001000 */
[----:B------:R-:W-:-:S04]  /*11760*/  FFMA.FTZ R9, R12, R14, R9 ;  /* 0x0000000e0c097223 */ /* 0x000fc80000010009 */
[----:B------:R-:W-:-:S04]  /*11770*/  FFMA.FTZ R0, R9, R14, R0 ;  /* 0x0000000e09007223 */ /* 0x000fc80000010000 */
        /* <DEDUP_REMOVED lines=52> */
.L_x_1644:
[----:B------:R-:W-:Y:S05]  /*11ac0*/  BSYNC B2 ;  /* 0x0000000000027941 */ /* 0x000fea0003800000 */
.L_x_1643:
        /* <DEDUP_REMOVED lines=20> */
[----:B------:R-:W-:-:S07]  /*11c10*/  IMAD.MOV.U32 R6, RZ, RZ, R5 ;  /* 0x000000ffff067224 */ /* 0x000fce00078e0005 */
.L_x_1646:
[----:B------:R-:W-:Y:S05]  /*11c20*/  BSYNC B6 ;  /* 0x0000000000067941 */ /* 0x000fea0003800000 */
.L_x_1645:
        /* <DEDUP_REMOVED lines=59> */
[----:B------:R-:W-:-:S06]  /*11fe0*/  @!P0 IMAD.MOV.U32 R6, RZ, RZ, RZ ;  /* 0x000000ffff068224 */ /* 0x000fcc00078e00ff */
[----:B------:R-:W-:-:S11]  /*11ff0*/  @!P0 DMUL R12, R14, R6 ;  /* 0x000000060e0c8228 */ /* 0x000fd60000000000 */
.L_x_1648:
[----:B------:R-:W-:Y:S05]  /*12000*/  BSYNC B2 ;  /* 0x0000000000027941 */ /* 0x000fea0003800000 */
.L_x_1647:
[----:B0-----:R-:W-:Y:S01]  /*12010*/  DMUL R10, R10, R12 ;  /* 0x0000000c0a0a7228 */ /* 0x001fe20000000000 */
[----:B------:R-:W-:Y:S01]  /*12020*/  UMOV UR8, 0xf0000000 ;  /* 0xf000000000087882 */ /* 0x000fe20000000000 */
[----:B------:R-:W-:-:S04]  /*12030*/  UMOV UR9, 0x380fffff ;  /* 0x380fffff00097882 */ /* 0x000fc80000000000 */
[----:B------:R-:W0:Y:S02]  /*12040*/  F2F.F32.F64 R0, R10 ;  /* 0x0000000a00007310 */ /* 0x000e240000301000 */
[----:B------:R-:W-:-:S14]  /*12050*/  DSETP.GEU.AND P0, PT, |R10|, UR8, PT ;  /* 0x000000080a007e2a */ /* 0x000fdc000bf0e200 */
[----:B0-----:R-:W-:Y:S01]  /*12060*/  @!P0 FMUL R0, R0, 1.175494350822287508e-38 ;  /* 0x0080000000008820 */ /* 0x001fe20000400000 */
[----:B------:R-:W-:Y:S06]  /*12070*/  BRA `(.L_x_1649) ;  /* 0x0000000c009c7947 */ /* 0x000fec0003800000 */
.L_x_1642:
        /* <DEDUP_REMOVED lines=10> */
.L_x_1641:
        /* <DEDUP_REMOVED lines=45> */
.L_x_1652:
        /* <DEDUP_REMOVED lines=13> */
.L_x_1651:
        /* <DEDUP_REMOVED lines=15> */
.L_x_1654:
        /* <DEDUP_REMOVED lines=16> */
.L_x_1655:
        /* <DEDUP_REMOVED lines=36> */
.L_x_1653:
[----:B------:R-:W-:Y:S05]  /*128f0*/  BSYNC B2 ;  /* 0x0000000000027941 */ /* 0x000fea0003800000 */
.L_x_1650:
        /* <DEDUP_REMOVED lines=61> */
.L_x_1658:
[C---:B------:R-:W-:Y:S01]  /*12cd0*/  FMUL.FTZ R6, |R2|.reuse, 8388608 ;  /* 0x4b00000002067820 */ /* 0x040fe20000410200 */
[----:B------:R-:W-:-:S04]  /*12ce0*/  FSETP.GEU.FTZ.AND P0, PT, |R2|, 1.175494350822287508e-38, PT ;  /* 0x008000000200780b */ /* 0x000fc80003f1e200 */
[----:B------:R-:W-:Y:S01]  /*12cf0*/  FSEL R9, R6, R9, !P0 ;  /* 0x0000000906097208 */ /* 0x000fe20004000000 */
[----:B------:R-:W-:Y:S01]  /*12d00*/  HFMA2.MMA R6, -RZ, RZ, 1.5048828125, 33.21875 ;  /* 0x3e055027ff067435 */ /* 0x000fe200000001ff */
        /* <DEDUP_REMOVED lines=23> */
.L_x_1657:
[----:B------:R-:W-:Y:S05]  /*12e80*/  BSYNC B2 ;  /* 0x0000000000027941 */ /* 0x000fea0003800000 */
.L_x_1656:
[----:B------:R-:W-:-:S04]  /*12e90*/  FFMA.FTZ R3, R2, R8, -R4 ;  /* 0x0000000802037223 */ /* 0x000fc80000010804 */
[----:B------:R-:W-:Y:S01]  /*12ea0*/  FADD.FTZ R3, R3, -R0 ;  /* 0x8000000003037221 */ /* 0x000fe20000010000 */
[----:B------:R-:W-:-:S04]  /*12eb0*/  IMAD.MOV.U32 R0, RZ, RZ, RZ ;  /* 0x000000ffff007224 */ /* 0x000fc800078e00ff */
[----:B------:R-:W-:-:S13]  /*12ec0*/  FSETP.GEU.FTZ.AND P0, PT, R3, -88.72283935546875, PT ;  /* 0xc2b172180300780b */ /* 0x000fda0003f1e000 */
[----:B------:R-:W-:-:S04]  /*12ed0*/  @P0 FMUL.FTZ R3, R3, 1.4426950216293334961 ;  /* 0x3fb8aa3b03030820 */ /* 0x000fc80000410000 */
[----:B------:R0:W1:Y:S03]  /*12ee0*/  @P0 MUFU.EX2 R0, R3 ;  /* 0x0000000300000308 */ /* 0x0000660000000800 */
.L_x_1649:
[----:B------:R-:W-:Y:S05]  /*12ef0*/  BSYNC B4 ;  /* 0x0000000000047941 */ /* 0x000fea0003800000 */
.L_x_1640:
[----:B-1----:R-:W-:Y:S01]  /*12f00*/  FSETP.NEU.FTZ.AND P0, PT, R0, RZ, PT ;  /* 0x000000ff0000720b */ /* 0x002fe20003f1d000 */
[----:B------:R-:W-:Y:S01]  /*12f10*/  BSSY B2, `(.L_x_1659) ;  /* 0x0000016000027945 */ /* 0x000fe20003800000 */
[----:B------:R-:W-:-:S11]  /*12f20*/  MOV R5, RZ ;  /* 0x000000ff00057202 */ /* 0x000fd60000000f00 */
[----:B------:R-:W-:Y:S05]  /*12f30*/  @!P0 BRA `(.L_x_1660) ;  /* 0x00000000004c8947 */ /* 0x000fea0003800000 */
[----:B0-----:R-:W-:Y:S01]  /*12f40*/  HFMA2.MMA R3, -RZ, RZ, 0, 0 ;  /* 0x00000000ff037435 */ /* 0x001fe200000001ff */
[----:B------:R-:W-:Y:S01]  /*12f50*/  BSSY B4, `(.L_x_1661) ;  /* 0x000000e000047945 */ /* 0x000fe20003800000 */
[----:B------:R-:W-:Y:S01]  /*12f60*/  HFMA2.MMA R7, -RZ, RZ, 1.875, 0 ;  /* 0x3f800000ff077435 */ /* 0x000fe200000001ff */
[----:B------:R-:W-:Y:S01]  /*12f70*/  IMAD.MOV.U32 R5, RZ, RZ, 0x3f800000 ;  /* 0x3f800000ff057424 */ /* 0x000fe200078e00ff */
[----:B------:R-:W-:-:S09]  /*12f80*/  MOV R6, R2 ;  /* 0x0000000200067202 */ /* 0x000fd20000000f00 */
.L_x_1662:
        /* <DEDUP_REMOVED lines=11> */
.L_x_1661:
[----:B------:R-:W0:Y:S01]  /*13040*/  MUFU.RCP R5, R2 ;  /* 0x0000000200057308 */ /* 0x000e220000001000 */
[----:B------:R-:W-:-:S04]  /*13050*/  FMUL.FTZ R0, R7, R0 ;  /* 0x0000000007007220 */ /* 0x000fc80000410000 */
[----:B0-----:R-:W-:-:S07]  /*13060*/  FMUL.FTZ R5, R0, R5 ;  /* 0x0000000500057220 */ /* 0x001fce0000410000 */
.L_x_1660:
[----:B------:R-:W-:Y:S05]  /*13070*/  BSYNC B2 ;  /* 0x0000000000027941 */ /* 0x000fea0003800000 */
.L_x_1659:
[----:B------:R-:W-:Y:S01]  /*13080*/  FADD.FTZ R5, -R5, 1 ;  /* 0x3f80000005057421 */ /* 0x000fe20000010100 */
[----:B------:R-:W-:Y:S06]  /*13090*/  BRA `(.L_x_1609) ;  /* 0x0000014000407947 */ /* 0x000fec0003800000 */
.L_x_1616:
        /* <DEDUP_REMOVED lines=10> */
.L_x_1665:
        /* <DEDUP_REMOVED lines=14> */
.L_x_1664:
        /* <DEDUP_REMOVED lines=49> */
.L_x_1668:
        /* <DEDUP_REMOVED lines=13> */
.L_x_1667:
        /* <DEDUP_REMOVED lines=15> */
.L_x_1670:
        /* <DEDUP_REMOVED lines=16> */
.L_x_1671:
        /* <DEDUP_REMOVED lines=15> */
[----:B------:R-:W-:Y:S01]  /*138e0*/  I2FP.F32.S32 R8, R11 ;  /* 0x0000000b00087245 */ /* 0x000fe20000201400 */
[----:B------:R-:W-:-:S04]  /*138f0*/  IMAD.IADD R7, R6, 0x1, -R11 ;  /* 0x0000000106077824 */ /* 0x000fc800078e0a0b */
[----:B------:R-:W-:Y:S02]  /*13900*/  FADD.FTZ R10, R7, -1 ;  /* 0xbf800000070a7421 */ /* 0x000fe40000010000 */
[----:B------:R-:W-:Y:S02]  /*13910*/  @P1 MOV R11, 0x7f800000 ;  /* 0x7f800000000b1802 */ /* 0x000fe40000000f00 */
        /* <DEDUP_REMOVED lines=17> */
.L_x_1669:
[----:B------:R-:W-:Y:S05]  /*13a30*/  BSYNC B2 ;  /* 0x0000000000027941 */ /* 0x000fea0003800000 */
.L_x_1666:
        /* <DEDUP_REMOVED lines=61> */
.L_x_1674:
        /* <DEDUP_REMOVED lines=26> */
.L_x_1673:
[----:B------:R-:W-:Y:S05]  /*13fb0*/  BSYNC B2 ;  /* 0x0000000000027941 */ /* 0x000fea0003800000 */
.L_x_1672:
        /* <DEDUP_REMOVED lines=45> */
.L_x_1677:
        /* <DEDUP_REMOVED lines=13> */
.L_x_1676:
        /* <DEDUP_REMOVED lines=15> */
.L_x_1679:
        /* <DEDUP_REMOVED lines=16> */
.L_x_1680:
        /* <DEDUP_REMOVED lines=36> */
.L_x_1678:
[----:B------:R-:W-:Y:S05]  /*14790*/  BSYNC B2 ;  /* 0x0000000000027941 */ /* 0x000fea0003800000 */
.L_x_1675:
        /* <DEDUP_REMOVED lines=61> */
.L_x_1683:
        /* <DEDUP_REMOVED lines=27> */
.L_x_1682:
[----:B------:R-:W-:Y:S05]  /*14d20*/  BSYNC B2 ;  /* 0x0000000000027941 */ /* 0x000fea0003800000 */
.L_x_1681:
[----:B------:R-:W0:Y:S01]  /*14d30*/  MUFU.LG2 R4, R4 ;  /* 0x0000000400047308 */ /* 0x000e220000000c00 */
[----:B------:R-:W-:Y:S02]  /*14d40*/  IMAD.MOV.U32 R8, RZ, RZ, 0x3ab5ebe6 ;  /* 0x3ab5ebe6ff087424 */ /* 0x000fe400078e00ff */
[----:B0-----:R-:W-:-:S04]  /*14d50*/  FMUL.FTZ R10, R4, 0.69314718246459960938 ;  /* 0x3f317218040a7820 */ /* 0x001fc80000410000 */
[----:B------:R-:W-:-:S04]  /*14d60*/  FFMA.FTZ R7, R2, R10, -R7 ;  /* 0x0000000a02077223 */ /* 0x000fc80000010807 */
[C---:B------:R-:W-:Y:S01]  /*14d70*/  FMUL.FTZ R0, R7.reuse, 1.4426950216293334961 ;  /* 0x3fb8aa3b07007820 */ /* 0x040fe20000410000 */
[C---:B------:R-:W-:Y:S02]  /*14d80*/  FSETP.GEU.FTZ.AND P0, PT, |R7|.reuse, 0.40999999642372131348, PT ;  /* 0x3ed1eb850700780b */ /* 0x040fe40003f1e200 */
[----:B------:R-:W-:-:S03]  /*14d90*/  FSETP.NEU.FTZ.AND P2, PT, R7, RZ, PT ;  /* 0x000000ff0700720b */ /* 0x000fc60003f5d000 */
[----:B------:R-:W0:Y:S02]  /*14da0*/  FRND R0, R0 ;  /* 0x0000000000007307 */ /* 0x000e240000201000 */
[----:B0-----:R-:W-:Y:S01]  /*14db0*/  FSEL R6, R0, RZ, P0 ;  /* 0x000000ff00067208 */ /* 0x001fe20000000000 */
[----:B------:R-:W-:-:S03]  /*14dc0*/  FFMA.FTZ R0, R2, R10, -R3 ;  /* 0x0000000a02007223 */ /* 0x000fc60000010803 */
[C---:B------:R-:W-:Y:S01]  /*14dd0*/  FSETP.NEU.FTZ.AND P0, PT, R6.reuse, 128, PT ;  /* 0x430000000600780b */ /* 0x040fe20003f1d000 */
[----:B------:R-:W-:Y:S01]  /*14de0*/  FFMA.FTZ R9, -R6, 0.693145751953125, R7 ;  /* 0x3f31720006097823 */ /* 0x000fe20000010107 */
[----:B------:R-:W-:-:S03]  /*14df0*/  FMUL.FTZ R0, R0, 1.4426950216293334961 ;  /* 0x3fb8aa3b00007820 */ /* 0x000fc60000410000 */
[----:B------:R-:W-:-:S03]  /*14e00*/  FFMA.FTZ R9, -R6, 1.428606765330187045e-06, R9 ;  /* 0x35bfbe8e06097823 */ /* 0x000fc60000010109 */
[----:B------:R-:W-:Y:S01]  /*14e10*/  MUFU.EX2 R0, R0 ;  /* 0x0000000000007308 */ /* 0x000fe20000000800 */
        /* <DEDUP_REMOVED lines=18> */
.L_x_1663:
        /* <DEDUP_REMOVED lines=23> */
[----:B0-----:R-:W-:Y:S01]  /*150b0*/  IADD3 R7, R30, 0x9f4, RZ ;  /* 0x000009f41e077810 */ /* 0x001fe20007ffe0ff */
[----:B------:R-:W-:Y:S01]  /*150c0*/  @P0 IMAD.MOV.U32 R22, RZ, RZ, -0x1 ;  /* 0xffffffffff160424 */ /* 0x000fe200078e00ff */
[----:B------:R-:W-:Y:S01]  /*150d0*/  MOV R9, 0x3f0284fc ;  /* 0x3f0284fc00097802 */ /* 0x000fe20000000f00 */
[----:B------:R0:W-:Y:S01]  /*150e0*/  STL.64 [R1+0xa10], R14 ;  /* 0x000a100e01007387 */ /* 0x0001e20000100a00 */
[----:B------:R-:W-:-:S02]  /*150f0*/  SEL R7, R7, R0, P0 ;  /* 0x0000000007077207 */ /* 0x000fc40000000000 */
[----:B------:R-:W-:Y:S01]  /*15100*/  SHF.L.U32 R0, R22, 0x2, RZ ;  /* 0x0000000216007819 */ /* 0x000fe200000006ff */
[----:B------:R2:W-:Y:S01]  /*15110*/  STL.64 [R1+0x9f8], R8 ;  /* 0x0009f80801007387 */ /* 0x0005e20000100a00 */
[----:B------:R-:W-:Y:S01]  /*15120*/  MOV R11, 0x43e0f8e7 ;  /* 0x43e0f8e7000b7802 */ /* 0x000fe20000000f00 */
[----:B-1----:R-:W-:Y:S01]  /*15130*/  IMAD.MOV.U32 R12, RZ, RZ, 0x46ff3c00 ;  /* 0x46ff3c00ff0c7424 */ /* 0x002fe200078e00ff */
[----:B------:R-:W-:Y:S01]  /*15140*/  MOV R13, 0x48ae85e0 ;  /* 0x48ae85e0000d7802 */ /* 0x000fe20000000f00 */
[----:B------:R-:W-:Y:S01]  /*15150*/  IMAD.IADD R7, R7, 0x1, R0 ;  /* 0x0000000107077824 */ /* 0x000fe200078e0200 */
[----:B------:R-:W-:Y:S01]  /*15160*/  MOV R17, 0x4c255322 ;  /* 0x4c25532200117802 */ /* 0x000fe20000000f00 */
[----:B------:R1:W-:Y:S01]  /*15170*/  STL.64 [R1+0xa00], R10 ;  /* 0x000a000a01007387 */ /* 0x0003e20000100a00 */
[----:B------:R-:W-:Y:S01]  /*15180*/  MOV R21, 0x4cc8c38c ;  /* 0x4cc8c38c00157802 */ /* 0x000fe20000000f00 */
[----:B0-----:R-:W-:Y:S01]  /*15190*/  IMAD.MOV.U32 R15, RZ, RZ, 0x4b4b8b8f ;  /* 0x4b4b8b8fff0f7424 */ /* 0x001fe200078e00ff */
[----:B------:R-:W-:Y:S01]  /*151a0*/  MOV R14, 0x4a20fbd8 ;  /* 0x4a20fbd8000e7802 */ /* 0x000fe20000000f00 */
[----:B------:R0:W-:Y:S01]  /*151b0*/  STL.64 [R1+0x13c8], R12 ;  /* 0x0013c80c01007387 */ /* 0x0001e20000100a00 */
[----:B--2---:R-:W-:Y:S01]  /*151c0*/  MOV R8, 0x4ca4b97f ;  /* 0x4ca4b97f00087802 */ /* 0x004fe20000000f00 */
[----:B------:R-:W-:-:S02]  /*151d0*/  IMAD.MOV.U32 R9, RZ, RZ, 0x4cc5f8af ;  /* 0x4cc5f8afff097424 */ /* 0x000fc400078e00ff */
[----:B------:R2:W-:Y:S01]  /*151e0*/  STL.64 [R1+0x13d0], R14 ;  /* 0x0013d00e01007387 */ /* 0x0005e20000100a00 */
[----:B-1----:R-:W-:-:S03]  /*151f0*/  MOV R10, 0x42840000 ;  /* 0x42840000000a7802 */ /* 0x002fc60000000f00 */
[----:B------:R1:W-:Y:S01]  /*15200*/  STL.64 [R1+0xa18], R16 ;  /* 0x000a181001007387 */ /* 0x0003e20000100a00 */
[----:B------:R-:W-:Y:S02]  /*15210*/  MOV R11, 0x44f0a000 ;  /* 0x44f0a000000b7802 */ /* 0x000fe40000000f00 */
[----:B0-----:R-:W-:Y:S01]  /*15220*/  MOV R13, RZ ;  /* 0x000000ff000d7202 */ /* 0x001fe20000000f00 */
[----:B------:R0:W-:Y:S01]  /*15230*/  STL.64 [R1+0xa20], R8 ;  /* 0x000a200801007387 */ /* 0x0001e20000100a00 */
[----:B------:R-:W-:Y:S01]  /*15240*/  @P0 IMAD.MOV.U32 R13, RZ, RZ, 0xc ;  /* 0x0000000cff0d0424 */ /* 0x000fe200078e00ff */
[----:B------:R-:W-:Y:S02]  /*15250*/  MOV R12, 0x4c5914c6 ;  /* 0x4c5914c6000c7802 */ /* 0x000fe40000000f00 */
[----:B--2---:R-:W-:Y:S01]  /*15260*/  IADD3 R15, R7, R0, RZ ;  /* 0x00000000070f7210 */ /* 0x004fe20007ffe0ff */
[----:B------:R2:W-:Y:S01]  /*15270*/  STL.64 [R1+0x13c0], R10 ;  /* 0x0013c00a01007387 */ /* 0x0005e20000100a00 */
[----:B-1----:R-:W-:-:S03]  /*15280*/  MOV R16, 0x4d0fed36 ;  /* 0x4d0fed3600107802 */ /* 0x002fc60000000f00 */
[----:B------:R1:W-:Y:S01]  /*15290*/  STL.64 [R1+0x13d8], R20 ;  /* 0x0013d81401007387 */ /* 0x0003e20000100a00 */
[----:B------:R-:W-:Y:S02]  /*152a0*/  MOV R17, 0x4ce5eb4c ;  /* 0x4ce5eb4c00117802 */ /* 0x000fe40000000f00 */
[----:B0-----:R-:W-:Y:S01]  /*152b0*/  MOV R8, 0x4c184540 ;  /* 0x4c18454000087802 */ /* 0x001fe20000000f00 */
[----:B------:R-:W-:Y:S01]  /*152c0*/  IMAD.MOV.U32 R9, RZ, RZ, RZ ;  /* 0x000000ffff097224 */ /* 0x000fe200078e00ff */
[----:B------:R-:W-:Y:S01]  /*152d0*/  STL [R1+0xa28], R12 ;  /* 0x000a280c01007387 */ /* 0x000fe20000100800 */
[----:B--2---:R-:W-:-:S03]  /*152e0*/  IADD3 R11, R15, R0, RZ ;  /* 0x000000000f0b7210 */ /* 0x004fc60007ffe0ff */
[----:B------:R0:W-:Y:S01]  /*152f0*/  STL.64 [R1+0x13e0], R16 ;  /* 0x0013e01001007387 */ /* 0x0001e20000100a00 */
[----:B-1----:R-:W-:-:S03]  /*15300*/  IADD3 R21, R13, R22, RZ ;  /* 0x000000160d157210 */ /* 0x002fc60007ffe0ff */
[----:B------:R1:W-:Y:S01]  /*15310*/  STL.64 [R1+0x13e8], R8 ;  /* 0x0013e80801007387 */ /* 0x0003e20000100a00 */
[----:B------:R-:W-:-:S03]  /*15320*/  IMAD.IADD R13, R11, 0x1, R0 ;  /* 0x000000010b0d7824 */ /* 0x000fc600078e0200 */
[----:B------:R-:W2:Y:S01]  /*15330*/  LDL R7, [R7] ;  /* 0x0000000007077983 */ /* 0x000ea20000100800 */
[----:B0-----:R-:W-:-:S03]  /*15340*/  LEA R17, R21, R30, 0x2 ;  /* 0x0000001e15117211 */ /* 0x001fc600078e10ff */
[----:B------:R0:W3:Y:S01]  /*15350*/  LDL R10, [R15] ;  /* 0x000000000f0a7983 */ /* 0x0000e20000100800 */
[-C--:B-1----:R-:W-:Y:S01]  /*15360*/  IADD3 R9, R13, R0.reuse, RZ ;  /* 0x000000000d097210 */ /* 0x082fe20007ffe0ff */
[----:B------:R-:W-:Y:S02]  /*15370*/  IMAD.IADD R39, R0, 0x1, R17 ;  /* 0x0000000100277824 */ /* 0x000fe400078e0211 */
[----:B------:R-:W4:Y:S01]  /*15380*/  LDL R11, [R11] ;  /* 0x000000000b0b7983 */ /* 0x000f220000100800 */
[----:B------:R-:W-:-:S03]  /*15390*/  IADD3 R29, R9, R0, RZ ;  /* 0x00000000091d7210 */ /* 0x000fc60007ffe0ff */
[----:B------:R-:W5:Y:S01]  /*153a0*/  LDL R13, [R13] ;  /* 0x000000000d0d7983 */ /* 0x000f620000100800 */
[-C--:B------:R-:W-:Y:S01]  /*153b0*/  IADD3 R27, R39, R0.reuse, RZ ;  /* 0x00000000271b7210 */ /* 0x080fe20007ffe0ff */
[----:B0-----:R-:W-:Y:S02]  /*153c0*/  IMAD.IADD R15, R29, 0x1, R0 ;  /* 0x000000011d0f7824 */ /* 0x001fe400078e0200 */
[----:B------:R-:W5:Y:S01]  /*153d0*/  LDL R17, [R17] ;  /* 0x0000000011117983 */ /* 0x000f620000100800 */
[----:B------:R-:W-:-:S03]  /*153e0*/  IADD3 R25, R27, R0, RZ ;  /* 0x000000001b197210 */ /* 0x000fc60007ffe0ff */
[----:B------:R0:W5:Y:S01]  /*153f0*/  LDL R41, [R9] ;  /* 0x0000000009297983 */ /* 0x0001620000100800 */
[-C--:B------:R-:W-:Y:S01]  /*15400*/  IADD3 R24, R15, R0.reuse, RZ ;  /* 0x000000000f187210 */ /* 0x080fe20007ffe0ff */
[----:B------:R-:W-:Y:S02]  /*15410*/  IMAD.IADD R23, R25, 0x1, R0 ;  /* 0x0000000119177824 */ /* 0x000fe400078e0200 */
[----:B------:R-:W5:Y:S04]  /*15420*/  LDL R39, [R39] ;  /* 0x0000000027277983 */ /* 0x000f680000100800 */
[----:B------:R-:W5:Y:S01]  /*15430*/  LDL R29, [R29] ;  /* 0x000000001d1d7983 */ /* 0x000f620000100800 */
[----:B0-----:R-:W-:-:S03]  /*15440*/  IADD3 R9, R24, R0, RZ ;  /* 0x0000000018097210 */ /* 0x001fc60007ffe0ff */
[----:B------:R-:W5:Y:S01]  /*15450*/  LDL R27, [R27] ;  /* 0x000000001b1b7983 */ /* 0x000f620000100800 */
[----:B------:R-:W-:-:S03]  /*15460*/  IADD3 R21, R23, R0, RZ ;  /* 0x0000000017157210 */ /* 0x000fc60007ffe0ff */
[----:B------:R-:W5:Y:S01]  /*15470*/  LDL R26, [R15] ;  /* 0x000000000f1a7983 */ /* 0x000f620000100800 */
[----:B------:R-:W-:Y:S01]  /*15480*/  IMAD.IADD R45, R9, 0x1, R0 ;  /* 0x00000001092d7824 */ /* 0x000fe200078e0200 */
[-C--:B------:R-:W-:Y:S02]  /*15490*/  IADD3 R30, R21, R0.reuse, RZ ;  /* 0x00000000151e7210 */ /* 0x080fe40007ffe0ff */
        /* <DEDUP_REMOVED lines=9> */
[----:B------:R-:W-:-:S03]  /*15530*/  IADD3 R38, R8, R0, RZ ;  /* 0x0000000008267210 */ /* 0x000fc60007ffe0ff */
[----:B------:R0:W5:Y:S04]  /*15540*/  LDL R15, [R30] ;  /* 0x000000001e0f7983 */ /* 0x0001680000100800 */
[----:B------:R-:W5:Y:S01]  /*15550*/  LDL R16, [R43] ;  /* 0x000000002b107983 */ /* 0x000f620000100800 */
[----:B------:R-:W-:-:S03]  /*15560*/  IMAD.IADD R12, R38, 0x1, R0 ;  /* 0x00000001260c7824 */ /* 0x000fc600078e0200 */
[----:B------:R-:W5:Y:S04]  /*15570*/  LDL R8, [R8] ;  /* 0x0000000008087983 */ /* 0x000f680000100800 */
[----:B------:R-:W5:Y:S01]  /*15580*/  LDL R14, [R14] ;  /* 0x000000000e0e7983 */ /* 0x000f620000100800 */
[----:B------:R-:W-:-:S03]  /*15590*/  IADD3 R40, R12, R0, RZ ;  /* 0x000000000c287210 */ /* 0x000fc60007ffe0ff */
[----:B------:R5:W5:Y:S01]  /*155a0*/  LDL R9, [R38] ;  /* 0x0000000026097983 */ /* 0x000b620000100800 */
[----:B------:R-:W-:-:S03]  /*155b0*/  IADD3 R28, R40, R0, RZ ;  /* 0x00000000281c7210 */ /* 0x000fc60007ffe0ff */
[----:B------:R-:W5:Y:S04]  /*155c0*/  LDL R12, [R12] ;  /* 0x000000000c0c7983 */ /* 0x000f680000100800 */
[----:B------:R-:W5:Y:S04]  /*155d0*/  LDL R0, [R40] ;  /* 0x0000000028007983 */ /* 0x000f680000100800 */
[----:B------:R-:W5:Y:S01]  /*155e0*/  LDL R28, [R28] ;  /* 0x000000001c1c7983 */ /* 0x000f620000100800 */
[----:B0-----:R-:W-:Y:S01]  /*155f0*/  IMAD.MOV.U32 R30, RZ, RZ, R2 ;  /* 0x000000ffff1e7224 */ /* 0x001fe200078e0002 */
[----:B------:R-:W-:-:S02]  /*15600*/  @P0 MOV R30, R3 ;  /* 0x00000003001e0202 */ /* 0x000fc40000000f00 */
[----:B------:R-:W-:Y:S02]  /*15610*/  FSET.BF.LEU.FTZ.AND R42, |R2|, 1, PT ;  /* 0x3f800000022a780a */ /* 0x000fe4000381b200 */
[----:B------:R-:W-:Y:S01]  /*15620*/  MOV R3, 0x3bc6a26b ;  /* 0x3bc6a26b00037802 */ /* 0x000fe20000000f00 */
[----:B------:R-:W-:Y:S02]  /*15630*/  @P0 IMAD.MOV.U32 R3, RZ, RZ, 0x4c5914c6 ;  /* 0x4c5914c6ff030424 */ /* 0x000fe400078e00ff */
[----:B--2---:R-:W-:-:S04]  /*15640*/  FFMA.FTZ R7, R42, R30, R7 ;  /* 0x0000001e2a077223 */ /* 0x004fc80000010007 */
[----:B---3--:R-:W-:-:S04]  /*15650*/  FFMA.FTZ R10, R7, R30, R10 ;  /* 0x0000001e070a7223 */ /* 0x008fc8000001000a */
[----:B----4-:R-:W-:-:S04]  /*15660*/  FFMA.FTZ R10, R10, R30, R11 ;  /* 0x0000001e0a0a7223 */ /* 0x010fc8000001000b */
[-C--:B-----5:R-:W-:Y:S01]  /*15670*/  FFMA.FTZ R38, R10, R30.reuse, R13 ;  /* 0x0000001e0a267223 */ /* 0x0a0fe2000001000d */
        /* <DEDUP_REMOVED lines=78> */
.L_x_1688:
[----:B------:R-:W-:Y:S05]  /*15b60*/  BSYNC B2 ;  /* 0x0000000000027941 */ /* 0x000fea0003800000 */
.L_x_1687:
        /* <DEDUP_REMOVED lines=21> */
.L_x_1690:
[----:B------:R-:W-:Y:S05]  /*15cc0*/  BSYNC B6 ;  /* 0x0000000000067941 */ /* 0x000fea0003800000 */
.L_x_1689:
        /* <DEDUP_REMOVED lines=61> */
.L_x_1692:
[----:B------:R-:W-:Y:S05]  /*160a0*/  BSYNC B2 ;  /* 0x0000000000027941 */ /* 0x000fea0003800000 */
.L_x_1691:
[----:B0-----:R-:W-:Y:S01]  /*160b0*/  DMUL R10, R10, R12 ;  /* 0x0000000c0a0a7228 */ /* 0x001fe20000000000 */
[----:B------:R-:W-:Y:S01]  /*160c0*/  UMOV UR8, 0xf0000000 ;  /* 0xf000000000087882 */ /* 0x000fe20000000000 */
[----:B------:R-:W-:-:S04]  /*160d0*/  UMOV UR9, 0x380fffff ;  /* 0x380fffff00097882 */ /* 0x000fc80000000000 */
[----:B------:R-:W0:Y:S02]  /*160e0*/  F2F.F32.F64 R0, R10 ;  /* 0x0000000a00007310 */ /* 0x000e240000301000 */
[----:B------:R-:W-:-:S14]  /*160f0*/  DSETP.GEU.AND P0, PT, |R10|, UR8, PT ;  /* 0x000000080a007e2a */ /* 0x000fdc000bf0e200 */
[----:B0-----:R-:W-:Y:S01]  /*16100*/  @!P0 FMUL R0, R0, 1.175494350822287508e-38 ;  /* 0x0080000000008820 */ /* 0x001fe20000400000 */
[----:B------:R-:W-:Y:S06]  /*16110*/  BRA `(.L_x_1693) ;  /* 0x0000000c00a47947 */ /* 0x000fec0003800000 */
.L_x_1686:
        /* <DEDUP_REMOVED lines=10> */
.L_x_1685:
        /* <DEDUP_REMOVED lines=45> */
.L_x_1696:
        /* <DEDUP_REMOVED lines=13> */
.L_x_1695:
        /* <DEDUP_REMOVED lines=15> */
.L_x_1698:
        /* <DEDUP_REMOVED lines=16> */
.L_x_1699:
        /* <DEDUP_REMOVED lines=36> */
.L_x_1697:
[----:B------:R-:W-:Y:S05]  /*16990*/  BSYNC B2 ;  /* 0x0000000000027941 */ /* 0x000fea0003800000 */
.L_x_1694:
        /* <DEDUP_REMOVED lines=61> */
.L_x_1702:
        /* <DEDUP_REMOVED lines=27> */
.L_x_1701:
[----:B------:R-:W-:Y:S05]  /*16f20*/  BSYNC B2 ;  /* 0x0000000000027941 */ /* 0x000fea0003800000 */
.L_x_1700:
        /* <DEDUP_REMOVED lines=8> */
.L_x_1693:
[----:B------:R-:W-:Y:S05]  /*16fb0*/  BSYNC B4 ;  /* 0x0000000000047941 */ /* 0x000fea0003800000 */
.L_x_1684:
        /* <DEDUP_REMOVED lines=9> */
.L_x_1706:
        /* <DEDUP_REMOVED lines=11> */
.L_x_1705:
[----:B------:R-:W0:Y:S01]  /*17100*/  MUFU.RCP R5, R2 ;  /* 0x0000000200057308 */ /* 0x000e220000001000 */
[----:B------:R-:W-:-:S04]  /*17110*/  FMUL.FTZ R0, R7, R0 ;  /* 0x0000000007007220 */ /* 0x000fc80000410000 */
[----:B0-----:R-:W-:-:S07]  /*17120*/  FMUL.FTZ R5, R0, R5 ;  /* 0x0000000500057220 */ /* 0x001fce0000410000 */
.L_x_1704:
[----:B------:R-:W-:Y:S05]  /*17130*/  BSYNC B2 ;  /* 0x0000000000027941 */ /* 0x000fea0003800000 */
.L_x_1703:
[----:B------:R-:W-:Y:S01]  /*17140*/  FADD.FTZ R5, -R5, 1 ;  /* 0x3f80000005057421 */ /* 0x000fe20000010100 */
[----:B------:R-:W-:Y:S06]  /*17150*/  BRA `(.L_x_1609) ;  /* 0x0000010000107947 */ /* 0x000fec0003800000 */
.L_x_1615:
        /* <DEDUP_REMOVED lines=24> */
[----:B0-----:R-:W-:Y:S01]  /*172e0*/  VIADD R7, R30, 0x9f4 ;  /* 0x000009f41e077836 */ /* 0x001fe20000000000 */
[----:B------:R-:W-:Y:S01]  /*172f0*/  MOV R10, 0x419c28d0 ;  /* 0x419c28d0000a7802 */ /* 0x000fe20000000f00 */
[----:B------:R0:W-:Y:S01]  /*17300*/  STL.64 [R1+0xa08], R12 ;  /* 0x000a080c01007387 */ /* 0x0001e20000100a00 */
[----:B------:R-:W-:Y:S01]  /*17310*/  @P0 MOV R22, 0xffffffff ;  /* 0xffffffff00160802 */ /* 0x000fe20000000f00 */
[----:B------:R-:W-:Y:S01]  /*17320*/  IMAD.MOV.U32 R17, RZ, RZ, 0x4c255322 ;  /* 0x4c255322ff117424 */ /* 0x000fe200078e00ff */
[----:B------:R-:W-:Y:S01]  /*17330*/  SEL R7, R7, R0, P0 ;  /* 0x0000000007077207 */ /* 0x000fe20000000000 */
[----:B------:R2:W-:Y:S01]  /*17340*/  STL.64 [R1+0x9f8], R8 ;  /* 0x0009f80801007387 */ /* 0x0005e20000100a00 */
[----:B------:R-:W-:Y:S01]  /*17350*/  MOV R16, 0x4b5edd0a ;  /* 0x4b5edd0a00107802 */ /* 0x000fe20000000f00 */
[----:B------:R-:W-:Y:S01]  /*17360*/  IMAD.SHL.U32 R0, R22, 0x4, RZ ;  /* 0x0000000416007824 */ /* 0x000fe200078e00ff */
[----:B------:R-:W-:Y:S01]  /*17370*/  MOV R20, 0x4c2f75b4 ;  /* 0x4c2f75b400147802 */ /* 0x000fe20000000f00 */
[----:B------:R3:W-:Y:S01]  /*17380*/  STL.64 [R1+0xa00], R10 ;  /* 0x000a000a01007387 */ /* 0x0007e20000100a00 */
[----:B-1----:R-:W-:Y:S01]  /*17390*/  MOV R14, 0x4a20fbd8 ;  /* 0x4a20fbd8000e7802 */ /* 0x002fe20000000f00 */
[----:B------:R-:W-:Y:S01]  /*173a0*/  IMAD.MOV.U32 R21, RZ, RZ, 0x4cc8c38c ;  /* 0x4cc8c38cff157424 */ /* 0x000fe200078e00ff */
[----:B------:R-:W-:Y:S01]  /*173b0*/  MOV R15, 0x4b4b8b8f ;  /* 0x4b4b8b8f000f7802 */ /* 0x000fe20000000f00 */
[----:B0-----:R-:W-:Y:S01]  /*173c0*/  IMAD.MOV.U32 R13, RZ, RZ, 0x48ae85e0 ;  /* 0x48ae85e0ff0d7424 */ /* 0x001fe200078e00ff */
[----:B------:R-:W-:Y:S01]  /*173d0*/  MOV R12, 0x46ff3c00 ;  /* 0x46ff3c00000c7802 */ /* 0x000fe20000000f00 */
[----:B------:R0:W-:Y:S01]  /*173e0*/  STL.64 [R1+0xa18], R16 ;  /* 0x000a181001007387 */ /* 0x0001e20000100a00 */
[----:B------:R-:W-:-:S02]  /*173f0*/  IADD3 R7, R7, R0, RZ ;  /* 0x0000000007077210 */ /* 0x000fc40007ffe0ff */
[----:B--2---:R-:W-:Y:S01]  /*17400*/  MOV R8, 0x4ca4b97f ;  /* 0x4ca4b97f00087802 */ /* 0x004fe20000000f00 */
[----:B------:R1:W-:Y:S01]  /*17410*/  STL.64 [R1+0x13d0], R14 ;  /* 0x0013d00e01007387 */ /* 0x0003e20000100a00 */
[----:B------:R-:W-:Y:S01]  /*17420*/  MOV R9, 0x4cc5f8af ;  /* 0x4cc5f8af00097802 */ /* 0x000fe20000000f00 */
[----:B---3--:R-:W-:Y:S01]  /*17430*/  IMAD.MOV.U32 R10, RZ, RZ, 0x42840000 ;  /* 0x42840000ff0a7424 */ /* 0x008fe200078e00ff */
[----:B------:R-:W-:Y:S01]  /*17440*/  MOV R11, 0x44f0a000 ;  /* 0x44f0a000000b7802 */ /* 0x000fe20000000f00 */
[----:B------:R2:W-:Y:S04]  /*17450*/  STL.64 [R1+0x13c8], R12 ;  /* 0x0013c80c01007387 */ /* 0x0005e80000100a00 */
[----:B------:R3:W-:Y:S01]  /*17460*/  STL.64 [R1+0xa20], R8 ;  /* 0x000a200801007387 */ /* 0x0007e20000100a00 */
[----:B0-----:R-:W-:Y:S01]  /*17470*/  MOV R16, 0x4d0fed36 ;  /* 0x4d0fed3600107802 */ /* 0x001fe20000000f00 */
[----:B------:R-:W-:Y:S01]  /*17480*/  IMAD.MOV.U32 R17, RZ, RZ, 0x4ce5eb4c ;  /* 0x4ce5eb4cff117424 */ /* 0x000fe200078e00ff */
[----:B-1----:R-:W-:Y:S01]  /*17490*/  IADD3 R15, R7, R0, RZ ;  /* 0x00000000070f7210 */ /* 0x002fe20007ffe0ff */
[----:B------:R0:W-:Y:S01]  /*174a0*/  STL.64 [R1+0x13c0], R10 ;  /* 0x0013c00a01007387 */ /* 0x0001e20000100a00 */
[----:B--2---:R-:W-:Y:S01]  /*174b0*/  IMAD.MOV.U32 R13, RZ, RZ, RZ ;  /* 0x000000ffff0d7224 */ /* 0x004fe200078e00ff */
[----:B------:R-:W-:-:S02]  /*174c0*/  MOV R12, 0x4c5914c6 ;  /* 0x4c5914c6000c7802 */ /* 0x000fc40000000f00 */
[----:B------:R1:W-:Y:S01]  /*174d0*/  STL.64 [R1+0x13d8], R20 ;  /* 0x0013d81401007387 */ /* 0x0003e20000100a00 */
[----:B------:R-:W-:Y:S02]  /*174e0*/  @P0 MOV R13, 0xc ;  /* 0x0000000c000d0802 */ /* 0x000fe40000000f00 */
[----:B---3--:R-:W-:Y:S01]  /*174f0*/  MOV R8, 0x4c184540 ;  /* 0x4c18454000087802 */ /* 0x008fe20000000f00 */
[----:B------:R2:W-:Y:S01]  /*17500*/  STL.64 [R1+0x13e0], R16 ;  /* 0x0013e01001007387 */ /* 0x0005e20000100a00 */
[----:B------:R-:W-:Y:S01]  /*17510*/  MOV R9, RZ ;  /* 0x000000ff00097202 */ /* 0x000fe20000000f00 */
[----:B0-----:R-:W-:Y:S02]  /*17520*/  IMAD.IADD R11, R15, 0x1, R0 ;  /* 0x000000010f0b7824 */ /* 0x001fe400078e0200 */
[----:B------:R-:W-:Y:S01]  /*17530*/  STL [R1+0xa28], R12 ;  /* 0x000a280c01007387 */ /* 0x000fe20000100800 */
[----:B-1----:R-:W-:-:S03]  /*17540*/  IADD3 R21, R13, R22, RZ ;  /* 0x000000160d157210 */ /* 0x002fc60007ffe0ff */
[----:B------:R0:W-:Y:S01]  /*17550*/  STL.64 [R1+0x13e8], R8 ;  /* 0x0013e80801007387 */ /* 0x0001e20000100a00 */
[----:B------:R-:W-:-:S03]  /*17560*/  IADD3 R13, R11, R0, RZ ;  /* 0x000000000b0d7210 */ /* 0x000fc60007ffe0ff */
[----:B------:R-:W3:Y:S01]  /*17570*/  LDL R7, [R7] ;  /* 0x0000000007077983 */ /* 0x000ee20000100800 */
[----:B--2---:R-:W-:-:S03]  /*17580*/  IMAD.U32 R17, R21, 0x4, R30 ;  /* 0x0000000415117824 */ /* 0x004fc600078e001e */
[----:B------:R1:W2:Y:S01]  /*17590*/  LDL R10, [R15] ;  /* 0x000000000f0a7983 */ /* 0x0002a20000100800 */
[----:B0-----:R-:W-:-:S03]  /*175a0*/  IADD3 R9, R13, R0, RZ ;  /* 0x000000000d097210 */ /* 0x001fc60007ffe0ff */
[----:B------:R-:W4:Y:S01]  /*175b0*/  LDL R11, [R11] ;  /* 0x000000000b0b7983 */ /* 0x000f220000100800 */
[----:B------:R-:W-:Y:S01]  /*175c0*/  IADD3 R39, R0, R17, RZ ;  /* 0x0000001100277210 */ /* 0x000fe20007ffe0ff */
[--C-:B------:R-:W-:Y:S02]  /*175d0*/  IMAD.IADD R29, R9, 0x1, R0.reuse ;  /* 0x00000001091d7824 */ /* 0x100fe400078e0200 */
[----:B------:R-:W5:Y:S01]  /*175e0*/  LDL R13, [R13] ;  /* 0x000000000d0d7983 */ /* 0x000f620000100800 */
[-C--:B------:R-:W-:Y:S02]  /*175f0*/  IADD3 R27, R39, R0.reuse, RZ ;  /* 0x00000000271b7210 */ /* 0x080fe40007ffe0ff */
[----:B-1----:R-:W-:Y:S01]  /*17600*/  IADD3 R15, R29, R0, RZ ;  /* 0x000000001d0f7210 */ /* 0x002fe20007ffe0ff */
[----:B------:R-:W5:Y:S02]  /*17610*/  LDL R17, [R17] ;  /* 0x0000000011117983 */ /* 0x000f640000100800 */
[----:B------:R-:W-:-:S02]  /*17620*/  IMAD.IADD R25, R27, 0x1, R0 ;  /* 0x000000011b197824 */ /* 0x000fc400078e0200 */
[----:B------:R0:W5:Y:S01]  /*17630*/  LDL R41, [R9] ;  /* 0x0000000009297983 */ /* 0x0001620000100800 */
[----:B------:R-:W-:-:S03]  /*17640*/  IADD3 R24, R15, R0, RZ ;  /* 0x000000000f187210 */ /* 0x000fc60007ffe0ff */
[----:B------:R-:W5:Y:S01]  /*17650*/  LDL R39, [R39] ;  /* 0x0000000027277983 */ /* 0x000f620000100800 */
[----:B------:R-:W-:-:S03]  /*17660*/  IADD3 R23, R25, R0, RZ ;  /* 0x0000000019177210 */ /* 0x000fc60007ffe0ff */
[----:B------:R-:W5:Y:S01]  /*17670*/  LDL R29, [R29] ;  /* 0x000000001d1d7983 */ /* 0x000f620000100800 */
[----:B0-----:R-:W-:Y:S01]  /*17680*/  IMAD.IADD R9, R24, 0x1, R0 ;  /* 0x0000000118097824 */ /* 0x001fe200078e0200 */
        /* <DEDUP_REMOVED lines=11> */
[----:B------:R-:W-:Y:S02]  /*17740*/  IMAD.IADD R14, R43, 0x1, R0 ;  /* 0x000000012b0e7824 */ /* 0x000fe400078e0200 */
[----:B------:R-:W5:Y:S04]  /*17750*/  LDL R21, [R21] ;  /* 0x0000000015157983 */ /* 0x000f680000100800 */
[----:B------:R-:W5:Y:S01]  /*17760*/  LDL R20, [R45] ;  /* 0x000000002d147983 */ /* 0x000f620000100800 */
[----:B------:R-:W-:-:S03]  /*17770*/  IADD3 R38, R8, R0, RZ ;  /* 0x0000000008267210 */ /* 0x000fc60007ffe0ff */
[----:B------:R0:W5:Y:S04]  /*17780*/  LDL R15, [R30] ;  /* 0x000000001e0f7983 */ /* 0x0001680000100800 */
[----:B------:R-:W5:Y:S01]  /*17790*/  LDL R16, [R43] ;  /* 0x000000002b107983 */ /* 0x000f620000100800 */
[----:B------:R-:W-:-:S03]  /*177a0*/  IADD3 R12, R38, R0, RZ ;  /* 0x00000000260c7210 */ /* 0x000fc60007ffe0ff */
[----:B------:R-:W5:Y:S04]  /*177b0*/  LDL R8, [R8] ;  /* 0x0000000008087983 */ /* 0x000f680000100800 */
[----:B------:R-:W5:Y:S01]  /*177c0*/  LDL R14, [R14] ;  /* 0x000000000e0e7983 */ /* 0x000f620000100800 */
[----:B------:R-:W-:-:S03]  /*177d0*/  IMAD.IADD R40, R12, 0x1, R0 ;  /* 0x000000010c287824 */ /* 0x000fc600078e0200 */
[----:B------:R5:W5:Y:S02]  /*177e0*/  LDL R9, [R38] ;  /* 0x0000000026097983 */ /* 0x000b640000100800 */
[----:B------:R-:W-:Y:S02]  /*177f0*/  IADD3 R28, R40, R0, RZ ;  /* 0x00000000281c7210 */ /* 0x000fe40007ffe0ff */
[----:B------:R-:W5:Y:S04]  /*17800*/  LDL R12, [R12] ;  /* 0x000000000c0c7983 */ /* 0x000f680000100800 */
[----:B------:R-:W5:Y:S04]  /*17810*/  LDL R0, [R40] ;  /* 0x0000000028007983 */ /* 0x000f680000100800 */
[----:B------:R-:W5:Y:S01]  /*17820*/  LDL R28, [R28] ;  /* 0x000000001c1c7983 */ /* 0x000f620000100800 */
[----:B0-----:R-:W-:Y:S01]  /*17830*/  MOV R30, R2 ;  /* 0x00000002001e7202 */ /* 0x001fe20000000f00 */
[----:B------:R-:W-:Y:S01]  /*17840*/  @P0 IMAD.MOV.U32 R30, RZ, RZ, R3 ;  /* 0x000000ffff1e0224 */ /* 0x000fe200078e0003 */
[----:B------:R-:W-:-:S02]  /*17850*/  FSET.BF.LEU.FTZ.AND R42, |R2|, 1, PT ;  /* 0x3f800000022a780a */ /* 0x000fc4000381b200 */
[----:B------:R-:W-:Y:S02]  /*17860*/  MOV R3, 0x3bc6a26b ;  /* 0x3bc6a26b00037802 */ /* 0x000fe40000000f00 */
[----:B------:R-:W-:Y:S01]  /*17870*/  @P0 MOV R3, 0x4c5914c6 ;  /* 0x4c5914c600030802 */ /* 0x000fe20000000f00 */
[----:B---3--:R-:W-:-:S04]  /*17880*/  FFMA.FTZ R7, R42, R30, R7 ;  /* 0x0000001e2a077223 */ /* 0x008fc80000010007 */
[----:B--2---:R-:W-:-:S04]  /*17890*/  FFMA.FTZ R10, R7, R30, R10 ;  /* 0x0000001e070a7223 */ /* 0x004fc8000001000a */
        /* <DEDUP_REMOVED lines=80> */
.L_x_1712:
[----:B------:R-:W-:Y:S05]  /*17da0*/  BSYNC B2 ;  /* 0x0000000000027941 */ /* 0x000fea0003800000 */
.L_x_1711:
        /* <DEDUP_REMOVED lines=14> */
[----:B------:R-:W-:Y:S01]  /*17e90*/  IMAD.MOV.U32 R15, RZ, RZ, R18 ;  /* 0x000000ffff0f7224 */ /* 0x000fe200078e0012 */
[----:B------:R-:W-:Y:S01]  /*17ea0*/  MOV R14, R19 ;  /* 0x00000013000e7202 */ /* 0x000fe20000000f00 */
[----:B------:R-:W-:Y:S01]  /*17eb0*/  IMAD.MOV.U32 R7, RZ, RZ, R11 ;  /* 0x000000ffff077224 */ /* 0x000fe200078e000b */
[----:B------:R-:W-:Y:S02]  /*17ec0*/  MOV R5, R10 ;  /* 0x0000000a00057202 */ /* 0x000fe40000000f00 */
[----:B------:R-:W-:-:S07]  /*17ed0*/  MOV R3, 0x17ef0 ;  /* 0x00017ef000037802 */ /* 0x000fce0000000f00 */
[----:B------:R-:W-:Y:S05]  /*17ee0*/  CALL.REL.NOINC `($__internal_6_$__cuda_sm20_div_rn_f64_full) ;  /* 0x000000f000bc7944 */ /* 0x000fea0003c00000 */
[----:B------:R-:W-:-:S07]  /*17ef0*/  MOV R6, R5 ;  /* 0x0000000500067202 */ /* 0x000fce0000000f00 */
.L_x_1714:
[----:B------:R-:W-:Y:S05]  /*17f00*/  BSYNC B6 ;  /* 0x0000000000067941 */ /* 0x000fea0003800000 */
.L_x_1713:
        /* <DEDUP_REMOVED lines=59> */
[----:B------:R-:W-:-:S06]  /*182c0*/  @!P0 MOV R6, RZ ;  /* 0x000000ff00068202 */ /* 0x000fcc0000000f00 */
[----:B------:R-:W-:-:S11]  /*182d0*/  @!P0 DMUL R12, R14, R6 ;  /* 0x000000060e0c8228 */ /* 0x000fd60000000000 */
.L_x_1716:
[----:B------:R-:W-:Y:S05]  /*182e0*/  BSYNC B2 ;  /* 0x0000000000027941 */ /* 0x000fea0003800000 */
.L_x_1715:
[----:B0-----:R-:W-:Y:S01]  /*182f0*/  DMUL R10, R10, R12 ;  /* 0x0000000c0a0a7228 */ /* 0x001fe20000000000 */
[----:B------:R-:W-:Y:S01]  /*18300*/  UMOV UR8, 0xf0000000 ;  /* 0xf000000000087882 */ /* 0x000fe20000000000 */
[----:B------:R-:W-:-:S04]  /*18310*/  UMOV UR9, 0x380fffff ;  /* 0x380fffff00097882 */ /* 0x000fc80000000000 */
[----:B------:R-:W0:Y:S02]  /*18320*/  F2F.F32.F64 R0, R10 ;  /* 0x0000000a00007310 */ /* 0x000e240000301000 */
[----:B------:R-:W-:-:S14]  /*18330*/  DSETP.GEU.AND P0, PT, |R10|, UR8, PT ;  /* 0x000000080a007e2a */ /* 0x000fdc000bf0e200 */
[----:B0-----:R-:W-:Y:S01]  /*18340*/  @!P0 FMUL R0, R0, 1.175494350822287508e-38 ;  /* 0x0080000000008820 */ /* 0x001fe20000400000 */
[----:B------:R-:W-:Y:S06]  /*18350*/  BRA `(.L_x_1717) ;  /* 0x0000000c00a47947 */ /* 0x000fec0003800000 */
.L_x_1710:
        /* <DEDUP_REMOVED lines=10> */
.L_x_1709:
        /* <DEDUP_REMOVED lines=45> */
.L_x_1720:
        /* <DEDUP_REMOVED lines=13> */
.L_x_1719:
        /* <DEDUP_REMOVED lines=15> */
.L_x_1722:
        /* <DEDUP_REMOVED lines=16> */
.L_x_1723:
        /* <DEDUP_REMOVED lines=36> */
.L_x_1721:
[----:B------:R-:W-:Y:S05]  /*18bd0*/  BSYNC B2 ;  /* 0x0000000000027941 */ /* 0x000fea0003800000 */
.L_x_1718:
        /* <DEDUP_REMOVED lines=61> */
.L_x_1726:
[C---:B------:R-:W-:Y:S01]  /*18fb0*/  FMUL.FTZ R6, |R2|.reuse, 8388608 ;  /* 0x4b00000002067820 */ /* 0x040fe20000410200 */
[----:B------:R-:W-:-:S04]  /*18fc0*/  FSETP.GEU.FTZ.AND P0, PT, |R2|, 1.175494350822287508e-38, PT ;  /* 0x008000000200780b */ /* 0x000fc80003f1e200 */
[----:B------:R-:W-:Y:S01]  /*18fd0*/  FSEL R9, R6, R9, !P0 ;  /* 0x0000000906097208 */ /* 0x000fe20004000000 */
[----:B------:R-:W-:Y:S01]  /*18fe0*/  IMAD.MOV.U32 R6, RZ, RZ, 0x3e055027 ;  /* 0x3e055027ff067424 */ /* 0x000fe200078e00ff */
        /* <DEDUP_REMOVED lines=23> */
.L_x_1725:
[----:B------:R-:W-:Y:S05]  /*19160*/  BSYNC B2 ;  /* 0x0000000000027941 */ /* 0x000fea0003800000 */
.L_x_1724:
[----:B------:R-:W0:Y:S02]  /*19170*/  MUFU.LG2 R3, R4 ;  /* 0x0000000400037308 */ /* 0x000e240000000c00 */
[----:B0-----:R-:W-:-:S04]  /*19180*/  FMUL.FTZ R3, R3, 0.69314718246459960938 ;  /* 0x3f31721803037820 */ /* 0x001fc80000410000 */
[----:B------:R-:W-:-:S04]  /*19190*/  FFMA.FTZ R3, R2, R3, -R4 ;  /* 0x0000000302037223 */ /* 0x000fc80000010804 */
[----:B------:R-:W-:Y:S01]  /*191a0*/  FADD.FTZ R3, R3, -R0 ;  /* 0x8000000003037221 */ /* 0x000fe20000010000 */
[----:B------:R-:W-:-:S04]  /*191b0*/  HFMA2.MMA R0, -RZ, RZ, 0, 0 ;  /* 0x00000000ff007435 */ /* 0x000fc800000001ff */
[----:B------:R-:W-:-:S13]  /*191c0*/  FSETP.GEU.FTZ.AND P0, PT, R3, -88.72283935546875, PT ;  /* 0xc2b172180300780b */ /* 0x000fda0003f1e000 */
[----:B------:R-:W-:-:S04]  /*191d0*/  @P0 FMUL.FTZ R3, R3, 1.4426950216293334961 ;  /* 0x3fb8aa3b03030820 */ /* 0x000fc80000410000 */
[----:B------:R0:W1:Y:S03]  /*191e0*/  @P0 MUFU.EX2 R0, R3 ;  /* 0x0000000300000308 */ /* 0x0000660000000800 */
.L_x_1717:
[----:B------:R-:W-:Y:S05]  /*191f0*/  BSYNC B4 ;  /* 0x0000000000047941 */ /* 0x000fea0003800000 */
.L_x_1708:
[----:B-1----:R-:W-:Y:S02]  /*19200*/  FSETP.NEU.FTZ.AND P0, PT, R0, RZ, PT ;  /* 0x000000ff0000720b */ /* 0x002fe40003f1d000 */
[----:B------:R-:W-:-:S11]  /*19210*/  MOV R5, RZ ;  /* 0x000000ff00057202 */ /* 0x000fd60000000f00 */
[----:B------:R-:W-:Y:S05]  /*19220*/  @!P0 BRA `(.L_x_1609) ;  /* 0x000000dc00dc8947 */ /* 0x000fea0003800000 */
[----:B0-----:R-:W-:Y:S01]  /*19230*/  FADD.FTZ R3, -R2, 1 ;  /* 0x3f80000002037421 */ /* 0x001fe20000010100 */
        /* <DEDUP_REMOVED lines=9> */
.L_x_1728:
[----:B------:R-:W-:Y:S01]  /*192d0*/  FADD.FTZ R3, R3, 1 ;  /* 0x3f80000003037421 */ /* 0x000fe20000010000 */
[----:B------:R-:W-:Y:S01]  /*192e0*/  FADD.FTZ R8, R8, 1 ;  /* 0x3f80000008087421 */ /* 0x000fe20000010000 */
[----:B------:R-:W-:Y:S01]  /*192f0*/  FADD.FTZ R5, R5, 2 ;  /* 0x4000000005057421 */ /* 0x000fe20000010000 */
[----:B------:R-:W-:Y:S02]  /*19300*/  IADD3 R9, R9, 0x1, RZ ;  /* 0x0000000109097810 */ /* 0x000fe40007ffe0ff */
[----:B------:R-:W-:Y:S02]  /*19310*/  FMUL.FTZ R11, R3, R8 ;  /* 0x00000008030b7220 */ /* 0x000fe40000410000 */
[----:B------:R-:W-:Y:S02]  /*19320*/  ISETP.LT.U32.AND P3, PT, R9, 0x7d0, PT ;  /* 0x000007d00900780c */ /* 0x000fe40003f61070 */
        /* <DEDUP_REMOVED lines=11> */
[----:B------:R-:W-:Y:S01]  /*193e0*/  HFMA2.MMA R4, -RZ, RZ, 1.875, 0 ;  /* 0x3f800000ff047435 */ /* 0x000fe200000001ff */
[----:B------:R-:W-:Y:S02]  /*193f0*/  @P2 FMUL.FTZ R11, R11, 5.9604644775390625e-08 ;  /* 0x338000000b0b2820 */ /* 0x000fe40000410000 */
[----:B------:R0:W1:Y:S01]  /*19400*/  @P1 MUFU.RCP R15, R10 ;  /* 0x0000000a000f1308 */ /* 0x0000620000001000 */
[--C-:B------:R-:W-:Y:S01]  /*19410*/  @P1 FADD.FTZ R12, R7, -R10.reuse ;  /* 0x8000000a070c1221 */ /* 0x100fe20000010000 */
[----:B------:R-:W-:Y:S01]  /*19420*/  @P1 IMAD.MOV.U32 R7, RZ, RZ, R10 ;  /* 0x000000ffff071224 */ /* 0x000fe200078e000a */
[----:B0-----:R-:W-:-:S02]  /*19430*/  MOV R10, R6 ;  /* 0x00000006000a7202 */ /* 0x001fc40000000f00 */
[----:B------:R-:W-:Y:S01]  /*19440*/  MOV R6, R11 ;  /* 0x0000000b00067202 */ /* 0x000fe20000000f00 */
[----:B-1----:R-:W-:-:S04]  /*19450*/  @P1 FMUL.FTZ R12, R12, R15 ;  /* 0x0000000f0c0c1220 */ /* 0x002fc80000410000 */
[----:B------:R-:W-:-:S05]  /*19460*/  @P1 FADD.FTZ R4, |R12|, -RZ ;  /* 0x800000ff0c041221 */ /* 0x000fca0000010200 */
[----:B------:R-:W-:Y:S02]  /*19470*/  FSETP.GTU.FTZ.AND P0, PT, R4, 5.9604644775390625e-08, PT ;  /* 0x338000000400780b */ /* 0x000fe40003f1c000 */
[----:B------:R-:W-:Y:S01]  /*19480*/  MOV R4, R2 ;  /* 0x0000000200047202 */ /* 0x000fe20000000f00 */
[----:B------:R-:W-:-:S10]  /*19490*/  IMAD.MOV.U32 R2, RZ, RZ, R13 ;  /* 0x000000ffff027224 */ /* 0x000fd400078e000d */
[----:B------:R-:W-:Y:S05]  /*194a0*/  @P0 BRA P3, `(.L_x_1728) ;  /* 0xfffffffc00880947 */ /* 0x000fea000183ffff */
[----:B------:R-:W-:Y:S05]  /*194b0*/  BSYNC B2 ;  /* 0x0000000000027941 */ /* 0x000fea0003800000 */
.L_x_1727:
[----:B------:R-:W-:Y:S01]  /*194c0*/  FMUL.FTZ R5, R7, R0 ;  /* 0x0000000007057220 */ /* 0x000fe20000410000 */
[----:B------:R-:W-:Y:S06]  /*194d0*/  BRA `(.L_x_1609) ;  /* 0x000000dc00307947 */ /* 0x000fec0003800000 */
.L_x_1707:
        /* <DEDUP_REMOVED lines=17> */
[----:B------:R-:W-:Y:S01]  /*195f0*/  @P0 MOV R21, 0xffffffff ;  /* 0xffffffff00150802 */ /* 0x000fe20000000f00 */
[----:B------:R-:W-:Y:S01]  /*19600*/  IMAD.MOV.U32 R22, RZ, RZ, 0x4c5914c6 ;  /* 0x4c5914c6ff167424 */ /* 0x000fe200078e00ff */
[----:B------:R-:W-:Y:S01]  /*19610*/  @P0 IADD3 R0, R30, 0x9f4, RZ ;  /* 0x000009f41e000810 */ /* 0x000fe20007ffe0ff */
[----:B------:R3:W-:Y:S01]  /*19620*/  STL.64 [R1+0xa00], R10 ;  /* 0x000a000a01007387 */ /* 0x0007e20000100a00 */
[----:B0-----:R-:W-:-:S02]  /*19630*/  SHF.L.U32 R7, R21, 0x2, RZ ;  /* 0x0000000215077819 */ /* 0x001fc400000006ff */
[----:B------:R-:W-:Y:S01]  /*19640*/  MOV R17, 0x4b4b8b8f ;  /* 0x4b4b8b8f00117802 */ /* 0x000fe20000000f00 */
[----:B------:R0:W-:Y:S01]  /*19650*/  STL.64 [R1+0xa08], R12 ;  /* 0x000a080c01007387 */ /* 0x0001e20000100a00 */
[----:B-1----:R-:W-:Y:S02]  /*19660*/  MOV R14, 0x46ff3c00 ;  /* 0x46ff3c00000e7802 */ /* 0x002fe40000000f00 */
[----:B------:R-:W-:Y:S01]  /*19670*/  MOV R15, 0x48ae85e0 ;  /* 0x48ae85e0000f7802 */ /* 0x000fe20000000f00 */
[----:B------:R-:W-:Y:S01]  /*19680*/  STL.64 [R1+0x13d0], R16 ;  /* 0x0013d01001007387 */ /* 0x000fe20000100a00 */
[----:B------:R-:W-:Y:S02]  /*19690*/  IADD3 R0, R0, R7, RZ ;  /* 0x0000000700007210 */ /* 0x000fe40007ffe0ff */
[----:B--2---:R-:W-:Y:S01]  /*196a0*/  MOV R8, 0x4b5edd0a ;  /* 0x4b5edd0a00087802 */ /* 0x004fe20000000f00 */
[----:B---3--:R-:W-:Y:S01]  /*196b0*/  IMAD.MOV.U32 R10, RZ, RZ, 0x4ca4b97f ;  /* 0x4ca4b97fff0a7424 */ /* 0x008fe200078e00ff */
[----:B------:R-:W-:Y:S01]  /*196c0*/  MOV R9, 0x4c255322 ;  /* 0x4c25532200097802 */ /* 0x000fe20000000f00 */
[----:B------:R1:W-:Y:S01]  /*196d0*/  STL.64 [R1+0x13c8], R14 ;  /* 0x0013c80e01007387 */ /* 0x0003e20000100a00 */
[----:B------:R-:W-:Y:S01]  /*196e0*/  MOV R11, 0x4cc5f8af ;  /* 0x4cc5f8af000b7802 */ /* 0x000fe20000000f00 */
[----:B0-----:R-:W-:Y:S01]  /*196f0*/  IMAD.MOV.U32 R13, RZ, RZ, 0x44f0a000 ;  /* 0x44f0a000ff0d7424 */ /* 0x001fe200078e00ff */
[----:B------:R-:W-:Y:S01]  /*19700*/  MOV R12, 0x42840000 ;  /* 0x42840000000c7802 */ /* 0x000fe20000000f00 */
[----:B------:R-:W-:Y:S01]  /*19710*/  IMAD.IADD R20, R0, 0x1, R7 ;  /* 0x0000000100147824 */ /* 0x000fe200078e0207 */
[----:B------:R0:W-:Y:S04]  /*19720*/  STL.64 [R1+0xa18], R8 ;  /* 0x000a180801007387 */ /* 0x0001e80000100a00 */
[----:B------:R2:W-:Y:S01]  /*19730*/  STL.64 [R1+0xa20], R10 ;  /* 0x000a200a01007387 */ /* 0x0005e20000100a00 */
[----:B-1----:R-:W-:-:S03]  /*19740*/  MOV R14, RZ ;  /* 0x000000ff000e7202 */ /* 0x002fc60000000f00 */
[----:B------:R1:W-:Y:S01]  /*19750*/  STL.64 [R1+0x13c0], R12 ;  /* 0x0013c00c01007387 */ /* 0x0003e20000100a00 */
[----:B------:R-:W-:Y:S01]  /*19760*/  @P0 MOV R14, 0xc ;  /* 0x0000000c000e0802 */ /* 0x000fe20000000f00 */
[----:B0-----:R-:W-:Y:S01]  /*19770*/  IMAD.MOV.U32 R8, RZ, RZ, 0x4c2f75b4 ;  /* 0x4c2f75b4ff087424 */ /* 0x001fe200078e00ff */
[----:B------:R-:W-:Y:S01]  /*19780*/  MOV R9, 0x4cc8c38c ;  /* 0x4cc8c38c00097802 */ /* 0x000fe20000000f00 */
[----:B------:R-:W-:Y:S01]  /*19790*/  STL [R1+0xa28], R22 ;  /* 0x000a281601007387 */ /* 0x000fe20000100800 */
[----:B--2---:R-:W-:Y:S01]  /*197a0*/  MOV R10, 0x4d0fed36 ;  /* 0x4d0fed36000a7802 */ /* 0x004fe20000000f00 */
[----:B------:R-:W-:Y:S01]  /*197b0*/  IMAD.MOV.U32 R11, RZ, RZ, 0x4ce5eb4c ;  /* 0x4ce5eb4cff0b7424 */ /* 0x000fe200078e00ff */
[-C--:B------:R-:W-:Y:S02]  /*197c0*/  IADD3 R16, R20, R7.reuse, RZ ;  /* 0x0000000714107210 */ /* 0x080fe40007ffe0ff */
[----:B-1----:R-:W-:Y:S01]  /*197d0*/  MOV R12, 0x4c184540 ;  /* 0x4c184540000c7802 */ /* 0x002fe20000000f00 */
[----:B------:R-:W-:Y:S01]  /*197e0*/  IMAD.MOV.U32 R13, RZ, RZ, RZ ;  /* 0x000000ffff0d7224 */ /* 0x000fe200078e00ff */
[----:B------:R0:W-:Y:S01]  /*197f0*/  STL.64 [R1+0x13d8], R8 ;  /* 0x0013d80801007387 */ /* 0x0001e20000100a00 */
[----:B------:R-:W-:Y:S01]  /*19800*/  IMAD.IADD R15, R14, 0x1, R21 ;  /* 0x000000010e0f7824 */ /* 0x000fe200078e0215 */
[----:B------:R-:W-:-:S02]  /*19810*/  IADD3 R14, R16, R7, RZ ;  /* 0x00000007100e7210 */ /* 0x000fc40007ffe0ff */
[----:B------:R1:W-:Y:S04]  /*19820*/  STL.64 [R1+0x13e0], R10 ;  /* 0x0013e00a01007387 */ /* 0x0003e80000100a00 */
[----:B------:R2:W-:Y:S01]  /*19830*/  STL.64 [R1+0x13e8], R12 ;  /* 0x0013e80c01007387 */ /* 0x0005e20000100a00 */
[----:B------:R-:W-:-:S03]  /*19840*/  LEA R30, R15, R30, 0x2 ;  /* 0x0000001e0f1e7211 */ /* 0x000fc600078e10ff */
[----:B------:R-:W3:Y:S01]  /*19850*/  LDL R0, [R0] ;  /* 0x0000000000007983 */ /* 0x000ee20000100800 */
[----:B------:R-:W-:-:S03]  /*19860*/  IADD3 R38, R7, R30, RZ ;  /* 0x0000001e07267210 */ /* 0x000fc60007ffe0ff */
[----:B0-----:R0:W4:Y:S01]  /*19870*/  LDL R8, [R20] ;  /* 0x0000000014087983 */ /* 0x0011220000100800 */
[----:B-1----:R-:W-:-:S03]  /*19880*/  IMAD.IADD R10, R14, 0x1, R7 ;  /* 0x000000010e0a7824 */ /* 0x002fc600078e0207 */
[----:B------:R1:W5:Y:S02]  /*19890*/  LDL R9, [R16] ;  /* 0x0000000010097983 */ /* 0x0003640000100800 */
[-C--:B------:R-:W-:Y:S01]  /*198a0*/  IADD3 R28, R10, R7.reuse, RZ ;  /* 0x000000070a1c7210 */ /* 0x080fe20007ffe0ff */
[----:B------:R-:W-:Y:S01]  /*198b0*/  IMAD.IADD R26, R38, 0x1, R7 ;  /* 0x00000001261a7824 */ /* 0x000fe200078e0207 */
[----:B------:R-:W5:Y:S02]  /*198c0*/  LDL R14, [R14] ;  /* 0x000000000e0e7983 */ /* 0x000f640000100800 */
[-C--:B------:R-:W-:Y:S02]  /*198d0*/  IADD3 R25, R28, R7.reuse, RZ ;  /* 0x000000071c197210 */ /* 0x080fe40007ffe0ff */
[----:B------:R-:W5:Y:S01]  /*198e0*/  LDL R30, [R30] ;  /* 0x000000001e1e7983 */ /* 0x000f620000100800 */
[----:B------:R-:W-:-:S03]  /*198f0*/  IADD3 R24, R26, R7, RZ ;  /* 0x000000071a187210 */ /* 0x000fc60007ffe0ff */
[----:B------:R1:W5:Y:S01]  /*19900*/  LDL R40, [R10] ;  /* 0x000000000a287983 */ /* 0x0003620000100800 */
[--C-:B------:R-:W-:Y:S01]  /*19910*/  IMAD.IADD R44, R25, 0x1, R7.reuse ;  /* 0x00000001192c7824 */ /* 0x100fe200078e0207 */
[-C--:B------:R-:W-:Y:S02]  /*19920*/  IADD3 R22, R24, R7.reuse, RZ ;  /* 0x0000000718167210 */ /* 0x080fe40007ffe0ff */
[----:B------:R-:W5:Y:S04]  /*19930*/  LDL R38, [R38] ;  /* 0x0000000026267983 */ /* 0x000f680000100800 */
[----:B------:R-:W5:Y:S01]  /*19940*/  LDL R28, [R28] ;  /* 0x000000001c1c7983 */ /* 0x000f620000100800 */
[----:B------:R-:W-:Y:S01]  /*19950*/  IADD3 R42, R44, R7, RZ ;  /* 0x000000072c2a7210 */ /* 0x000fe20007ffe0ff */
[----:B0-----:R-:W-:-:S02]  /*19960*/  IMAD.IADD R20, R22, 0x1, R7 ;  /* 0x0000000116147824 */ /* 0x001fc400078e0207 */
[----:B------:R-:W5:Y:S04]  /*19970*/  LDL R26, [R26] ;  /* 0x000000001a1a7983 */ /* 0x000f680000100800 */
[----:B------:R-:W5:Y:S01]  /*19980*/  LDL R25, [R25] ;  /* 0x0000000019197983 */ /* 0x000f620000100800 */
[----:B--2---:R-:W-:-:S03]  /*19990*/  IADD3 R12, R42, R7, RZ ;  /* 0x000000072a0c7210 */ /* 0x004fc60007ffe0ff */
[----:B------:R-:W2:Y:S01]  /*199a0*/  LDL R24, [R24] ;  /* 0x0000000018187983 */ /* 0x000ea20000100800 */
[----:B------:R-:W-:-:S03]  /*199b0*/  IADD3 R15, R20, R7, RZ ;  /* 0x00000007140f7210 */ /* 0x000fc60007ffe0ff */
[----:B------:R0:W2:Y:S01]  /*199c0*/  LDL R23, [R44] ;  /* 0x000000002c177983 */ /* 0x0000a20000100800 */
[----:B-1----:R-:W-:-:S03]  /*199d0*/  IMAD.IADD R16, R12, 0x1, R7 ;  /* 0x000000010c107824 */ /* 0x002fc600078e0207 */
[----:B------:R-:W2:Y:S01]  /*199e0*/  LDL R22, [R22] ;  /* 0x0000000016167983 */ /* 0x000ea20000100800 */
[----:B------:R-:W-:-:S03]  /*199f0*/  IADD3 R10, R15, R7, RZ ;  /* 0x000000070f0a7210 */ /* 0x000fc60007ffe0ff */
[----:B------:R1:W2:Y:S01]  /*19a00*/  LDL R21, [R42] ;  /* 0x000000002a157983 */ /* 0x0002a20000100800 */
[----:B------:R-:W-:-:S03]  /*19a10*/  IADD3 R13, R16, R7, RZ ;  /* 0x00000007100d7210 */ /* 0x000fc60007ffe0ff */
[----:B------:R-:W2:Y:S04]  /*19a20*/  LDL R20, [R20] ;  /* 0x0000000014147983 */ /* 0x000ea80000100800 */
[----:B------:R-:W2:Y:S01]  /*19a30*/  LDL R17, [R12] ;  /* 0x000000000c117983 */ /* 0x000ea20000100800 */
[----:B------:R-:W-:-:S03]  /*19a40*/  IMAD.IADD R39, R10, 0x1, R7 ;  /* 0x000000010a277824 */ /* 0x000fc600078e0207 */
[----:B------:R-:W2:Y:S04]  /*19a50*/  LDL R15, [R15] ;  /* 0x000000000f0f7983 */ /* 0x000ea80000100800 */
[----:B------:R-:W2:Y:S01]  /*19a60*/  LDL R16, [R16] ;  /* 0x0000000010107983 */ /* 0x000ea20000100800 */
        /* <DEDUP_REMOVED lines=29> */
[-C--:B------:R-:W-:Y:S01]  /*19c40*/  FFMA.FTZ R20, R3, R29.reuse, R20 ;  /* 0x0000001d03147223 */ /* 0x080fe20000010014 */
[----:B0-----:R-:W-:Y:S01]  /*19c50*/  @P0 FMUL.FTZ R3, RZ, R0 ;  /* 0x00000000ff030220 */ /* 0x001fe20000410000 */
[----:B------:R-:W-:Y:S01]  /*19c60*/  FADD.FTZ R0, R2, 6.0246801376342773438 ;  /* 0x40c0ca2e02007421 */ /* 0x000fe20000010000 */
[----:B------:R-:W-:-:S03]  /*19c70*/  FFMA.FTZ R17, R28, R29, R17 ;  /* 0x0000001d1c117223 */ /* 0x000fc60000010011 */
[----:B------:R-:W-:Y:S01]  /*19c80*/  FADD.FTZ R8, R0, -0.5 ;  /* 0xbf00000000087421 */ /* 0x000fe20000010000 */
[----:B------:R-:W0:Y:S01]  /*19c90*/  @P0 MUFU.EX2 R3, R3 ;  /* 0x0000000300030308 */ /* 0x000e220000000800 */
[-C--:B------:R-:W-:Y:S01]  /*19ca0*/  FFMA.FTZ R15, R20, R29.reuse, R15 ;  /* 0x0000001d140f7223 */ /* 0x080fe2000001000f */
[----:B------:R-:W-:-:S03]  /*19cb0*/  FFMA.FTZ R16, R17, R29, R16 ;  /* 0x0000001d11107223 */ /* 0x000fc60000010010 */
[-C--:B------:R-:W-:Y:S01]  /*19cc0*/  FFMA.FTZ R10, R15, R29.reuse, R10 ;  /* 0x0000001d0f0a7223 */ /* 0x080fe2000001000a */
[----:B------:R-:W-:-:S03]  /*19cd0*/  FFMA.FTZ R9, R16, R29, R13 ;  /* 0x0000001d10097223 */ /* 0x000fc6000001000d */
[----:B------:R-:W-:-:S03]  /*19ce0*/  FFMA.FTZ R11, R10, R29, R11 ;  /* 0x0000001d0a0b7223 */ /* 0x000fc6000001000b */
[----:B------:R-:W1:Y:S01]  /*19cf0*/  MUFU.RCP R9, R9 ;  /* 0x0000000900097308 */ /* 0x000e620000001000 */
[----:B------:R-:W-:-:S04]  /*19d00*/  FFMA.FTZ R12, R11, R29, R12 ;  /* 0x0000001d0b0c7223 */ /* 0x000fc8000001000c */
        /* <DEDUP_REMOVED lines=54> */
.L_x_1733:
[----:B------:R-:W-:Y:S05]  /*1a070*/  BSYNC B2 ;  /* 0x0000000000027941 */ /* 0x000fea0003800000 */
.L_x_1732:
        /* <DEDUP_REMOVED lines=21> */
.L_x_1735:
[----:B------:R-:W-:Y:S05]  /*1a1d0*/  BSYNC B6 ;  /* 0x0000000000067941 */ /* 0x000fea0003800000 */
.L_x_1734:
        /* <DEDUP_REMOVED lines=61> */
.L_x_1737:
[----:B------:R-:W-:Y:S05]  /*1a5b0*/  BSYNC B2 ;  /* 0x0000000000027941 */ /* 0x000fea0003800000 */
.L_x_1736:
[----:B0-----:R-:W-:Y:S01]  /*1a5c0*/  DMUL R10, R10, R12 ;  /* 0x0000000c0a0a7228 */ /* 0x001fe20000000000 */
[----:B------:R-:W-:Y:S01]  /*1a5d0*/  UMOV UR8, 0xf0000000 ;  /* 0xf000000000087882 */ /* 0x000fe20000000000 */
[----:B------:R-:W-:-:S04]  /*1a5e0*/  UMOV UR9, 0x380fffff ;  /* 0x380fffff00097882 */ /* 0x000fc80000000000 */
[----:B------:R-:W0:Y:S02]  /*1a5f0*/  F2F.F32.F64 R0, R10 ;  /* 0x0000000a00007310 */ /* 0x000e240000301000 */
[----:B------:R-:W-:-:S14]  /*1a600*/  DSETP.GEU.AND P0, PT, |R10|, UR8, PT ;  /* 0x000000080a007e2a */ /* 0x000fdc000bf0e200 */
[----:B0-----:R-:W-:Y:S01]  /*1a610*/  @!P0 FMUL R0, R0, 1.175494350822287508e-38 ;  /* 0x0080000000008820 */ /* 0x001fe20000400000 */
[----:B------:R-:W-:Y:S06]  /*1a620*/  BRA `(.L_x_1738) ;  /* 0x0000000c00a07947 */ /* 0x000fec0003800000 */
.L_x_1731:
        /* <DEDUP_REMOVED lines=10> */
.L_x_1730:
        /* <DEDUP_REMOVED lines=45> */
.L_x_1741:
        /* <DEDUP_REMOVED lines=13> */
.L_x_1740:
        /* <DEDUP_REMOVED lines=15> */
.L_x_1743:
        /* <DEDUP_REMOVED lines=16> */
.L_x_1744:
        /* <DEDUP_REMOVED lines=36> */
.L_x_1742:
[----:B------:R-:W-:Y:S05]  /*1aea0*/  BSYNC B2 ;  /* 0x0000000000027941 */ /* 0x000fea0003800000 */
.L_x_1739:
        /* <DEDUP_REMOVED lines=61> */
.L_x_1747:
        /* <DEDUP_REMOVED lines=26> */
.L_x_1746:
[----:B------:R-:W-:Y:S05]  /*1b420*/  BSYNC B2 ;  /* 0x0000000000027941 */ /* 0x000fea0003800000 */
.L_x_1745:
        /* <DEDUP_REMOVED lines=8> */
.L_x_1738:
[----:B------:R-:W-:Y:S05]  /*1b4b0*/  BSYNC B4 ;  /* 0x0000000000047941 */ /* 0x000fea0003800000 */
.L_x_1729:
        /* <DEDUP_REMOVED lines=9> */
.L_x_1751:
        /* <DEDUP_REMOVED lines=11> */
.L_x_1750:
[----:B------:R-:W0:Y:S01]  /*1b600*/  MUFU.RCP R5, R2 ;  /* 0x0000000200057308 */ /* 0x000e220000001000 */
[----:B------:R-:W-:-:S04]  /*1b610*/  FMUL.FTZ R0, R7, R0 ;  /* 0x0000000007007220 */ /* 0x000fc80000410000 */
[----:B0-----:R-:W-:-:S07]  /*1b620*/  FMUL.FTZ R5, R0, R5 ;  /* 0x0000000500057220 */ /* 0x001fce0000410000 */
.L_x_1749:
[----:B------:R-:W-:Y:S05]  /*1b630*/  BSYNC B2 ;  /* 0x0000000000027941 */ /* 0x000fea0003800000 */
.L_x_1748:
[----:B------:R-:W-:Y:S01]  /*1b640*/  FADD.FTZ R5, -R5, 1 ;  /* 0x3f80000005057421 */ /* 0x000fe20000010100 */
[----:B------:R-:W-:Y:S06]  /*1b650*/  BRA `(.L_x_1609) ;  /* 0x000000b800d07947 */ /* 0x000fec0003800000 */
.L_x_1614:
        /* <DEDUP_REMOVED lines=8> */
[----:B------:R-:W-:Y:S01]  /*1b6e0*/  IMAD.MOV.U32 R16, RZ, RZ, -0x4a0726e8 ;  /* 0xb5f8d918ff107424 */ /* 0x000fe200078e00ff */
[----:B------:R-:W-:Y:S01]  /*1b6f0*/  MOV R17, 0x355eb691 ;  /* 0x355eb69100117802 */ /* 0x000fe20000000f00 */
[----:B------:R1:W-:Y:S01]  /*1b700*/  STL.64 [R1+0xa20], R18 ;  /* 0x000a201201007387 */ /* 0x0003e20000100a00 */
[----:B------:R-:W-:Y:S01]  /*1b710*/  HFMA2.MMA R9, -RZ, RZ, 1.416015625, -0.052093505859375 ;  /* 0x3daaaaabff097435 */ /* 0x000fe200000001ff */
[----:B------:R-:W-:Y:S01]  /*1b720*/  MOV R14, 0x382462c5 ;  /* 0x382462c5000e7802 */ /* 0x000fe20000000f00 */
[----:B------:R-:W-:Y:S01]  /*1b730*/  HFMA2.MMA R21, -RZ, RZ, -0.174560546875, -0.0005855560302734375 ;  /* 0xb19690ccff157435 */ /* 0x000fe200000001ff */
[----:B------:R-:W-:Y:S01]  /*1b740*/  MOV R8, 0xbeaaaaab ;  /* 0xbeaaaaab00087802 */ /* 0x000fe20000000f00 */
[----:B------:R2:W-:Y:S01]  /*1b750*/  STL.64 [R1+0xa08], R12 ;  /* 0x000a080c01007387 */ /* 0x0005e20000100a00 */
        /* <DEDUP_REMOVED lines=10> */
[----:B------:R-:W-:Y:S01]  /*1b800*/  IMAD.MOV.U32 R24, RZ, RZ, 0x3db95da4 ;  /* 0x3db95da4ff187424 */ /* 0x000fe200078e00ff */
[----:B--2---:R-:W-:Y:S01]  /*1b810*/  MOV R13, 0xaa1cc4df ;  /* 0xaa1cc4df000d7802 */ /* 0x004fe20000000f00 */
[----:B------:R2:W-:Y:S01]  /*1b820*/  STL.64 [R1+0xa40], R10 ;  /* 0x000a400a01007387 */ /* 0x0005e20000100a00 */
[----:B------:R-:W-:Y:S01]  /*1b830*/  IMAD.MOV.U32 R12, RZ, RZ, 0x2abdd03b ;  /* 0x2abdd03bff0c7424 */ /* 0x000fe200078e00ff */
[----:B------:R-:W-:Y:S01]  /*1b840*/  MOV R25, 0xbdbe1d0a ;  /* 0xbdbe1d0a00197802 */ /* 0x000fe20000000f00 */
[-C--:B------:R-:W-:Y:S01]  /*1b850*/  FMUL.FTZ R4, R4, R3.reuse ;  /* 0x0000000304047220 */ /* 0x080fe20000410000 */
[----:B------:R3:W-:Y:S01]  /*1b860*/  STL.64 [R1+0xa60], R18 ;  /* 0x000a601201007387 */ /* 0x0007e20000100a00 */
[----:B0-----:R-:W-:Y:S01]  /*1b870*/  HFMA2.MMA R17, -RZ, RZ, -0.8681640625, -0.7294921875 ;  /* 0xbaf2b9d6ff117435 */ /* 0x001fe200000001ff */
[----:B------:R-:W-:Y:S01]  /*1b880*/  MOV R16, 0xa70e548a ;  /* 0xa70e548a00107802 */ /* 0x000fe20000000f00 */
[----:B------:R-:W-:Y:S01]  /*1b890*/  BSSY B2, `(.L_x_1752) ;  /* 0x00003d5000027945 */ /* 0x000fe20003800000 */
[----:B-1----:R-:W-:Y:S01]  /*1b8a0*/  HFMA2.MMA R14, -RZ, RZ, 0.0390625, -3.802776336669921875e-05 ;  /* 0x2900827eff0e7435 */ /* 0x002fe200000001ff */
[----:B------:R0:W-:Y:S01]  /*1b8b0*/  STL.64 [R1+0x9f8], R8 ;  /* 0x0009f80801007387 */ /* 0x0001e20000100a00 */
[----:B------:R-:W-:Y:S01]  /*1b8c0*/  IMAD.MOV.U32 R15, RZ, RZ, -0x59ebe00c ;  /* 0xa6141ff4ff0f7424 */ /* 0x000fe200078e00ff */
[----:B------:R-:W-:Y:S01]  /*1b8d0*/  FSETP.GT.FTZ.AND P0, PT, R4, 1, PT ;  /* 0x3f8000000400780b */ /* 0x000fe20003f14000 */
[----:B--2---:R-:W-:Y:S01]  /*1b8e0*/  HFMA2.MMA R10, -RZ, RZ, 0.1756591796875, -0.0714111328125 ;  /* 0x319fac92ff0a7435 */ /* 0x004fe200000001ff */
[----:B------:R-:W-:Y:S01]  /*1b8f0*/  IMAD.MOV.U32 R11, RZ, RZ, 0x34140796 ;  /* 0x34140796ff0b7424 */ /* 0x000fe200078e00ff */
[----:B------:R1:W-:Y:S01]  /*1b900*/  STL.64 [R1+0xa48], R12 ;  /* 0x000a480c01007387 */ /* 0x0003e20000100a00 */
[----:B------:R-:W-:Y:S01]  /*1b910*/  FMUL.FTZ R6, R6, R3 ;  /* 0x0000000306067220 */ /* 0x000fe20000410000 */
[----:B---3--:R-:W-:Y:S01]  /*1b920*/  HFMA2.MMA R19, -RZ, RZ, 0.077880859375, 3.135204315185546875e-05 ;  /* 0x2cfc020eff137435 */ /* 0x008fe200000001ff */
[----:B------:R-:W-:Y:S01]  /*1b930*/  MOV R18, 0x29889f1d ;  /* 0x29889f1d00127802 */ /* 0x000fe20000000f00 */
[----:B------:R2:W-:Y:S01]  /*1b940*/  STL.64 [R1+0xa58], R16 ;  /* 0x000a581001007387 */ /* 0x0005e20000100a00 */
[----:B0-----:R-:W-:-:S03]  /*1b950*/  HFMA2.MMA R8, -RZ, RZ, -0.1015625, 0.541015625 ;  /* 0xae803854ff087435 */ /* 0x001fc600000001ff */
[----:B------:R0:W-:Y:S01]  /*1b960*/  STL.64 [R1+0xa80], R10 ;  /* 0x000a800a01007387 */ /* 0x0001e20000100a00 */
[----:B------:R-:W-:-:S03]  /*1b970*/  IMAD.MOV.U32 R9, RZ, RZ, 0x2dd64a3b ;  /* 0x2dd64a3bff097424 */ /* 0x000fc600078e00ff */
[----:B------:R3:W-:Y:S01]  /*1b980*/  STL.64 [R1+0xaa0], R18 ;  /* 0x000aa01201007387 */ /* 0x0007e20000100a00 */
[----:B-1----:R-:W-:Y:S01]  /*1b990*/  HFMA2.MMA R13, -RZ, RZ, 0.1968994140625, 62.5625 ;  /* 0x324d53d2ff0d7435 */ /* 0x002fe200000001ff */
[----:B------:R-:W-:Y:S02]  /*1b9a0*/  MOV R12, 0xb37711e8 ;  /* 0xb37711e8000c7802 */ /* 0x000fe40000000f00 */
[----:B------:R1:W-:Y:S01]  /*1b9b0*/  STL.64 [R1+0xa50], R14 ;  /* 0x000a500e01007387 */ /* 0x0003e20000100a00 */
[----:B--2---:R-:W-:Y:S01]  /*1b9c0*/  HFMA2.MMA R16, -RZ, RZ, 0.123291015625, -195.25 ;  /* 0x2fe4da1aff107435 */ /* 0x004fe200000001ff */
[----:B------:R-:W-:Y:S01]  /*1b9d0*/  IMAD.MOV.U32 R17, RZ, RZ, -0x5143ad7d ;  /* 0xaebc5283ff117424 */ /* 0x000fe200078e00ff */
[----:B0-----:R-:W-:Y:S01]  /*1b9e0*/  HFMA2.MMA R11, -RZ, RZ, -0.02960205078125, -131.5 ;  /* 0xa794d81cff0b7435 */ /* 0x001fe200000001ff */
[----:B------:R-:W-:Y:S01]  /*1b9f0*/  MOV R10, 0x28b6c54f ;  /* 0x28b6c54f000a7802 */ /* 0x000fe20000000f00 */
[----:B------:R0:W-:Y:S01]  /*1ba00*/  STL.64 [R1+0xa38], R8 ;  /* 0x000a380801007387 */ /* 0x0001e20000100a00 */
[----:B---3--:R-:W-:Y:S01]  /*1ba10*/  HFMA2.MMA R19, -RZ, RZ, -0.11529541015625, 0.0230712890625 ;  /* 0xaf6125e8ff137435 */ /* 0x008fe200000001ff */
[----:B------:R-:W-:-:S02]  /*1ba20*/  MOV R18, 0x34195641 ;  /* 0x3419564100127802 */ /* 0x000fc40000000f00 */
[----:B------:R2:W-:Y:S01]  /*1ba30*/  STL.64 [R1+0xa88], R12 ;  /* 0x000a880c01007387 */ /* 0x0005e20000100a00 */
[----:B-1----:R-:W-:Y:S01]  /*1ba40*/  IMAD.MOV.U32 R14, RZ, RZ, -0x5265b022 ;  /* 0xad9a4fdeff0e7424 */ /* 0x002fe200078e00ff */
[----:B------:R-:W-:Y:S02]  /*1ba50*/  MOV R15, 0xb08ab276 ;  /* 0xb08ab276000f7802 */ /* 0x000fe40000000f00 */
[----:B------:R1:W-:Y:S04]  /*1ba60*/  STL.64 [R1+0xab8], R10 ;  /* 0x000ab80a01007387 */ /* 0x0003e80000100a00 */
[----:B------:R3:W-:Y:S01]  /*1ba70*/  STL.64 [R1+0xae8], R18 ;  /* 0x000ae81201007387 */ /* 0x0007e20000100a00 */
[----:B0-----:R-:W-:Y:S01]  /*1ba80*/  HFMA2.MMA R8, -RZ, RZ, -0.81298828125, -12.9609375 ;  /* 0xba81ca7bff087435 */ /* 0x001fe200000001ff */
[----:B------:R-:W-:-:S02]  /*1ba90*/  IMAD.MOV.U32 R9, RZ, RZ, 0x3957c1a2 ;  /* 0x3957c1a2ff097424 */ /* 0x000fc400078e00ff */
[----:B--2---:R-:W-:Y:S01]  /*1baa0*/  IMAD.MOV.U32 R12, RZ, RZ, 0x3b877322 ;  /* 0x3b877322ff0c7424 */ /* 0x004fe200078e00ff */
[----:B------:R-:W-:Y:S01]  /*1bab0*/  MOV R13, 0xbb2fb934 ;  /* 0xbb2fb934000d7802 */ /* 0x000fe20000000f00 */
[----:B------:R0:W-:Y:S01]  /*1bac0*/  STL.64 [R1+0xa90], R14 ;  /* 0x000a900e01007387 */ /* 0x0001e20000100a00 */
[----:B-1----:R-:W-:Y:S01]  /*1bad0*/  HFMA2.MMA R10, -RZ, RZ, -0.1478271484375, -864.5 ;  /* 0xb0bbe2c1ff0a7435 */ /* 0x002fe200000001ff */
[----:B------:R-:W-:Y:S02]  /*1bae0*/  IMAD.MOV.U32 R11, RZ, RZ, 0x2b84b13c ;  /* 0x2b84b13cff0b7424 */ /* 0x000fe400078e00ff */
[----:B------:R1:W-:Y:S01]  /*1baf0*/  STL.64 [R1+0xa98], R16 ;  /* 0x000a981001007387 */ /* 0x0003e20000100a00 */
[----:B---3--:R-:W-:Y:S01]  /*1bb00*/  HFMA2.MMA R18, -RZ, RZ, 0.6796875, -0.00629425048828125 ;  /* 0x39709e72ff127435 */ /* 0x008fe200000001ff */
[----:B------:R-:W-:Y:S02]  /*1bb10*/  IMAD.MOV.U32 R19, RZ, RZ, -0x460a0274 ;  /* 0xb9f5fd8cff137424 */ /* 0x000fe400078e00ff */
[----:B------:R2:W-:Y:S04]  /*1bb20*/  STL.64 [R1+0xa68], R8 ;  /* 0x000a680801007387 */ /* 0x0005e80000100a00 */
[----:B------:R3:W-:Y:S01]  /*1bb30*/  STL.64 [R1+0xaf8], R10 ;  /* 0x000af80a01007387 */ /* 0x0007e20000100a00 */
[----:B0-----:R-:W-:Y:S01]  /*1bb40*/  HFMA2.MMA R15, -RZ, RZ, 0.54541015625, -50144 ;  /* 0x385dfa1fff0f7435 */ /* 0x001fe200000001ff */
[----:B------:R-:W-:Y:S01]  /*1bb50*/  MOV R14, 0xb8e129f8 ;  /* 0xb8e129f8000e7802 */ /* 0x000fe20000000f00 */
[----:B-1----:R-:W-:Y:S01]  /*1bb60*/  IMAD.MOV.U32 R16, RZ, RZ, -0x48a9e97d ;  /* 0xb7561683ff107424 */ /* 0x002fe200078e00ff */
[----:B------:R-:W-:Y:S01]  /*1bb70*/  MOV R17, 0x33130aa5 ;  /* 0x33130aa500117802 */ /* 0x000fe20000000f00 */
[----:B------:R0:W-:Y:S01]  /*1bb80*/  STL.64 [R1+0xac0], R12 ;  /* 0x000ac00c01007387 */ /* 0x0001e20000100a00 */
[----:B--2---:R-:W-:Y:S01]  /*1bb90*/  IMAD.MOV.U32 R8, RZ, RZ, -0x53b19868 ;  /* 0xac4e6798ff087424 */ /* 0x004fe200078e00ff */
[----:B------:R-:W-:-:S02]  /*1bba0*/  MOV R9, 0x2b28cac0 ;  /* 0x2b28cac000097802 */ /* 0x000fc40000000f00 */
[----:B------:R1:W-:Y:S01]  /*1bbb0*/  STL.64 [R1+0xb28], R18 ;  /* 0x000b281201007387 */ /* 0x0003e20000100a00 */
[----:B---3--:R-:W-:Y:S01]  /*1bbc0*/  HFMA2.MMA R11, -RZ, RZ, -0.5771484375, -0.00124835968017578125 ;  /* 0xb89e951dff0b7435 */ /* 0x008fe200000001ff */
[----:B------:R-:W-:Y:S02]  /*1bbd0*/  MOV R10, 0x398c5cdb ;  /* 0x398c5cdb000a7802 */ /* 0x000fe40000000f00 */
[----:B------:R2:W-:Y:S01]  /*1bbe0*/  STL.64 [R1+0xad8], R16 ;  /* 0x000ad81001007387 */ /* 0x0005e20000100a00 */
[----:B0-----:R-:W-:-:S03]  /*1bbf0*/  HFMA2.MMA R13, -RZ, RZ, -0.100830078125, -0.97216796875 ;  /* 0xae74bbc7ff0d7435 */ /* 0x001fc600000001ff */
[----:B------:R0:W-:Y:S01]  /*1bc00*/  STL.64 [R1+0xb30], R10 ;  /* 0x000b300a01007387 */ /* 0x0001e20000100a00 */
[----:B------:R-:W-:Y:S01]  /*1bc10*/  MOV R12, 0x2f0d882b ;  /* 0x2f0d882b000c7802 */ /* 0x000fe20000000f00 */
[----:B-1----:R-:W-:Y:S01]  /*1bc20*/  HFMA2.MMA R19, -RZ, RZ, 0.115966796875, -149.25 ;  /* 0x2f6cd8aaff137435 */ /* 0x002fe200000001ff */
[----:B------:R-:W-:Y:S01]  /*1bc30*/  MOV R18, 0xb082062a ;  /* 0xb082062a00127802 */ /* 0x000fe20000000f00 */
[----:B------:R1:W-:Y:S01]  /*1bc40*/  STL.64 [R1+0xad0], R14 ;  /* 0x000ad00e01007387 */ /* 0x0003e20000100a00 */
[----:B--2---:R-:W-:Y:S01]  /*1bc50*/  HFMA2.MMA R16, -RZ, RZ, -0.059356689453125, -47616 ;  /* 0xab99f9d0ff107435 */ /* 0x004fe200000001ff */
[----:B------:R-:W-:Y:S02]  /*1bc60*/  IMAD.MOV.U32 R17, RZ, RZ, 0x2b033afb ;  /* 0x2b033afbff117424 */ /* 0x000fe400078e00ff */
[----:B------:R2:W-:Y:S01]  /*1bc70*/  STL.64 [R1+0xaa8], R8 ;  /* 0x000aa80801007387 */ /* 0x0005e20000100a00 */
[----:B0-----:R-:W-:Y:S01]  /*1bc80*/  HFMA2.MMA R10, -RZ, RZ, 0.080810546875, 1.6845703125 ;  /* 0x2d2c3ebdff0a7435 */ /* 0x001fe200000001ff */
[----:B------:R-:W-:-:S02]  /*1bc90*/  IMAD.MOV.U32 R11, RZ, RZ, -0x53e6b8b1 ;  /* 0xac19474fff0b7424 */ /* 0x000fc400078e00ff */
[----:B------:R0:W-:Y:S01]  /*1bca0*/  STL.64 [R1+0xb00], R12 ;  /* 0x000b000c01007387 */ /* 0x0001e20000100a00 */
[----:B-1----:R-:W-:Y:S01]  /*1bcb0*/  IMAD.MOV.U32 R14, RZ, RZ, 0x2d52aed2 ;  /* 0x2d52aed2ff0e7424 */ /* 0x002fe200078e00ff */
[----:B------:R-:W-:Y:S02]  /*1bcc0*/  MOV R15, 0xa796340a ;  /* 0xa796340a000f7802 */ /* 0x000fe40000000f00 */
[----:B------:R1:W-:Y:S01]  /*1bcd0*/  STL.64 [R1+0xb70], R10 ;  /* 0x000b700a01007387 */ /* 0x0003e20000100a00 */
[----:B--2---:R-:W-:Y:S01]  /*1bce0*/  HFMA2.MMA R8, -RZ, RZ, 0.357421875, 0.06695556640625 ;  /* 0x35b82c49ff087435 */ /* 0x004fe200000001ff */
[----:B------:R-:W-:Y:S02]  /*1bcf0*/  IMAD.MOV.U32 R9, RZ, RZ, -0x4ad6e9a8 ;  /* 0xb5291658ff097424 */ /* 0x000fe400078e00ff */
[----:B------:R2:W-:Y:S01]  /*1bd00*/  STL.64 [R1+0xb60], R18 ;  /* 0x000b601201007387 */ /* 0x0005e20000100a00 */
[----:B0-----:R-:W-:Y:S01]  /*1bd10*/  IMAD.MOV.U32 R12, RZ, RZ, -0x4b7f56af ;  /* 0xb480a951ff0c7424 */ /* 0x001fe200078e00ff */
[----:B------:R-:W-:-:S02]  /*1bd20*/  MOV R13, 0x3739efa3 ;  /* 0x3739efa3000d7802 */ /* 0x000fc40000000f00 */
[----:B------:R0:W-:Y:S01]  /*1bd30*/  STL.64 [R1+0xb08], R14 ;  /* 0x000b080e01007387 */ /* 0x0001e20000100a00 */
[----:B-1----:R-:W-:Y:S01]  /*1bd40*/  HFMA2.MMA R11, -RZ, RZ, 0.339599609375, 0.0038700103759765625 ;  /* 0x356f1bedff0b7435 */ /* 0x002fe200000001ff */
[----:B------:R-:W-:Y:S02]  /*1bd50*/  MOV R10, 0xb5e38e04 ;  /* 0xb5e38e04000a7802 */ /* 0x000fe40000000f00 */
[----:B------:R1:W-:Y:S01]  /*1bd60*/  STL.64 [R1+0xb10], R16 ;  /* 0x000b101001007387 */ /* 0x0003e20000100a00 */
[----:B--2---:R-:W-:Y:S01]  /*1bd70*/  HFMA2.MMA R18, -RZ, RZ, 0.45263671875, -204 ;  /* 0x373eda60ff127435 */ /* 0x004fe200000001ff */
[----:B------:R-:W-:Y:S02]  /*1bd80*/  IMAD.MOV.U32 R19, RZ, RZ, 0x2f89d9e3 ;  /* 0x2f89d9e3ff137424 */ /* 0x000fe400078e00ff */
[----:B------:R2:W-:Y:S01]  /*1bd90*/  STL.64 [R1+0xae0], R8 ;  /* 0x000ae00801007387 */ /* 0x0005e20000100a00 */
[----:B0-----:R-:W-:Y:S01]  /*1bda0*/  HFMA2.MMA R15, -RZ, RZ, -0.26318359375, 0.00168609619140625 ;  /* 0xb43616e8ff0f7435 */ /* 0x001fe200000001ff */
        /* <DEDUP_REMOVED lines=8> */
[----:B0-----:R-:W-:-:S03]  /*1be30*/  HFMA2.MMA R13, -RZ, RZ, 0.050262451171875, 48960 ;  /* 0x2a6f79faff0d7435 */ /* 0x001fc600000001ff */
[----:B------:R0:W-:Y:S01]  /*1be40*/  STL.64 [R1+0xb50], R16 ;  /* 0x000b501001007387 */ /* 0x0001e20000100a00 */
[----:B------:R-:W-:Y:S01]  /*1be50*/  MOV R12, 0x248f2a67 ;  /* 0x248f2a67000c7802 */ /* 0x000fe20000000f00 */
[----:B-1----:R-:W-:Y:S01]  /*1be60*/  HFMA2.MMA R10, -RZ, RZ, -0.042083740234375, 0.58984375 ;  /* 0xa96338b8ff0a7435 */ /* 0x002fe200000001ff */
[----:B------:R-:W-:Y:S01]  /*1be70*/  IMAD.MOV.U32 R11, RZ, RZ, -0x464f6baa ;  /* 0xb9b09456ff0b7424 */ /* 0x000fe200078e00ff */
[----:B------:R1:W-:Y:S01]  /*1be80*/  STL.64 [R1+0xb48], R14 ;  /* 0x000b480e01007387 */ /* 0x0003e20000100a00 */
[----:B--2---:R-:W-:Y:S01]  /*1be90*/  HFMA2.MMA R19, -RZ, RZ, -0.06390380859375, 1.345703125 ;  /* 0xac173d62ff137435 */ /* 0x004fe200000001ff */
[----:B------:R-:W-:Y:S02]  /*1bea0*/  MOV R18, 0x2ca4a32a ;  /* 0x2ca4a32a00127802 */ /* 0x000fe40000000f00 */
[----:B------:R2:W-:Y:S01]  /*1beb0*/  STL.64 [R1+0xb20], R8 ;  /* 0x000b200801007387 */ /* 0x0005e20000100a00 */
[----:B0-----:R-:W-:Y:S01]  /*1bec0*/  HFMA2.MMA R16, -RZ, RZ, -0.79736328125, -8896 ;  /* 0xba61f058ff107435 */ /* 0x001fe200000001ff */
[----:B------:R-:W-:-:S02]  /*1bed0*/  IMAD.MOV.U32 R17, RZ, RZ, 0x3a4d87fb ;  /* 0x3a4d87fbff117424 */ /* 0x000fc400078e00ff */
[----:B------:R0:W-:Y:S01]  /*1bee0*/  STL.64 [R1+0xb78], R12 ;  /* 0x000b780c01007387 */ /* 0x0001e20000100a00 */
[----:B-1----:R-:W-:Y:S01]  /*1bef0*/  IMAD.MOV.U32 R14, RZ, RZ, -0x562d9389 ;  /* 0xa9d26c77ff0e7424 */ /* 0x002fe200078e00ff */
[----:B------:R-:W-:Y:S02]  /*1bf00*/  MOV R15, 0x28b83af4 ;  /* 0x28b83af4000f7802 */ /* 0x000fe40000000f00 */
[----:B------:R1:W-:Y:S01]  /*1bf10*/  STL.64 [R1+0xbe8], R10 ;  /* 0x000be80a01007387 */ /* 0x0003e20000100a00 */
[----:B--2---:R-:W-:Y:S01]  /*1bf20*/  HFMA2.MMA R8, -RZ, RZ, 0.06494140625, 764 ;  /* 0x2c2861f8ff087435 */ /* 0x004fe200000001ff */
[----:B------:R-:W-:Y:S02]  /*1bf30*/  IMAD.MOV.U32 R9, RZ, RZ, 0x310db352 ;  /* 0x310db352ff097424 */ /* 0x000fe400078e00ff */
[----:B------:R2:W-:Y:S01]  /*1bf40*/  STL.64 [R1+0xb80], R14 ;  /* 0x000b800e01007387 */ /* 0x0005e20000100a00 */
[----:B0-----:R-:W-:Y:S01]  /*1bf50*/  IMAD.MOV.U32 R12, RZ, RZ, -0x4b89cc4a ;  /* 0xb47633b6ff0c7424 */ /* 0x001fe200078e00ff */
[----:B------:R-:W-:-:S02]  /*1bf60*/  MOV R13, 0x2e020a8b ;  /* 0x2e020a8b000d7802 */ /* 0x000fc40000000f00 */
[----:B------:R0:W-:Y:S01]  /*1bf70*/  STL.64 [R1+0xbd8], R18 ;  /* 0x000bd81201007387 */ /* 0x0001e20000100a00 */
[----:B-1----:R-:W-:-:S03]  /*1bf80*/  HFMA2.MMA R11, -RZ, RZ, -0.1826171875, -0.091796875 ;  /* 0xb1d8ade0ff0b7435 */ /* 0x002fc600000001ff */
[----:B------:R1:W-:Y:S01]  /*1bf90*/  STL.64 [R1+0xb88], R16 ;  /* 0x000b881001007387 */ /* 0x0003e20000100a00 */
[----:B------:R-:W-:Y:S01]  /*1bfa0*/  MOV R10, 0xa8a208e3 ;  /* 0xa8a208e3000a7802 */ /* 0x000fe20000000f00 */
[----:B--2---:R-:W-:Y:S02]  /*1bfb0*/  HFMA2.MMA R15, -RZ, RZ, -0.050811767578125, -0.0056915283203125 ;  /* 0xaa819dd4ff0f7435 */ /* 0x004fe400000001ff */
[----:B------:R2:W-:Y:S01]  /*1bfc0*/  STL.64 [R1+0xa28], R20 ;  /* 0x000a281401007387 */ /* 0x0005e20000100a00 */
[----:B------:R-:W-:Y:S01]  /*1bfd0*/  MOV R14, 0x316cd4f9 ;  /* 0x316cd4f9000e7802 */ /* 0x000fe20000000f00 */
[----:B0-----:R-:W-:Y:S01]  /*1bfe0*/  HFMA2.MMA R18, -RZ, RZ, -0.26708984375, 0.00088405609130859375 ;  /* 0xb446133eff127435 */ /* 0x001fe200000001ff */
[----:B------:R-:W-:Y:S01]  /*1bff0*/  IMAD.MOV.U32 R19, RZ, RZ, 0x334f3181 ;  /* 0x334f3181ff137424 */ /* 0x000fe200078e00ff */
[----:B------:R0:W-:Y:S01]  /*1c000*/  STL.64 [R1+0xa30], R22 ;  /* 0x000a301601007387 */ /* 0x0001e20000100a00 */
[----:B-1----:R-:W-:Y:S01]  /*1c010*/  IMAD.MOV.U32 R16, RZ, RZ, -0x5027586f ;  /* 0xafd8a791ff107424 */ /* 0x002fe200078e00ff */
[----:B------:R-:W-:-:S02]  /*1c020*/  MOV R17, 0x2f4c88ee ;  /* 0x2f4c88ee00117802 */ /* 0x000fc40000000f00 */
[----:B------:R1:W-:Y:S01]  /*1c030*/  STL.64 [R1+0xb58], R8 ;  /* 0x000b580801007387 */ /* 0x0003e20000100a00 */
[----:B--2---:R-:W-:Y:S01]  /*1c040*/  HFMA2.MMA R21, -RZ, RZ, -0.474365234375, -50.71875 ;  /* 0xb797d257ff157435 */ /* 0x004fe200000001ff */
        /* <DEDUP_REMOVED lines=8> */
[----:B--2---:R-:W-:Y:S01]  /*1c0d0*/  HFMA2.MMA R13, -RZ, RZ, 0.69580078125, 465 ;  /* 0x39915f44ff0d7435 */ /* 0x004fe200000001ff */
[----:B------:R-:W-:Y:S02]  /*1c0e0*/  MOV R12, 0xb8923b02 ;  /* 0xb8923b02000c7802 */ /* 0x000fe40000000f00 */
[----:B------:R2:W-:Y:S01]  /*1c0f0*/  STL.64 [R1+0xbc0], R14 ;  /* 0x000bc00e01007387 */ /* 0x0005e20000100a00 */
[----:B0-----:R-:W-:-:S03]  /*1c100*/  HFMA2.MMA R10, -RZ, RZ, -0.58349609375, 4.41074371337890625e-06 ;  /* 0xb8ab004aff0a7435 */ /* 0x001fc600000001ff */
[----:B------:R0:W-:Y:S01]  /*1c110*/  STL.64 [R1+0xc18], R18 ;  /* 0x000c181201007387 */ /* 0x0001e20000100a00 */
[----:B------:R-:W-:Y:S01]  /*1c120*/  IMAD.MOV.U32 R11, RZ, RZ, 0x386b5efc ;  /* 0x386b5efcff0b7424 */ /* 0x000fe200078e00ff */
[----:B-1----:R-:W-:Y:S02]  /*1c130*/  HFMA2.MMA R16, -RZ, RZ, 0.255859375, 442 ;  /* 0x34185ee8ff107435 */ /* 0x002fe400000001ff */
[----:B------:R1:W-:Y:S01]  /*1c140*/  STL.64 [R1+0xa70], R20 ;  /* 0x000a701401007387 */ /* 0x0003e20000100a00 */
[----:B------:R-:W-:Y:S02]  /*1c150*/  IMAD.MOV.U32 R17, RZ, RZ, -0x489bee02 ;  /* 0xb76411feff117424 */ /* 0x000fe400078e00ff */
[----:B--2---:R-:W-:Y:S01]  /*1c160*/  IMAD.MOV.U32 R14, RZ, RZ, -0x46aefdea ;  /* 0xb9510216ff0e7424 */ /* 0x004fe200078e00ff */
[----:B------:R-:W-:Y:S01]  /*1c170*/  MOV R15, 0x388e8f4e ;  /* 0x388e8f4e000f7802 */ /* 0x000fe20000000f00 */
[----:B------:R2:W-:Y:S01]  /*1c180*/  STL.64 [R1+0xa78], R22 ;  /* 0x000a781601007387 */ /* 0x0005e20000100a00 */
[----:B0-----:R-:W-:Y:S01]  /*1c190*/  HFMA2.MMA R19, -RZ, RZ, -0.76318359375, 0.9521484375 ;  /* 0xba1b3b9eff137435 */ /* 0x001fe200000001ff */
[----:B------:R-:W-:-:S02]  /*1c1a0*/  MOV R18, 0x3a0b4779 ;  /* 0x3a0b477900127802 */ /* 0x000fc40000000f00 */
[----:B------:R0:W-:Y:S01]  /*1c1b0*/  STL.64 [R1+0xb98], R8 ;  /* 0x000b980801007387 */ /* 0x0001e20000100a00 */
[----:B-1----:R-:W-:-:S03]  /*1c1c0*/  HFMA2.MMA R20, -RZ, RZ, -0.0213775634765625, -250.375 ;  /* 0xa579dbd3ff147435 */ /* 0x002fc600000001ff */
[----:B------:R1:W-:Y:S01]  /*1c1d0*/  STL.64 [R1+0xbf0], R12 ;  /* 0x000bf00c01007387 */ /* 0x0003e20000100a00 */
[----:B------:R-:W-:Y:S01]  /*1c1e0*/  IMAD.MOV.U32 R21, RZ, RZ, -0x569fcba6 ;  /* 0xa960345aff157424 */ /* 0x000fe200078e00ff */
[----:B--2---:R-:W-:Y:S01]  /*1c1f0*/  HFMA2.MMA R22, -RZ, RZ, 0.7861328125, 5.53125 ;  /* 0x3a4a4588ff167435 */ /* 0x004fe200000001ff */
[----:B------:R-:W-:Y:S01]  /*1c200*/  IMAD.MOV.U32 R23, RZ, RZ, 0x3606d905 ;  /* 0x3606d905ff177424 */ /* 0x000fe200078e00ff */
[----:B------:R2:W-:Y:S01]  /*1c210*/  STL.64 [R1+0xbf8], R14 ;  /* 0x000bf80e01007387 */ /* 0x0005e20000100a00 */
[----:B0-----:R-:W-:Y:S01]  /*1c220*/  HFMA2.MMA R8, -RZ, RZ, -0.09759521484375, -0.0019130706787109375 ;  /* 0xae3f97d6ff087435 */ /* 0x001fe200000001ff */
[----:B------:R-:W-:Y:S02]  /*1c230*/  IMAD.MOV.U32 R9, RZ, RZ, 0x26b84405 ;  /* 0x26b84405ff097424 */ /* 0x000fe400078e00ff */
[----:B------:R0:W-:Y:S01]  /*1c240*/  STL.64 [R1+0xc60], R10 ;  /* 0x000c600a01007387 */ /* 0x0001e20000100a00 */
[----:B-1----:R-:W-:Y:S01]  /*1c250*/  IMAD.MOV.U32 R12, RZ, RZ, 0x315951d7 ;  /* 0x315951d7ff0c7424 */ /* 0x002fe200078e00ff */
[----:B------:R-:W-:-:S02]  /*1c260*/  MOV R13, 0xb0578799 ;  /* 0xb0578799000d7802 */ /* 0x000fc40000000f00 */
[----:B------:R1:W-:Y:S01]  /*1c270*/  STL.64 [R1+0xc00], R16 ;  /* 0x000c001001007387 */ /* 0x0003e20000100a00 */
[----:B--2---:R-:W-:-:S03]  /*1c280*/  HFMA2.MMA R15, -RZ, RZ, 0.08184814453125, -56992 ;  /* 0x2d3dfaf5ff0f7435 */ /* 0x004fc600000001ff */
[----:B------:R2:W-:Y:S01]  /*1c290*/  STL.64 [R1+0xc50], R18 ;  /* 0x000c501201007387 */ /* 0x0005e20000100a00 */
[----:B------:R-:W-:Y:S01]  /*1c2a0*/  MOV R14, 0xae4680a9 ;  /* 0xae4680a9000e7802 */ /* 0x000fe20000000f00 */
[----:B0-----:R-:W-:Y:S01]  /*1c2b0*/  HFMA2.MMA R11, -RZ, RZ, -0.0248260498046875, 7912 ;  /* 0xa65b6fbaff0b7435 */ /* 0x001fe200000001ff */
[----:B------:R-:W-:Y:S01]  /*1c2c0*/  MOV R10, 0x2f6d7999 ;  /* 0x2f6d7999000a7802 */ /* 0x000fe20000000f00 */
[----:B------:R0:W-:Y:S01]  /*1c2d0*/  STL.64 [R1+0xab0], R20 ;  /* 0x000ab01401007387 */ /* 0x0001e20000100a00 */
[----:B-1----:R-:W-:Y:S01]  /*1c2e0*/  IMAD.MOV.U32 R16, RZ, RZ, -0x5bd72013 ;  /* 0xa428dfedff107424 */ /* 0x002fe200078e00ff */
[----:B------:R-:W-:Y:S02]  /*1c2f0*/  MOV R17, 0xabaa6b58 ;  /* 0xabaa6b5800117802 */ /* 0x000fe40000000f00 */
[----:B------:R1:W-:Y:S01]  /*1c300*/  STL.64 [R1+0xac8], R22 ;  /* 0x000ac81601007387 */ /* 0x0003e20000100a00 */
[----:B--2---:R-:W-:-:S03]  /*1c310*/  HFMA2.MMA R18, -RZ, RZ, 0.1531982421875, -0.00011903047561645507812 ;  /* 0x30e787cdff127435 */ /* 0x004fc600000001ff */
[----:B------:R2:W-:Y:S01]  /*1c320*/  STL.64 [R1+0xbd0], R8 ;  /* 0x000bd00801007387 */ /* 0x0005e20000100a00 */
[----:B------:R-:W-:-:S03]  /*1c330*/  IMAD.MOV.U32 R19, RZ, RZ, -0x4f944755 ;  /* 0xb06bb8abff137424 */ /* 0x000fc600078e00ff */
[----:B------:R3:W-:Y:S01]  /*1c340*/  STL.64 [R1+0xc28], R12 ;  /* 0x000c280c01007387 */ /* 0x0007e20000100a00 */
[----:B0-----:R-:W-:Y:S01]  /*1c350*/  IMAD.MOV.U32 R20, RZ, RZ, -0x4d8de466 ;  /* 0xb2721b9aff147424 */ /* 0x001fe200078e00ff */
[----:B------:R-:W-:Y:S01]  /*1c360*/  MOV R21, 0x31d606a3 ;  /* 0x31d606a300157802 */ /* 0x000fe20000000f00 */
[----:B-1----:R-:W-:Y:S01]  /*1c370*/  HFMA2.MMA R23, -RZ, RZ, 0.0149993896484375, -0.005496978759765625 ;  /* 0x23ae9da1ff177435 */ /* 0x002fe200000001ff */
[----:B------:R-:W-:Y:S01]  /*1c380*/  MOV R22, 0xa9df0b0c ;  /* 0xa9df0b0c00167802 */ /* 0x000fe20000000f00 */
[----:B------:R0:W-:Y:S01]  /*1c390*/  STL.64 [R1+0xc40], R16 ;  /* 0x000c401001007387 */ /* 0x0001e20000100a00 */
[----:B--2---:R-:W-:Y:S01]  /*1c3a0*/  IMAD.MOV.U32 R8, RZ, RZ, -0x504d3181 ;  /* 0xafb2ce7fff087424 */ /* 0x004fe200078e00ff */
[----:B------:R-:W-:Y:S02]  /*1c3b0*/  MOV R9, 0x34ba0a82 ;  /* 0x34ba0a8200097802 */ /* 0x000fe40000000f00 */
[----:B------:R1:W-:Y:S01]  /*1c3c0*/  STL.64 [R1+0xc38], R14 ;  /* 0x000c380e01007387 */ /* 0x0003e20000100a00 */
[----:B---3--:R-:W-:Y:S01]  /*1c3d0*/  HFMA2.MMA R13, -RZ, RZ, -0.1663818359375, -0.0100250244140625 ;  /* 0xb153a122ff0d7435 */ /* 0x008fe200000001ff */
[----:B------:R-:W-:-:S02]  /*1c3e0*/  MOV R12, 0xb799c17a ;  /* 0xb799c17a000c7802 */ /* 0x000fc40000000f00 */
[----:B------:R2:W-:Y:S01]  /*1c3f0*/  STL.64 [R1+0xc98], R10 ;  /* 0x000c980a01007387 */ /* 0x0005e20000100a00 */
[----:B0-----:R-:W-:-:S03]  /*1c400*/  HFMA2.MMA R16, -RZ, RZ, 0.319091796875, 1096 ;  /* 0x351b6448ff107435 */ /* 0x001fc600000001ff */
[----:B------:R0:W-:Y:S01]  /*1c410*/  STL.64 [R1+0xaf0], R20 ;  /* 0x000af01401007387 */ /* 0x0001e20000100a00 */
[----:B------:R-:W-:Y:S02]  /*1c420*/  IMAD.MOV.U32 R17, RZ, RZ, 0x2a83a738 ;  /* 0x2a83a738ff117424 */ /* 0x000fe400078e00ff */
[----:B-1----:R-:W-:Y:S01]  /*1c430*/  IMAD.MOV.U32 R14, RZ, RZ, 0x36688aea ;  /* 0x36688aeaff0e7424 */ /* 0x002fe200078e00ff */
[----:B------:R-:W-:Y:S01]  /*1c440*/  MOV R15, 0xb6082c3c ;  /* 0xb6082c3c000f7802 */ /* 0x000fe20000000f00 */
[----:B------:R1:W-:Y:S01]  /*1c450*/  STL.64 [R1+0xc10], R8 ;  /* 0x000c100801007387 */ /* 0x0003e20000100a00 */
[----:B--2---:R-:W-:Y:S01]  /*1c460*/  HFMA2.MMA R10, -RZ, RZ, 0.1258544921875, -2.712890625 ;  /* 0x3007c16dff0a7435 */ /* 0x004fe200000001ff */
[----:B------:R-:W-:Y:S02]  /*1c470*/  IMAD.MOV.U32 R11, RZ, RZ, -0x4a71ca99 ;  /* 0xb58e3567ff0b7424 */ /* 0x000fe400078e00ff */
[----:B------:R2:W-:Y:S01]  /*1c480*/  STL.64 [R1+0xc90], R18 ;  /* 0x000c901201007387 */ /* 0x0005e20000100a00 */
[----:B0-----:R-:W-:-:S03]  /*1c490*/  HFMA2.MMA R20, -RZ, RZ, -0.42138671875, 3826 ;  /* 0xb6be6b79ff147435 */ /* 0x001fc600000001ff */
[----:B------:R0:W-:Y:S01]  /*1c4a0*/  STL.64 [R1+0xb18], R22 ;  /* 0x000b181601007387 */ /* 0x0001e20000100a00 */
[----:B------:R-:W-:Y:S01]  /*1c4b0*/  IMAD.MOV.U32 R21, RZ, RZ, 0x35bf0101 ;  /* 0x35bf0101ff157424 */ /* 0x000fe200078e00ff */
[----:B-1----:R-:W-:Y:S02]  /*1c4c0*/  HFMA2.MMA R8, -RZ, RZ, 0.055633544921875, -1554 ;  /* 0x2b1fe612ff087435 */ /* 0x002fe400000001ff */
[----:B------:R1:W-:Y:S01]  /*1c4d0*/  STL.64 [R1+0xc68], R12 ;  /* 0x000c680c01007387 */ /* 0x0003e20000100a00 */
[----:B------:R-:W-:Y:S01]  /*1c4e0*/  IMAD.MOV.U32 R9, RZ, RZ, -0x55ead275 ;  /* 0xaa152d8bff097424 */ /* 0x000fe200078e00ff */
[----:B--2---:R-:W-:Y:S01]  /*1c4f0*/  HFMA2.MMA R19, -RZ, RZ, 0.494140625, -1.189453125 ;  /* 0x37e8bcc2ff137435 */ /* 0x004fe200000001ff */
        /* <DEDUP_REMOVED lines=8> */
[----:B--2---:R-:W-:Y:S01]  /*1c580*/  HFMA2.MMA R15, -RZ, RZ, 0.712890625, -0.0002586841583251953125 ;  /* 0x39b48c3dff0f7435 */ /* 0x004fe200000001ff */
[----:B------:R-:W-:Y:S02]  /*1c590*/  MOV R14, 0x2acfbe8a ;  /* 0x2acfbe8a000e7802 */ /* 0x000fe40000000f00 */
[----:B------:R2:W-:Y:S01]  /*1c5a0*/  STL.64 [R1+0xb40], R20 ;  /* 0x000b401401007387 */ /* 0x0005e20000100a00 */
[----:B0-----:R-:W-:Y:S01]  /*1c5b0*/  IMAD.MOV.U32 R16, RZ, RZ, 0x3858ebaf ;  /* 0x3858ebafff107424 */ /* 0x001fe200078e00ff */
[----:B------:R-:W-:-:S02]  /*1c5c0*/  MOV R17, 0xb9af99c3 ;  /* 0xb9af99c300117802 */ /* 0x000fc40000000f00 */
[----:B------:R0:W-:Y:S01]  /*1c5d0*/  STL.64 [R1+0xb68], R22 ;  /* 0x000b681601007387 */ /* 0x0001e20000100a00 */
[----:B-1----:R-:W-:-:S03]  /*1c5e0*/  HFMA2.MMA R11, -RZ, RZ, 0.059326171875, -3744 ;  /* 0x2b98eb50ff0b7435 */ /* 0x002fc600000001ff */
[----:B------:R1:W-:Y:S01]  /*1c5f0*/  STL.64 [R1+0xc48], R8 ;  /* 0x000c480801007387 */ /* 0x0003e20000100a00 */
[----:B------:R-:W-:-:S03]  /*1c600*/  MOV R10, 0xac9aec38 ;  /* 0xac9aec38000a7802 */ /* 0x000fc60000000f00 */
[----:B------:R3:W-:Y:S01]  /*1c610*/  STL.64 [R1+0xca0], R12 ;  /* 0x000ca00c01007387 */ /* 0x0007e20000100a00 */
[----:B--2---:R-:W-:Y:S01]  /*1c620*/  HFMA2.MMA R21, -RZ, RZ, -0.3603515625, 43744 ;  /* 0xb5c47957ff157435 */ /* 0x004fe200000001ff */
[----:B------:R-:W-:Y:S02]  /*1c630*/  MOV R20, 0xb99cccd4 ;  /* 0xb99cccd400147802 */ /* 0x000fe40000000f00 */
[----:B------:R2:W-:Y:S01]  /*1c640*/  STL.64 [R1+0xcc8], R18 ;  /* 0x000cc81201007387 */ /* 0x0005e20000100a00 */
[----:B0-----:R-:W-:Y:S01]  /*1c650*/  HFMA2.MMA R22, -RZ, RZ, 0.2176513671875, -18976 ;  /* 0x32f7f4a2ff167435 */ /* 0x001fe200000001ff */
[----:B------:R-:W-:Y:S02]  /*1c660*/  IMAD.MOV.U32 R23, RZ, RZ, -0x4d8c38de ;  /* 0xb273c722ff177424 */ /* 0x000fe400078e00ff */
[----:B-1----:R-:W-:Y:S01]  /*1c670*/  IMAD.MOV.U32 R8, RZ, RZ, -0x4da878ae ;  /* 0xb2578752ff087424 */ /* 0x002fe200078e00ff */
[----:B------:R-:W-:Y:S01]  /*1c680*/  MOV R9, 0x29c2c5d5 ;  /* 0x29c2c5d500097802 */ /* 0x000fe20000000f00 */
[----:B------:R0:W-:Y:S01]  /*1c690*/  STL.64 [R1+0xcb8], R16 ;  /* 0x000cb81001007387 */ /* 0x0001e20000100a00 */
[----:B---3--:R-:W-:Y:S01]  /*1c6a0*/  HFMA2.MMA R13, -RZ, RZ, -0.2646484375, -0.001155853271484375 ;  /* 0xb43c94bcff0d7435 */ /* 0x008fe200000001ff */
[----:B------:R-:W-:-:S02]  /*1c6b0*/  MOV R12, 0x35258957 ;  /* 0x35258957000c7802 */ /* 0x000fc40000000f00 */
[----:B------:R1:W-:Y:S01]  /*1c6c0*/  STL.64 [R1+0xcb0], R14 ;  /* 0x000cb00e01007387 */ /* 0x0003e20000100a00 */
[----:B--2---:R-:W-:Y:S01]  /*1c6d0*/  HFMA2.MMA R18, -RZ, RZ, 0.0154876708984375, -809.5 ;  /* 0x23eee253ff127435 */ /* 0x004fe200000001ff */
[----:B------:R-:W-:Y:S02]  /*1c6e0*/  IMAD.MOV.U32 R19, RZ, RZ, 0x2d1bcefb ;  /* 0x2d1bcefbff137424 */ /* 0x000fe400078e00ff */
[----:B------:R2:W-:Y:S01]  /*1c6f0*/  STL.64 [R1+0xc88], R8 ;  /* 0x000c880801007387 */ /* 0x0005e20000100a00 */
[----:B0-----:R-:W-:Y:S01]  /*1c700*/  HFMA2.MMA R16, -RZ, RZ, -0.202392578125, 17504 ;  /* 0xb27a7446ff107435 */ /* 0x001fe200000001ff */
[----:B------:R-:W-:Y:S02]  /*1c710*/  IMAD.MOV.U32 R17, RZ, RZ, 0x31859418 ;  /* 0x31859418ff117424 */ /* 0x000fe400078e00ff */
[----:B------:R0:W-:Y:S01]  /*1c720*/  STL.64 [R1+0xd10], R10 ;  /* 0x000d100a01007387 */ /* 0x0001e20000100a00 */
[----:B-1----:R-:W-:Y:S01]  /*1c730*/  IMAD.MOV.U32 R14, RZ, RZ, -0x54496689 ;  /* 0xabb69977ff0e7424 */ /* 0x002fe200078e00ff */
[----:B------:R-:W-:-:S02]  /*1c740*/  MOV R15, 0x32e788fe ;  /* 0x32e788fe000f7802 */ /* 0x000fc40000000f00 */
[----:B------:R1:W-:Y:S01]  /*1c750*/  STL.64 [R1+0xb90], R20 ;  /* 0x000b901401007387 */ /* 0x0003e20000100a00 */
[----:B--2---:R-:W-:Y:S01]  /*1c760*/  HFMA2.MMA R8, -RZ, RZ, 0.69677734375, 30128 ;  /* 0x3993775bff087435 */ /* 0x004fe200000001ff */
[----:B------:R-:W-:Y:S02]  /*1c770*/  IMAD.MOV.U32 R9, RZ, RZ, -0x4719cdec ;  /* 0xb8e63214ff097424 */ /* 0x000fe400078e00ff */
[----:B------:R2:W-:Y:S01]  /*1c780*/  STL.64 [R1+0xbb8], R22 ;  /* 0x000bb81601007387 */ /* 0x0005e20000100a00 */
[----:B0-----:R-:W-:-:S03]  /*1c790*/  HFMA2.MMA R10, -RZ, RZ, 0.2349853515625, -0.0009937286376953125 ;  /* 0x33859412ff0a7435 */ /* 0x001fc600000001ff */
[----:B------:R0:W-:Y:S01]  /*1c7a0*/  STL.64 [R1+0xce0], R12 ;  /* 0x000ce00c01007387 */ /* 0x0001e20000100a00 */
[----:B------:R-:W-:Y:S02]  /*1c7b0*/  IMAD.MOV.U32 R11, RZ, RZ, 0x263e2a76 ;  /* 0x263e2a76ff0b7424 */ /* 0x000fe400078e00ff */
[----:B-1----:R-:W-:Y:S01]  /*1c7c0*/  IMAD.MOV.U32 R20, RZ, RZ, 0x2b0a2bbf ;  /* 0x2b0a2bbfff147424 */ /* 0x002fe200078e00ff */
[----:B------:R1:W-:Y:S01]  /*1c7d0*/  STL.64 [R1+0xd08], R18 ;  /* 0x000d081201007387 */ /* 0x0003e20000100a00 */
[----:B------:R-:W-:Y:S01]  /*1c7e0*/  MOV R21, 0xa2e9da4e ;  /* 0xa2e9da4e00157802 */ /* 0x000fe20000000f00 */
[----:B--2---:R-:W-:Y:S02]  /*1c7f0*/  HFMA2.MMA R23, -RZ, RZ, -0.381103515625, -7.34765625 ;  /* 0xb619c759ff177435 */ /* 0x004fe400000001ff */
[----:B------:R2:W-:Y:S01]  /*1c800*/  STL.64 [R1+0xce8], R14 ;  /* 0x000ce80e01007387 */ /* 0x0005e20000100a00 */
[----:B------:R-:W-:Y:S01]  /*1c810*/  MOV R22, 0x37068711 ;  /* 0x3706871100167802 */ /* 0x000fe20000000f00 */
[----:B0-----:R-:W-:Y:S01]  /*1c820*/  IMAD.MOV.U32 R12, RZ, RZ, -0x45d4eb26 ;  /* 0xba2b14daff0c7424 */ /* 0x001fe200078e00ff */
[----:B------:R-:W-:Y:S01]  /*1c830*/  MOV R13, 0x3a5c11ce ;  /* 0x3a5c11ce000d7802 */ /* 0x000fe20000000f00 */
[----:B------:R0:W-:Y:S01]  /*1c840*/  STL.64 [R1+0xcf0], R16 ;  /* 0x000cf01001007387 */ /* 0x0001e20000100a00 */
[----:B-1----:R-:W-:Y:S01]  /*1c850*/  HFMA2.MMA R19, -RZ, RZ, -0.08734130859375, 3010 ;  /* 0xad9769e1ff137435 */ /* 0x002fe200000001ff */
[----:B------:R-:W-:-:S02]  /*1c860*/  MOV R18, 0xb60d6f65 ;  /* 0xb60d6f6500127802 */ /* 0x000fc40000000f00 */
[----:B------:R1:W-:Y:S01]  /*1c870*/  STL.64 [R1+0xbe0], R20 ;  /* 0x000be01401007387 */ /* 0x0003e20000100a00 */
[----:B--2---:R-:W-:Y:S01]  /*1c880*/  HFMA2.MMA R15, -RZ, RZ, -0.6279296875, 0.0002286434173583984375 ;  /* 0xb9060b7eff0f7435 */ /* 0x004fe200000001ff */
[----:B------:R-:W-:Y:S02]  /*1c890*/  MOV R14, 0x392e88ac ;  /* 0x392e88ac000e7802 */ /* 0x000fe40000000f00 */
[----:B------:R2:W-:Y:S01]  /*1c8a0*/  STL.64 [R1+0xcc0], R8 ;  /* 0x000cc00801007387 */ /* 0x0005e20000100a00 */
[----:B0-----:R-:W-:Y:S01]  /*1c8b0*/  IMAD.MOV.U32 R16, RZ, RZ, 0x384231bf ;  /* 0x384231bfff107424 */ /* 0x001fe200078e00ff */
[----:B------:R-:W-:Y:S02]  /*1c8c0*/  MOV R17, 0x319c9bcd ;  /* 0x319c9bcd00117802 */ /* 0x000fe40000000f00 */
[----:B------:R0:W-:Y:S01]  /*1c8d0*/  STL.64 [R1+0xd18], R12 ;  /* 0x000d180c01007387 */ /* 0x0001e20000100a00 */
[----:B-1----:R-:W-:Y:S01]  /*1c8e0*/  HFMA2.MMA R20, -RZ, RZ, 0.0301971435546875, 0.00146770477294921875 ;  /* 0x27bb1603ff147435 */ /* 0x002fe200000001ff */
[----:B------:R-:W-:-:S02]  /*1c8f0*/  IMAD.MOV.U32 R21, RZ, RZ, 0x2ecdce2c ;  /* 0x2ecdce2cff157424 */ /* 0x000fc400078e00ff */
[----:B------:R1:W-:Y:S01]  /*1c900*/  STL.64 [R1+0xd50], R10 ;  /* 0x000d500a01007387 */ /* 0x0003e20000100a00 */
[----:B--2---:R-:W-:Y:S01]  /*1c910*/  IMAD.MOV.U32 R8, RZ, RZ, 0x2f96d785 ;  /* 0x2f96d785ff087424 */ /* 0x004fe200078e00ff */
[----:B------:R-:W-:Y:S02]  /*1c920*/  MOV R9, 0xae99d6d5 ;  /* 0xae99d6d500097802 */ /* 0x000fe40000000f00 */
[----:B------:R2:W-:Y:S01]  /*1c930*/  STL.64 [R1+0xc08], R22 ;  /* 0x000c081601007387 */ /* 0x0005e20000100a00 */
[----:B0-----:R-:W-:-:S03]  /*1c940*/  HFMA2.MMA R13, -RZ, RZ, 0.1781005859375, 0.007732391357421875 ;  /* 0x31b31febff0d7435 */ /* 0x001fc600000001ff */
        /* <DEDUP_REMOVED lines=8> */
[----:B0-----:R-:W-:Y:S01]  /*1c9d0*/  HFMA2.MMA R18, -RZ, RZ, -0.57373046875, 0.0024356842041015625 ;  /* 0xb89718fdff127435 */ /* 0x001fe200000001ff */
[----:B------:R-:W-:-:S02]  /*1c9e0*/  IMAD.MOV.U32 R19, RZ, RZ, 0x3a31cb4e ;  /* 0x3a31cb4eff137424 */ /* 0x000fc400078e00ff */
[----:B------:R0:W-:Y:S01]  /*1c9f0*/  STL.64 [R1+0xd00], R8 ;  /* 0x000d000801007387 */ /* 0x0001e20000100a00 */
[----:B-1----:R-:W-:Y:S01]  /*1ca00*/  HFMA2.MMA R16, -RZ, RZ, 0.1146240234375, 1.1484375 ;  /* 0x2f563c98ff107435 */ /* 0x002fe200000001ff */
[----:B------:R-:W-:Y:S02]  /*1ca10*/  IMAD.MOV.U32 R17, RZ, RZ, -0x51214c70 ;  /* 0xaedeb390ff117424 */ /* 0x000fe400078e00ff */
[----:B------:R1:W-:Y:S01]  /*1ca20*/  STL.64 [R1+0xd88], R10 ;  /* 0x000d880a01007387 */ /* 0x0003e20000100a00 */
[----:B--2---:R-:W-:Y:S01]  /*1ca30*/  IMAD.MOV.U32 R14, RZ, RZ, -0x4f3fb378 ;  /* 0xb0c04c88ff0e7424 */ /* 0x004fe200078e00ff */
[----:B------:R-:W-:Y:S02]  /*1ca40*/  MOV R15, 0x261b2096 ;  /* 0x261b2096000f7802 */ /* 0x000fe40000000f00 */
[----:B------:R2:W-:Y:S01]  /*1ca50*/  STL.64 [R1+0xc30], R20 ;  /* 0x000c301401007387 */ /* 0x0005e20000100a00 */
[----:B0-----:R-:W-:-:S03]  /*1ca60*/  HFMA2.MMA R8, -RZ, RZ, -0.449462890625, -3.171875 ;  /* 0xb731c258ff087435 */ /* 0x001fc600000001ff */
[----:B------:R0:W-:Y:S01]  /*1ca70*/  STL.64 [R1+0xc58], R22 ;  /* 0x000c581601007387 */ /* 0x0001e20000100a00 */
[----:B------:R-:W-:Y:S01]  /*1ca80*/  IMAD.MOV.U32 R9, RZ, RZ, 0x36e39c79 ;  /* 0x36e39c79ff097424 */ /* 0x000fe200078e00ff */
[----:B-1----:R-:W-:Y:S01]  /*1ca90*/  MOV R10, 0xb11225d7 ;  /* 0xb11225d7000a7802 */ /* 0x002fe20000000f00 */
[----:B------:R-:W-:Y:S01]  /*1caa0*/  IMAD.MOV.U32 R11, RZ, RZ, 0x301db2a5 ;  /* 0x301db2a5ff0b7424 */ /* 0x000fe200078e00ff */
[----:B------:R1:W-:Y:S01]  /*1cab0*/  STL.64 [R1+0xd58], R12 ;  /* 0x000d580c01007387 */ /* 0x0003e20000100a00 */
[----:B--2---:R-:W-:-:S03]  /*1cac0*/  HFMA2.MMA R21, -RZ, RZ, 0.2279052734375, -1.0966796875 ;  /* 0x334bbc63ff157435 */ /* 0x004fc600000001ff */
[----:B------:R2:W-:Y:S01]  /*1cad0*/  STL.64 [R1+0xd60], R14 ;  /* 0x000d600e01007387 */ /* 0x0005e20000100a00 */
[----:B------:R-:W-:Y:S01]  /*1cae0*/  MOV R20, 0xb3bd97bf ;  /* 0xb3bd97bf00147802 */ /* 0x000fe20000000f00 */
[----:B0-----:R-:W-:Y:S02]  /*1caf0*/  HFMA2.MMA R22, -RZ, RZ, -0.06829833984375, -4.28125 ;  /* 0xac5fc448ff167435 */ /* 0x001fe400000001ff */
[----:B------:R0:W-:Y:S01]  /*1cb00*/  STL.64 [R1+0xd80], R18 ;  /* 0x000d801201007387 */ /* 0x0001e20000100a00 */
[----:B------:R-:W-:Y:S01]  /*1cb10*/  IMAD.MOV.U32 R23, RZ, RZ, 0x22adcde9 ;  /* 0x22adcde9ff177424 */ /* 0x000fe200078e00ff */
[----:B-1----:R-:W-:Y:S02]  /*1cb20*/  HFMA2.MMA R13, -RZ, RZ, -0.58642578125, -64.125 ;  /* 0xb8b1d402ff0d7435 */ /* 0x002fe400000001ff */
[----:B------:R1:W-:Y:S01]  /*1cb30*/  STL.64 [R1+0xd68], R16 ;  /* 0x000d681001007387 */ /* 0x0003e20000100a00 */
[----:B------:R-:W-:Y:S01]  /*1cb40*/  IMAD.MOV.U32 R12, RZ, RZ, 0x3443638e ;  /* 0x3443638eff0c7424 */ /* 0x000fe200078e00ff */
[----:B--2---:R-:W-:-:S02]  /*1cb50*/  HFMA2.MMA R14, -RZ, RZ, -0.1390380859375, -1.1861324310302734375e-05 ;  /* 0xb07380c7ff0e7435 */ /* 0x004fc400000001ff */
[----:B------:R2:W-:Y:S01]  /*1cb60*/  STL.64 [R1+0xdc8], R10 ;  /* 0x000dc80a01007387 */ /* 0x0005e20000100a00 */
[----:B------:R-:W-:Y:S01]  /*1cb70*/  MOV R15, 0x3697f31f ;  /* 0x3697f31f000f7802 */ /* 0x000fe20000000f00 */
[----:B0-----:R-:W-:Y:S01]  /*1cb80*/  HFMA2.MMA R18, -RZ, RZ, 0.241943359375, 47.40625 ;  /* 0x33be51edff127435 */ /* 0x001fe200000001ff */
[----:B------:R-:W-:Y:S01]  /*1cb90*/  MOV R19, 0xb2d855fd ;  /* 0xb2d855fd00137802 */ /* 0x000fe20000000f00 */
[----:B------:R0:W-:Y:S01]  /*1cba0*/  STL.64 [R1+0xd38], R8 ;  /* 0x000d380801007387 */ /* 0x0001e20000100a00 */
[----:B-1----:R-:W-:Y:S01]  /*1cbb0*/  HFMA2.MMA R17, -RZ, RZ, 0.338134765625, -3.265625 ;  /* 0x3569c288ff117435 */ /* 0x002fe200000001ff */
[----:B------:R-:W-:Y:S02]  /*1cbc0*/  IMAD.MOV.U32 R16, RZ, RZ, -0x49c13963 ;  /* 0xb63ec69dff107424 */ /* 0x000fe400078e00ff */
[----:B------:R1:W-:Y:S01]  /*1cbd0*/  STL.64 [R1+0xc80], R20 ;  /* 0x000c801401007387 */ /* 0x0003e20000100a00 */
[----:B--2---:R-:W-:Y:S01]  /*1cbe0*/  HFMA2.MMA R10, -RZ, RZ, 0.52978515625, -7944 ;  /* 0x383defc2ff0a7435 */ /* 0x004fe200000001ff */
[----:B------:R-:W-:-:S02]  /*1cbf0*/  MOV R11, 0xb803287c ;  /* 0xb803287c000b7802 */ /* 0x000fc40000000f00 */
[----:B------:R2:W-:Y:S01]  /*1cc00*/  STL.64 [R1+0xca8], R22 ;  /* 0x000ca81601007387 */ /* 0x0005e20000100a00 */
[----:B0-----:R-:W-:Y:S01]  /*1cc10*/  IMAD.MOV.U32 R8, RZ, RZ, -0x5392b4cf ;  /* 0xac6d4b31ff087424 */ /* 0x001fe200078e00ff */
[----:B------:R-:W-:Y:S02]  /*1cc20*/  MOV R9, 0xba1c6ff9 ;  /* 0xba1c6ff900097802 */ /* 0x000fe40000000f00 */
[----:B------:R0:W-:Y:S01]  /*1cc30*/  STL.64 [R1+0xd90], R12 ;  /* 0x000d900c01007387 */ /* 0x0001e20000100a00 */
[----:B-1----:R-:W-:Y:S01]  /*1cc40*/  IMAD.MOV.U32 R20, RZ, RZ, -0x4866cb75 ;  /* 0xb799348bff147424 */ /* 0x002fe200078e00ff */
[----:B------:R-:W-:Y:S02]  /*1cc50*/  MOV R21, 0x36c233ec ;  /* 0x36c233ec00157802 */ /* 0x000fe40000000f00 */
[----:B------:R1:W-:Y:S01]  /*1cc60*/  STL.64 [R1+0xda0], R14 ;  /* 0x000da00e01007387 */ /* 0x0003e20000100a00 */
[----:B--2---:R-:W-:Y:S01]  /*1cc70*/  HFMA2.MMA R23, -RZ, RZ, -0.127197265625, 18128 ;  /* 0xb012746dff177435 */ /* 0x004fe200000001ff */
[----:B------:R-:W-:-:S02]  /*1cc80*/  MOV R22, 0xa432faca ;  /* 0xa432faca00167802 */ /* 0x000fc40000000f00 */
[----:B------:R2:W-:Y:S01]  /*1cc90*/  STL.64 [R1+0xdb8], R18 ;  /* 0x000db81201007387 */ /* 0x0005e20000100a00 */
[----:B0-----:R-:W-:-:S03]  /*1cca0*/  HFMA2.MMA R12, -RZ, RZ, -0.0085296630859375, -367.25 ;  /* 0xa05eddbdff0c7435 */ /* 0x001fc600000001ff */
[----:B------:R0:W-:Y:S01]  /*1ccb0*/  STL.64 [R1+0xda8], R16 ;  /* 0x000da81001007387 */ /* 0x0001e20000100a00 */
[----:B------:R-:W-:Y:S01]  /*1ccc0*/  MOV R13, 0xaeb1f868 ;  /* 0xaeb1f868000d7802 */ /* 0x000fe20000000f00 */
[----:B-1----:R-:W-:Y:S02]  /*1ccd0*/  HFMA2.MMA R15, -RZ, RZ, -0.08209228515625, -0.0003426074981689453125 ;  /* 0xad418d9dff0f7435 */ /* 0x002fe400000001ff */
[----:B------:R1:W-:Y:S01]  /*1cce0*/  STL.64 [R1+0xd78], R8 ;  /* 0x000d780801007387 */ /* 0x0003e20000100a00 */
[----:B------:R-:W-:Y:S01]  /*1ccf0*/  IMAD.MOV.U32 R14, RZ, RZ, 0x2e3a66b4 ;  /* 0x2e3a66b4ff0e7424 */ /* 0x000fe200078e00ff */
[----:B--2---:R-:W-:Y:S01]  /*1cd00*/  MOV R18, 0xb930c724 ;  /* 0xb930c72400127802 */ /* 0x004fe20000000f00 */
[----:B------:R-:W-:Y:S01]  /*1cd10*/  IMAD.MOV.U32 R19, RZ, RZ, -0x4df4530d ;  /* 0xb20bacf3ff137424 */ /* 0x000fe200078e00ff */
[----:B------:R2:W-:Y:S01]  /*1cd20*/  STL.64 [R1+0xe00], R10 ;  /* 0x000e000a01007387 */ /* 0x0005e20000100a00 */
[----:B0-----:R-:W-:Y:S01]  /*1cd30*/  MOV R16, 0x3aaea573 ;  /* 0x3aaea57300107802 */ /* 0x001fe20000000f00 */
        /* <DEDUP_REMOVED lines=8> */
[----:B0-----:R-:W-:Y:S01]  /*1cdc0*/  HFMA2.MMA R20, -RZ, RZ, -0.73681640625, -14.484375 ;  /* 0xb9e5cb3eff147435 */ /* 0x001fe200000001ff */
[----:B------:R-:W-:-:S02]  /*1cdd0*/  IMAD.MOV.U32 R21, RZ, RZ, -0x4ac4ecc5 ;  /* 0xb53b133bff157424 */ /* 0x000fc400078e00ff */
[----:B------:R0:W-:Y:S01]  /*1cde0*/  STL.64 [R1+0xdf8], R18 ;  /* 0x000df81201007387 */ /* 0x0001e20000100a00 */
[----:B-1----:R-:W-:Y:S01]  /*1cdf0*/  IMAD.MOV.U32 R22, RZ, RZ, 0x34ca97cc ;  /* 0x34ca97ccff167424 */ /* 0x002fe200078e00ff */
[----:B------:R-:W-:Y:S02]  /*1ce00*/  MOV R23, 0xb46accf2 ;  /* 0xb46accf200177802 */ /* 0x000fe40000000f00 */
[----:B------:R1:W-:Y:S01]  /*1ce10*/  STL.64 [R1+0xde0], R16 ;  /* 0x000de01001007387 */ /* 0x0003e20000100a00 */
[----:B--2---:R-:W-:-:S03]  /*1ce20*/  HFMA2.MMA R13, -RZ, RZ, 0.09893798828125, 7.9572200775146484375e-05 ;  /* 0x2e550537ff0d7435 */ /* 0x004fc600000001ff */
[----:B------:R2:W-:Y:S01]  /*1ce30*/  STL.64 [R1+0xdb0], R8 ;  /* 0x000db00801007387 */ /* 0x0005e20000100a00 */
[----:B------:R-:W-:Y:S01]  /*1ce40*/  IMAD.MOV.U32 R12, RZ, RZ, 0x372f51d8 ;  /* 0x372f51d8ff0c7424 */ /* 0x000fe200078e00ff */
[----:B0-----:R-:W-:Y:S02]  /*1ce50*/  HFMA2.MMA R18, -RZ, RZ, -0.15478515625, -0.347412109375 ;  /* 0xb0f4b58fff127435 */ /* 0x001fe400000001ff */
        /* <DEDUP_REMOVED lines=8> */
[----:B0-----:R-:W-:Y:S01]  /*1cee0*/  HFMA2.MMA R14, -RZ, RZ, -0.302734375, 95.6875 ;  /* 0xb4d855fbff0e7435 */ /* 0x001fe200000001ff */
[----:B------:R-:W-:-:S02]  /*1cef0*/  MOV R15, 0xaa45cbf6 ;  /* 0xaa45cbf6000f7802 */ /* 0x000fc40000000f00 */
[----:B------:R0:W-:Y:S01]  /*1cf00*/  STL.64 [R1+0xd48], R22 ;  /* 0x000d481601007387 */ /* 0x0001e20000100a00 */
[----:B-1----:R-:W-:Y:S01]  /*1cf10*/  HFMA2.MMA R11, -RZ, RZ, 0.34912109375, -0.01309967041015625 ;  /* 0x3596a2b5ff0b7435 */ /* 0x002fe200000001ff */
        /* <DEDUP_REMOVED lines=8> */
[----:B-1----:R-:W-:-:S03]  /*1cfa0*/  HFMA2.MMA R12, -RZ, RZ, 0.6455078125, 2626 ;  /* 0x392a6921ff0c7435 */ /* 0x002fc600000001ff */
[----:B------:R1:W-:Y:S01]  /*1cfb0*/  STL.64 [R1+0xdf0], R8 ;  /* 0x000df00801007387 */ /* 0x0003e20000100a00 */
[----:B------:R-:W-:Y:S01]  /*1cfc0*/  MOV R13, 0xbb073923 ;  /* 0xbb073923000d7802 */ /* 0x000fe20000000f00 */
[----:B--2---:R-:W-:Y:S02]  /*1cfd0*/  HFMA2.MMA R18, -RZ, RZ, 0.47265625, -36224 ;  /* 0x3790f86cff127435 */ /* 0x004fe400000001ff */
[----:B------:R2:W-:Y:S01]  /*1cfe0*/  STL.64 [R1+0xe18], R14 ;  /* 0x000e180e01007387 */ /* 0x0005e20000100a00 */
[----:B------:R-:W-:Y:S01]  /*1cff0*/  IMAD.MOV.U32 R19, RZ, RZ, -0x4942b4f0 ;  /* 0xb6bd4b10ff137424 */ /* 0x000fe200078e00ff */
[----:B0-----:R-:W-:Y:S02]  /*1d000*/  HFMA2.MMA R16, -RZ, RZ, -0.30224609375, 7.60546875 ;  /* 0xb4d6479bff107435 */ /* 0x001fe400000001ff */
[----:B------:R0:W-:Y:S01]  /*1d010*/  STL.64 [R1+0xe78], R10 ;  /* 0x000e780a01007387 */ /* 0x0001e20000100a00 */
[----:B------:R-:W-:Y:S01]  /*1d020*/  IMAD.MOV.U32 R17, RZ, RZ, 0x39bdf9d4 ;  /* 0x39bdf9d4ff117424 */ /* 0x000fe200078e00ff */
[----:B-1----:R-:W-:Y:S01]  /*1d030*/  MOV R8, 0x32451f4e ;  /* 0x32451f4e00087802 */ /* 0x002fe20000000f00 */
[----:B------:R-:W-:Y:S01]  /*1d040*/  IMAD.MOV.U32 R9, RZ, RZ, 0x22924184 ;  /* 0x22924184ff097424 */ /* 0x000fe200078e00ff */
[----:B------:R1:W-:Y:S01]  /*1d050*/  STL.64 [R1+0xd98], R22 ;  /* 0x000d981601007387 */ /* 0x0003e20000100a00 */
[----:B--2---:R-:W-:Y:S01]  /*1d060*/  IMAD.MOV.U32 R14, RZ, RZ, 0x3b0c2df0 ;  /* 0x3b0c2df0ff0e7424 */ /* 0x004fe200078e00ff */
[----:B------:R-:W-:-:S02]  /*1d070*/  MOV R15, 0xba847eb2 ;  /* 0xba847eb2000f7802 */ /* 0x000fc40000000f00 */
[----:B------:R2:W-:Y:S01]  /*1d080*/  STL.64 [R1+0xd70], R20 ;  /* 0x000d701401007387 */ /* 0x0005e20000100a00 */
[----:B0-----:R-:W-:Y:S01]  /*1d090*/  HFMA2.MMA R10, -RZ, RZ, 0.8818359375, 52512 ;  /* 0x3b0e7a69ff0a7435 */ /* 0x001fe200000001ff */
[----:B------:R-:W-:Y:S02]  /*1d0a0*/  IMAD.MOV.U32 R11, RZ, RZ, -0x44fee425 ;  /* 0xbb011bdbff0b7424 */ /* 0x000fe400078e00ff */
[----:B------:R0:W-:Y:S01]  /*1d0b0*/  STL.64 [R1+0xe28], R8 ;  /* 0x000e280801007387 */ /* 0x0001e20000100a00 */
[----:B-1----:R-:W-:Y:S01]  /*1d0c0*/  HFMA2.MMA R22, -RZ, RZ, 0.82080078125, 184 ;  /* 0x3a9159c0ff167435 */ /* 0x002fe200000001ff */
[----:B------:R-:W-:Y:S02]  /*1d0d0*/  MOV R23, 0x35854f7b ;  /* 0x35854f7b00177802 */ /* 0x000fe40000000f00 */
[----:B------:R1:W-:Y:S01]  /*1d0e0*/  STL.64 [R1+0xe48], R12 ;  /* 0x000e480c01007387 */ /* 0x0003e20000100a00 */
[----:B--2---:R-:W-:Y:S01]  /*1d0f0*/  HFMA2.MMA R21, -RZ, RZ, 0.1724853515625, -1513 ;  /* 0x3185e5e9ff157435 */ /* 0x004fe200000001ff */
[----:B------:R-:W-:-:S02]  /*1d100*/  IMAD.MOV.U32 R20, RZ, RZ, -0x57c7c94e ;  /* 0xa83836b2ff147424 */ /* 0x000fc400078e00ff */
[----:B------:R2:W-:Y:S01]  /*1d110*/  STL.64 [R1+0xe50], R14 ;  /* 0x000e500e01007387 */ /* 0x0005e20000100a00 */
[----:B0-----:R-:W-:-:S03]  /*1d120*/  IMAD.MOV.U32 R8, RZ, RZ, 0x3111c386 ;  /* 0x3111c386ff087424 */ /* 0x001fc600078e00ff */
[----:B------:R0:W-:Y:S01]  /*1d130*/  STL.64 [R1+0xe70], R18 ;  /* 0x000e701201007387 */ /* 0x0001e20000100a00 */
[----:B------:R-:W-:-:S03]  /*1d140*/  MOV R9, 0xb7d840e1 ;  /* 0xb7d840e100097802 */ /* 0x000fc60000000f00 */
[----:B------:R3:W-:Y:S01]  /*1d150*/  STL.64 [R1+0xe58], R16 ;  /* 0x000e581001007387 */ /* 0x0007e20000100a00 */
[----:B-1----:R-:W-:Y:S01]  /*1d160*/  IMAD.MOV.U32 R12, RZ, RZ, -0x4ac79a42 ;  /* 0xb53865beff0c7424 */ /* 0x002fe200078e00ff */
[----:B------:R-:W-:Y:S01]  /*1d170*/  MOV R13, 0x345dc32f ;  /* 0x345dc32f000d7802 */ /* 0x000fe20000000f00 */
[----:B--2---:R-:W-:Y:S01]  /*1d180*/  HFMA2.MMA R15, -RZ, RZ, -0.1805419921875, -0.0029468536376953125 ;  /* 0xb1c79a09ff0f7435 */ /* 0x004fe200000001ff */
[----:B------:R1:W-:Y:S01]  /*1d190*/  STL.64 [R1+0xeb8], R10 ;  /* 0x000eb80a01007387 */ /* 0x0003e20000100a00 */
[----:B------:R-:W-:Y:S01]  /*1d1a0*/  MOV R14, 0x32afd7e3 ;  /* 0x32afd7e3000e7802 */ /* 0x000fe20000000f00 */
[----:B0-----:R-:W-:Y:S01]  /*1d1b0*/  HFMA2.MMA R19, -RZ, RZ, 0.97705078125, -58.40625 ;  /* 0x3bd1d34dff137435 */ /* 0x001fe200000001ff */
[----:B------:R-:W-:Y:S01]  /*1d1c0*/  MOV R18, 0xbb8572b5 ;  /* 0xbb8572b500127802 */ /* 0x000fe20000000f00 */
[----:B------:R0:W-:Y:S01]  /*1d1d0*/  STL.64 [R1+0xde8], R22 ;  /* 0x000de81601007387 */ /* 0x0001e20000100a00 */
[----:B---3--:R-:W-:Y:S01]  /*1d1e0*/  IMAD.MOV.U32 R16, RZ, RZ, -0x5ae6560f ;  /* 0xa519a9f1ff107424 */ /* 0x008fe200078e00ff */
[----:B------:R-:W-:-:S02]  /*1d1f0*/  MOV R17, 0x30785d67 ;  /* 0x30785d6700117802 */ /* 0x000fc40000000f00 */
[----:B------:R2:W-:Y:S01]  /*1d200*/  STL.64 [R1+0xdc0], R20 ;  /* 0x000dc01401007387 */ /* 0x0005e20000100a00 */
[----:B-1----:R-:W-:Y:S01]  /*1d210*/  HFMA2.MMA R11, -RZ, RZ, -0.028472900390625, -40544 ;  /* 0xa74af8f3ff0b7435 */ /* 0x002fe200000001ff */
[----:B------:R-:W-:Y:S02]  /*1d220*/  MOV R10, 0xb3f9808b ;  /* 0xb3f9808b000a7802 */ /* 0x000fe40000000f00 */
[----:B------:R1:W-:Y:S01]  /*1d230*/  STL.64 [R1+0xe68], R8 ;  /* 0x000e680801007387 */ /* 0x0003e20000100a00 */
[----:B0-----:R-:W-:-:S03]  /*1d240*/  HFMA2.MMA R23, -RZ, RZ, 0.01334381103515625, -14.09375 ;  /* 0x22d5cb0cff177435 */ /* 0x001fc600000001ff */
[----:B------:R0:W-:Y:S01]  /*1d250*/  STL.64 [R1+0xe80], R12 ;  /* 0x000e800c01007387 */ /* 0x0001e20000100a00 */
[----:B------:R-:W-:Y:S01]  /*1d260*/  IMAD.MOV.U32 R22, RZ, RZ, -0x506ed5ca ;  /* 0xaf912a36ff167424 */ /* 0x000fe200078e00ff */
[----:B--2---:R-:W-:Y:S01]  /*1d270*/  MOV R20, 0xb6102ac4 ;  /* 0xb6102ac400147802 */ /* 0x004fe20000000f00 */
[----:B------:R-:W-:Y:S01]  /*1d280*/  IMAD.MOV.U32 R21, RZ, RZ, 0x35b26ccc ;  /* 0x35b26cccff157424 */ /* 0x000fe200078e00ff */
[----:B------:R2:W-:Y:S01]  /*1d290*/  STL.64 [R1+0xe98], R16 ;  /* 0x000e981001007387 */ /* 0x0005e20000100a00 */
[----:B-1----:R-:W-:-:S03]  /*1d2a0*/  HFMA2.MMA R8, -RZ, RZ, -0.1259765625, 96.625 ;  /* 0xb008560aff087435 */ /* 0x002fc600000001ff */
[----:B------:R1:W-:Y:S01]  /*1d2b0*/  STL.64 [R1+0xe90], R14 ;  /* 0x000e900e01007387 */ /* 0x0003e20000100a00 */
[----:B------:R-:W-:Y:S01]  /*1d2c0*/  IMAD.MOV.U32 R9, RZ, RZ, 0x2f143b5a ;  /* 0x2f143b5aff097424 */ /* 0x000fe200078e00ff */
[----:B0-----:R-:W-:Y:S02]  /*1d2d0*/  HFMA2.MMA R13, -RZ, RZ, 0.2078857421875, 0.0001523494720458984375 ;  /* 0x32a708feff0d7435 */ /* 0x001fe400000001ff */
[----:B------:R0:W-:Y:S01]  /*1d2e0*/  STL.64 [R1+0xea8], R18 ;  /* 0x000ea81201007387 */ /* 0x0001e20000100a00 */
[----:B------:R-:W-:Y:S01]  /*1d2f0*/  MOV R12, 0x3a5b23f8 ;  /* 0x3a5b23f8000c7802 */ /* 0x000fe20000000f00 */
[----:B--2---:R-:W-:Y:S01]  /*1d300*/  HFMA2.MMA R16, -RZ, RZ, -0.56884765625, -35072 ;  /* 0xb88df848ff107435 */ /* 0x004fe200000001ff */
[----:B------:R-:W-:Y:S01]  /*1d310*/  IMAD.MOV.U32 R17, RZ, RZ, -0x50e1393e ;  /* 0xaf1ec6c2ff117424 */ /* 0x000fe200078e00ff */
[----:B------:R2:W-:Y:S01]  /*1d320*/  STL.64 [R1+0xef0], R10 ;  /* 0x000ef00a01007387 */ /* 0x0005e20000100a00 */
[----:B-1----:R-:W-:Y:S01]  /*1d330*/  IMAD.MOV.U32 R14, RZ, RZ, -0x4678d77e ;  /* 0xb9872882ff0e7424 */ /* 0x002fe200078e00ff */
[----:B------:R-:W-:-:S02]  /*1d340*/  MOV R15, 0x3947558c ;  /* 0x3947558c000f7802 */ /* 0x000fc40000000f00 */
[----:B------:R1:W-:Y:S01]  /*1d350*/  STL.64 [R1+0xe10], R20 ;  /* 0x000e101401007387 */ /* 0x0003e20000100a00 */
[----:B0-----:R-:W-:Y:S01]  /*1d360*/  HFMA2.MMA R18, -RZ, RZ, -0.3232421875, 0.0004680156707763671875 ;  /* 0xb52c0fabff127435 */ /* 0x001fe200000001ff */
[----:B------:R-:W-:Y:S02]  /*1d370*/  IMAD.MOV.U32 R19, RZ, RZ, 0x34d0d05d ;  /* 0x34d0d05dff137424 */ /* 0x000fe400078e00ff */
[----:B------:R0:W-:Y:S01]  /*1d380*/  STL.64 [R1+0xe38], R22 ;  /* 0x000e381601007387 */ /* 0x0001e20000100a00 */
[----:B--2---:R-:W-:Y:S01]  /*1d390*/  HFMA2.MMA R10, -RZ, RZ, -0.1851806640625, 0.007030487060546875 ;  /* 0xb1ed1f33ff0a7435 */ /* 0x004fe200000001ff */
[----:B------:R-:W-:Y:S02]  /*1d3a0*/  IMAD.MOV.U32 R11, RZ, RZ, 0x3945b5d9 ;  /* 0x3945b5d9ff0b7424 */ /* 0x000fe400078e00ff */
[----:B------:R2:W-:Y:S01]  /*1d3b0*/  STL.64 [R1+0xea0], R8 ;  /* 0x000ea00801007387 */ /* 0x0005e20000100a00 */
[----:B-1----:R-:W-:Y:S01]  /*1d3c0*/  HFMA2.MMA R21, -RZ, RZ, 0.60693359375, 0.017181396484375 ;  /* 0x38db2466ff157435 */ /* 0x002fe200000001ff */
[----:B------:R-:W-:-:S02]  /*1d3d0*/  MOV R20, 0xb9938e1b ;  /* 0xb9938e1b00147802 */ /* 0x000fc40000000f00 */
[----:B------:R1:W-:Y:S01]  /*1d3e0*/  STL.64 [R1+0xec0], R12 ;  /* 0x000ec00c01007387 */ /* 0x0003e20000100a00 */
[----:B0-----:R-:W-:Y:S01]  /*1d3f0*/  HFMA2.MMA R22, -RZ, RZ, 0.04156494140625, 827.5 ;  /* 0x29526277ff167435 */ /* 0x001fe200000001ff */
[----:B------:R-:W-:Y:S02]  /*1d400*/  IMAD.MOV.U32 R23, RZ, RZ, -0x4ce70e84 ;  /* 0xb318f17cff177424 */ /* 0x000fe400078e00ff */
[----:B------:R0:W-:Y:S01]  /*1d410*/  STL.64 [R1+0xec8], R14 ;  /* 0x000ec80e01007387 */ /* 0x0001e20000100a00 */
[----:B--2---:R-:W-:Y:S01]  /*1d420*/  IMAD.MOV.U32 R8, RZ, RZ, 0x365dc32f ;  /* 0x365dc32fff087424 */ /* 0x004fe200078e00ff */
[----:B------:R-:W-:Y:S02]  /*1d430*/  MOV R9, 0x2b60b368 ;  /* 0x2b60b36800097802 */ /* 0x000fe40000000f00 */
[----:B------:R2:W-:Y:S01]  /*1d440*/  STL.64 [R1+0xed0], R16 ;  /* 0x000ed01001007387 */ /* 0x0005e20000100a00 */
[----:B-1----:R-:W-:Y:S01]  /*1d450*/  IMAD.MOV.U32 R12, RZ, RZ, 0x32aac036 ;  /* 0x32aac036ff0c7424 */ /* 0x002fe200078e00ff */
[----:B------:R-:W-:-:S02]  /*1d460*/  MOV R13, 0xb243fbaf ;  /* 0xb243fbaf000d7802 */ /* 0x000fc40000000f00 */
[----:B------:R1:W-:Y:S01]  /*1d470*/  STL.64 [R1+0xee8], R18 ;  /* 0x000ee81201007387 */ /* 0x0003e20000100a00 */
[----:B0-----:R-:W-:Y:S01]  /*1d480*/  HFMA2.MMA R15, -RZ, RZ, -0.9697265625, -1011 ;  /* 0xbbc2e3e6ff0f7435 */ /* 0x001fe200000001ff */
[----:B------:R-:W-:Y:S02]  /*1d490*/  MOV R14, 0xb00a9a1c ;  /* 0xb00a9a1c000e7802 */ /* 0x000fe40000000f00 */
[----:B------:R0:W-:Y:S01]  /*1d4a0*/  STL.64 [R1+0xf30], R10 ;  /* 0x000f300a01007387 */ /* 0x0001e20000100a00 */
[----:B--2---:R-:W-:Y:S01]  /*1d4b0*/  IMAD.MOV.U32 R16, RZ, RZ, -0x45f26628 ;  /* 0xba0d99d8ff107424 */ /* 0x004fe200078e00ff */
[----:B------:R-:W-:Y:S02]  /*1d4c0*/  MOV R17, 0x3c10084d ;  /* 0x3c10084d00117802 */ /* 0x000fe40000000f00 */
[----:B------:R2:W-:Y:S01]  /*1d4d0*/  STL.64 [R1+0xe60], R20 ;  /* 0x000e601401007387 */ /* 0x0005e20000100a00 */
[----:B-1----:R-:W-:Y:S01]  /*1d4e0*/  HFMA2.MMA R19, -RZ, RZ, -0.87841796875, 0.07373046875 ;  /* 0xbb072cb8ff137435 */ /* 0x002fe200000001ff */
[----:B------:R-:W-:-:S02]  /*1d4f0*/  MOV R18, 0x35abe64f ;  /* 0x35abe64f00127802 */ /* 0x000fc40000000f00 */
[----:B------:R1:W-:Y:S01]  /*1d500*/  STL.64 [R1+0xe88], R22 ;  /* 0x000e881601007387 */ /* 0x0003e20000100a00 */
[----:B0-----:R-:W-:Y:S01]  /*1d510*/  HFMA2.MMA R11, -RZ, RZ, -0.1571044921875, 0.00469970703125 ;  /* 0xb1071cd0ff0b7435 */ /* 0x001fe200000001ff */
[----:B------:R-:W-:Y:S02]  /*1d520*/  MOV R10, 0x31ee4973 ;  /* 0x31ee4973000a7802 */ /* 0x000fe40000000f00 */
[----:B------:R0:W-:Y:S04]  /*1d530*/  STL.64 [R1+0xee0], R8 ;  /* 0x000ee00801007387 */ /* 0x0001e80000100a00 */
[----:B------:R3:W-:Y:S01]  /*1d540*/  STL.64 [R1+0xef8], R12 ;  /* 0x000ef80c01007387 */ /* 0x0007e20000100a00 */
[----:B--2---:R-:W-:Y:S01]  /*1d550*/  IMAD.MOV.U32 R20, RZ, RZ, -0x447b9580 ;  /* 0xbb846a80ff147424 */ /* 0x004fe200078e00ff */
[----:B------:R-:W-:Y:S01]  /*1d560*/  MOV R21, 0xb6128c3e ;  /* 0xb6128c3e00157802 */ /* 0x000fe20000000f00 */
[----:B-1----:R-:W-:Y:S01]  /*1d570*/  HFMA2.MMA R23, -RZ, RZ, -0.4482421875, -472.25 ;  /* 0xb72cdf61ff177435 */ /* 0x002fe200000001ff */
[----:B------:R1:W-:Y:S01]  /*1d580*/  STL.64 [R1+0xf10], R16 ;  /* 0x000f101001007387 */ /* 0x0003e20000100a00 */
[----:B------:R-:W-:Y:S01]  /*1d590*/  MOV R22, 0x3783ce5d ;  /* 0x3783ce5d00167802 */ /* 0x000fe20000000f00 */
[----:B0-----:R-:W-:-:S02]  /*1d5a0*/  HFMA2.MMA R8, -RZ, RZ, -1.0322265625, -2.9027462005615234375e-05 ;  /* 0xbc2181e7ff087435 */ /* 0x001fc400000001ff */
[----:B------:R0:W-:Y:S01]  /*1d5b0*/  STL.64 [R1+0xf08], R14 ;  /* 0x000f080e01007387 */ /* 0x0001e20000100a00 */
[----:B------:R-:W-:Y:S01]  /*1d5c0*/  IMAD.MOV.U32 R9, RZ, RZ, 0x3ba44808 ;  /* 0x3ba44808ff097424 */ /* 0x000fe200078e00ff */
[----:B---3--:R-:W-:Y:S01]  /*1d5d0*/  HFMA2.MMA R13, -RZ, RZ, 0.5322265625, 0.00020492076873779296875 ;  /* 0x38420ab7ff0d7435 */ /* 0x008fe200000001ff */
[----:B------:R-:W-:Y:S01]  /*1d5e0*/  MOV R12, 0xb90c7582 ;  /* 0xb90c7582000c7802 */ /* 0x000fe20000000f00 */
[----:B------:R2:W-:Y:S01]  /*1d5f0*/  STL.64 [R1+0xf20], R18 ;  /* 0x000f201201007387 */ /* 0x0005e20000100a00 */
[----:B-1----:R-:W-:Y:S01]  /*1d600*/  HFMA2.MMA R16, -RZ, RZ, 0.428955078125, -345 ;  /* 0x36dddd64ff107435 */ /* 0x002fe200000001ff */
[----:B------:R-:W-:Y:S02]  /*1d610*/  IMAD.MOV.U32 R17, RZ, RZ, -0x49f3a7b4 ;  /* 0xb60c584cff117424 */ /* 0x000fe400078e00ff */
[----:B------:R1:W-:Y:S01]  /*1d620*/  STL.64 [R1+0xeb0], R20 ;  /* 0x000eb01401007387 */ /* 0x0003e20000100a00 */
[----:B0-----:R-:W-:Y:S01]  /*1d630*/  IMAD.MOV.U32 R14, RZ, RZ, 0x2e301289 ;  /* 0x2e301289ff0e7424 */ /* 0x001fe200078e00ff */
[----:B------:R-:W-:-:S02]  /*1d640*/  MOV R15, 0xb72c0fb2 ;  /* 0xb72c0fb2000f7802 */ /* 0x000fc40000000f00 */
[----:B------:R0:W-:Y:S01]  /*1d650*/  STL.64 [R1+0xf68], R10 ;  /* 0x000f680a01007387 */ /* 0x0001e20000100a00 */
[----:B--2---:R-:W-:Y:S01]  /*1d660*/  HFMA2.MMA R18, -RZ, RZ, 0.025390625, -0.01085662841796875 ;  /* 0x2680a18fff127435 */ /* 0x004fe200000001ff */
[----:B------:R-:W-:Y:S02]  /*1d670*/  IMAD.MOV.U32 R19, RZ, RZ, -0x4db018d5 ;  /* 0xb24fe72bff137424 */ /* 0x000fe400078e00ff */
[----:B------:R2:W-:Y:S01]  /*1d680*/  STL.64 [R1+0xed8], R22 ;  /* 0x000ed81601007387 */ /* 0x0005e20000100a00 */
[----:B-1----:R-:W-:-:S03]  /*1d690*/  HFMA2.MMA R20, -RZ, RZ, 0.167724609375, 160.875 ;  /* 0x315e5907ff147435 */ /* 0x002fc600000001ff */
[----:B------:R1:W-:Y:S01]  /*1d6a0*/  STL.64 [R1+0xf18], R8 ;  /* 0x000f180801007387 */ /* 0x0003e20000100a00 */
[----:B------:R-:W-:Y:S01]  /*1d6b0*/  IMAD.MOV.U32 R21, RZ, RZ, 0x1f453419 ;  /* 0x1f453419ff157424 */ /* 0x000fe200078e00ff */
[----:B0-----:R-:W-:Y:S02]  /*1d6c0*/  HFMA2.MMA R10, -RZ, RZ, -0.505859375, 137.5 ;  /* 0xb80c584cff0a7435 */ /* 0x001fe400000001ff */
[----:B------:R0:W-:Y:S01]  /*1d6d0*/  STL.64 [R1+0xf38], R12 ;  /* 0x000f380c01007387 */ /* 0x0001e20000100a00 */
[----:B------:R-:W-:-:S03]  /*1d6e0*/  IMAD.MOV.U32 R11, RZ, RZ, -0x53846403 ;  /* 0xac7b9bfdff0b7424 */ /* 0x000fc600078e00ff */
[----:B------:R3:W-:Y:S01]  /*1d6f0*/  STL.64 [R1+0xf40], R14 ;  /* 0x000f400e01007387 */ /* 0x0007e20000100a00 */
[----:B--2---:R-:W-:Y:S01]  /*1d700*/  IMAD.MOV.U32 R22, RZ, RZ, 0x3ae040b6 ;  /* 0x3ae040b6ff167424 */ /* 0x004fe200078e00ff */
[----:B------:R-:W-:Y:S01]  /*1d710*/  MOV R23, 0xba31758e ;  /* 0xba31758e00177802 */ /* 0x000fe20000000f00 */
[----:B-1----:R-:W-:Y:S01]  /*1d720*/  IMAD.MOV.U32 R8, RZ, RZ, -0x4b7f62d5 ;  /* 0xb4809d2bff087424 */ /* 0x002fe200078e00ff */
[----:B------:R-:W-:Y:S01]  /*1d730*/  MOV R9, 0x3398dd34 ;  /* 0x3398dd3400097802 */ /* 0x000fe20000000f00 */
[----:B------:R1:W-:Y:S01]  /*1d740*/  STL.64 [R1+0xf48], R16 ;  /* 0x000f481001007387 */ /* 0x0003e20000100a00 */
[----:B0-----:R-:W-:Y:S01]  /*1d750*/  IMAD.MOV.U32 R12, RZ, RZ, 0x3c8e8eb3 ;  /* 0x3c8e8eb3ff0c7424 */ /* 0x001fe200078e00ff */
[----:B------:R-:W-:Y:S02]  /*1d760*/  MOV R13, 0xbcf1e474 ;  /* 0xbcf1e474000d7802 */ /* 0x000fe40000000f00 */
[----:B------:R0:W-:Y:S01]  /*1d770*/  STL.64 [R1+0xf60], R18 ;  /* 0x000f601201007387 */ /* 0x0001e20000100a00 */
[----:B---3--:R-:W-:Y:S01]  /*1d780*/  HFMA2.MMA R15, -RZ, RZ, 1.06640625, 0.52685546875 ;  /* 0x3c443837ff0f7435 */ /* 0x008fe200000001ff */
[----:B------:R-:W-:-:S02]  /*1d790*/  MOV R14, 0xbc4ac247 ;  /* 0xbc4ac247000e7802 */ /* 0x000fc40000000f00 */
[----:B------:R2:W-:Y:S01]  /*1d7a0*/  STL.64 [R1+0xf00], R20 ;  /* 0x000f001401007387 */ /* 0x0005e20000100a00 */
[----:B-1----:R-:W-:Y:S01]  /*1d7b0*/  IMAD.MOV.U32 R16, RZ, RZ, -0x444e8a9f ;  /* 0xbbb17561ff107424 */ /* 0x002fe200078e00ff */
[----:B------:R-:W-:Y:S02]  /*1d7c0*/  MOV R17, 0xb387ea89 ;  /* 0xb387ea8900117802 */ /* 0x000fe40000000f00 */
[----:B------:R1:W-:Y:S01]  /*1d7d0*/  STL.64 [R1+0xf28], R22 ;  /* 0x000f281601007387 */ /* 0x0003e20000100a00 */
[----:B0-----:R-:W-:Y:S01]  /*1d7e0*/  HFMA2.MMA R19, -RZ, RZ, 0.126953125, 0.0003681182861328125 ;  /* 0x30100e08ff137435 */ /* 0x001fe200000001ff */
[----:B------:R-:W-:Y:S02]  /*1d7f0*/  MOV R18, 0x3a118808 ;  /* 0x3a11880800127802 */ /* 0x000fe40000000f00 */
[----:B------:R0:W-:Y:S01]  /*1d800*/  STL.64 [R1+0xf58], R8 ;  /* 0x000f580801007387 */ /* 0x0001e20000100a00 */
[----:B--2---:R-:W-:Y:S01]  /*1d810*/  HFMA2.MMA R21, -RZ, RZ, 0.302001953125, 8744 ;  /* 0x34d57045ff157435 */ /* 0x004fe200000001ff */
[----:B------:R-:W-:-:S02]  /*1d820*/  MOV R20, 0xaa6be562 ;  /* 0xaa6be56200147802 */ /* 0x000fc40000000f00 */
[----:B------:R2:W-:Y:S04]  /*1d830*/  STL.64 [R1+0xf70], R12 ;  /* 0x000f700c01007387 */ /* 0x0005e80000100a00 */
[----:B------:R3:W-:Y:S01]  /*1d840*/  STL.64 [R1+0xfa8], R10 ;  /* 0x000fa80a01007387 */ /* 0x0007e20000100a00 */
[----:B-1----:R-:W-:Y:S01]  /*1d850*/  HFMA2.MMA R22, -RZ, RZ, 1.16015625, 0.452880859375 ;  /* 0x3ca4373fff167435 */ /* 0x002fe200000001ff */
[----:B------:R-:W-:Y:S02]  /*1d860*/  IMAD.MOV.U32 R23, RZ, RZ, 0x36ebda3c ;  /* 0x36ebda3cff177424 */ /* 0x000fe400078e00ff */
[----:B------:R1:W-:Y:S01]  /*1d870*/  STL.64 [R1+0xf88], R16 ;  /* 0x000f881001007387 */ /* 0x0003e20000100a00 */
[----:B0-----:R-:W-:Y:S01]  /*1d880*/  HFMA2.MMA R8, -RZ, RZ, 0.87060546875, 0.01421356201171875 ;  /* 0x3af72347ff087435 */ /* 0x001fe200000001ff */
[----:B------:R-:W-:Y:S01]  /*1d890*/  IMAD.MOV.U32 R9, RZ, RZ, -0x453ede71 ;  /* 0xbac1218fff097424 */ /* 0x000fe200078e00ff */
[----:B--2---:R-:W-:Y:S01]  /*1d8a0*/  HFMA2.MMA R13, -RZ, RZ, -0.412109375, -0.82958984375 ;  /* 0xb698baa3ff0d7435 */ /* 0x004fe200000001ff */
[----:B------:R0:W-:Y:S01]  /*1d8b0*/  STL.64 [R1+0xf80], R14 ;  /* 0x000f800e01007387 */ /* 0x0001e20000100a00 */
[----:B------:R-:W-:Y:S01]  /*1d8c0*/  MOV R12, 0x36f01e4e ;  /* 0x36f01e4e000c7802 */ /* 0x000fe20000000f00 */
[----:B---3--:R-:W-:Y:S01]  /*1d8d0*/  HFMA2.MMA R11, -RZ, RZ, -1.2548828125, 0.0003120899200439453125 ;  /* 0xbd050d1dff0b7435 */ /* 0x008fe200000001ff */
[----:B------:R-:W-:Y:S01]  /*1d8e0*/  MOV R10, 0x3d756a1b ;  /* 0x3d756a1b000a7802 */ /* 0x000fe20000000f00 */
[----:B------:R2:W-:Y:S01]  /*1d8f0*/  STL.64 [R1+0xf98], R18 ;  /* 0x000f981201007387 */ /* 0x0005e20000100a00 */
[----:B-1----:R-:W-:Y:S01]  /*1d900*/  HFMA2.MMA R16, -RZ, RZ, -0.28466796875, -7092 ;  /* 0xb48eeeedff107435 */ /* 0x002fe200000001ff */
[----:B------:R-:W-:-:S02]  /*1d910*/  IMAD.MOV.U32 R17, RZ, RZ, 0x342b44cb ;  /* 0x342b44cbff117424 */ /* 0x000fc400078e00ff */
[----:B------:R1:W-:Y:S01]  /*1d920*/  STL.64 [R1+0xf50], R20 ;  /* 0x000f501401007387 */ /* 0x0003e20000100a00 */
[----:B0-----:R-:W-:Y:S01]  /*1d930*/  IMAD.MOV.U32 R14, RZ, RZ, 0x35bf1481 ;  /* 0x35bf1481ff0e7424 */ /* 0x001fe200078e00ff */
[----:B------:R-:W-:Y:S02]  /*1d940*/  MOV R15, 0x28a95d1c ;  /* 0x28a95d1c000f7802 */ /* 0x000fe40000000f00 */
[----:B------:R0:W-:Y:S01]  /*1d950*/  STL.64 [R1+0xf78], R22 ;  /* 0x000f781601007387 */ /* 0x0001e20000100a00 */
[----:B--2---:R-:W-:-:S03]  /*1d960*/  HFMA2.MMA R18, -RZ, RZ, 0.8916015625, -0.0185546875 ;  /* 0x3b22a4c0ff127435 */ /* 0x004fc600000001ff */
[----:B------:R2:W-:Y:S01]  /*1d970*/  STL.64 [R1+0xf90], R8 ;  /* 0x000f900801007387 */ /* 0x0005e20000100a00 */
[----:B------:R-:W-:Y:S02]  /*1d980*/  IMAD.MOV.U32 R19, RZ, RZ, -0x42b37306 ;  /* 0xbd4c8cfaff137424 */ /* 0x000fe400078e00ff */
[----:B-1----:R-:W-:Y:S01]  /*1d990*/  IMAD.MOV.U32 R20, RZ, RZ, -0x46e97245 ;  /* 0xb9168dbbff147424 */ /* 0x002fe200078e00ff */
[----:B------:R1:W-:Y:S01]  /*1d9a0*/  STL.64 [R1+0xfb0], R12 ;  /* 0x000fb00c01007387 */ /* 0x0003e20000100a00 */
[----:B------:R-:W-:-:S03]  /*1d9b0*/  MOV R21, 0x38cfff8d ;  /* 0x38cfff8d00157802 */ /* 0x000fc60000000f00 */
[----:B------:R3:W-:Y:S01]  /*1d9c0*/  STL.64 [R1+0xfb8], R14 ;  /* 0x000fb80e01007387 */ /* 0x0007e20000100a00 */
[----:B0-----:R-:W-:Y:S01]  /*1d9d0*/  HFMA2.MMA R23, -RZ, RZ, -0.017913818359375, 0.00958251953125 ;  /* 0xa49620e8ff177435 */ /* 0x001fe200000001ff */
[----:B------:R-:W-:Y:S02]  /*1d9e0*/  MOV R22, 0xb34aab39 ;  /* 0xb34aab3900167802 */ /* 0x000fe40000000f00 */
[----:B------:R0:W-:Y:S01]  /*1d9f0*/  STL.64 [R1+0xfe0], R10 ;  /* 0x000fe00a01007387 */ /* 0x0001e20000100a00 */
[----:B--2---:R-:W-:Y:S01]  /*1da00*/  IMAD.MOV.U32 R8, RZ, RZ, 0x32091641 ;  /* 0x32091641ff087424 */ /* 0x004fe200078e00ff */
[----:B------:R-:W-:Y:S02]  /*1da10*/  MOV R9, 0x3cf7cd03 ;  /* 0x3cf7cd0300097802 */ /* 0x000fe40000000f00 */
[----:B------:R2:W-:Y:S01]  /*1da20*/  STL.64 [R1+0xfc0], R16 ;  /* 0x000fc01001007387 */ /* 0x0005e20000100a00 */
[----:B-1----:R-:W-:Y:S01]  /*1da30*/  IMAD.MOV.U32 R12, RZ, RZ, -0x4940066f ;  /* 0xb6bff991ff0c7424 */ /* 0x002fe200078e00ff */
[----:B------:R-:W-:Y:S01]  /*1da40*/  MOV R13, 0x3c772822 ;  /* 0x3c772822000d7802 */ /* 0x000fe20000000f00 */
[----:B---3--:R-:W-:Y:S01]  /*1da50*/  HFMA2.MMA R15, -RZ, RZ, -0.85986328125, -76.3125 ;  /* 0xbae1d4c5ff0f7435 */ /* 0x008fe200000001ff */
[----:B------:R-:W-:Y:S01]  /*1da60*/  MOV R14, 0x3301fab9 ;  /* 0x3301fab9000e7802 */ /* 0x000fe20000000f00 */
[----:B------:R1:W-:Y:S01]  /*1da70*/  STL.64 [R1+0xfa0], R20 ;  /* 0x000fa01401007387 */ /* 0x0003e20000100a00 */
[----:B0-----:R-:W-:Y:S01]  /*1da80*/  HFMA2.MMA R10, -RZ, RZ, 0.3984375, -12.578125 ;  /* 0x3660ca4aff0a7435 */ /* 0x001fe200000001ff */
[----:B------:R-:W-:-:S02]  /*1da90*/  IMAD.MOV.U32 R11, RZ, RZ, -0x4a74aa49 ;  /* 0xb58b55b7ff0b7424 */ /* 0x000fc400078e00ff */
[----:B------:R0:W-:Y:S01]  /*1daa0*/  STL.64 [R1+0xfd0], R8 ;  /* 0x000fd00801007387 */ /* 0x0001e20000100a00 */
[----:B--2---:R-:W-:Y:S01]  /*1dab0*/  IMAD.MOV.U32 R16, RZ, RZ, 0x3aa8ffa4 ;  /* 0x3aa8ffa4ff107424 */ /* 0x004fe200078e00ff */
[----:B------:R-:W-:Y:S02]  /*1dac0*/  MOV R17, 0xb9f59a7b ;  /* 0xb9f59a7b00117802 */ /* 0x000fe40000000f00 */
[----:B------:R2:W-:Y:S04]  /*1dad0*/  STL.64 [R1+0xfd8], R18 ;  /* 0x000fd81201007387 */ /* 0x0005e80000100a00 */
[----:B------:R3:W-:Y:S01]  /*1dae0*/  STL.64 [R1+0xfe8], R12 ;  /* 0x000fe80c01007387 */ /* 0x0007e20000100a00 */
[----:B-1----:R-:W-:Y:S01]  /*1daf0*/  HFMA2.MMA R20, -RZ, RZ, -1.0869140625, 6.0234375 ;  /* 0xbc594606ff147435 */ /* 0x002fe200000001ff */
[----:B------:R-:W-:-:S02]  /*1db00*/  IMAD.MOV.U32 R21, RZ, RZ, 0x3bb5e994 ;  /* 0x3bb5e994ff157424 */ /* 0x000fc400078e00ff */
[----:B------:R1:W-:Y:S01]  /*1db10*/  STL.64 [R1+0x1000], R16 ;  /* 0x0010001001007387 */ /* 0x0003e20000100a00 */
[----:B0-----:R-:W-:Y:S01]  /*1db20*/  HFMA2.MMA R8, -RZ, RZ, -0.11383056640625, 1.3095703125 ;  /* 0xaf493d3dff087435 */ /* 0x001fe200000001ff */
[----:B------:R-:W-:Y:S01]  /*1db30*/  IMAD.MOV.U32 R9, RZ, RZ, 0x38f01e51 ;  /* 0x38f01e51ff097424 */ /* 0x000fe200078e00ff */
[----:B--2---:R-:W-:Y:S01]  /*1db40*/  HFMA2.MMA R19, -RZ, RZ, 0.48974609375, -28928 ;  /* 0x37d6f710ff137435 */ /* 0x004fe200000001ff */
[----:B------:R0:W-:Y:S01]  /*1db50*/  STL.64 [R1+0xfc8], R22 ;  /* 0x000fc81601007387 */ /* 0x0001e20000100a00 */
[----:B------:R-:W-:Y:S01]  /*1db60*/  MOV R18, 0xb8a2464d ;  /* 0xb8a2464d00127802 */ /* 0x000fe20000000f00 */
[----:B---3--:R-:W-:Y:S02]  /*1db70*/  HFMA2.MMA R13, -RZ, RZ, 0.268798828125, -0.01050567626953125 ;  /* 0x344da161ff0d7435 */ /* 0x008fe400000001ff */
[----:B------:R2:W-:Y:S01]  /*1db80*/  STL.64 [R1+0xff8], R14 ;  /* 0x000ff80e01007387 */ /* 0x0005e20000100a00 */
[----:B------:R-:W-:Y:S01]  /*1db90*/  MOV R12, 0xa7ca1510 ;  /* 0xa7ca1510000c7802 */ /* 0x000fe20000000f00 */
[----:B-1----:R-:W-:-:S02]  /*1dba0*/  HFMA2.MMA R16, -RZ, RZ, -1.447265625, -232.375 ;  /* 0xbdcadb43ff107435 */ /* 0x002fc400000001ff */
        /* <DEDUP_REMOVED lines=8> */
[----:B-1----:R-:W-:Y:S01]  /*1dc30*/  HFMA2.MMA R11, -RZ, RZ, 1.1015625, 480 ;  /* 0x3c685f80ff0b7435 */ /* 0x002fe200000001ff */
[----:B------:R-:W-:-:S02]  /*1dc40*/  MOV R10, 0xbc8d24f9 ;  /* 0xbc8d24f9000a7802 */ /* 0x000fc40000000f00 */
[----:B------:R1:W-:Y:S04]  /*1dc50*/  STL.64 [R1+0x1010], R18 ;  /* 0x0010101201007387 */ /* 0x0003e80000100a00 */
[----:B------:R3:W-:Y:S01]  /*1dc60*/  STL.64 [R1+0x1018], R22 ;  /* 0x0010181601007387 */ /* 0x0007e20000100a00 */
[----:B0-----:R-:W-:Y:S01]  /*1dc70*/  HFMA2.MMA R21, -RZ, RZ, -0.501953125, 0.00012767314910888671875 ;  /* 0xb804082fff157435 */ /* 0x001fe200000001ff */
[----:B------:R-:W-:Y:S02]  /*1dc80*/  MOV R20, 0xbe050379 ;  /* 0xbe05037900147802 */ /* 0x000fe40000000f00 */
[----:B------:R0:W-:Y:S01]  /*1dc90*/  STL.64 [R1+0x1028], R12 ;  /* 0x0010280c01007387 */ /* 0x0001e20000100a00 */
[----:B--2---:R-:W-:Y:S01]  /*1dca0*/  HFMA2.MMA R8, -RZ, RZ, 1.3017578125, -2804 ;  /* 0x3d35e97aff087435 */ /* 0x004fe200000001ff */
[----:B------:R-:W-:-:S02]  /*1dcb0*/  IMAD.MOV.U32 R9, RZ, RZ, 0x3495237e ;  /* 0x3495237eff097424 */ /* 0x000fc400078e00ff */
[----:B------:R2:W-:Y:S01]  /*1dcc0*/  STL.64 [R1+0x1030], R14 ;  /* 0x0010300e01007387 */ /* 0x0005e20000100a00 */
[----:B-1----:R-:W-:Y:S01]  /*1dcd0*/  HFMA2.MMA R18, -RZ, RZ, 0.8525390625, 0.0031871795654296875 ;  /* 0x3ad21a87ff127435 */ /* 0x002fe200000001ff */
[----:B------:R-:W-:Y:S02]  /*1dce0*/  IMAD.MOV.U32 R19, RZ, RZ, -0x4567de18 ;  /* 0xba9821e8ff137424 */ /* 0x000fe400078e00ff */
[----:B------:R1:W-:Y:S01]  /*1dcf0*/  STL.64 [R1+0x1038], R16 ;  /* 0x0010381001007387 */ /* 0x0003e20000100a00 */
[----:B---3--:R-:W-:Y:S01]  /*1dd00*/  HFMA2.MMA R23, -RZ, RZ, -0.38671875, 1.546875 ;  /* 0xb6303e30ff177435 */ /* 0x008fe200000001ff */
[----:B------:R-:W-:Y:S01]  /*1dd10*/  MOV R22, 0x368d5ef3 ;  /* 0x368d5ef300167802 */ /* 0x000fe20000000f00 */
[----:B0-----:R-:W-:Y:S01]  /*1dd20*/  IMAD.MOV.U32 R12, RZ, RZ, -0x4447cc25 ;  /* 0xbbb833dbff0c7424 */ /* 0x001fe200078e00ff */
[----:B------:R-:W-:Y:S01]  /*1dd30*/  MOV R13, 0xb124a69e ;  /* 0xb124a69e000d7802 */ /* 0x000fe20000000f00 */
[----:B------:R0:W-:Y:S01]  /*1dd40*/  STL.64 [R1+0x1058], R10 ;  /* 0x0010580a01007387 */ /* 0x0001e20000100a00 */
[----:B--2---:R-:W-:Y:S01]  /*1dd50*/  HFMA2.MMA R15, -RZ, RZ, 0.08795166015625, -0.0002505779266357421875 ;  /* 0x2da18c1bff0f7435 */ /* 0x004fe200000001ff */
[----:B------:R-:W-:-:S02]  /*1dd60*/  MOV R14, 0x39d6f710 ;  /* 0x39d6f710000e7802 */ /* 0x000fc40000000f00 */
[----:B------:R2:W-:Y:S01]  /*1dd70*/  STL.64 [R1+0x1060], R12 ;  /* 0x0010600c01007387 */ /* 0x0005e20000100a00 */
[----:B-1----:R-:W-:Y:S01]  /*1dd80*/  IMAD.MOV.U32 R16, RZ, RZ, -0x47370002 ;  /* 0xb8c8fffeff107424 */ /* 0x002fe200078e00ff */
[----:B------:R-:W-:Y:S02]  /*1dd90*/  MOV R17, 0x3885781c ;  /* 0x3885781c00117802 */ /* 0x000fe40000000f00 */
[----:B------:R1:W-:Y:S01]  /*1dda0*/  STL.64 [R1+0x1050], R8 ;  /* 0x0010500801007387 */ /* 0x0003e20000100a00 */
[----:B0-----:R-:W-:Y:S01]  /*1ddb0*/  HFMA2.MMA R10, -RZ, RZ, -0.25732421875, 0.037445068359375 ;  /* 0xb41e28cbff0a7435 */ /* 0x001fe200000001ff */
[----:B------:R-:W-:Y:S02]  /*1ddc0*/  IMAD.MOV.U32 R11, RZ, RZ, -0x41b34182 ;  /* 0xbe4cbe7eff0b7424 */ /* 0x000fe400078e00ff */
[----:B------:R0:W-:Y:S01]  /*1ddd0*/  STL.64 [R1+0x1068], R18 ;  /* 0x0010681201007387 */ /* 0x0001e20000100a00 */
[----:B--2---:R-:W-:Y:S01]  /*1dde0*/  HFMA2.MMA R13, -RZ, RZ, 1.681640625, -0.7841796875 ;  /* 0x3ebaba46ff0d7435 */ /* 0x004fe200000001ff */
[----:B------:R-:W-:-:S02]  /*1ddf0*/  MOV R12, 0xbc76adea ;  /* 0xbc76adea000c7802 */ /* 0x000fc40000000f00 */
[----:B------:R2:W-:Y:S01]  /*1de00*/  STL.64 [R1+0x1070], R14 ;  /* 0x0010700e01007387 */ /* 0x0005e20000100a00 */
[----:B-1----:R-:W-:Y:S01]  /*1de10*/  IMAD.MOV.U32 R8, RZ, RZ, 0x3558d126 ;  /* 0x3558d126ff087424 */ /* 0x002fe200078e00ff */
[----:B------:R-:W-:Y:S02]  /*1de20*/  MOV R9, 0x262d4d18 ;  /* 0x262d4d1800097802 */ /* 0x000fe40000000f00 */
[----:B------:R1:W-:Y:S04]  /*1de30*/  STL.64 [R1+0x1098], R10 ;  /* 0x0010980a01007387 */ /* 0x0003e80000100a00 */
[----:B------:R3:W-:Y:S01]  /*1de40*/  STL.64 [R1+0x10a0], R12 ;  /* 0x0010a00c01007387 */ /* 0x0007e20000100a00 */
[----:B0-----:R-:W-:Y:S01]  /*1de50*/  HFMA2.MMA R18, -RZ, RZ, 0.5068359375, -4.30859375 ;  /* 0x380ec44fff127435 */ /* 0x001fe200000001ff */
[----:B------:R-:W-:-:S02]  /*1de60*/  IMAD.MOV.U32 R19, RZ, RZ, -0x41f2d92f ;  /* 0xbe0d26d1ff137424 */ /* 0x000fc400078e00ff */
[----:B------:R0:W-:Y:S01]  /*1de70*/  STL.64 [R1+0x1078], R16 ;  /* 0x0010781001007387 */ /* 0x0001e20000100a00 */
[----:B--2---:R-:W-:Y:S01]  /*1de80*/  IMAD.MOV.U32 R14, RZ, RZ, -0x41124077 ;  /* 0xbeedbf89ff0e7424 */ /* 0x004fe200078e00ff */
[----:B------:R-:W-:Y:S01]  /*1de90*/  MOV R15, 0x3e8866ce ;  /* 0x3e8866ce000f7802 */ /* 0x000fe20000000f00 */
[----:B-1----:R-:W-:Y:S01]  /*1dea0*/  HFMA2.MMA R11, -RZ, RZ, -0.84814453125, 0 ;  /* 0xbac90000ff0b7435 */ /* 0x002fe200000001ff */
[----:B------:R-:W-:Y:S01]  /*1deb0*/  MOV R10, 0x3091fe30 ;  /* 0x3091fe30000a7802 */ /* 0x000fe20000000f00 */
[----:B------:R1:W-:Y:S01]  /*1dec0*/  STL.64 [R1+0x1090], R8 ;  /* 0x0010900801007387 */ /* 0x0003e20000100a00 */
[----:B---3--:R-:W-:Y:S01]  /*1ded0*/  HFMA2.MMA R12, -RZ, RZ, -0.07666015625, -43.65625 ;  /* 0xace8d175ff0c7435 */ /* 0x008fe200000001ff */
[----:B------:R-:W-:Y:S02]  /*1dee0*/  IMAD.MOV.U32 R13, RZ, RZ, 0x38b0b6af ;  /* 0x38b0b6afff0d7424 */ /* 0x000fe400078e00ff */
[----:B------:R2:W-:Y:S01]  /*1def0*/  STL.64 [R1+0x10a8], R14 ;  /* 0x0010a80e01007387 */ /* 0x0005e20000100a00 */
[----:B0-----:R-:W-:Y:S01]  /*1df00*/  HFMA2.MMA R17, -RZ, RZ, -1.349609375, 2.236328125 ;  /* 0xbd664079ff117435 */ /* 0x001fe200000001ff */
[----:B------:R-:W-:-:S02]  /*1df10*/  MOV R16, 0x3e02b5d2 ;  /* 0x3e02b5d200107802 */ /* 0x000fc40000000f00 */
[----:B------:R0:W-:Y:S04]  /*1df20*/  STL.64 [R1+0x10d0], R10 ;  /* 0x0010d00a01007387 */ /* 0x0001e80000100a00 */
[----:B------:R3:W-:Y:S01]  /*1df30*/  STL.64 [R1+0x10e0], R12 ;  /* 0x0010e00c01007387 */ /* 0x0007e20000100a00 */
[----:B-1----:R-:W-:Y:S01]  /*1df40*/  HFMA2.MMA R8, -RZ, RZ, -1.1162109375, 0.44384765625 ;  /* 0xbc77371aff087435 */ /* 0x002fe200000001ff */
[----:B------:R-:W-:Y:S01]  /*1df50*/  IMAD.MOV.U32 R9, RZ, RZ, 0x3bbc182a ;  /* 0x3bbc182aff097424 */ /* 0x000fe200078e00ff */
[----:B--2---:R-:W-:Y:S01]  /*1df60*/  HFMA2.MMA R15, -RZ, RZ, 0.473876953125, 0.000475406646728515625 ;  /* 0x37950fcaff0f7435 */ /* 0x004fe200000001ff */
[----:B------:R1:W-:Y:S01]  /*1df70*/  STL.64 [R1+0x10b0], R18 ;  /* 0x0010b01201007387 */ /* 0x0003e20000100a00 */
[----:B------:R-:W-:Y:S01]  /*1df80*/  MOV R14, 0xb867519f ;  /* 0xb867519f000e7802 */ /* 0x000fe20000000f00 */
[----:B0-----:R-:W-:Y:S01]  /*1df90*/  HFMA2.MMA R10, -RZ, RZ, -1.8310546875, -0.73486328125 ;  /* 0xbf53b9e1ff0a7435 */ /* 0x001fe200000001ff */
[----:B------:R-:W-:Y:S01]  /*1dfa0*/  IMAD.MOV.U32 R11, RZ, RZ, 0x3f64be03 ;  /* 0x3f64be03ff0b7424 */ /* 0x000fe200078e00ff */
[----:B------:R0:W-:Y:S01]  /*1dfb0*/  STL.64 [R1+0x10b8], R16 ;  /* 0x0010b81001007387 */ /* 0x0001e20000100a00 */
[----:B---3--:R-:W-:Y:S01]  /*1dfc0*/  HFMA2.MMA R13, -RZ, RZ, -0.365234375, 0.14404296875 ;  /* 0xb5d8309cff0d7435 */ /* 0x008fe200000001ff */
[----:B------:R-:W-:-:S02]  /*1dfd0*/  MOV R12, 0xbee64065 ;  /* 0xbee64065000c7802 */ /* 0x000fc40000000f00 */
[----:B------:R2:W-:Y:S01]  /*1dfe0*/  STL.64 [R1+0x10c8], R8 ;  /* 0x0010c80801007387 */ /* 0x0005e20000100a00 */
[----:B-1----:R-:W-:-:S03]  /*1dff0*/  HFMA2.MMA R18, -RZ, RZ, 0.37939453125, -1.3037109375 ;  /* 0x3612bd37ff127435 */ /* 0x002fc600000001ff */
[----:B------:R1:W-:Y:S01]  /*1e000*/  STL.64 [R1+0x1110], R10 ;  /* 0x0011100a01007387 */ /* 0x0003e20000100a00 */
[----:B------:R-:W-:Y:S02]  /*1e010*/  IMAD.MOV.U32 R19, RZ, RZ, -0x4acca68f ;  /* 0xb5335971ff137424 */ /* 0x000fe400078e00ff */
[----:B0-----:R-:W-:Y:S01]  /*1e020*/  IMAD.MOV.U32 R16, RZ, RZ, 0x292edd8c ;  /* 0x292edd8cff107424 */ /* 0x001fe200078e00ff */
[----:B------:R-:W-:Y:S01]  /*1e030*/  MOV R17, 0xb66d3d31 ;  /* 0xb66d3d3100117802 */ /* 0x000fe20000000f00 */
[----:B------:R0:W-:Y:S01]  /*1e040*/  STL.64 [R1+0x1118], R12 ;  /* 0x0011180c01007387 */ /* 0x0001e20000100a00 */
[----:B--2---:R-:W-:Y:S01]  /*1e050*/  IMAD.MOV.U32 R8, RZ, RZ, 0x3f885f7f ;  /* 0x3f885f7fff087424 */ /* 0x004fe200078e00ff */
[----:B------:R-:W-:Y:S02]  /*1e060*/  MOV R9, 0x3944bb29 ;  /* 0x3944bb2900097802 */ /* 0x000fe40000000f00 */
[----:B------:R2:W-:Y:S01]  /*1e070*/  STL.64 [R1+0x1040], R20 ;  /* 0x0010401401007387 */ /* 0x0005e20000100a00 */
[----:B-1----:R-:W-:Y:S01]  /*1e080*/  HFMA2.MMA R11, -RZ, RZ, 0.057769775390625, -50528 ;  /* 0x2b65fa2bff0b7435 */ /* 0x002fe200000001ff */
[----:B------:R-:W-:-:S02]  /*1e090*/  MOV R10, 0x39ba53bc ;  /* 0x39ba53bc000a7802 */ /* 0x000fc40000000f00 */
[----:B------:R1:W-:Y:S01]  /*1e0a0*/  STL.64 [R1+0x10e8], R14 ;  /* 0x0010e80e01007387 */ /* 0x0003e20000100a00 */
[----:B0-----:R-:W-:-:S03]  /*1e0b0*/  HFMA2.MMA R12, -RZ, RZ, -0.47021484375, -4.7028064727783203125e-05 ;  /* 0xb7868315ff0c7435 */ /* 0x001fc600000001ff */
[----:B------:R0:W-:Y:S01]  /*1e0c0*/  STL.64 [R1+0x10f0], R16 ;  /* 0x0010f01001007387 */ /* 0x0001e20000100a00 */
[----:B------:R-:W-:Y:S01]  /*1e0d0*/  IMAD.MOV.U32 R13, RZ, RZ, 0x2860a0bf ;  /* 0x2860a0bfff0d7424 */ /* 0x000fe200078e00ff */
[----:B--2---:R-:W-:Y:S02]  /*1e0e0*/  HFMA2.MMA R20, -RZ, RZ, -0.47998046875, 0.055816650390625 ;  /* 0xb7ae2b25ff147435 */ /* 0x004fe400000001ff */
[----:B------:R2:W-:Y:S01]  /*1e0f0*/  STL.64 [R1+0x10f8], R18 ;  /* 0x0010f81201007387 */ /* 0x0005e20000100a00 */
[----:B------:R-:W-:Y:S02]  /*1e100*/  IMAD.MOV.U32 R21, RZ, RZ, -0x55fb1376 ;  /* 0xaa04ec8aff157424 */ /* 0x000fe400078e00ff */
        /* <DEDUP_REMOVED lines=12> */
[----:B0-----:R-:W-:Y:S01]  /*1e1d0*/  HFMA2.MMA R8, -RZ, RZ, 0.8466796875, -22.078125 ;  /* 0x3ac6cd85ff087435 */ /* 0x001fe200000001ff */
[----:B------:R-:W-:-:S02]  /*1e1e0*/  IMAD.MOV.U32 R9, RZ, RZ, -0x4576a78a ;  /* 0xba895876ff097424 */ /* 0x000fc400078e00ff */
[----:B------:R0:W-:Y:S01]  /*1e1f0*/  STL.64 [R1+0x1080], R20 ;  /* 0x0010801401007387 */ /* 0x0001e20000100a00 */
[----:B--2---:R-:W-:Y:S01]  /*1e200*/  HFMA2.MMA R15, -RZ, RZ, 1.9580078125, 308.25 ;  /* 0x3fd55cd1ff0f7435 */ /* 0x004fe200000001ff */
[----:B------:R-:W-:Y:S02]  /*1e210*/  MOV R14, 0x365283b7 ;  /* 0x365283b7000e7802 */ /* 0x000fe40000000f00 */
[----:B------:R2:W-:Y:S01]  /*1e220*/  STL.64 [R1+0x1088], R22 ;  /* 0x0010881601007387 */ /* 0x0005e20000100a00 */
[----:B-1----:R-:W-:-:S03]  /*1e230*/  HFMA2.MMA R13, -RZ, RZ, -1.4169921875, 13232 ;  /* 0xbdab7276ff0d7435 */ /* 0x002fc600000001ff */
[----:B------:R1:W-:Y:S01]  /*1e240*/  STL.64 [R1+0x1130], R16 ;  /* 0x0011301001007387 */ /* 0x0003e20000100a00 */
[----:B------:R-:W-:-:S03]  /*1e250*/  MOV R12, 0x3e580a4b ;  /* 0x3e580a4b000c7802 */ /* 0x000fc60000000f00 */
[----:B------:R3:W-:Y:S01]  /*1e260*/  STL.64 [R1+0x1138], R18 ;  /* 0x0011381201007387 */ /* 0x0007e20000100a00 */
[----:B0-----:R-:W-:Y:S01]  /*1e270*/  IMAD.MOV.U32 R20, RZ, RZ, -0x4bc3c1c1 ;  /* 0xb43c3e3fff147424 */ /* 0x001fe200078e00ff */
[----:B------:R-:W-:Y:S01]  /*1e280*/  MOV R21, 0x3c9d93f6 ;  /* 0x3c9d93f600157802 */ /* 0x000fe20000000f00 */
[----:B--2---:R-:W-:Y:S01]  /*1e290*/  IMAD.MOV.U32 R22, RZ, RZ, 0x3a8dcf9e ;  /* 0x3a8dcf9eff167424 */ /* 0x004fe200078e00ff */
[----:B------:R-:W-:Y:S01]  /*1e2a0*/  MOV R23, 0xb9c3f089 ;  /* 0xb9c3f08900177802 */ /* 0x000fe20000000f00 */
[----:B------:R0:W-:Y:S01]  /*1e2b0*/  STL.64 [R1+0x1188], R10 ;  /* 0x0011880a01007387 */ /* 0x0001e20000100a00 */
[----:B-1----:R-:W-:Y:S01]  /*1e2c0*/  IMAD.MOV.U32 R16, RZ, RZ, 0x3deeafd0 ;  /* 0x3deeafd0ff107424 */ /* 0x002fe200078e00ff */
[----:B------:R-:W-:Y:S02]  /*1e2d0*/  MOV R17, 0xc0550bb4 ;  /* 0xc0550bb400117802 */ /* 0x000fe40000000f00 */
[----:B------:R1:W-:Y:S01]  /*1e2e0*/  STL.64 [R1+0x1140], R8 ;  /* 0x0011400801007387 */ /* 0x0003e20000100a00 */
[----:B---3--:R-:W-:Y:S01]  /*1e2f0*/  HFMA2.MMA R18, -RZ, RZ, 2.279296875, 6.03199005126953125e-05 ;  /* 0x408f03f4ff127435 */ /* 0x008fe200000001ff */
[----:B------:R-:W-:-:S02]  /*1e300*/  IMAD.MOV.U32 R19, RZ, RZ, -0x3fd357bf ;  /* 0xc02ca841ff137424 */ /* 0x000fc400078e00ff */
[----:B------:R2:W-:Y:S01]  /*1e310*/  STL.64 [R1+0x10c0], R20 ;  /* 0x0010c01401007387 */ /* 0x0005e20000100a00 */
[----:B0-----:R-:W-:Y:S01]  /*1e320*/  HFMA2.MMA R11, -RZ, RZ, 0.468505859375, 37952 ;  /* 0x377f78a2ff0b7435 */ /* 0x001fe200000001ff */
[----:B------:R-:W-:Y:S02]  /*1e330*/  MOV R10, 0xb84a1be1 ;  /* 0xb84a1be1000a7802 */ /* 0x000fe40000000f00 */
[----:B------:R0:W-:Y:S01]  /*1e340*/  STL.64 [R1+0x10d8], R22 ;  /* 0x0010d81601007387 */ /* 0x0001e20000100a00 */
[----:B-1----:R-:W-:Y:S01]  /*1e350*/  IMAD.MOV.U32 R8, RZ, RZ, -0x4040cb49 ;  /* 0xbfbf34b7ff087424 */ /* 0x002fe200078e00ff */
[----:B------:R-:W-:Y:S02]  /*1e360*/  MOV R9, 0x3f30567c ;  /* 0x3f30567c00097802 */ /* 0x000fe40000000f00 */
[----:B------:R1:W-:Y:S01]  /*1e370*/  STL.64 [R1+0x1160], R14 ;  /* 0x0011600e01007387 */ /* 0x0003e20000100a00 */
[----:B--2---:R-:W-:Y:S01]  /*1e380*/  HFMA2.MMA R21, -RZ, RZ, -1.923828125, 0.025543212890625 ;  /* 0xbfb2268aff157435 */ /* 0x004fe200000001ff */
[----:B------:R-:W-:-:S02]  /*1e390*/  MOV R20, 0x3f39715e ;  /* 0x3f39715e00147802 */ /* 0x000fc40000000f00 */
[----:B------:R2:W-:Y:S04]  /*1e3a0*/  STL.64 [R1+0x1168], R16 ;  /* 0x0011681001007387 */ /* 0x0005e80000100a00 */
[----:B------:R3:W-:Y:S01]  /*1e3b0*/  STL.64 [R1+0x1190], R12 ;  /* 0x0011900c01007387 */ /* 0x0007e20000100a00 */
[----:B0-----:R-:W-:Y:S01]  /*1e3c0*/  HFMA2.MMA R22, -RZ, RZ, 1.3876953125, 0.000747203826904296875 ;  /* 0x3d8d121fff167435 */ /* 0x001fe200000001ff */
[----:B------:R-:W-:Y:S02]  /*1e3d0*/  IMAD.MOV.U32 R23, RZ, RZ, 0x326ef93b ;  /* 0x326ef93bff177424 */ /* 0x000fe400078e00ff */
[----:B-1----:R-:W-:Y:S01]  /*1e3e0*/  IMAD.MOV.U32 R14, RZ, RZ, -0x4dfa223c ;  /* 0xb205ddc4ff0e7424 */ /* 0x002fe200078e00ff */
[----:B------:R-:W-:Y:S01]  /*1e3f0*/  MOV R15, 0x3cc6cd86 ;  /* 0x3cc6cd86000f7802 */ /* 0x000fe20000000f00 */
[----:B------:R0:W-:Y:S01]  /*1e400*/  STL.64 [R1+0x1170], R18 ;  /* 0x0011701201007387 */ /* 0x0001e20000100a00 */
[----:B--2---:R-:W-:Y:S01]  /*1e410*/  HFMA2.MMA R17, -RZ, RZ, -0.84912109375, -587 ;  /* 0xbacbe096ff117435 */ /* 0x004fe200000001ff */
[----:B------:R-:W-:-:S02]  /*1e420*/  MOV R16, 0x2e596624 ;  /* 0x2e59662400107802 */ /* 0x000fc40000000f00 */
[----:B------:R1:W-:Y:S01]  /*1e430*/  STL.64 [R1+0x1180], R8 ;  /* 0x0011800801007387 */ /* 0x0003e20000100a00 */
[----:B---3--:R-:W-:Y:S01]  /*1e440*/  HFMA2.MMA R12, -RZ, RZ, -2.5859375, -0.0101165771484375 ;  /* 0xc12ca12eff0c7435 */ /* 0x008fe200000001ff */
[----:B------:R-:W-:Y:S02]  /*1e450*/  IMAD.MOV.U32 R13, RZ, RZ, -0x4543e1d3 ;  /* 0xbabc1e2dff0d7424 */ /* 0x000fe400078e00ff */
[----:B------:R2:W-:Y:S01]  /*1e460*/  STL.64 [R1+0x11c0], R10 ;  /* 0x0011c00a01007387 */ /* 0x0005e20000100a00 */
[----:B0-----:R-:W-:Y:S01]  /*1e470*/  IMAD.MOV.U32 R18, RZ, RZ, 0x3a8a6d7f ;  /* 0x3a8a6d7fff127424 */ /* 0x001fe200078e00ff */
[----:B------:R-:W-:Y:S02]  /*1e480*/  MOV R19, 0xb9b8f43c ;  /* 0xb9b8f43c00137802 */ /* 0x000fe40000000f00 */
[----:B------:R0:W-:Y:S01]  /*1e490*/  STL.64 [R1+0x1198], R14 ;  /* 0x0011980e01007387 */ /* 0x0001e20000100a00 */
[----:B-1----:R-:W-:Y:S01]  /*1e4a0*/  HFMA2.MMA R8, -RZ, RZ, 0.045440673828125, 4296 ;  /* 0x29d16c32ff087435 */ /* 0x002fe200000001ff */
[----:B------:R-:W-:-:S02]  /*1e4b0*/  IMAD.MOV.U32 R9, RZ, RZ, 0x389de2c9 ;  /* 0x389de2c9ff097424 */ /* 0x000fc400078e00ff */
[----:B------:R1:W-:Y:S01]  /*1e4c0*/  STL.64 [R1+0x1100], R20 ;  /* 0x0011001401007387 */ /* 0x0003e20000100a00 */
[----:B--2---:R-:W-:Y:S01]  /*1e4d0*/  HFMA2.MMA R10, -RZ, RZ, 1.4541015625, -0.0060577392578125 ;  /* 0x3dd19e34ff0a7435 */ /* 0x004fe200000001ff */
[----:B------:R-:W-:Y:S02]  /*1e4e0*/  IMAD.MOV.U32 R11, RZ, RZ, 0x3067cdc6 ;  /* 0x3067cdc6ff0b7424 */ /* 0x000fe400078e00ff */
[----:B------:R2:W-:Y:S01]  /*1e4f0*/  STL.64 [R1+0x1128], R22 ;  /* 0x0011281601007387 */ /* 0x0005e20000100a00 */
[----:B0-----:R-:W-:-:S03]  /*1e500*/  HFMA2.MMA R15, -RZ, RZ, -2.576171875, 24.15625 ;  /* 0xc1274e0aff0f7435 */ /* 0x001fc600000001ff */
[----:B------:R0:W-:Y:S01]  /*1e510*/  STL.64 [R1+0x11a8], R16 ;  /* 0x0011a81001007387 */ /* 0x0001e20000100a00 */
[----:B------:R-:W-:Y:S01]  /*1e520*/  MOV R14, 0x4113bbe2 ;  /* 0x4113bbe2000e7802 */ /* 0x000fe20000000f00 */
[----:B-1----:R-:W-:Y:S02]  /*1e530*/  IMAD.MOV.U32 R20, RZ, RZ, -0x475ce5ee ;  /* 0xb8a31a12ff147424 */ /* 0x002fe400078e00ff */
        /* <DEDUP_REMOVED lines=20> */
[----:B--2---:R-:W-:Y:S01]  /*1e680*/  HFMA2.MMA R20, -RZ, RZ, -1.1416015625, -6136 ;  /* 0xbc91edfeff147435 */ /* 0x004fe200000001ff */
[----:B------:R-:W-:Y:S02]  /*1e690*/  IMAD.MOV.U32 R21, RZ, RZ, 0x3bd19e34 ;  /* 0x3bd19e34ff157424 */ /* 0x000fe400078e00ff */
[----:B------:R2:W-:Y:S01]  /*1e6a0*/  STL.64 [R1+0x1178], R22 ;  /* 0x0011781601007387 */ /* 0x0005e20000100a00 */
[----:B0-----:R-:W-:Y:S01]  /*1e6b0*/  IMAD.MOV.U32 R14, RZ, RZ, -0x4418ceb5 ;  /* 0xbbe7314bff0e7424 */ /* 0x001fe200078e00ff */
[----:B------:R-:W-:Y:S02]  /*1e6c0*/  MOV R15, 0x2c0887f7 ;  /* 0x2c0887f7000f7802 */ /* 0x000fe40000000f00 */
[----:B------:R0:W-:Y:S01]  /*1e6d0*/  STL.64 [R1+0x11e8], R18 ;  /* 0x0011e81201007387 */ /* 0x0001e20000100a00 */
[----:B-1----:R-:W-:Y:S01]  /*1e6e0*/  HFMA2.MMA R17, -RZ, RZ, -0.09967041015625, -0.000908374786376953125 ;  /* 0xae619371ff117435 */ /* 0x002fe200000001ff */
        /* <DEDUP_REMOVED lines=8> */
[----:B-1----:R-:W-:Y:S01]  /*1e770*/  HFMA2.MMA R12, -RZ, RZ, 2.826171875, 0.0019626617431640625 ;  /* 0x41a71805ff0c7435 */ /* 0x002fe200000001ff */
[----:B------:R-:W-:-:S02]  /*1e780*/  IMAD.MOV.U32 R13, RZ, RZ, -0x3edf44cc ;  /* 0xc120bb34ff0d7424 */ /* 0x000fc400078e00ff */
[----:B------:R1:W-:Y:S01]  /*1e790*/  STL.64 [R1+0x1238], R10 ;  /* 0x0012380a01007387 */ /* 0x0003e20000100a00 */
[----:B--2---:R-:W-:Y:S01]  /*1e7a0*/  HFMA2.MMA R8, -RZ, RZ, -1.8896484375, 26704 ;  /* 0xbf8f7685ff087435 */ /* 0x004fe200000001ff */
[----:B------:R-:W-:Y:S02]  /*1e7b0*/  IMAD.MOV.U32 R9, RZ, RZ, 0x42148722 ;  /* 0x42148722ff097424 */ /* 0x000fe400078e00ff */
[----:B------:R2:W-:Y:S01]  /*1e7c0*/  STL.64 [R1+0x11a0], R20 ;  /* 0x0011a01401007387 */ /* 0x0005e20000100a00 */
[----:B0-----:R-:W-:-:S03]  /*1e7d0*/  HFMA2.MMA R15, -RZ, RZ, 2.25390625, 28240 ;  /* 0x408276e5ff0f7435 */ /* 0x001fc600000001ff */
[----:B------:R0:W-:Y:S01]  /*1e7e0*/  STL.64 [R1+0x11c8], R22 ;  /* 0x0011c81601007387 */ /* 0x0001e20000100a00 */
[----:B------:R-:W-:Y:S01]  /*1e7f0*/  MOV R14, 0xb74d552d ;  /* 0xb74d552d000e7802 */ /* 0x000fe20000000f00 */
[----:B-1----:R-:W-:Y:S02]  /*1e800*/  HFMA2.MMA R10, -RZ, RZ, -1.185546875, -0.0413818359375 ;  /* 0xbcbea94cff0a7435 */ /* 0x002fe400000001ff */
[----:B------:R1:W-:Y:S01]  /*1e810*/  STL.64 [R1+0x1220], R16 ;  /* 0x0012201001007387 */ /* 0x0003e20000100a00 */
[----:B------:R-:W-:Y:S01]  /*1e820*/  IMAD.MOV.U32 R11, RZ, RZ, 0x3c03ba34 ;  /* 0x3c03ba34ff0b7424 */ /* 0x000fe200078e00ff */
[----:B--2---:R-:W-:Y:S02]  /*1e830*/  HFMA2.MMA R21, -RZ, RZ, -0.2454833984375, 0.384765625 ;  /* 0xb3db3628ff157435 */ /* 0x004fe400000001ff */
[----:B------:R2:W-:Y:S01]  /*1e840*/  STL.64 [R1+0x1228], R18 ;  /* 0x0012281201007387 */ /* 0x0005e20000100a00 */
[----:B------:R-:W-:Y:S01]  /*1e850*/  MOV R20, 0xbf8095d8 ;  /* 0xbf8095d800147802 */ /* 0x000fe20000000f00 */
[----:B0-----:R-:W-:-:S02]  /*1e860*/  HFMA2.MMA R22, -RZ, RZ, 0.85595703125, 0.00191211700439453125 ;  /* 0x3ad917d5ff167435 */ /* 0x001fc400000001ff */
[----:B------:R0:W-:Y:S01]  /*1e870*/  STL.64 [R1+0x1248], R12 ;  /* 0x0012480c01007387 */ /* 0x0001e20000100a00 */
[----:B------:R-:W-:Y:S02]  /*1e880*/  IMAD.MOV.U32 R23, RZ, RZ, -0x456ebbf7 ;  /* 0xba914409ff177424 */ /* 0x000fe400078e00ff */
[----:B-1----:R-:W-:Y:S01]  /*1e890*/  IMAD.MOV.U32 R16, RZ, RZ, -0x3fa1af6f ;  /* 0xc05e5091ff107424 */ /* 0x002fe200078e00ff */
[----:B------:R-:W-:Y:S01]  /*1e8a0*/  MOV R17, 0x3fb76a6c ;  /* 0x3fb76a6c00117802 */ /* 0x000fe20000000f00 */
[----:B------:R1:W-:Y:S01]  /*1e8b0*/  STL.64 [R1+0x1230], R8 ;  /* 0x0012300801007387 */ /* 0x0003e20000100a00 */
[----:B--2---:R-:W-:Y:S01]  /*1e8c0*/  HFMA2.MMA R18, -RZ, RZ, 0.2374267578125, 1.6318359375 ;  /* 0x33993e87ff127435 */ /* 0x004fe200000001ff */
[----:B------:R-:W-:Y:S02]  /*1e8d0*/  IMAD.MOV.U32 R19, RZ, RZ, -0x411aa357 ;  /* 0xbee55ca9ff137424 */ /* 0x000fe400078e00ff */
[----:B------:R2:W-:Y:S01]  /*1e8e0*/  STL.64 [R1+0x1250], R14 ;  /* 0x0012500e01007387 */ /* 0x0005e20000100a00 */
[----:B0-----:R-:W-:Y:S01]  /*1e8f0*/  HFMA2.MMA R13, -RZ, RZ, -0.8671875, 0.02020263671875 ;  /* 0xbaf0252cff0d7435 */ /* 0x001fe200000001ff */
        /* <DEDUP_REMOVED lines=8> */
[----:B0-----:R-:W-:-:S03]  /*1e980*/  HFMA2.MMA R17, -RZ, RZ, 1.09375, 130.875 ;  /* 0x3c605817ff117435 */ /* 0x001fc600000001ff */
[----:B------:R0:W-:Y:S01]  /*1e990*/  STL.64 [R1+0x1218], R22 ;  /* 0x0012181601007387 */ /* 0x0001e20000100a00 */
[----:B------:R-:W-:Y:S01]  /*1e9a0*/  MOV R16, 0x430437bf ;  /* 0x430437bf00107802 */ /* 0x000fe20000000f00 */
[----:B-1----:R-:W-:Y:S02]  /*1e9b0*/  HFMA2.MMA R11, -RZ, RZ, -3.046875, -118.1875 ;  /* 0xc218d763ff0b7435 */ /* 0x002fe400000001ff */
[----:B------:R1:W-:Y:S01]  /*1e9c0*/  STL.64 [R1+0x1260], R18 ;  /* 0x0012601201007387 */ /* 0x0003e20000100a00 */
[----:B------:R-:W-:Y:S01]  /*1e9d0*/  MOV R10, 0x4223149e ;  /* 0x4223149e000a7802 */ /* 0x000fe20000000f00 */
[----:B--2---:R-:W-:Y:S01]  /*1e9e0*/  IMAD.MOV.U32 R20, RZ, RZ, 0x3b2278e6 ;  /* 0x3b2278e6ff147424 */ /* 0x004fe200078e00ff */
[----:B------:R-:W-:Y:S01]  /*1e9f0*/  MOV R21, 0xc1a4e31c ;  /* 0xc1a4e31c00157802 */ /* 0x000fe20000000f00 */
[----:B------:R2:W-:Y:S01]  /*1ea00*/  STL.64 [R1+0x1270], R8 ;  /* 0x0012700801007387 */ /* 0x0005e20000100a00 */
[----:B0-----:R-:W-:Y:S01]  /*1ea10*/  HFMA2.MMA R23, -RZ, RZ, -1.501953125, 0.0002357959747314453125 ;  /* 0xbe020bbaff177435 */ /* 0x001fe200000001ff */
[----:B------:R-:W-:-:S02]  /*1ea20*/  MOV R22, 0x3eaea827 ;  /* 0x3eaea82700167802 */ /* 0x000fc40000000f00 */
[----:B------:R0:W-:Y:S01]  /*1ea30*/  STL.64 [R1+0x1280], R12 ;  /* 0x0012800c01007387 */ /* 0x0001e20000100a00 */
[----:B-1----:R-:W-:Y:S01]  /*1ea40*/  IMAD.MOV.U32 R18, RZ, RZ, -0x3d08ab89 ;  /* 0xc2f75477ff127424 */ /* 0x002fe200078e00ff */
[----:B------:R-:W-:Y:S02]  /*1ea50*/  MOV R19, 0x431234f7 ;  /* 0x431234f700137802 */ /* 0x000fe40000000f00 */
[----:B------:R1:W-:Y:S01]  /*1ea60*/  STL.64 [R1+0x1288], R14 ;  /* 0x0012880e01007387 */ /* 0x0003e20000100a00 */
[----:B--2---:R-:W-:Y:S01]  /*1ea70*/  HFMA2.MMA R8, -RZ, RZ, -3.3125, -0.8974609375 ;  /* 0xc2a0bb2eff087435 */ /* 0x004fe200000001ff */
[----:B------:R-:W-:Y:S02]  /*1ea80*/  IMAD.MOV.U32 R9, RZ, RZ, -0x4713dd22 ;  /* 0xb8ec22deff097424 */ /* 0x000fe400078e00ff */
[----:B------:R2:W-:Y:S01]  /*1ea90*/  STL.64 [R1+0x1240], R20 ;  /* 0x0012401401007387 */ /* 0x0005e20000100a00 */
[----:B0-----:R-:W-:Y:S01]  /*1eaa0*/  HFMA2.MMA R12, -RZ, RZ, -2.390625, -0.15869140625 ;  /* 0xc0c8b114ff0c7435 */ /* 0x001fe200000001ff */
[----:B------:R-:W-:-:S02]  /*1eab0*/  IMAD.MOV.U32 R13, RZ, RZ, 0x40a3bda5 ;  /* 0x40a3bda5ff0d7424 */ /* 0x000fc400078e00ff */
[----:B------:R0:W-:Y:S01]  /*1eac0*/  STL.64 [R1+0x1298], R16 ;  /* 0x0012981001007387 */ /* 0x0001e20000100a00 */
[----:B-1----:R-:W-:-:S03]  /*1ead0*/  HFMA2.MMA R15, -RZ, RZ, -0.177001953125, 0.003421783447265625 ;  /* 0xb1aa1b02ff0f7435 */ /* 0x002fc600000001ff */
[----:B------:R1:W-:Y:S01]  /*1eae0*/  STL.64 [R1+0x12a0], R18 ;  /* 0x0012a01201007387 */ /* 0x0003e20000100a00 */
[----:B------:R-:W-:-:S03]  /*1eaf0*/  MOV R14, 0xc0020bba ;  /* 0xc0020bba000e7802 */ /* 0x000fc60000000f00 */
        /* <DEDUP_REMOVED lines=21> */
[----:B0-----:R-:W-:-:S03]  /*1ec50*/  HFMA2.MMA R15, -RZ, RZ, -3.970703125, 0.000694751739501953125 ;  /* 0xc3f111b1ff0f7435 */ /* 0x001fc600000001ff */
[----:B------:R0:W-:Y:S01]  /*1ec60*/  STL.64 [R1+0x12b8], R22 ;  /* 0x0012b81601007387 */ /* 0x0001e20000100a00 */
[----:B------:R-:W-:Y:S01]  /*1ec70*/  IMAD.MOV.U32 R14, RZ, RZ, 0x4436cdd2 ;  /* 0x4436cdd2ff0e7424 */ /* 0x000fe200078e00ff */
[----:B-1----:R-:W-:Y:S02]  /*1ec80*/  HFMA2.MMA R16, -RZ, RZ, -3.833984375, -13016 ;  /* 0xc3abf25bff107435 */ /* 0x002fe400000001ff */
        /* <DEDUP_REMOVED lines=20> */
[----:B--2---:R-:W-:Y:S01]  /*1edd0*/  HFMA2.MMA R14, -RZ, RZ, 1.7705078125, -0.4638671875 ;  /* 0x3f15b76cff0e7435 */ /* 0x004fe200000001ff */
[----:B------:R-:W-:-:S02]  /*1ede0*/  MOV R15, 0xbe5574fd ;  /* 0xbe5574fd000f7802 */ /* 0x000fc40000000f00 */
[----:B------:R2:W-:Y:S01]  /*1edf0*/  STL.64 [R1+0x12e0], R20 ;  /* 0x0012e01401007387 */ /* 0x0005e20000100a00 */
[----:B0-----:R-:W-:-:S03]  /*1ee00*/  HFMA2.MMA R22, -RZ, RZ, -4.46484375, 1580 ;  /* 0xc477662cff167435 */ /* 0x001fc600000001ff */
[----:B------:R0:W-:Y:S01]  /*1ee10*/  STL.64 [R1+0x1318], R18 ;  /* 0x0013181201007387 */ /* 0x0001e20000100a00 */
[----:B------:R-:W-:Y:S01]  /*1ee20*/  MOV R23, 0x450908e3 ;  /* 0x450908e300177802 */ /* 0x000fe20000000f00 */
[----:B-1----:R-:W-:Y:S02]  /*1ee30*/  HFMA2.MMA R17, -RZ, RZ, 1.328125, -1493 ;  /* 0x3d50e5d5ff117435 */ /* 0x002fe400000001ff */
[----:B------:R1:W-:Y:S01]  /*1ee40*/  STL.64 [R1+0x1320], R8 ;  /* 0x0013200801007387 */ /* 0x0003e20000100a00 */
[----:B------:R-:W-:Y:S01]  /*1ee50*/  IMAD.MOV.U32 R16, RZ, RZ, 0x391ad4b2 ;  /* 0x391ad4b2ff107424 */ /* 0x000fe200078e00ff */
        /* <DEDUP_REMOVED lines=80> */
.L_x_1756:
[----:B------:R-:W-:Y:S05]  /*1f360*/  BSYNC B6 ;  /* 0x0000000000067941 */ /* 0x000fea0003800000 */
.L_x_1755:
[----:B------:R-:W-:-:S04]  /*1f370*/  FADD.FTZ R5, -R6, R5 ;  /* 0x0000000506057221 */ /* 0x000fc80000010100 */
[----:B------:R-:W-:-:S06]  /*1f380*/  FMUL.FTZ R0, R5, -2 ;  /* 0xc000000005007820 */ /* 0x000fcc0000410000 */
[----:B------:R-:W0:Y:S02]  /*1f390*/  MUFU.SQRT R0, R0 ;  /* 0x0000000000007308 */ /* 0x000e240000002000 */
[----:B0-----:R-:W-:Y:S01]  /*1f3a0*/  FADD.FTZ R5, -R0, -RZ ;  /* 0x800000ff00057221 */ /* 0x001fe20000010100 */
[----:B------:R-:W-:Y:S06]  /*1f3b0*/  BRA `(.L_x_1754) ;  /* 0x0000000000887947 */ /* 0x000fec0003800000 */
.L_x_1753:
        /* <DEDUP_REMOVED lines=30> */
.L_x_1758:
[----:B------:R-:W-:Y:S05]  /*1f5a0*/  BSYNC B6 ;  /* 0x0000000000067941 */ /* 0x000fea0003800000 */
.L_x_1757:
[----:B------:R-:W-:-:S04]  /*1f5b0*/  FADD.FTZ R5, -R6, R5 ;  /* 0x0000000506057221 */ /* 0x000fc80000010100 */
[----:B------:R-:W-:-:S06]  /*1f5c0*/  FMUL.FTZ R5, R5, -2 ;  /* 0xc000000005057820 */ /* 0x000fcc0000410000 */
[----:B------:R-:W0:Y:S02]  /*1f5d0*/  MUFU.SQRT R5, R5 ;  /* 0x0000000500057308 */ /* 0x000e240000002000 */
.L_x_1754:
[----:B------:R-:W-:Y:S05]  /*1f5e0*/  BSYNC B2 ;  /* 0x0000000000027941 */ /* 0x000fea0003800000 */
.L_x_1752:
[----:B------:R-:W-:Y:S01]  /*1f5f0*/  FMUL.FTZ R4, R2, 0.5 ;  /* 0x3f00000002047820 */ /* 0x000fe20000410000 */
[----:B-1----:R-:W-:Y:S01]  /*1f600*/  IMAD.MOV.U32 R13, RZ, RZ, 0x40000000 ;  /* 0x40000000ff0d7424 */ /* 0x002fe200078e00ff */
[----:B------:R-:W-:Y:S01]  /*1f610*/  BSSY B2, `(.L_x_1759) ;  /* 0x000015c000027945 */ /* 0x000fe20003800000 */
[----:B------:R-:W-:Y:S01]  /*1f620*/  CS2R R14, SRZ ;  /* 0x00000000000e7805 */ /* 0x000fe2000001ff00 */
[----:B------:R1:W0:Y:S01]  /*1f630*/  MUFU.SQRT R0, R4 ;  /* 0x0000000400007308 */ /* 0x0002220000002000 */
        /* <DEDUP_REMOVED lines=10> */
[----:B------:R-:W-:Y:S02]  /*1f6e0*/  IMAD.MOV.U32 R43, RZ, RZ, RZ ;  /* 0x000000ffff2b7224 */ /* 0x000fe400078e00ff */
[----:B0-----:R-:W-:-:S04]  /*1f6f0*/  FMUL.FTZ R0, R0, R5 ;  /* 0x0000000500007220 */ /* 0x001fc80000410000 */
[C---:B------:R-:W-:Y:S01]  /*1f700*/  FADD.FTZ R8, |R0|.reuse, 4 ;  /* 0x4080000000087421 */ /* 0x040fe20000010200 */
[C---:B------:R-:W-:Y:S01]  /*1f710*/  FADD.FTZ R6, |R0|.reuse, -4 ;  /* 0xc080000000067421 */ /* 0x040fe20000010200 */
[C---:B------:R-:W-:Y:S01]  /*1f720*/  FMUL.FTZ R7, R0.reuse, R0 ;  /* 0x0000000000077220 */ /* 0x040fe20000410000 */
[----:B------:R-:W-:Y:S01]  /*1f730*/  FSETP.GEU.FTZ.AND P1, PT, R0, RZ, PT ;  /* 0x000000ff0000720b */ /* 0x000fe20003f3e000 */
[----:B------:R-:W0:Y:S02]  /*1f740*/  MUFU.RCP R9, R8 ;  /* 0x0000000800097308 */ /* 0x000e240000001000 */
[----:B------:R-:W-:-:S06]  /*1f750*/  FMUL.FTZ R10, R7, -1.4426950216293334961 ;  /* 0xbfb8aa3b070a7820 */ /* 0x000fcc0000410000 */
[----:B------:R-:W1:Y:S01]  /*1f760*/  FRND.TRUNC R10, R10 ;  /* 0x0000000a000a7307 */ /* 0x000e62000020d000 */
[----:B0-----:R-:W-:-:S04]  /*1f770*/  FMUL.FTZ R6, R6, R9 ;  /* 0x0000000906067220 */ /* 0x001fc80000410000 */
[----:B------:R-:W-:Y:S01]  /*1f780*/  FADD.FTZ R11, R6, 1 ;  /* 0x3f800000060b7421 */ /* 0x000fe20000010000 */
[----:B-1----:R-:W-:-:S03]  /*1f790*/  FSETP.GT.FTZ.AND P0, PT, |R10|, 126, PT ;  /* 0x42fc00000a00780b */ /* 0x002fc60003f14200 */
[----:B------:R-:W-:-:S04]  /*1f7a0*/  FFMA.FTZ R11, R11, -4, |R0| ;  /* 0xc08000000b0b7823 */ /* 0x000fc80000010400 */
[----:B------:R-:W-:-:S04]  /*1f7b0*/  FFMA.FTZ R11, |R0|, -R6, R11 ;  /* 0x80000006000b7223 */ /* 0x000fc8000001020b */
[----:B------:R-:W-:Y:S01]  /*1f7c0*/  FFMA.FTZ R11, R9, R11, R6 ;  /* 0x0000000b090b7223 */ /* 0x000fe20000010006 */
[----:B------:R-:W-:Y:S01]  /*1f7d0*/  MOV R9, 0x42fc0000 ;  /* 0x42fc000000097802 */ /* 0x000fe20000000f00 */
[----:B------:R-:W-:Y:S02]  /*1f7e0*/  FFMA.FTZ R6, |R0|, R13, 1 ;  /* 0x3f80000000067423 */ /* 0x000fe4000001020d */
[----:B------:R-:W-:Y:S01]  /*1f7f0*/  FFMA.FTZ R4, R11, R4, 0.0070457882247865200043 ;  /* 0x3be6e05b0b047423 */ /* 0x000fe20000010004 */
[----:B------:R-:W-:-:S03]  /*1f800*/  LOP3.LUT R9, R9, 0x80000000, R10, 0xb8, !PT ;  /* 0x8000000009097812 */ /* 0x000fc600078eb80a */
[----:B------:R-:W-:Y:S01]  /*1f810*/  FFMA.FTZ R4, R11, R4, -0.015866896137595176697 ;  /* 0xbc81fb4b0b047423 */ /* 0x000fe20000010004 */
[----:B------:R-:W-:Y:S01]  /*1f820*/  FSEL R10, R9, R10, P0 ;  /* 0x0000000a090a7208 */ /* 0x000fe20000000000 */
[----:B------:R-:W-:Y:S01]  /*1f830*/  MUFU.RCP R6, R6 ;  /* 0x0000000600067308 */ /* 0x000fe20000001000 */
[----:B------:R-:W-:Y:S01]  /*1f840*/  FSETP.GT.FTZ.AND P0, PT, |R0|, 10.05500030517578125, PT ;  /* 0x4120e1480000780b */ /* 0x000fe20003f14200 */
[C---:B------:R-:W-:Y:S02]  /*1f850*/  FFMA.FTZ R4, R11.reuse, R4, 0.036429625004529953003 ;  /* 0x3d15373b0b047423 */ /* 0x040fe40000010004 */
[C---:B------:R-:W-:Y:S02]  /*1f860*/  FFMA.FTZ R9, R10.reuse, -0.69314718246459960938, -R7 ;  /* 0xbf3172180a097823 */ /* 0x040fe40000010807 */
[C---:B------:R-:W-:Y:S02]  /*1f870*/  FFMA.FTZ R4, R11.reuse, R4, -0.066643431782722473145 ;  /* 0xbd887c5a0b047423 */ /* 0x040fe40000010004 */
[C---:B------:R-:W-:Y:S01]  /*1f880*/  FFMA.FTZ R9, R10.reuse, 1.9046542121259335545e-09, R9 ;  /* 0x3102e3080a097823 */ /* 0x040fe20000010009 */
[----:B------:R-:W-:Y:S01]  /*1f890*/  FADD.FTZ R10, R10, 12583039 ;  /* 0x4b40007f0a0a7421 */ /* 0x000fe20000010000 */
[----:B------:R-:W-:-:S02]  /*1f8a0*/  FFMA.FTZ R4, R11, R4, 0.093814529478549957275 ;  /* 0x3dc021d50b047423 */ /* 0x000fc40000010004 */
[----:B------:R-:W-:Y:S02]  /*1f8b0*/  FMUL.FTZ R12, R9, 1.4426950216293334961 ;  /* 0x3fb8aa3b090c7820 */ /* 0x000fe40000410000 */
[C---:B------:R-:W-:Y:S01]  /*1f8c0*/  FFMA.FTZ R4, R11.reuse, R4, -0.10099056363105773926 ;  /* 0xbdced4240b047423 */ /* 0x040fe20000010004 */
[----:B------:R-:W-:Y:S01]  /*1f8d0*/  SHF.L.U32 R10, R10, 0x17, RZ ;  /* 0x000000170a0a7819 */ /* 0x000fe200000006ff */
[----:B------:R-:W0:Y:S02]  /*1f8e0*/  MUFU.EX2 R13, R12 ;  /* 0x0000000c000d7308 */ /* 0x000e240000000800 */
[----:B------:R-:W-:-:S04]  /*1f8f0*/  FFMA.FTZ R4, R11, R4, 0.06809400022029876709 ;  /* 0x3d8b74de0b047423 */ /* 0x000fc80000010004 */
[----:B------:R-:W-:-:S04]  /*1f900*/  FFMA.FTZ R4, R11, R4, 0.015377387404441833496 ;  /* 0x3c7bf1700b047423 */ /* 0x000fc80000010004 */
[----:B------:R-:W-:-:S04]  /*1f910*/  FFMA.FTZ R4, R11, R4, -0.1396210789680480957 ;  /* 0xbe0ef8d40b047423 */ /* 0x000fc80000010004 */
[----:B------:R-:W-:Y:S01]  /*1f920*/  FFMA.FTZ R11, R11, R4, 1.232995152473449707 ;  /* 0x3f9dd2c90b0b7423 */ /* 0x000fe20000010004 */
[----:B------:R-:W-:Y:S01]  /*1f930*/  FADD.FTZ R4, |R0|, -RZ ;  /* 0x800000ff00047221 */ /* 0x000fe20000010200 */
[----:B0-----:R-:W-:Y:S02]  /*1f940*/  FMUL.FTZ R10, R10, R13 ;  /* 0x0000000d0a0a7220 */ /* 0x001fe40000410000 */
[----:B------:R-:W-:Y:S01]  /*1f950*/  FMUL.FTZ R9, R11, R6 ;  /* 0x000000060b097220 */ /* 0x000fe20000410000 */
[----:B------:R-:W-:Y:S01]  /*1f960*/  FFMA.FTZ R7, |R0|, -R4, R7 ;  /* 0x8000000400077223 */ /* 0x000fe20000010207 */
[----:B------:R-:W-:Y:S02]  /*1f970*/  CS2R R12, SRZ ;  /* 0x00000000000c7805 */ /* 0x000fe4000001ff00 */
[----:B------:R-:W-:Y:S01]  /*1f980*/  FMUL.FTZ R8, R9, -2 ;  /* 0xc000000009087820 */ /* 0x000fe20000410000 */
[----:B------:R-:W-:-:S03]  /*1f990*/  FFMA.FTZ R7, R10, R7, R10 ;  /* 0x000000070a077223 */ /* 0x000fc6000001000a */
[----:B------:R-:W-:Y:S01]  /*1f9a0*/  FFMA.FTZ R8, |R0|, R8, R11 ;  /* 0x0000000800087223 */ /* 0x000fe2000001020b */
[----:B------:R-:W-:-:S03]  /*1f9b0*/  CS2R R10, SRZ ;  /* 0x00000000000a7805 */ /* 0x000fc6000001ff00 */
[----:B------:R-:W-:-:S04]  /*1f9c0*/  FADD.FTZ R8, -R9, R8 ;  /* 0x0000000809087221 */ /* 0x000fc80000010100 */
[----:B------:R-:W-:Y:S01]  /*1f9d0*/  FFMA.FTZ R8, R6, R8, R9 ;  /* 0x0000000806087223 */ /* 0x000fe20000010009 */
[----:B------:R-:W-:Y:S01]  /*1f9e0*/  HFMA2.MMA R6, -RZ, RZ, 1.875, 0 ;  /* 0x3f800000ff067435 */ /* 0x000fe200000001ff */
[----:B------:R-:W-:Y:S02]  /*1f9f0*/  MOV R9, 0x7f800000 ;  /* 0x7f80000000097802 */ /* 0x000fe40000000f00 */
[----:B------:R-:W-:Y:S01]  /*1fa00*/  FMUL.FTZ R0, R8, R7 ;  /* 0x0000000708007220 */ /* 0x000fe20000410000 */
[----:B------:R-:W-:Y:S01]  /*1fa10*/  IMAD.MOV.U32 R7, RZ, RZ, RZ ;  /* 0x000000ffff077224 */ /* 0x000fe200078e00ff */
[----:B------:R-:W-:-:S03]  /*1fa20*/  MOV R8, RZ ;  /* 0x000000ff00087202 */ /* 0x000fc60000000f00 */
[----:B------:R-:W-:-:S05]  /*1fa30*/  FSEL R0, R0, RZ, !P0 ;  /* 0x000000ff00007208 */ /* 0x000fca0004000000 */
[----:B------:R-:W-:-:S07]  /*1fa40*/  @!P1 FADD.FTZ R0, -R0, 2 ;  /* 0x4000000000009421 */ /* 0x000fce0000010100 */
.L_x_1763:
        /* <DEDUP_REMOVED lines=266> */
.L_x_1761:
[----:B------:R-:W-:Y:S05]  /*20af0*/  BSYNC B6 ;  /* 0x0000000000067941 */ /* 0x000fea0003800000 */
.L_x_1760:
        /* <DEDUP_REMOVED lines=9> */
[----:B------:R-:W-:Y:S01]  /*20b90*/  FMUL.FTZ R6, R3, R6 ;  /* 0x0000000603067220 */ /* 0x000fe20000410000 */
[----:B------:R-:W-:Y:S02]  /*20ba0*/  MOV R9, R4 ;  /* 0x0000000400097202 */ /* 0x000fe40000000f00 */
[----:B------:R-:W-:-:S13]  /*20bb0*/  ISETP.GE.U32.AND P0, PT, R8, 0x19, PT ;  /* 0x000000190800780c */ /* 0x000fda0003f06070 */
[----:B------:R-:W-:Y:S05]  /*20bc0*/  @!P0 BRA `(.L_x_1763) ;  /* 0xffffffec00a08947 */ /* 0x000fea000383ffff */
.L_x_1762:
[----:B------:R-:W-:Y:S05]  /*20bd0*/  BSYNC B2 ;  /* 0x0000000000027941 */ /* 0x000fea0003800000 */
.L_x_1759:
[----:B------:R-:W-:Y:S01]  /*20be0*/  FMUL.FTZ R6, R2, 1 ;  /* 0x3f80000002067820 */ /* 0x000fe20000410000 */
[----:B------:R-:W-:Y:S01]  /*20bf0*/  FMUL.FTZ R12, R5, 1 ;  /* 0x3f800000050c7820 */ /* 0x000fe20000410000 */
[----:B------:R-:W-:Y:S01]  /*20c00*/  IMAD.MOV.U32 R8, RZ, RZ, 0x652b82fe ;  /* 0x652b82feff087424 */ /* 0x000fe200078e00ff */
[----:B------:R-:W-:Y:S01]  /*20c10*/  MOV R9, 0x3ff71547 ;  /* 0x3ff7154700097802 */ /* 0x000fe20000000f00 */
[----:B------:R-:W-:Y:S01]  /*20c20*/  UMOV UR8, 0xfefa39ef ;  /* 0xfefa39ef00087882 */ /* 0x000fe20000000000 */
[----:B------:R-:W-:Y:S01]  /*20c30*/  F2F.F64.F32 R4, R12 ;  /* 0x0000000c00047310 */ /* 0x000fe20000201800 */
[----:B------:R-:W-:Y:S01]  /*20c40*/  UMOV UR9, 0x3fe62e42 ;  /* 0x3fe62e4200097882 */ /* 0x000fe20000000000 */
[----:B------:R-:W-:Y:S06]  /*20c50*/  BSSY B2, `(.L_x_1764) ;  /* 0x000003a000027945 */ /* 0x000fec0003800000 */
[----:B------:R-:W0:Y:S02]  /*20c60*/  F2F.F64.F32 R6, R6 ;  /* 0x0000000600067310 */ /* 0x000e240000201800 */
[----:B0-----:R-:W-:-:S08]  /*20c70*/  DMUL R2, R6, -0.5 ;  /* 0xbfe0000006027828 */ /* 0x001fd00000000000 */
[----:B------:R-:W-:-:S08]  /*20c80*/  DMUL R2, R2, R4 ;  /* 0x0000000402027228 */ /* 0x000fd00000000000 */
[----:B------:R-:W-:-:S08]  /*20c90*/  DMUL R4, R4, R2 ;  /* 0x0000000204047228 */ /* 0x000fd00000000000 */
        /* <DEDUP_REMOVED lines=45> */
[----:B------:R-:W-:-:S04]  /*20f70*/  @!P0 LEA.HI R2, R8, R8, RZ, 0x1 ;  /* 0x0000000808028211 */ /* 0x000fc800078f08ff */
[----:B------:R-:W-:Y:S02]  /*20f80*/  @!P0 SHF.R.S32.HI R5, RZ, 0x1, R2 ;  /* 0x00000001ff058819 */ /* 0x000fe40000011402 */
[----:B------:R-:W-:Y:S02]  /*20f90*/  FSEL R2, R12, RZ, P1 ;  /* 0x000000ff0c027208 */ /* 0x000fe40000800000 */
[----:B------:R-:W-:Y:S01]  /*20fa0*/  @!P0 LEA R11, R5, R11, 0x14 ;  /* 0x0000000b050b8211 */ /* 0x000fe200078ea0ff */
[----:B------:R-:W-:-:S05]  /*20fb0*/  @!P0 IMAD.IADD R4, R8, 0x1, -R5 ;  /* 0x0000000108048824 */ /* 0x000fca00078e0a05 */
[----:B------:R-:W-:Y:S02]  /*20fc0*/  @!P0 LEA R5, R4, 0x3ff00000, 0x14 ;  /* 0x3ff0000004058811 */ /* 0x000fe400078ea0ff */
[----:B------:R-:W-:-:S06]  /*20fd0*/  @!P0 MOV R4, RZ ;  /* 0x000000ff00048202 */ /* 0x000fcc0000000f00 */
[----:B------:R-:W-:-:S11]  /*20fe0*/  @!P0 DMUL R2, R10, R4 ;  /* 0x000000040a028228 */ /* 0x000fd60000000000 */
.L_x_1765:
[----:B------:R-:W-:Y:S05]  /*20ff0*/  BSYNC B2 ;  /* 0x0000000000027941 */ /* 0x000fea0003800000 */
.L_x_1764:
        /* <DEDUP_REMOVED lines=8> */
[----:B------:R-:W-:-:S05]  /*21080*/  VIADD R8, R5, 0xfcb00000 ;  /* 0xfcb0000005087836 */ /* 0x000fca0000000000 */
[----:B------:R-:W-:Y:S01]  /*21090*/  ISETP.GE.U32.AND P0, PT, R8, 0x7ca00000, PT ;  /* 0x7ca000000800780c */ /* 0x000fe20003f06070 */
[----:B0-----:R-:W-:-:S08]  /*210a0*/  DMUL R6, R8, R8 ;  /* 0x0000000808067228 */ /* 0x001fd00000000000 */
[----:B------:R-:W-:-:S08]  /*210b0*/  DFMA R6, R4, -R6, 1 ;  /* 0x3ff000000406742b */ /* 0x000fd00000000806 */
[----:B------:R-:W-:Y:S02]  /*210c0*/  DFMA R16, R6, R16, 0.5 ;  /* 0x3fe000000610742b */ /* 0x000fe40000000010 */
[----:B------:R-:W-:-:S08]  /*210d0*/  DMUL R6, R8, R6 ;  /* 0x0000000608067228 */ /* 0x000fd00000000000 */
[----:B------:R-:W-:Y:S02]  /*210e0*/  DFMA R16, R16, R6, R8 ;  /* 0x000000061010722b */ /* 0x000fe40000000008 */
[----:B------:R-:W0:Y:S06]  /*210f0*/  F2F.F64.F32 R6, R41 ;  /* 0x0000002900067310 */ /* 0x000e2c0000201800 */
[----:B------:R-:W-:Y:S02]  /*21100*/  DMUL R12, R4, R16 ;  /* 0x00000010040c7228 */ /* 0x000fe40000000000 */
[----:B------:R-:W-:Y:S01]  /*21110*/  VIADD R11, R17, 0xfff00000 ;  /* 0xfff00000110b7836 */ /* 0x000fe20000000000 */
[----:B------:R-:W-:-:S05]  /*21120*/  MOV R10, R16 ;  /* 0x00000010000a7202 */ /* 0x000fca0000000f00 */
        /* <DEDUP_REMOVED lines=9> */
[----:B------:R-:W-:-:S07]  /*211c0*/  MOV R14, 0x211e0 ;  /* 0x000211e0000e7802 */ /* 0x000fce0000000f00 */
[----:B------:R-:W-:Y:S05]  /*211d0*/  CALL.REL.NOINC `($__internal_7_$__cuda_sm20_dsqrt_rn_f64_mediumpath_v1) ;  /* 0x0000006400947944 */ /* 0x000fea0003c00000 */
.L_x_1767:
[----:B------:R-:W-:Y:S05]  /*211e0*/  BSYNC B6 ;  /* 0x0000000000067941 */ /* 0x000fea0003800000 */
.L_x_1766:
        /* <DEDUP_REMOVED lines=17> */
[----:B------:R-:W-:Y:S02]  /*21300*/  MOV R5, R6 ;  /* 0x0000000600057202 */ /* 0x000fe40000000f00 */
[----:B------:R-:W-:-:S07]  /*21310*/  MOV R3, 0x21330 ;  /* 0x0002133000037802 */ /* 0x000fce0000000f00 */
[----:B------:R-:W-:Y:S05]  /*21320*/  CALL.REL.NOINC `($__internal_6_$__cuda_sm20_div_rn_f64_full) ;  /* 0x0000005c00ac7944 */ /* 0x000fea0003c00000 */
[----:B------:R-:W-:Y:S01]  /*21330*/  MOV R4, R5 ;  /* 0x0000000500047202 */ /* 0x000fe20000000f00 */
[----:B------:R-:W-:-:S07]  /*21340*/  IMAD.MOV.U32 R5, RZ, RZ, R7 ;  /* 0x000000ffff057224 */ /* 0x000fce00078e0007 */
.L_x_1769:
[----:B------:R-:W-:Y:S05]  /*21350*/  BSYNC B6 ;  /* 0x0000000000067941 */ /* 0x000fea0003800000 */
.L_x_1768:
        /* <DEDUP_REMOVED lines=9> */
.L_x_1611:
        /* <DEDUP_REMOVED lines=14> */
[----:B------:R2:W-:Y:S01]  /*214d0*/  STL.64 [R1+0xa08], R12 ;  /* 0x000a080c01007387 */ /* 0x0005e20000100a00 */
[----:B------:R-:W-:Y:S01]  /*214e0*/  MOV R8, 0xbeaaaaab ;  /* 0xbeaaaaab00087802 */ /* 0x000fe20000000f00 */
[----:B------:R-:W-:Y:S01]  /*214f0*/  IMAD.MOV.U32 R22, RZ, RZ, 0x307b7337 ;  /* 0x307b7337ff167424 */ /* 0x000fe200078e00ff */
[----:B------:R-:W-:Y:S01]  /*21500*/  MOV R20, 0x32304beb ;  /* 0x32304beb00147802 */ /* 0x000fe20000000f00 */
        /* <DEDUP_REMOVED lines=65> */
[----:B--2---:R-:W-:Y:S01]  /*21920*/  HFMA2.MMA R13, -RZ, RZ, -0.100830078125, -0.97216796875 ;  /* 0xae74bbc7ff0d7435 */ /* 0x004fe200000001ff */
[----:B------:R-:W-:-:S02]  /*21930*/  MOV R12, 0x2f0d882b ;  /* 0x2f0d882b000c7802 */ /* 0x000fc40000000f00 */
[----:B------:R1:W-:Y:S01]  /*21940*/  STL.64 [R1+0xb28], R18 ;  /* 0x000b281201007387 */ /* 0x0003e20000100a00 */
[----:B---3--:R-:W-:Y:S01]  /*21950*/  HFMA2.MMA R11, -RZ, RZ, -0.5771484375, -0.00124835968017578125 ;  /* 0xb89e951dff0b7435 */ /* 0x008fe200000001ff */
[----:B------:R-:W-:Y:S02]  /*21960*/  MOV R10, 0x398c5cdb ;  /* 0x398c5cdb000a7802 */ /* 0x000fe40000000f00 */
[----:B------:R2:W-:Y:S01]  /*21970*/  STL.64 [R1+0xad8], R16 ;  /* 0x000ad81001007387 */ /* 0x0005e20000100a00 */
[----:B0-----:R-:W-:-:S03]  /*21980*/  IMAD.MOV.U32 R8, RZ, RZ, -0x53b19868 ;  /* 0xac4e6798ff087424 */ /* 0x001fc600078e00ff */
        /* <DEDUP_REMOVED lines=32> */
[----:B--2---:R-:W-:Y:S01]  /*21b90*/  HFMA2.MMA R13, -RZ, RZ, 0.050262451171875, 48960 ;  /* 0x2a6f79faff0d7435 */ /* 0x004fe200000001ff */
[----:B------:R-:W-:Y:S02]  /*21ba0*/  MOV R12, 0x248f2a67 ;  /* 0x248f2a67000c7802 */ /* 0x000fe40000000f00 */
[----:B------:R2:W-:Y:S01]  /*21bb0*/  STL.64 [R1+0xba0], R18 ;  /* 0x000ba01201007387 */ /* 0x0005e20000100a00 */
[----:B0-----:R-:W-:Y:S01]  /*21bc0*/  IMAD.MOV.U32 R8, RZ, RZ, 0x281f97f3 ;  /* 0x281f97f3ff087424 */ /* 0x001fe200078e00ff */
[----:B------:R-:W-:-:S02]  /*21bd0*/  MOV R9, 0x3a2a3eca ;  /* 0x3a2a3eca00097802 */ /* 0x000fc40000000f00 */
[----:B------:R0:W-:Y:S01]  /*21be0*/  STL.64 [R1+0xb50], R16 ;  /* 0x000b501001007387 */ /* 0x0001e20000100a00 */
[----:B-1----:R-:W-:Y:S01]  /*21bf0*/  HFMA2.MMA R10, -RZ, RZ, -0.042083740234375, 0.58984375 ;  /* 0xa96338b8ff0a7435 */ /* 0x002fe200000001ff */
[----:B------:R-:W-:Y:S02]  /*21c00*/  IMAD.MOV.U32 R11, RZ, RZ, -0x464f6baa ;  /* 0xb9b09456ff0b7424 */ /* 0x000fe400078e00ff */
[----:B------:R1:W-:Y:S01]  /*21c10*/  STL.64 [R1+0xb48], R14 ;  /* 0x000b480e01007387 */ /* 0x0003e20000100a00 */
[----:B--2---:R-:W-:Y:S01]  /*21c20*/  HFMA2.MMA R19, -RZ, RZ, -0.06390380859375, 1.345703125 ;  /* 0xac173d62ff137435 */ /* 0x004fe200000001ff */
[----:B------:R-:W-:Y:S02]  /*21c30*/  MOV R18, 0x2ca4a32a ;  /* 0x2ca4a32a00127802 */ /* 0x000fe40000000f00 */
[----:B------:R2:W-:Y:S01]  /*21c40*/  STL.64 [R1+0xb20], R8 ;  /* 0x000b200801007387 */ /* 0x0005e20000100a00 */
[----:B0-----:R-:W-:-:S03]  /*21c50*/  HFMA2.MMA R16, -RZ, RZ, -0.79736328125, -8896 ;  /* 0xba61f058ff107435 */ /* 0x001fc600000001ff */
[----:B------:R0:W-:Y:S01]  /*21c60*/  STL.64 [R1+0xb78], R12 ;  /* 0x000b780c01007387 */ /* 0x0001e20000100a00 */
[----:B------:R-:W-:Y:S02]  /*21c70*/  IMAD.MOV.U32 R17, RZ, RZ, 0x3a4d87fb ;  /* 0x3a4d87fbff117424 */ /* 0x000fe400078e00ff */
[----:B-1----:R-:W-:Y:S01]  /*21c80*/  IMAD.MOV.U32 R14, RZ, RZ, -0x562d9389 ;  /* 0xa9d26c77ff0e7424 */ /* 0x002fe200078e00ff */
[----:B------:R-:W-:Y:S01]  /*21c90*/  MOV R15, 0x28b83af4 ;  /* 0x28b83af4000f7802 */ /* 0x000fe20000000f00 */
        /* <DEDUP_REMOVED lines=13> */
[----:B0-----:R-:W-:Y:S02]  /*21d70*/  HFMA2.MMA R18, -RZ, RZ, -0.26708984375, 0.00088405609130859375 ;  /* 0xb446133eff127435 */ /* 0x001fe400000001ff */
[----:B------:R0:W-:Y:S01]  /*21d80*/  STL.64 [R1+0xbb0], R12 ;  /* 0x000bb00c01007387 */ /* 0x0001e20000100a00 */
[----:B------:R-:W-:Y:S02]  /*21d90*/  IMAD.MOV.U32 R19, RZ, RZ, 0x334f3181 ;  /* 0x334f3181ff137424 */ /* 0x000fe400078e00ff */
[----:B-1----:R-:W-:Y:S01]  /*21da0*/  IMAD.MOV.U32 R16, RZ, RZ, -0x5027586f ;  /* 0xafd8a791ff107424 */ /* 0x002fe200078e00ff */
[----:B------:R-:W-:Y:S01]  /*21db0*/  MOV R17, 0x2f4c88ee ;  /* 0x2f4c88ee00117802 */ /* 0x000fe20000000f00 */
[----:B------:R1:W-:Y:S01]  /*21dc0*/  STL.64 [R1+0xa30], R22 ;  /* 0x000a301601007387 */ /* 0x0003e20000100a00 */
[----:B--2---:R-:W-:Y:S01]  /*21dd0*/  HFMA2.MMA R21, -RZ, RZ, -0.474365234375, -50.71875 ;  /* 0xb797d257ff157435 */ /* 0x004fe200000001ff */
[----:B------:R-:W-:-:S02]  /*21de0*/  MOV R20, 0xb4d7c1a2 ;  /* 0xb4d7c1a200147802 */ /* 0x000fc40000000f00 */
[----:B------:R2:W-:Y:S01]  /*21df0*/  STL.64 [R1+0xb58], R8 ;  /* 0x000b580801007387 */ /* 0x0005e20000100a00 */
[----:B0-----:R-:W-:Y:S01]  /*21e00*/  HFMA2.MMA R13, -RZ, RZ, 0.69580078125, 465 ;  /* 0x39915f44ff0d7435 */ /* 0x001fe200000001ff */
        /* <DEDUP_REMOVED lines=8> */
[----:B0-----:R-:W-:Y:S01]  /*21e90*/  HFMA2.MMA R10, -RZ, RZ, -0.58349609375, 4.41074371337890625e-06 ;  /* 0xb8ab004aff0a7435 */ /* 0x001fe200000001ff */
[----:B------:R-:W-:Y:S02]  /*21ea0*/  IMAD.MOV.U32 R11, RZ, RZ, 0x386b5efc ;  /* 0x386b5efcff0b7424 */ /* 0x000fe400078e00ff */
[----:B------:R0:W-:Y:S01]  /*21eb0*/  STL.64 [R1+0xc18], R18 ;  /* 0x000c181201007387 */ /* 0x0001e20000100a00 */
[----:B-1----:R-:W-:-:S03]  /*21ec0*/  HFMA2.MMA R16, -RZ, RZ, 0.255859375, 442 ;  /* 0x34185ee8ff107435 */ /* 0x002fc600000001ff */
[----:B------:R1:W-:Y:S01]  /*21ed0*/  STL.64 [R1+0xa70], R20 ;  /* 0x000a701401007387 */ /* 0x0003e20000100a00 */
[----:B------:R-:W-:Y:S02]  /*21ee0*/  IMAD.MOV.U32 R17, RZ, RZ, -0x489bee02 ;  /* 0xb76411feff117424 */ /* 0x000fe400078e00ff */
[----:B--2---:R-:W-:Y:S01]  /*21ef0*/  IMAD.MOV.U32 R14, RZ, RZ, -0x46aefdea ;  /* 0xb9510216ff0e7424 */ /* 0x004fe200078e00ff */
[----:B------:R-:W-:Y:S01]  /*21f00*/  MOV R15, 0x388e8f4e ;  /* 0x388e8f4e000f7802 */ /* 0x000fe20000000f00 */
[----:B------:R2:W-:Y:S01]  /*21f10*/  STL.64 [R1+0xa78], R22 ;  /* 0x000a781601007387 */ /* 0x0005e20000100a00 */
[----:B0-----:R-:W-:Y:S01]  /*21f20*/  HFMA2.MMA R19, -RZ, RZ, -0.76318359375, 0.9521484375 ;  /* 0xba1b3b9eff137435 */ /* 0x001fe200000001ff */
[----:B------:R-:W-:Y:S02]  /*21f30*/  MOV R18, 0x3a0b4779 ;  /* 0x3a0b477900127802 */ /* 0x000fe40000000f00 */
        /* <DEDUP_REMOVED lines=16> */
[----:B0-----:R-:W-:Y:S02]  /*22040*/  HFMA2.MMA R11, -RZ, RZ, -0.0248260498046875, 7912 ;  /* 0xa65b6fbaff0b7435 */ /* 0x001fe400000001ff */
[----:B------:R0:W-:Y:S01]  /*22050*/  STL.64 [R1+0xc50], R18 ;  /* 0x000c501201007387 */ /* 0x0001e20000100a00 */
[----:B------:R-:W-:Y:S01]  /*22060*/  MOV R10, 0x2f6d7999 ;  /* 0x2f6d7999000a7802 */ /* 0x000fe20000000f00 */
[----:B-1----:R-:W-:Y:S01]  /*22070*/  IMAD.MOV.U32 R16, RZ, RZ, -0x5bd72013 ;  /* 0xa428dfedff107424 */ /* 0x002fe200078e00ff */
[----:B------:R-:W-:Y:S01]  /*22080*/  MOV R17, 0xabaa6b58 ;  /* 0xabaa6b5800117802 */ /* 0x000fe20000000f00 */
[----:B------:R1:W-:Y:S01]  /*22090*/  STL.64 [R1+0xab0], R20 ;  /* 0x000ab01401007387 */ /* 0x0003e20000100a00 */
[----:B--2---:R-:W-:-:S03]  /*220a0*/  HFMA2.MMA R13, -RZ, RZ, -0.1663818359375, -0.0100250244140625 ;  /* 0xb153a122ff0d7435 */ /* 0x004fc600000001ff */
[----:B------:R2:W-:Y:S01]  /*220b0*/  STL.64 [R1+0xac8], R22 ;  /* 0x000ac81601007387 */ /* 0x0005e20000100a00 */
[----:B------:R-:W-:Y:S01]  /*220c0*/  MOV R12, 0xb799c17a ;  /* 0xb799c17a000c7802 */ /* 0x000fe20000000f00 */
[----:B0-----:R-:W-:Y:S02]  /*220d0*/  HFMA2.MMA R18, -RZ, RZ, 0.1531982421875, -0.00011903047561645507812 ;  /* 0x30e787cdff127435 */ /* 0x001fe400000001ff */
[----:B------:R0:W-:Y:S01]  /*220e0*/  STL.64 [R1+0xbd0], R8 ;  /* 0x000bd00801007387 */ /* 0x0001e20000100a00 */
[----:B------:R-:W-:Y:S02]  /*220f0*/  IMAD.MOV.U32 R19, RZ, RZ, -0x4f944755 ;  /* 0xb06bb8abff137424 */ /* 0x000fe400078e00ff */
[----:B-1----:R-:W-:Y:S01]  /*22100*/  IMAD.MOV.U32 R20, RZ, RZ, -0x4d8de466 ;  /* 0xb2721b9aff147424 */ /* 0x002fe200078e00ff */
[----:B------:R-:W-:Y:S01]  /*22110*/  MOV R21, 0x31d606a3 ;  /* 0x31d606a300157802 */ /* 0x000fe20000000f00 */
[----:B------:R1:W-:Y:S01]  /*22120*/  STL.64 [R1+0xc40], R16 ;  /* 0x000c401001007387 */ /* 0x0003e20000100a00 */
[----:B--2---:R-:W-:Y:S01]  /*22130*/  HFMA2.MMA R23, -RZ, RZ, 0.0149993896484375, -0.005496978759765625 ;  /* 0x23ae9da1ff177435 */ /* 0x004fe200000001ff */
[----:B------:R-:W-:-:S02]  /*22140*/  MOV R22, 0xa9df0b0c ;  /* 0xa9df0b0c00167802 */ /* 0x000fc40000000f00 */
[----:B------:R2:W-:Y:S01]  /*22150*/  STL.64 [R1+0xc38], R14 ;  /* 0x000c380e01007387 */ /* 0x0005e20000100a00 */
[----:B0-----:R-:W-:Y:S01]  /*22160*/  IMAD.MOV.U32 R8, RZ, RZ, -0x504d3181 ;  /* 0xafb2ce7fff087424 */ /* 0x001fe200078e00ff */
[----:B------:R-:W-:Y:S02]  /*22170*/  MOV R9, 0x34ba0a82 ;  /* 0x34ba0a8200097802 */ /* 0x000fe40000000f00 */
[----:B------:R0:W-:Y:S01]  /*22180*/  STL.64 [R1+0xc98], R10 ;  /* 0x000c980a01007387 */ /* 0x0001e20000100a00 */
[----:B-1----:R-:W-:-:S03]  /*22190*/  HFMA2.MMA R16, -RZ, RZ, 0.319091796875, 1096 ;  /* 0x351b6448ff107435 */ /* 0x002fc600000001ff */
[----:B------:R1:W-:Y:S01]  /*221a0*/  STL.64 [R1+0xaf0], R20 ;  /* 0x000af01401007387 */ /* 0x0003e20000100a00 */
[----:B------:R-:W-:Y:S02]  /*221b0*/  IMAD.MOV.U32 R17, RZ, RZ, 0x2a83a738 ;  /* 0x2a83a738ff117424 */ /* 0x000fe400078e00ff */
[----:B--2---:R-:W-:Y:S01]  /*221c0*/  IMAD.MOV.U32 R14, RZ, RZ, 0x36688aea ;  /* 0x36688aeaff0e7424 */ /* 0x004fe200078e00ff */
[----:B------:R-:W-:Y:S01]  /*221d0*/  MOV R15, 0xb6082c3c ;  /* 0xb6082c3c000f7802 */ /* 0x000fe20000000f00 */
[----:B------:R2:W-:Y:S01]  /*221e0*/  STL.64 [R1+0xc10], R8 ;  /* 0x000c100801007387 */ /* 0x0005e20000100a00 */
[----:B0-----:R-:W-:Y:S01]  /*221f0*/  HFMA2.MMA R10, -RZ, RZ, 0.1258544921875, -2.712890625 ;  /* 0x3007c16dff0a7435 */ /* 0x001fe200000001ff */
[----:B------:R-:W-:Y:S02]  /*22200*/  IMAD.MOV.U32 R11, RZ, RZ, -0x4a71ca99 ;  /* 0xb58e3567ff0b7424 */ /* 0x000fe400078e00ff */
[----:B------:R0:W-:Y:S01]  /*22210*/  STL.64 [R1+0xc68], R12 ;  /* 0x000c680c01007387 */ /* 0x0001e20000100a00 */
[----:B-1----:R-:W-:-:S03]  /*22220*/  HFMA2.MMA R20, -RZ, RZ, -0.42138671875, 3826 ;  /* 0xb6be6b79ff147435 */ /* 0x002fc600000001ff */
[----:B------:R1:W-:Y:S01]  /*22230*/  STL.64 [R1+0xc90], R18 ;  /* 0x000c901201007387 */ /* 0x0003e20000100a00 */
[----:B------:R-:W-:Y:S01]  /*22240*/  IMAD.MOV.U32 R21, RZ, RZ, 0x35bf0101 ;  /* 0x35bf0101ff157424 */ /* 0x000fe200078e00ff */
[----:B--2---:R-:W-:Y:S02]  /*22250*/  HFMA2.MMA R8, -RZ, RZ, 0.055633544921875, -1554 ;  /* 0x2b1fe612ff087435 */ /* 0x004fe400000001ff */
[----:B------:R2:W-:Y:S01]  /*22260*/  STL.64 [R1+0xb18], R22 ;  /* 0x000b181601007387 */ /* 0x0005e20000100a00 */
[----:B------:R-:W-:Y:S02]  /*22270*/  IMAD.MOV.U32 R9, RZ, RZ, -0x55ead275 ;  /* 0xaa152d8bff097424 */ /* 0x000fe400078e00ff */
[----:B0-----:R-:W-:Y:S01]  /*22280*/  IMAD.MOV.U32 R12, RZ, RZ, -0x5215ac74 ;  /* 0xadea538cff0c7424 */ /* 0x001fe200078e00ff */
[----:B------:R-:W-:Y:S01]  /*22290*/  MOV R13, 0x2d65daaf ;  /* 0x2d65daaf000d7802 */ /* 0x000fe20000000f00 */
[----:B------:R0:W-:Y:S01]  /*222a0*/  STL.64 [R1+0xc70], R14 ;  /* 0x000c700e01007387 */ /* 0x0001e20000100a00 */
[----:B-1----:R-:W-:Y:S01]  /*222b0*/  HFMA2.MMA R19, -RZ, RZ, 0.494140625, -1.189453125 ;  /* 0x37e8bcc2ff137435 */ /* 0x002fe200000001ff */
[----:B------:R-:W-:-:S02]  /*222c0*/  MOV R18, 0xb408ce38 ;  /* 0xb408ce3800127802 */ /* 0x000fc40000000f00 */
[----:B------:R1:W-:Y:S01]  /*222d0*/  STL.64 [R1+0xc78], R16 ;  /* 0x000c781001007387 */ /* 0x0003e20000100a00 */
[----:B--2---:R-:W-:Y:S01]  /*222e0*/  IMAD.MOV.U32 R22, RZ, RZ, -0x5785cfd4 ;  /* 0xa87a302cff167424 */ /* 0x004fe200078e00ff */
[----:B------:R-:W-:Y:S02]  /*222f0*/  MOV R23, 0xadc0969f ;  /* 0xadc0969f00177802 */ /* 0x000fe40000000f00 */
[----:B------:R2:W-:Y:S01]  /*22300*/  STL.64 [R1+0xca0], R12 ;  /* 0x000ca00c01007387 */ /* 0x0005e20000100a00 */
[----:B0-----:R-:W-:-:S03]  /*22310*/  HFMA2.MMA R15, -RZ, RZ, 0.712890625, -0.0002586841583251953125 ;  /* 0x39b48c3dff0f7435 */ /* 0x001fc600000001ff */
[----:B------:R0:W-:Y:S01]  /*22320*/  STL.64 [R1+0xcd8], R10 ;  /* 0x000cd80a01007387 */ /* 0x0001e20000100a00 */
[----:B------:R-:W-:Y:S01]  /*22330*/  MOV R14, 0x2acfbe8a ;  /* 0x2acfbe8a000e7802 */ /* 0x000fe20000000f00 */
[----:B-1----:R-:W-:Y:S01]  /*22340*/  IMAD.MOV.U32 R16, RZ, RZ, 0x3858ebaf ;  /* 0x3858ebafff107424 */ /* 0x002fe200078e00ff */
[----:B------:R-:W-:Y:S01]  /*22350*/  MOV R17, 0xb9af99c3 ;  /* 0xb9af99c300117802 */ /* 0x000fe20000000f00 */
[----:B------:R1:W-:Y:S01]  /*22360*/  STL.64 [R1+0xb40], R20 ;  /* 0x000b401401007387 */ /* 0x0003e20000100a00 */
[----:B--2---:R-:W-:-:S03]  /*22370*/  HFMA2.MMA R13, -RZ, RZ, -0.2646484375, -0.001155853271484375 ;  /* 0xb43c94bcff0d7435 */ /* 0x004fc600000001ff */
[----:B------:R2:W-:Y:S01]  /*22380*/  STL.64 [R1+0xb68], R22 ;  /* 0x000b681601007387 */ /* 0x0005e20000100a00 */
[----:B------:R-:W-:Y:S01]  /*22390*/  MOV R12, 0x35258957 ;  /* 0x35258957000c7802 */ /* 0x000fe20000000f00 */
[----:B0-----:R-:W-:Y:S02]  /*223a0*/  HFMA2.MMA R11, -RZ, RZ, 0.059326171875, -3744 ;  /* 0x2b98eb50ff0b7435 */ /* 0x001fe400000001ff */
[----:B------:R0:W-:Y:S01]  /*223b0*/  STL.64 [R1+0xc48], R8 ;  /* 0x000c480801007387 */ /* 0x0001e20000100a00 */
[----:B------:R-:W-:-:S03]  /*223c0*/  MOV R10, 0xac9aec38 ;  /* 0xac9aec38000a7802 */ /* 0x000fc60000000f00 */
[----:B------:R3:W-:Y:S01]  /*223d0*/  STL.64 [R1+0xcc8], R18 ;  /* 0x000cc81201007387 */ /* 0x0007e20000100a00 */
[----:B-1----:R-:W-:Y:S01]  /*223e0*/  HFMA2.MMA R21, -RZ, RZ, -0.3603515625, 43744 ;  /* 0xb5c47957ff157435 */ /* 0x002fe200000001ff */
[----:B------:R-:W-:Y:S01]  /*223f0*/  MOV R20, 0xb99cccd4 ;  /* 0xb99cccd400147802 */ /* 0x000fe20000000f00 */
[----:B--2---:R-:W-:Y:S01]  /*22400*/  HFMA2.MMA R22, -RZ, RZ, 0.2176513671875, -18976 ;  /* 0x32f7f4a2ff167435 */ /* 0x004fe200000001ff */
[----:B------:R-:W-:Y:S01]  /*22410*/  IMAD.MOV.U32 R23, RZ, RZ, -0x4d8c38de ;  /* 0xb273c722ff177424 */ /* 0x000fe200078e00ff */
[----:B------:R1:W-:Y:S01]  /*22420*/  STL.64 [R1+0xcb8], R16 ;  /* 0x000cb81001007387 */ /* 0x0003e20000100a00 */
[----:B0-----:R-:W-:Y:S01]  /*22430*/  IMAD.MOV.U32 R8, RZ, RZ, -0x4da878ae ;  /* 0xb2578752ff087424 */ /* 0x001fe200078e00ff */
[----:B------:R-:W-:Y:S02]  /*22440*/  MOV R9, 0x29c2c5d5 ;  /* 0x29c2c5d500097802 */ /* 0x000fe40000000f00 */
[----:B------:R0:W-:Y:S01]  /*22450*/  STL.64 [R1+0xcb0], R14 ;  /* 0x000cb00e01007387 */ /* 0x0001e20000100a00 */
[----:B---3--:R-:W-:Y:S01]  /*22460*/  HFMA2.MMA R18, -RZ, RZ, 0.0154876708984375, -809.5 ;  /* 0x23eee253ff127435 */ /* 0x008fe200000001ff */
[----:B------:R-:W-:-:S02]  /*22470*/  IMAD.MOV.U32 R19, RZ, RZ, 0x2d1bcefb ;  /* 0x2d1bcefbff137424 */ /* 0x000fc400078e00ff */
[----:B------:R2:W-:Y:S01]  /*22480*/  STL.64 [R1+0xc88], R8 ;  /* 0x000c880801007387 */ /* 0x0005e20000100a00 */
[----:B-1----:R-:W-:-:S03]  /*22490*/  HFMA2.MMA R16, -RZ, RZ, -0.202392578125, 17504 ;  /* 0xb27a7446ff107435 */ /* 0x002fc600000001ff */
[----:B------:R1:W-:Y:S01]  /*224a0*/  STL.64 [R1+0xce0], R12 ;  /* 0x000ce00c01007387 */ /* 0x0003e20000100a00 */
[----:B------:R-:W-:Y:S02]  /*224b0*/  IMAD.MOV.U32 R17, RZ, RZ, 0x31859418 ;  /* 0x31859418ff117424 */ /* 0x000fe400078e00ff */
[----:B0-----:R-:W-:Y:S01]  /*224c0*/  IMAD.MOV.U32 R14, RZ, RZ, -0x54496689 ;  /* 0xabb69977ff0e7424 */ /* 0x001fe200078e00ff */
[----:B------:R-:W-:Y:S01]  /*224d0*/  MOV R15, 0x32e788fe ;  /* 0x32e788fe000f7802 */ /* 0x000fe20000000f00 */
[----:B------:R0:W-:Y:S01]  /*224e0*/  STL.64 [R1+0xd10], R10 ;  /* 0x000d100a01007387 */ /* 0x0001e20000100a00 */
[----:B--2---:R-:W-:Y:S01]  /*224f0*/  HFMA2.MMA R8, -RZ, RZ, 0.69677734375, 30128 ;  /* 0x3993775bff087435 */ /* 0x004fe200000001ff */
[----:B------:R-:W-:Y:S02]  /*22500*/  IMAD.MOV.U32 R9, RZ, RZ, -0x4719cdec ;  /* 0xb8e63214ff097424 */ /* 0x000fe400078e00ff */
[----:B------:R2:W-:Y:S01]  /*22510*/  STL.64 [R1+0xb90], R20 ;  /* 0x000b901401007387 */ /* 0x0005e20000100a00 */
[----:B-1----:R-:W-:Y:S01]  /*22520*/  IMAD.MOV.U32 R12, RZ, RZ, -0x45d4eb26 ;  /* 0xba2b14daff0c7424 */ /* 0x002fe200078e00ff */
[----:B------:R-:W-:-:S02]  /*22530*/  MOV R13, 0x3a5c11ce ;  /* 0x3a5c11ce000d7802 */ /* 0x000fc40000000f00 */
[----:B------:R1:W-:Y:S01]  /*22540*/  STL.64 [R1+0xbb8], R22 ;  /* 0x000bb81601007387 */ /* 0x0003e20000100a00 */
[----:B0-----:R-:W-:-:S03]  /*22550*/  HFMA2.MMA R10, -RZ, RZ, 0.2349853515625, -0.0009937286376953125 ;  /* 0x33859412ff0a7435 */ /* 0x001fc600000001ff */
[----:B------:R0:W-:Y:S01]  /*22560*/  STL.64 [R1+0xd08], R18 ;  /* 0x000d081201007387 */ /* 0x0001e20000100a00 */
[----:B------:R-:W-:Y:S02]  /*22570*/  IMAD.MOV.U32 R11, RZ, RZ, 0x263e2a76 ;  /* 0x263e2a76ff0b7424 */ /* 0x000fe400078e00ff */
[----:B--2---:R-:W-:Y:S01]  /*22580*/  IMAD.MOV.U32 R20, RZ, RZ, 0x2b0a2bbf ;  /* 0x2b0a2bbfff147424 */ /* 0x004fe200078e00ff */
[----:B------:R-:W-:Y:S01]  /*22590*/  MOV R21, 0xa2e9da4e ;  /* 0xa2e9da4e00157802 */ /* 0x000fe20000000f00 */
[----:B------:R2:W-:Y:S01]  /*225a0*/  STL.64 [R1+0xce8], R14 ;  /* 0x000ce80e01007387 */ /* 0x0005e20000100a00 */
[----:B-1----:R-:W-:Y:S01]  /*225b0*/  HFMA2.MMA R23, -RZ, RZ, -0.381103515625, -7.34765625 ;  /* 0xb619c759ff177435 */ /* 0x002fe200000001ff */
[----:B------:R-:W-:Y:S02]  /*225c0*/  MOV R22, 0x37068711 ;  /* 0x3706871100167802 */ /* 0x000fe40000000f00 */
[----:B------:R1:W-:Y:S01]  /*225d0*/  STL.64 [R1+0xcf0], R16 ;  /* 0x000cf01001007387 */ /* 0x0003e20000100a00 */
[----:B0-----:R-:W-:Y:S01]  /*225e0*/  HFMA2.MMA R19, -RZ, RZ, -0.08734130859375, 3010 ;  /* 0xad9769e1ff137435 */ /* 0x001fe200000001ff */
[----:B------:R-:W-:-:S02]  /*225f0*/  MOV R18, 0xb60d6f65 ;  /* 0xb60d6f6500127802 */ /* 0x000fc40000000f00 */
[----:B------:R0:W-:Y:S01]  /*22600*/  STL.64 [R1+0xd18], R12 ;  /* 0x000d180c01007387 */ /* 0x0001e20000100a00 */
[----:B--2---:R-:W-:Y:S01]  /*22610*/  HFMA2.MMA R15, -RZ, RZ, -0.6279296875, 0.0002286434173583984375 ;  /* 0xb9060b7eff0f7435 */ /* 0x004fe200000001ff */
[----:B------:R-:W-:Y:S02]  /*22620*/  MOV R14, 0x392e88ac ;  /* 0x392e88ac000e7802 */ /* 0x000fe40000000f00 */
[----:B------:R2:W-:Y:S01]  /*22630*/  STL.64 [R1+0xbe0], R20 ;  /* 0x000be01401007387 */ /* 0x0005e20000100a00 */
[----:B-1----:R-:W-:Y:S01]  /*22640*/  IMAD.MOV.U32 R16, RZ, RZ, 0x384231bf ;  /* 0x384231bfff107424 */ /* 0x002fe200078e00ff */
[----:B------:R-:W-:Y:S02]  /*22650*/  MOV R17, 0x319c9bcd ;  /* 0x319c9bcd00117802 */ /* 0x000fe40000000f00 */
[----:B------:R1:W-:Y:S01]  /*22660*/  STL.64 [R1+0xcc0], R8 ;  /* 0x000cc00801007387 */ /* 0x0003e20000100a00 */
[----:B0-----:R-:W-:Y:S01]  /*22670*/  HFMA2.MMA R13, -RZ, RZ, 0.1781005859375, 0.007732391357421875 ;  /* 0x31b31febff0d7435 */ /* 0x001fe200000001ff */
[----:B------:R-:W-:-:S02]  /*22680*/  MOV R12, 0xb224c2f7 ;  /* 0xb224c2f7000c7802 */ /* 0x000fc40000000f00 */
[----:B------:R0:W-:Y:S01]  /*22690*/  STL.64 [R1+0xd50], R10 ;  /* 0x000d500a01007387 */ /* 0x0001e20000100a00 */
[----:B--2---:R-:W-:-:S03]  /*226a0*/  HFMA2.MMA R20, -RZ, RZ, 0.0301971435546875, 0.00146770477294921875 ;  /* 0x27bb1603ff147435 */ /* 0x004fc600000001ff */
[----:B------:R2:W-:Y:S01]  /*226b0*/  STL.64 [R1+0xc08], R22 ;  /* 0x000c081601007387 */ /* 0x0005e20000100a00 */
[----:B------:R-:W-:Y:S02]  /*226c0*/  IMAD.MOV.U32 R21, RZ, RZ, 0x2ecdce2c ;  /* 0x2ecdce2cff157424 */ /* 0x000fe400078e00ff */
[----:B-1----:R-:W-:Y:S01]  /*226d0*/  IMAD.MOV.U32 R8, RZ, RZ, 0x2f96d785 ;  /* 0x2f96d785ff087424 */ /* 0x002fe200078e00ff */
[----:B------:R-:W-:Y:S01]  /*226e0*/  MOV R9, 0xae99d6d5 ;  /* 0xae99d6d500097802 */ /* 0x000fe20000000f00 */
[----:B------:R1:W-:Y:S01]  /*226f0*/  STL.64 [R1+0xd40], R18 ;  /* 0x000d401201007387 */ /* 0x0003e20000100a00 */
[----:B0-----:R-:W-:Y:S02]  /*22700*/  MOV R10, 0xba27cf93 ;  /* 0xba27cf93000a7802 */ /* 0x001fe40000000f00 */
[----:B------:R-:W-:Y:S01]  /*22710*/  MOV R11, 0x39917d90 ;  /* 0x39917d90000b7802 */ /* 0x000fe20000000f00 */
[----:B------:R0:W-:Y:S01]  /*22720*/  STL.64 [R1+0xd30], R16 ;  /* 0x000d301001007387 */ /* 0x0001e20000100a00 */
[----:B--2---:R-:W-:Y:S01]  /*22730*/  IMAD.MOV.U32 R22, RZ, RZ, 0x398e04a8 ;  /* 0x398e04a8ff167424 */ /* 0x004fe200078e00ff */
[----:B------:R-:W-:-:S02]  /*22740*/  MOV R23, 0x3554208f ;  /* 0x3554208f00177802 */ /* 0x000fc40000000f00 */
[----:B------:R2:W-:Y:S01]  /*22750*/  STL.64 [R1+0xd28], R14 ;  /* 0x000d280e01007387 */ /* 0x0005e20000100a00 */
[----:B-1----:R-:W-:Y:S01]  /*22760*/  HFMA2.MMA R18, -RZ, RZ, -0.57373046875, 0.0024356842041015625 ;  /* 0xb89718fdff127435 */ /* 0x002fe200000001ff */
[----:B------:R-:W-:Y:S02]  /*22770*/  IMAD.MOV.U32 R19, RZ, RZ, 0x3a31cb4e ;  /* 0x3a31cb4eff137424 */ /* 0x000fe400078e00ff */
[----:B------:R1:W-:Y:S01]  /*22780*/  STL.64 [R1+0xd00], R8 ;  /* 0x000d000801007387 */ /* 0x0003e20000100a00 */
[----:B0-----:R-:W-:-:S03]  /*22790*/  HFMA2.MMA R16, -RZ, RZ, 0.1146240234375, 1.1484375 ;  /* 0x2f563c98ff107435 */ /* 0x001fc600000001ff */
[----:B------:R0:W-:Y:S01]  /*227a0*/  STL.64 [R1+0xd58], R12 ;  /* 0x000d580c01007387 */ /* 0x0001e20000100a00 */
[----:B------:R-:W-:Y:S02]  /*227b0*/  IMAD.MOV.U32 R17, RZ, RZ, -0x51214c70 ;  /* 0xaedeb390ff117424 */ /* 0x000fe400078e00ff */
[----:B--2---:R-:W-:Y:S01]  /*227c0*/  IMAD.MOV.U32 R14, RZ, RZ, -0x4f3fb378 ;  /* 0xb0c04c88ff0e7424 */ /* 0x004fe200078e00ff */
[----:B------:R-:W-:Y:S01]  /*227d0*/  MOV R15, 0x261b2096 ;  /* 0x261b2096000f7802 */ /* 0x000fe20000000f00 */
[----:B------:R2:W-:Y:S01]  /*227e0*/  STL.64 [R1+0xd88], R10 ;  /* 0x000d880a01007387 */ /* 0x0005e20000100a00 */
[----:B-1----:R-:W-:-:S03]  /*227f0*/  HFMA2.MMA R8, -RZ, RZ, -0.449462890625, -3.171875 ;  /* 0xb731c258ff087435 */ /* 0x002fc600000001ff */
[----:B------:R1:W-:Y:S01]  /*22800*/  STL.64 [R1+0xc30], R20 ;  /* 0x000c301401007387 */ /* 0x0003e20000100a00 */
[----:B------:R-:W-:Y:S01]  /*22810*/  IMAD.MOV.U32 R9, RZ, RZ, 0x36e39c79 ;  /* 0x36e39c79ff097424 */ /* 0x000fe200078e00ff */
[----:B0-----:R-:W-:Y:S02]  /*22820*/  HFMA2.MMA R13, -RZ, RZ, -0.58642578125, -64.125 ;  /* 0xb8b1d402ff0d7435 */ /* 0x001fe400000001ff */
[----:B------:R0:W-:Y:S01]  /*22830*/  STL.64 [R1+0xc58], R22 ;  /* 0x000c581601007387 */ /* 0x0001e20000100a00 */
[----:B------:R-:W-:Y:S01]  /*22840*/  IMAD.MOV.U32 R12, RZ, RZ, 0x3443638e ;  /* 0x3443638eff0c7424 */ /* 0x000fe200078e00ff */
[----:B--2---:R-:W-:Y:S01]  /*22850*/  MOV R10, 0xb11225d7 ;  /* 0xb11225d7000a7802 */ /* 0x004fe20000000f00 */
[----:B------:R-:W-:Y:S01]  /*22860*/  IMAD.MOV.U32 R11, RZ, RZ, 0x301db2a5 ;  /* 0x301db2a5ff0b7424 */ /* 0x000fe200078e00ff */
[----:B------:R2:W-:Y:S01]  /*22870*/  STL.64 [R1+0xd60], R14 ;  /* 0x000d600e01007387 */ /* 0x0005e20000100a00 */
[----:B-1----:R-:W-:Y:S01]  /*22880*/  HFMA2.MMA R21, -RZ, RZ, 0.2279052734375, -1.0966796875 ;  /* 0x334bbc63ff157435 */ /* 0x002fe200000001ff */
[----:B------:R-:W-:-:S02]  /*22890*/  MOV R20, 0xb3bd97bf ;  /* 0xb3bd97bf00147802 */ /* 0x000fc40000000f00 */
[----:B------:R1:W-:Y:S01]  /*228a0*/  STL.64 [R1+0xd80], R18 ;  /* 0x000d801201007387 */ /* 0x0003e20000100a00 */
[----:B0-----:R-:W-:Y:S01]  /*228b0*/  HFMA2.MMA R22, -RZ, RZ, -0.06829833984375, -4.28125 ;  /* 0xac5fc448ff167435 */ /* 0x001fe200000001ff */
[----:B------:R-:W-:Y:S02]  /*228c0*/  IMAD.MOV.U32 R23, RZ, RZ, 0x22adcde9 ;  /* 0x22adcde9ff177424 */ /* 0x000fe400078e00ff */
[----:B------:R0:W-:Y:S01]  /*228d0*/  STL.64 [R1+0xd68], R16 ;  /* 0x000d681001007387 */ /* 0x0001e20000100a00 */
[----:B--2---:R-:W-:-:S03]  /*228e0*/  HFMA2.MMA R14, -RZ, RZ, -0.1390380859375, -1.1861324310302734375e-05 ;  /* 0xb07380c7ff0e7435 */ /* 0x004fc600000001ff */
[----:B------:R2:W-:Y:S01]  /*228f0*/  STL.64 [R1+0xdc8], R10 ;  /* 0x000dc80a01007387 */ /* 0x0005e20000100a00 */
[----:B------:R-:W-:Y:S01]  /*22900*/  MOV R15, 0x3697f31f ;  /* 0x3697f31f000f7802 */ /* 0x000fe20000000f00 */
[----:B-1----:R-:W-:Y:S01]  /*22910*/  HFMA2.MMA R18, -RZ, RZ, 0.241943359375, 47.40625 ;  /* 0x33be51edff127435 */ /* 0x002fe200000001ff */
[----:B------:R-:W-:Y:S01]  /*22920*/  MOV R19, 0xb2d855fd ;  /* 0xb2d855fd00137802 */ /* 0x000fe20000000f00 */
[----:B------:R1:W-:Y:S01]  /*22930*/  STL.64 [R1+0xd38], R8 ;  /* 0x000d380801007387 */ /* 0x0003e20000100a00 */
[----:B0-----:R-:W-:Y:S01]  /*22940*/  HFMA2.MMA R17, -RZ, RZ, 0.338134765625, -3.265625 ;  /* 0x3569c288ff117435 */ /* 0x001fe200000001ff */
[----:B------:R-:W-:Y:S02]  /*22950*/  IMAD.MOV.U32 R16, RZ, RZ, -0x49c13963 ;  /* 0xb63ec69dff107424 */ /* 0x000fe400078e00ff */
[----:B------:R0:W-:Y:S01]  /*22960*/  STL.64 [R1+0xd90], R12 ;  /* 0x000d900c01007387 */ /* 0x0001e20000100a00 */
[----:B--2---:R-:W-:Y:S01]  /*22970*/  HFMA2.MMA R10, -RZ, RZ, 0.52978515625, -7944 ;  /* 0x383defc2ff0a7435 */ /* 0x004fe200000001ff */
[----:B------:R-:W-:-:S02]  /*22980*/  MOV R11, 0xb803287c ;  /* 0xb803287c000b7802 */ /* 0x000fc40000000f00 */
[----:B------:R2:W-:Y:S01]  /*22990*/  STL.64 [R1+0xc80], R20 ;  /* 0x000c801401007387 */ /* 0x0005e20000100a00 */
[----:B-1----:R-:W-:Y:S01]  /*229a0*/  IMAD.MOV.U32 R8, RZ, RZ, -0x5392b4cf ;  /* 0xac6d4b31ff087424 */ /* 0x002fe200078e00ff */
[----:B------:R-:W-:Y:S02]  /*229b0*/  MOV R9, 0xba1c6ff9 ;  /* 0xba1c6ff900097802 */ /* 0x000fe40000000f00 */
[----:B------:R1:W-:Y:S01]  /*229c0*/  STL.64 [R1+0xca8], R22 ;  /* 0x000ca81601007387 */ /* 0x0003e20000100a00 */
[----:B0-----:R-:W-:Y:S01]  /*229d0*/  HFMA2.MMA R12, -RZ, RZ, -0.0085296630859375, -367.25 ;  /* 0xa05eddbdff0c7435 */ /* 0x001fe200000001ff */
[----:B------:R-:W-:Y:S02]  /*229e0*/  MOV R13, 0xaeb1f868 ;  /* 0xaeb1f868000d7802 */ /* 0x000fe40000000f00 */
[----:B------:R0:W-:Y:S01]  /*229f0*/  STL.64 [R1+0xda0], R14 ;  /* 0x000da00e01007387 */ /* 0x0001e20000100a00 */
[----:B--2---:R-:W-:Y:S01]  /*22a00*/  IMAD.MOV.U32 R20, RZ, RZ, -0x4866cb75 ;  /* 0xb799348bff147424 */ /* 0x004fe200078e00ff */
[----:B------:R-:W-:-:S02]  /*22a10*/  MOV R21, 0x36c233ec ;  /* 0x36c233ec00157802 */ /* 0x000fc40000000f00 */
[----:B------:R2:W-:Y:S01]  /*22a20*/  STL.64 [R1+0xdb8], R18 ;  /* 0x000db81201007387 */ /* 0x0005e20000100a00 */
[----:B-1----:R-:W-:Y:S01]  /*22a30*/  HFMA2.MMA R23, -RZ, RZ, -0.127197265625, 18128 ;  /* 0xb012746dff177435 */ /* 0x002fe200000001ff */
[----:B------:R-:W-:Y:S02]  /*22a40*/  MOV R22, 0xa432faca ;  /* 0xa432faca00167802 */ /* 0x000fe40000000f00 */
[----:B------:R1:W-:Y:S01]  /*22a50*/  STL.64 [R1+0xda8], R16 ;  /* 0x000da81001007387 */ /* 0x0003e20000100a00 */
[----:B0-----:R-:W-:Y:S01]  /*22a60*/  HFMA2.MMA R15, -RZ, RZ, -0.08209228515625, -0.0003426074981689453125 ;  /* 0xad418d9dff0f7435 */ /* 0x001fe200000001ff */
[----:B------:R-:W-:Y:S02]  /*22a70*/  IMAD.MOV.U32 R14, RZ, RZ, 0x2e3a66b4 ;  /* 0x2e3a66b4ff0e7424 */ /* 0x000fe400078e00ff */
[----:B------:R0:W-:Y:S01]  /*22a80*/  STL.64 [R1+0xd78], R8 ;  /* 0x000d780801007387 */ /* 0x0001e20000100a00 */
[----:B--2---:R-:W-:Y:S01]  /*22a90*/  MOV R18, 0xb930c724 ;  /* 0xb930c72400127802 */ /* 0x004fe20000000f00 */
[----:B------:R-:W-:-:S02]  /*22aa0*/  IMAD.MOV.U32 R19, RZ, RZ, -0x4df4530d ;  /* 0xb20bacf3ff137424 */ /* 0x000fc400078e00ff */
[----:B------:R2:W-:Y:S01]  /*22ab0*/  STL.64 [R1+0xe00], R10 ;  /* 0x000e000a01007387 */ /* 0x0005e20000100a00 */
[----:B-1----:R-:W-:Y:S01]  /*22ac0*/  MOV R16, 0x3aaea573 ;  /* 0x3aaea57300107802 */ /* 0x002fe20000000f00 */
[----:B------:R-:W-:Y:S02]  /*22ad0*/  IMAD.MOV.U32 R17, RZ, RZ, -0x4505121b ;  /* 0xbafaede5ff117424 */ /* 0x000fe400078e00ff */
[----:B------:R1:W-:Y:S01]  /*22ae0*/  STL.64 [R1+0xcd0], R20 ;  /* 0x000cd01401007387 */ /* 0x0003e20000100a00 */
[----:B0-----:R-:W-:Y:S01]  /*22af0*/  MOV R8, 0x2c81c80c ;  /* 0x2c81c80c00087802 */ /* 0x001fe20000000f00 */
[----:B------:R-:W-:Y:S02]  /*22b00*/  IMAD.MOV.U32 R9, RZ, RZ, -0x4bdb3cd3 ;  /* 0xb424c32dff097424 */ /* 0x000fe400078e00ff */
[----:B------:R0:W-:Y:S01]  /*22b10*/  STL.64 [R1+0xdd0], R12 ;  /* 0x000dd00c01007387 */ /* 0x0001e20000100a00 */
[----:B--2---:R-:W-:Y:S01]  /*22b20*/  MOV R10, 0x2e259399 ;  /* 0x2e259399000a7802 */ /* 0x004fe20000000f00 */
[----:B------:R-:W-:-:S02]  /*22b30*/  IMAD.MOV.U32 R11, RZ, RZ, 0x3acf0edd ;  /* 0x3acf0eddff0b7424 */ /* 0x000fc400078e00ff */
[----:B------:R2:W-:Y:S01]  /*22b40*/  STL.64 [R1+0xcf8], R22 ;  /* 0x000cf81601007387 */ /* 0x0005e20000100a00 */
[----:B-1----:R-:W-:-:S03]  /*22b50*/  HFMA2.MMA R20, -RZ, RZ, -0.73681640625, -14.484375 ;  /* 0xb9e5cb3eff147435 */ /* 0x002fc600000001ff */
[----:B------:R1:W-:Y:S01]  /*22b60*/  STL.64 [R1+0xdf8], R18 ;  /* 0x000df81201007387 */ /* 0x0003e20000100a00 */
[----:B------:R-:W-:Y:S01]  /*22b70*/  IMAD.MOV.U32 R21, RZ, RZ, -0x4ac4ecc5 ;  /* 0xb53b133bff157424 */ /* 0x000fe200078e00ff */
[----:B0-----:R-:W-:Y:S02]  /*22b80*/  HFMA2.MMA R13, -RZ, RZ, 0.09893798828125, 7.9572200775146484375e-05 ;  /* 0x2e550537ff0d7435 */ /* 0x001fe400000001ff */
[----:B------:R0:W-:Y:S01]  /*22b90*/  STL.64 [R1+0xde0], R16 ;  /* 0x000de01001007387 */ /* 0x0001e20000100a00 */
[----:B------:R-:W-:Y:S02]  /*22ba0*/  IMAD.MOV.U32 R12, RZ, RZ, 0x372f51d8 ;  /* 0x372f51d8ff0c7424 */ /* 0x000fe400078e00ff */
[----:B--2---:R-:W-:Y:S01]  /*22bb0*/  IMAD.MOV.U32 R22, RZ, RZ, 0x34ca97cc ;  /* 0x34ca97ccff167424 */ /* 0x004fe200078e00ff */
[----:B------:R-:W-:Y:S01]  /*22bc0*/  MOV R23, 0xb46accf2 ;  /* 0xb46accf200177802 */ /* 0x000fe20000000f00 */
[----:B------:R2:W-:Y:S01]  /*22bd0*/  STL.64 [R1+0xdb0], R8 ;  /* 0x000db00801007387 */ /* 0x0005e20000100a00 */
[----:B-1----:R-:W-:Y:S01]  /*22be0*/  HFMA2.MMA R18, -RZ, RZ, -0.15478515625, -0.347412109375 ;  /* 0xb0f4b58fff127435 */ /* 0x002fe200000001ff */
[----:B------:R-:W-:-:S02]  /*22bf0*/  MOV R19, 0x3085f9d1 ;  /* 0x3085f9d100137802 */ /* 0x000fc40000000f00 */
[----:B------:R1:W-:Y:S01]  /*22c00*/  STL.64 [R1+0xdd8], R14 ;  /* 0x000dd80e01007387 */ /* 0x0003e20000100a00 */
[----:B0-----:R-:W-:Y:S01]  /*22c10*/  HFMA2.MMA R17, -RZ, RZ, -0.2242431640625, -0.000300884246826171875 ;  /* 0xb32d8ceeff117435 */ /* 0x001fe200000001ff */
[----:B------:R-:W-:Y:S02]  /*22c20*/  IMAD.MOV.U32 R16, RZ, RZ, 0x3396a2a5 ;  /* 0x3396a2a5ff107424 */ /* 0x000fe400078e00ff */
[----:B------:R0:W-:Y:S01]  /*22c30*/  STL.64 [R1+0xe40], R10 ;  /* 0x000e400a01007387 */ /* 0x0001e20000100a00 */
[----:B--2---:R-:W-:Y:S01]  /*22c40*/  HFMA2.MMA R9, -RZ, RZ, 0.734375, 0.000367641448974609375 ;  /* 0x39e00e06ff097435 */ /* 0x004fe200000001ff */
[----:B------:R-:W-:Y:S02]  /*22c50*/  IMAD.MOV.U32 R8, RZ, RZ, -0x45faa2b3 ;  /* 0xba055d4dff087424 */ /* 0x000fe400078e00ff */
[----:B------:R2:W-:Y:S01]  /*22c60*/  STL.64 [R1+0xd20], R20 ;  /* 0x000d201401007387 */ /* 0x0005e20000100a00 */
[----:B-1----:R-:W-:Y:S01]  /*22c70*/  HFMA2.MMA R14, -RZ, RZ, -0.302734375, 95.6875 ;  /* 0xb4d855fbff0e7435 */ /* 0x002fe200000001ff */
[----:B------:R-:W-:-:S02]  /*22c80*/  MOV R15, 0xaa45cbf6 ;  /* 0xaa45cbf6000f7802 */ /* 0x000fc40000000f00 */
[----:B------:R1:W-:Y:S01]  /*22c90*/  STL.64 [R1+0xd48], R22 ;  /* 0x000d481601007387 */ /* 0x0003e20000100a00 */
[----:B0-----:R-:W-:Y:S01]  /*22ca0*/  HFMA2.MMA R11, -RZ, RZ, 0.34912109375, -0.01309967041015625 ;  /* 0x3596a2b5ff0b7435 */ /* 0x001fe200000001ff */
[----:B------:R-:W-:Y:S02]  /*22cb0*/  MOV R10, 0xad41f120 ;  /* 0xad41f120000a7802 */ /* 0x000fe40000000f00 */
[----:B------:R0:W-:Y:S01]  /*22cc0*/  STL.64 [R1+0xe08], R12 ;  /* 0x000e080c01007387 */ /* 0x0001e20000100a00 */
[----:B--2---:R-:W-:-:S03]  /*22cd0*/  HFMA2.MMA R21, -RZ, RZ, -0.01314544677734375, -22.578125 ;  /* 0xa2bbcda5ff157435 */ /* 0x004fc600000001ff */
[----:B------:R2:W-:Y:S01]  /*22ce0*/  STL.64 [R1+0xe30], R18 ;  /* 0x000e301201007387 */ /* 0x0005e20000100a00 */
[----:B------:R-:W-:Y:S02]  /*22cf0*/  MOV R20, 0x2de560f7 ;  /* 0x2de560f700147802 */ /* 0x000fe40000000f00 */
[----:B-1----:R-:W-:Y:S01]  /*22d00*/  MOV R22, 0x38800900 ;  /* 0x3880090000167802 */ /* 0x002fe20000000f00 */
[----:B------:R-:W-:Y:S01]  /*22d10*/  IMAD.MOV.U32 R23, RZ, RZ, -0x484f381a ;  /* 0xb7b0c7e6ff177424 */ /* 0x000fe200078e00ff */
[----:B------:R1:W-:Y:S01]  /*22d20*/  STL.64 [R1+0xe20], R16 ;  /* 0x000e201001007387 */ /* 0x0003e20000100a00 */
[----:B0-----:R-:W-:Y:S01]  /*22d30*/  HFMA2.MMA R12, -RZ, RZ, 0.6455078125, 2626 ;  /* 0x392a6921ff0c7435 */ /* 0x001fe200000001ff */
[----:B------:R-:W-:Y:S02]  /*22d40*/  MOV R13, 0xbb073923 ;  /* 0xbb073923000d7802 */ /* 0x000fe40000000f00 */
[----:B------:R0:W-:Y:S01]  /*22d50*/  STL.64 [R1+0xdf0], R8 ;  /* 0x000df00801007387 */ /* 0x0001e20000100a00 */
[----:B--2---:R-:W-:-:S03]  /*22d60*/  HFMA2.MMA R18, -RZ, RZ, 0.47265625, -36224 ;  /* 0x3790f86cff127435 */ /* 0x004fc600000001ff */
[----:B------:R2:W-:Y:S01]  /*22d70*/  STL.64 [R1+0xe18], R14 ;  /* 0x000e180e01007387 */ /* 0x0005e20000100a00 */
[----:B------:R-:W-:Y:S01]  /*22d80*/  IMAD.MOV.U32 R19, RZ, RZ, -0x4942b4f0 ;  /* 0xb6bd4b10ff137424 */ /* 0x000fe200078e00ff */
[----:B-1----:R-:W-:Y:S02]  /*22d90*/  HFMA2.MMA R16, -RZ, RZ, -0.30224609375, 7.60546875 ;  /* 0xb4d6479bff107435 */ /* 0x002fe400000001ff */
[----:B------:R1:W-:Y:S01]  /*22da0*/  STL.64 [R1+0xe78], R10 ;  /* 0x000e780a01007387 */ /* 0x0003e20000100a00 */
[----:B------:R-:W-:Y:S01]  /*22db0*/  IMAD.MOV.U32 R17, RZ, RZ, 0x39bdf9d4 ;  /* 0x39bdf9d4ff117424 */ /* 0x000fe200078e00ff */
[----:B0-----:R-:W-:Y:S01]  /*22dc0*/  MOV R8, 0x32451f4e ;  /* 0x32451f4e00087802 */ /* 0x001fe20000000f00 */
[----:B------:R-:W-:Y:S01]  /*22dd0*/  IMAD.MOV.U32 R9, RZ, RZ, 0x22924184 ;  /* 0x22924184ff097424 */ /* 0x000fe200078e00ff */
[----:B------:R0:W-:Y:S01]  /*22de0*/  STL.64 [R1+0xd98], R22 ;  /* 0x000d981601007387 */ /* 0x0001e20000100a00 */
[----:B--2---:R-:W-:Y:S01]  /*22df0*/  IMAD.MOV.U32 R14, RZ, RZ, 0x3b0c2df0 ;  /* 0x3b0c2df0ff0e7424 */ /* 0x004fe200078e00ff */
[----:B------:R-:W-:-:S02]  /*22e00*/  MOV R15, 0xba847eb2 ;  /* 0xba847eb2000f7802 */ /* 0x000fc40000000f00 */
[----:B------:R2:W-:Y:S01]  /*22e10*/  STL.64 [R1+0xd70], R20 ;  /* 0x000d701401007387 */ /* 0x0005e20000100a00 */
[----:B-1----:R-:W-:Y:S01]  /*22e20*/  HFMA2.MMA R10, -RZ, RZ, 0.8818359375, 52512 ;  /* 0x3b0e7a69ff0a7435 */ /* 0x002fe200000001ff */
[----:B------:R-:W-:Y:S02]  /*22e30*/  IMAD.MOV.U32 R11, RZ, RZ, -0x44fee425 ;  /* 0xbb011bdbff0b7424 */ /* 0x000fe400078e00ff */
[----:B------:R1:W-:Y:S01]  /*22e40*/  STL.64 [R1+0xe48], R12 ;  /* 0x000e480c01007387 */ /* 0x0003e20000100a00 */
[----:B0-----:R-:W-:Y:S01]  /*22e50*/  HFMA2.MMA R22, -RZ, RZ, 0.82080078125, 184 ;  /* 0x3a9159c0ff167435 */ /* 0x001fe200000001ff */
[----:B------:R-:W-:Y:S02]  /*22e60*/  MOV R23, 0x35854f7b ;  /* 0x35854f7b00177802 */ /* 0x000fe40000000f00 */
[----:B------:R0:W-:Y:S01]  /*22e70*/  STL.64 [R1+0xe28], R8 ;  /* 0x000e280801007387 */ /* 0x0001e20000100a00 */
[----:B--2---:R-:W-:Y:S01]  /*22e80*/  HFMA2.MMA R21, -RZ, RZ, 0.1724853515625, -1513 ;  /* 0x3185e5e9ff157435 */ /* 0x004fe200000001ff */
[----:B------:R-:W-:-:S02]  /*22e90*/  IMAD.MOV.U32 R20, RZ, RZ, -0x57c7c94e ;  /* 0xa83836b2ff147424 */ /* 0x000fc400078e00ff */
[----:B------:R2:W-:Y:S01]  /*22ea0*/  STL.64 [R1+0xe50], R14 ;  /* 0x000e500e01007387 */ /* 0x0005e20000100a00 */
[----:B-1----:R-:W-:Y:S01]  /*22eb0*/  IMAD.MOV.U32 R12, RZ, RZ, -0x4ac79a42 ;  /* 0xb53865beff0c7424 */ /* 0x002fe200078e00ff */
[----:B------:R-:W-:Y:S02]  /*22ec0*/  MOV R13, 0x345dc32f ;  /* 0x345dc32f000d7802 */ /* 0x000fe40000000f00 */
[----:B------:R1:W-:Y:S01]  /*22ed0*/  STL.64 [R1+0xe70], R18 ;  /* 0x000e701201007387 */ /* 0x0003e20000100a00 */
[----:B0-----:R-:W-:Y:S01]  /*22ee0*/  IMAD.MOV.U32 R8, RZ, RZ, 0x3111c386 ;  /* 0x3111c386ff087424 */ /* 0x001fe200078e00ff */
[----:B------:R-:W-:Y:S02]  /*22ef0*/  MOV R9, 0xb7d840e1 ;  /* 0xb7d840e100097802 */ /* 0x000fe40000000f00 */
[----:B------:R0:W-:Y:S01]  /*22f00*/  STL.64 [R1+0xe58], R16 ;  /* 0x000e581001007387 */ /* 0x0001e20000100a00 */
[----:B--2---:R-:W-:Y:S01]  /*22f10*/  HFMA2.MMA R15, -RZ, RZ, -0.1805419921875, -0.0029468536376953125 ;  /* 0xb1c79a09ff0f7435 */ /* 0x004fe200000001ff */
[----:B------:R-:W-:-:S02]  /*22f20*/  MOV R14, 0x32afd7e3 ;  /* 0x32afd7e3000e7802 */ /* 0x000fc40000000f00 */
[----:B------:R2:W-:Y:S01]  /*22f30*/  STL.64 [R1+0xeb8], R10 ;  /* 0x000eb80a01007387 */ /* 0x0005e20000100a00 */
[----:B-1----:R-:W-:Y:S01]  /*22f40*/  HFMA2.MMA R19, -RZ, RZ, 0.97705078125, -58.40625 ;  /* 0x3bd1d34dff137435 */ /* 0x002fe200000001ff */
[----:B------:R-:W-:Y:S02]  /*22f50*/  MOV R18, 0xbb8572b5 ;  /* 0xbb8572b500127802 */ /* 0x000fe40000000f00 */
[----:B------:R1:W-:Y:S01]  /*22f60*/  STL.64 [R1+0xde8], R22 ;  /* 0x000de81601007387 */ /* 0x0003e20000100a00 */
[----:B0-----:R-:W-:Y:S01]  /*22f70*/  IMAD.MOV.U32 R16, RZ, RZ, -0x5ae6560f ;  /* 0xa519a9f1ff107424 */ /* 0x001fe200078e00ff */
[----:B------:R-:W-:Y:S02]  /*22f80*/  MOV R17, 0x30785d67 ;  /* 0x30785d6700117802 */ /* 0x000fe40000000f00 */
[----:B------:R0:W-:Y:S01]  /*22f90*/  STL.64 [R1+0xe80], R12 ;  /* 0x000e800c01007387 */ /* 0x0001e20000100a00 */
[----:B--2---:R-:W-:Y:S01]  /*22fa0*/  HFMA2.MMA R11, -RZ, RZ, -0.028472900390625, -40544 ;  /* 0xa74af8f3ff0b7435 */ /* 0x004fe200000001ff */
[----:B------:R-:W-:-:S02]  /*22fb0*/  MOV R10, 0xb3f9808b ;  /* 0xb3f9808b000a7802 */ /* 0x000fc40000000f00 */
[----:B------:R2:W-:Y:S01]  /*22fc0*/  STL.64 [R1+0xdc0], R20 ;  /* 0x000dc01401007387 */ /* 0x0005e20000100a00 */
[----:B-1----:R-:W-:-:S03]  /*22fd0*/  HFMA2.MMA R23, -RZ, RZ, 0.01334381103515625, -14.09375 ;  /* 0x22d5cb0cff177435 */ /* 0x002fc600000001ff */
[----:B------:R1:W-:Y:S01]  /*22fe0*/  STL.64 [R1+0xe68], R8 ;  /* 0x000e680801007387 */ /* 0x0003e20000100a00 */
[----:B------:R-:W-:Y:S01]  /*22ff0*/  IMAD.MOV.U32 R22, RZ, RZ, -0x506ed5ca ;  /* 0xaf912a36ff167424 */ /* 0x000fe200078e00ff */
[----:B0-----:R-:W-:Y:S02]  /*23000*/  HFMA2.MMA R13, -RZ, RZ, 0.2078857421875, 0.0001523494720458984375 ;  /* 0x32a708feff0d7435 */ /* 0x001fe400000001ff */
[----:B------:R0:W-:Y:S01]  /*23010*/  STL.64 [R1+0xe98], R16 ;  /* 0x000e981001007387 */ /* 0x0001e20000100a00 */
[----:B------:R-:W-:Y:S02]  /*23020*/  MOV R12, 0x3a5b23f8 ;  /* 0x3a5b23f8000c7802 */ /* 0x000fe40000000f00 */
[----:B--2---:R-:W-:Y:S01]  /*23030*/  MOV R20, 0xb6102ac4 ;  /* 0xb6102ac400147802 */ /* 0x004fe20000000f00 */
[----:B------:R-:W-:Y:S01]  /*23040*/  IMAD.MOV.U32 R21, RZ, RZ, 0x35b26ccc ;  /* 0x35b26cccff157424 */ /* 0x000fe200078e00ff */
[----:B------:R2:W-:Y:S01]  /*23050*/  STL.64 [R1+0xe90], R14 ;  /* 0x000e900e01007387 */ /* 0x0005e20000100a00 */
[----:B-1----:R-:W-:Y:S01]  /*23060*/  HFMA2.MMA R8, -RZ, RZ, -0.1259765625, 96.625 ;  /* 0xb008560aff087435 */ /* 0x002fe200000001ff */
[----:B------:R-:W-:-:S02]  /*23070*/  IMAD.MOV.U32 R9, RZ, RZ, 0x2f143b5a ;  /* 0x2f143b5aff097424 */ /* 0x000fc400078e00ff */
[----:B------:R1:W-:Y:S01]  /*23080*/  STL.64 [R1+0xea8], R18 ;  /* 0x000ea81201007387 */ /* 0x0003e20000100a00 */
[----:B0-----:R-:W-:Y:S01]  /*23090*/  HFMA2.MMA R16, -RZ, RZ, -0.56884765625, -35072 ;  /* 0xb88df848ff107435 */ /* 0x001fe200000001ff */
[----:B------:R-:W-:Y:S02]  /*230a0*/  IMAD.MOV.U32 R17, RZ, RZ, -0x50e1393e ;  /* 0xaf1ec6c2ff117424 */ /* 0x000fe400078e00ff */
[----:B------:R0:W-:Y:S01]  /*230b0*/  STL.64 [R1+0xef0], R10 ;  /* 0x000ef00a01007387 */ /* 0x0001e20000100a00 */
[----:B--2---:R-:W-:Y:S01]  /*230c0*/  IMAD.MOV.U32 R14, RZ, RZ, -0x4678d77e ;  /* 0xb9872882ff0e7424 */ /* 0x004fe200078e00ff */
[----:B------:R-:W-:Y:S02]  /*230d0*/  MOV R15, 0x3947558c ;  /* 0x3947558c000f7802 */ /* 0x000fe40000000f00 */
[----:B------:R2:W-:Y:S01]  /*230e0*/  STL.64 [R1+0xe10], R20 ;  /* 0x000e101401007387 */ /* 0x0005e20000100a00 */
[----:B-1----:R-:W-:Y:S01]  /*230f0*/  HFMA2.MMA R18, -RZ, RZ, -0.3232421875, 0.0004680156707763671875 ;  /* 0xb52c0fabff127435 */ /* 0x002fe200000001ff */
[----:B------:R-:W-:-:S02]  /*23100*/  IMAD.MOV.U32 R19, RZ, RZ, 0x34d0d05d ;  /* 0x34d0d05dff137424 */ /* 0x000fc400078e00ff */
[----:B------:R1:W-:Y:S01]  /*23110*/  STL.64 [R1+0xe38], R22 ;  /* 0x000e381601007387 */ /* 0x0003e20000100a00 */
[----:B0-----:R-:W-:-:S03]  /*23120*/  HFMA2.MMA R10, -RZ, RZ, -0.1851806640625, 0.007030487060546875 ;  /* 0xb1ed1f33ff0a7435 */ /* 0x001fc600000001ff */
[----:B------:R0:W-:Y:S01]  /*23130*/  STL.64 [R1+0xec0], R12 ;  /* 0x000ec00c01007387 */ /* 0x0001e20000100a00 */
[----:B------:R-:W-:Y:S01]  /*23140*/  IMAD.MOV.U32 R11, RZ, RZ, 0x3945b5d9 ;  /* 0x3945b5d9ff0b7424 */ /* 0x000fe200078e00ff */
[----:B--2---:R-:W-:Y:S02]  /*23150*/  HFMA2.MMA R21, -RZ, RZ, 0.60693359375, 0.017181396484375 ;  /* 0x38db2466ff157435 */ /* 0x004fe400000001ff */
[----:B------:R2:W-:Y:S01]  /*23160*/  STL.64 [R1+0xea0], R8 ;  /* 0x000ea00801007387 */ /* 0x0005e20000100a00 */
[----:B------:R-:W-:Y:S01]  /*23170*/  MOV R20, 0xb9938e1b ;  /* 0xb9938e1b00147802 */ /* 0x000fe20000000f00 */
[----:B-1----:R-:W-:Y:S02]  /*23180*/  HFMA2.MMA R22, -RZ, RZ, 0.04156494140625, 827.5 ;  /* 0x29526277ff167435 */ /* 0x002fe400000001ff */
[----:B------:R1:W-:Y:S01]  /*23190*/  STL.64 [R1+0xec8], R14 ;  /* 0x000ec80e01007387 */ /* 0x0003e20000100a00 */
[----:B------:R-:W-:Y:S02]  /*231a0*/  IMAD.MOV.U32 R23, RZ, RZ, -0x4ce70e84 ;  /* 0xb318f17cff177424 */ /* 0x000fe400078e00ff */
[----:B0-----:R-:W-:Y:S01]  /*231b0*/  IMAD.MOV.U32 R12, RZ, RZ, 0x32aac036 ;  /* 0x32aac036ff0c7424 */ /* 0x001fe200078e00ff */
[----:B------:R-:W-:Y:S01]  /*231c0*/  MOV R13, 0xb243fbaf ;  /* 0xb243fbaf000d7802 */ /* 0x000fe20000000f00 */
[----:B------:R0:W-:Y:S01]  /*231d0*/  STL.64 [R1+0xed0], R16 ;  /* 0x000ed01001007387 */ /* 0x0001e20000100a00 */
[----:B--2---:R-:W-:Y:S01]  /*231e0*/  IMAD.MOV.U32 R8, RZ, RZ, 0x365dc32f ;  /* 0x365dc32fff087424 */ /* 0x004fe200078e00ff */
[----:B------:R-:W-:-:S02]  /*231f0*/  MOV R9, 0x2b60b368 ;  /* 0x2b60b36800097802 */ /* 0x000fc40000000f00 */
[----:B------:R2:W-:Y:S01]  /*23200*/  STL.64 [R1+0xee8], R18 ;  /* 0x000ee81201007387 */ /* 0x0005e20000100a00 */
[----:B-1----:R-:W-:Y:S01]  /*23210*/  HFMA2.MMA R15, -RZ, RZ, -0.9697265625, -1011 ;  /* 0xbbc2e3e6ff0f7435 */ /* 0x002fe200000001ff */
[----:B------:R-:W-:Y:S02]  /*23220*/  MOV R14, 0xb00a9a1c ;  /* 0xb00a9a1c000e7802 */ /* 0x000fe40000000f00 */
[----:B------:R1:W-:Y:S01]  /*23230*/  STL.64 [R1+0xef8], R12 ;  /* 0x000ef80c01007387 */ /* 0x0003e20000100a00 */
[----:B0-----:R-:W-:Y:S01]  /*23240*/  IMAD.MOV.U32 R16, RZ, RZ, -0x45f26628 ;  /* 0xba0d99d8ff107424 */ /* 0x001fe200078e00ff */
[----:B------:R-:W-:Y:S02]  /*23250*/  MOV R17, 0x3c10084d ;  /* 0x3c10084d00117802 */ /* 0x000fe40000000f00 */
[----:B------:R0:W-:Y:S01]  /*23260*/  STL.64 [R1+0xf30], R10 ;  /* 0x000f300a01007387 */ /* 0x0001e20000100a00 */
[----:B--2---:R-:W-:Y:S01]  /*23270*/  HFMA2.MMA R19, -RZ, RZ, -0.87841796875, 0.07373046875 ;  /* 0xbb072cb8ff137435 */ /* 0x004fe200000001ff */
[----:B------:R-:W-:-:S02]  /*23280*/  MOV R18, 0x35abe64f ;  /* 0x35abe64f00127802 */ /* 0x000fc40000000f00 */
[----:B------:R2:W-:Y:S01]  /*23290*/  STL.64 [R1+0xe60], R20 ;  /* 0x000e601401007387 */ /* 0x0005e20000100a00 */
[----:B-1----:R-:W-:Y:S01]  /*232a0*/  HFMA2.MMA R13, -RZ, RZ, 0.5322265625, 0.00020492076873779296875 ;  /* 0x38420ab7ff0d7435 */ /* 0x002fe200000001ff */
[----:B------:R-:W-:Y:S02]  /*232b0*/  MOV R12, 0xb90c7582 ;  /* 0xb90c7582000c7802 */ /* 0x000fe40000000f00 */
[----:B------:R1:W-:Y:S01]  /*232c0*/  STL.64 [R1+0xe88], R22 ;  /* 0x000e881601007387 */ /* 0x0003e20000100a00 */
[----:B0-----:R-:W-:-:S03]  /*232d0*/  HFMA2.MMA R11, -RZ, RZ, -0.1571044921875, 0.00469970703125 ;  /* 0xb1071cd0ff0b7435 */ /* 0x001fc600000001ff */
[----:B------:R0:W-:Y:S01]  /*232e0*/  STL.64 [R1+0xee0], R8 ;  /* 0x000ee00801007387 */ /* 0x0001e20000100a00 */
[----:B------:R-:W-:Y:S01]  /*232f0*/  MOV R10, 0x31ee4973 ;  /* 0x31ee4973000a7802 */ /* 0x000fe20000000f00 */
[----:B--2---:R-:W-:Y:S01]  /*23300*/  IMAD.MOV.U32 R20, RZ, RZ, -0x447b9580 ;  /* 0xbb846a80ff147424 */ /* 0x004fe200078e00ff */
[----:B------:R-:W-:Y:S01]  /*23310*/  MOV R21, 0xb6128c3e ;  /* 0xb6128c3e00157802 */ /* 0x000fe20000000f00 */
[----:B------:R2:W-:Y:S01]  /*23320*/  STL.64 [R1+0xf10], R16 ;  /* 0x000f101001007387 */ /* 0x0005e20000100a00 */
[----:B-1----:R-:W-:Y:S01]  /*23330*/  HFMA2.MMA R23, -RZ, RZ, -0.4482421875, -472.25 ;  /* 0xb72cdf61ff177435 */ /* 0x002fe200000001ff */
[----:B------:R-:W-:Y:S02]  /*23340*/  MOV R22, 0x3783ce5d ;  /* 0x3783ce5d00167802 */ /* 0x000fe40000000f00 */
[----:B------:R1:W-:Y:S01]  /*23350*/  STL.64 [R1+0xf08], R14 ;  /* 0x000f080e01007387 */ /* 0x0003e20000100a00 */
[----:B0-----:R-:W-:Y:S01]  /*23360*/  HFMA2.MMA R8, -RZ, RZ, -1.0322265625, -2.9027462005615234375e-05 ;  /* 0xbc2181e7ff087435 */ /* 0x001fe200000001ff */
[----:B------:R-:W-:-:S02]  /*23370*/  IMAD.MOV.U32 R9, RZ, RZ, 0x3ba44808 ;  /* 0x3ba44808ff097424 */ /* 0x000fc400078e00ff */
[----:B------:R0:W-:Y:S01]  /*23380*/  STL.64 [R1+0xf20], R18 ;  /* 0x000f201201007387 */ /* 0x0001e20000100a00 */
[----:B--2---:R-:W-:Y:S01]  /*23390*/  HFMA2.MMA R16, -RZ, RZ, 0.428955078125, -345 ;  /* 0x36dddd64ff107435 */ /* 0x004fe200000001ff */
[----:B------:R-:W-:Y:S02]  /*233a0*/  IMAD.MOV.U32 R17, RZ, RZ, -0x49f3a7b4 ;  /* 0xb60c584cff117424 */ /* 0x000fe400078e00ff */
[----:B------:R2:W-:Y:S01]  /*233b0*/  STL.64 [R1+0xeb0], R20 ;  /* 0x000eb01401007387 */ /* 0x0005e20000100a00 */
[----:B-1----:R-:W-:Y:S01]  /*233c0*/  IMAD.MOV.U32 R14, RZ, RZ, 0x2e301289 ;  /* 0x2e301289ff0e7424 */ /* 0x002fe200078e00ff */
[----:B------:R-:W-:Y:S02]  /*233d0*/  MOV R15, 0xb72c0fb2 ;  /* 0xb72c0fb2000f7802 */ /* 0x000fe40000000f00 */
[----:B------:R1:W-:Y:S01]  /*233e0*/  STL.64 [R1+0xf38], R12 ;  /* 0x000f380c01007387 */ /* 0x0003e20000100a00 */
[----:B0-----:R-:W-:Y:S01]  /*233f0*/  HFMA2.MMA R18, -RZ, RZ, 0.025390625, -0.01085662841796875 ;  /* 0x2680a18fff127435 */ /* 0x001fe200000001ff */
[----:B------:R-:W-:-:S02]  /*23400*/  IMAD.MOV.U32 R19, RZ, RZ, -0x4db018d5 ;  /* 0xb24fe72bff137424 */ /* 0x000fc400078e00ff */
[----:B------:R0:W-:Y:S01]  /*23410*/  STL.64 [R1+0xf68], R10 ;  /* 0x000f680a01007387 */ /* 0x0001e20000100a00 */
[----:B--2---:R-:W-:-:S03]  /*23420*/  HFMA2.MMA R20, -RZ, RZ, 0.167724609375, 160.875 ;  /* 0x315e5907ff147435 */ /* 0x004fc600000001ff */
[----:B------:R2:W-:Y:S01]  /*23430*/  STL.64 [R1+0xed8], R22 ;  /* 0x000ed81601007387 */ /* 0x0005e20000100a00 */
[----:B------:R-:W-:Y:S02]  /*23440*/  IMAD.MOV.U32 R21, RZ, RZ, 0x1f453419 ;  /* 0x1f453419ff157424 */ /* 0x000fe400078e00ff */
[----:B-1----:R-:W-:Y:S01]  /*23450*/  IMAD.MOV.U32 R12, RZ, RZ, 0x3c8e8eb3 ;  /* 0x3c8e8eb3ff0c7424 */ /* 0x002fe200078e00ff */
[----:B------:R-:W-:Y:S01]  /*23460*/  MOV R13, 0xbcf1e474 ;  /* 0xbcf1e474000d7802 */ /* 0x000fe20000000f00 */
[----:B------:R1:W-:Y:S01]  /*23470*/  STL.64 [R1+0xf18], R8 ;  /* 0x000f180801007387 */ /* 0x0003e20000100a00 */
[----:B0-----:R-:W-:Y:S01]  /*23480*/  HFMA2.MMA R10, -RZ, RZ, -0.505859375, 137.5 ;  /* 0xb80c584cff0a7435 */ /* 0x001fe200000001ff */
[----:B------:R-:W-:Y:S02]  /*23490*/  IMAD.MOV.U32 R11, RZ, RZ, -0x53846403 ;  /* 0xac7b9bfdff0b7424 */ /* 0x000fe400078e00ff */
[----:B------:R0:W-:Y:S01]  /*234a0*/  STL.64 [R1+0xf40], R14 ;  /* 0x000f400e01007387 */ /* 0x0001e20000100a00 */
[----:B--2---:R-:W-:Y:S01]  /*234b0*/  IMAD.MOV.U32 R22, RZ, RZ, 0x3ae040b6 ;  /* 0x3ae040b6ff167424 */ /* 0x004fe200078e00ff */
[----:B------:R-:W-:-:S02]  /*234c0*/  MOV R23, 0xba31758e ;  /* 0xba31758e00177802 */ /* 0x000fc40000000f00 */
[----:B------:R2:W-:Y:S01]  /*234d0*/  STL.64 [R1+0xf48], R16 ;  /* 0x000f481001007387 */ /* 0x0005e20000100a00 */
[----:B-1----:R-:W-:Y:S01]  /*234e0*/  IMAD.MOV.U32 R8, RZ, RZ, -0x4b7f62d5 ;  /* 0xb4809d2bff087424 */ /* 0x002fe200078e00ff */
[----:B------:R-:W-:Y:S02]  /*234f0*/  MOV R9, 0x3398dd34 ;  /* 0x3398dd3400097802 */ /* 0x000fe40000000f00 */
[----:B------:R1:W-:Y:S01]  /*23500*/  STL.64 [R1+0xf60], R18 ;  /* 0x000f601201007387 */ /* 0x0003e20000100a00 */
[----:B0-----:R-:W-:Y:S01]  /*23510*/  HFMA2.MMA R15, -RZ, RZ, 1.06640625, 0.52685546875 ;  /* 0x3c443837ff0f7435 */ /* 0x001fe200000001ff */
[----:B------:R-:W-:Y:S02]  /*23520*/  MOV R14, 0xbc4ac247 ;  /* 0xbc4ac247000e7802 */ /* 0x000fe40000000f00 */
[----:B------:R0:W-:Y:S01]  /*23530*/  STL.64 [R1+0xf70], R12 ;  /* 0x000f700c01007387 */ /* 0x0001e20000100a00 */
[----:B--2---:R-:W-:Y:S01]  /*23540*/  IMAD.MOV.U32 R16, RZ, RZ, -0x444e8a9f ;  /* 0xbbb17561ff107424 */ /* 0x004fe200078e00ff */
[----:B------:R-:W-:-:S02]  /*23550*/  MOV R17, 0xb387ea89 ;  /* 0xb387ea8900117802 */ /* 0x000fc40000000f00 */
[----:B------:R2:W-:Y:S01]  /*23560*/  STL.64 [R1+0xf00], R20 ;  /* 0x000f001401007387 */ /* 0x0005e20000100a00 */
[----:B-1----:R-:W-:-:S03]  /*23570*/  HFMA2.MMA R19, -RZ, RZ, 0.126953125, 0.0003681182861328125 ;  /* 0x30100e08ff137435 */ /* 0x002fc600000001ff */
[----:B------:R1:W-:Y:S01]  /*23580*/  STL.64 [R1+0xf28], R22 ;  /* 0x000f281601007387 */ /* 0x0003e20000100a00 */
[----:B------:R-:W-:Y:S01]  /*23590*/  MOV R18, 0x3a118808 ;  /* 0x3a11880800127802 */ /* 0x000fe20000000f00 */
[----:B0-----:R-:W-:Y:S02]  /*235a0*/  HFMA2.MMA R13, -RZ, RZ, -0.412109375, -0.82958984375 ;  /* 0xb698baa3ff0d7435 */ /* 0x001fe400000001ff */
[----:B------:R0:W-:Y:S01]  /*235b0*/  STL.64 [R1+0xf58], R8 ;  /* 0x000f580801007387 */ /* 0x0001e20000100a00 */
[----:B------:R-:W-:-:S03]  /*235c0*/  MOV R12, 0x36f01e4e ;  /* 0x36f01e4e000c7802 */ /* 0x000fc60000000f00 */
[----:B------:R3:W-:Y:S01]  /*235d0*/  STL.64 [R1+0xfa8], R10 ;  /* 0x000fa80a01007387 */ /* 0x0007e20000100a00 */
[----:B--2---:R-:W-:Y:S01]  /*235e0*/  HFMA2.MMA R21, -RZ, RZ, 0.302001953125, 8744 ;  /* 0x34d57045ff157435 */ /* 0x004fe200000001ff */
[----:B------:R-:W-:Y:S01]  /*235f0*/  MOV R20, 0xaa6be562 ;  /* 0xaa6be56200147802 */ /* 0x000fe20000000f00 */
[----:B-1----:R-:W-:Y:S01]  /*23600*/  HFMA2.MMA R22, -RZ, RZ, 1.16015625, 0.452880859375 ;  /* 0x3ca4373fff167435 */ /* 0x002fe200000001ff */
[----:B------:R1:W-:Y:S01]  /*23610*/  STL.64 [R1+0xf88], R16 ;  /* 0x000f881001007387 */ /* 0x0003e20000100a00 */
[----:B------:R-:W-:Y:S01]  /*23620*/  IMAD.MOV.U32 R23, RZ, RZ, 0x36ebda3c ;  /* 0x36ebda3cff177424 */ /* 0x000fe200078e00ff */
[----:B0-----:R-:W-:Y:S02]  /*23630*/  HFMA2.MMA R8, -RZ, RZ, 0.87060546875, 0.01421356201171875 ;  /* 0x3af72347ff087435 */ /* 0x001fe400000001ff */
[----:B------:R0:W-:Y:S01]  /*23640*/  STL.64 [R1+0xf80], R14 ;  /* 0x000f800e01007387 */ /* 0x0001e20000100a00 */
[----:B------:R-:W-:Y:S01]  /*23650*/  IMAD.MOV.U32 R9, RZ, RZ, -0x453ede71 ;  /* 0xbac1218fff097424 */ /* 0x000fe200078e00ff */
        /* <DEDUP_REMOVED lines=13> */
[----:B------:R-:W-:Y:S01]  /*23730*/  MOV R13, 0x3c772822 ;  /* 0x3c772822000d7802 */ /* 0x000fe20000000f00 */
[----:B------:R1:W-:Y:S01]  /*23740*/  STL.64 [R1+0xf90], R8 ;  /* 0x000f900801007387 */ /* 0x0003e20000100a00 */
[----:B0-----:R-:W-:Y:S01]  /*23750*/  IMAD.MOV.U32 R20, RZ, RZ, -0x46e97245 ;  /* 0xb9168dbbff147424 */ /* 0x001fe200078e00ff */
[----:B------:R-:W-:Y:S02]  /*23760*/  MOV R21, 0x38cfff8d ;  /* 0x38cfff8d00157802 */ /* 0x000fe40000000f00 */
[----:B------:R0:W-:Y:S01]  /*23770*/  STL.64 [R1+0xfb8], R14 ;  /* 0x000fb80e01007387 */ /* 0x0001e20000100a00 */
[----:B--2---:R-:W-:Y:S01]  /*23780*/  HFMA2.MMA R23, -RZ, RZ, -0.017913818359375, 0.00958251953125 ;  /* 0xa49620e8ff177435 */ /* 0x004fe200000001ff */
[----:B------:R-:W-:-:S02]  /*23790*/  MOV R22, 0xb34aab39 ;  /* 0xb34aab3900167802 */ /* 0x000fc40000000f00 */
[----:B------:R2:W-:Y:S01]  /*237a0*/  STL.64 [R1+0xfe0], R10 ;  /* 0x000fe00a01007387 */ /* 0x0005e20000100a00 */
[----:B-1----:R-:W-:Y:S01]  /*237b0*/  IMAD.MOV.U32 R8, RZ, RZ, 0x32091641 ;  /* 0x32091641ff087424 */ /* 0x002fe200078e00ff */
[----:B------:R-:W-:Y:S02]  /*237c0*/  MOV R9, 0x3cf7cd03 ;  /* 0x3cf7cd0300097802 */ /* 0x000fe40000000f00 */
[----:B------:R1:W-:Y:S01]  /*237d0*/  STL.64 [R1+0xfc0], R16 ;  /* 0x000fc01001007387 */ /* 0x0003e20000100a00 */
[----:B0-----:R-:W-:Y:S01]  /*237e0*/  HFMA2.MMA R15, -RZ, RZ, -0.85986328125, -76.3125 ;  /* 0xbae1d4c5ff0f7435 */ /* 0x001fe200000001ff */
[----:B------:R-:W-:Y:S02]  /*237f0*/  MOV R14, 0x3301fab9 ;  /* 0x3301fab9000e7802 */ /* 0x000fe40000000f00 */
[----:B------:R0:W-:Y:S01]  /*23800*/  STL.64 [R1+0xfe8], R12 ;  /* 0x000fe80c01007387 */ /* 0x0001e20000100a00 */
[----:B--2---:R-:W-:Y:S01]  /*23810*/  HFMA2.MMA R10, -RZ, RZ, 0.3984375, -12.578125 ;  /* 0x3660ca4aff0a7435 */ /* 0x004fe200000001ff */
[----:B------:R-:W-:-:S02]  /*23820*/  IMAD.MOV.U32 R11, RZ, RZ, -0x4a74aa49 ;  /* 0xb58b55b7ff0b7424 */ /* 0x000fc400078e00ff */
[----:B------:R2:W-:Y:S01]  /*23830*/  STL.64 [R1+0xfa0], R20 ;  /* 0x000fa01401007387 */ /* 0x0005e20000100a00 */
[----:B-1----:R-:W-:Y:S01]  /*23840*/  IMAD.MOV.U32 R16, RZ, RZ, 0x3aa8ffa4 ;  /* 0x3aa8ffa4ff107424 */ /* 0x002fe200078e00ff */
[----:B------:R-:W-:Y:S02]  /*23850*/  MOV R17, 0xb9f59a7b ;  /* 0xb9f59a7b00117802 */ /* 0x000fe40000000f00 */
[----:B------:R1:W-:Y:S01]  /*23860*/  STL.64 [R1+0xfd0], R8 ;  /* 0x000fd00801007387 */ /* 0x0003e20000100a00 */
[----:B0-----:R-:W-:Y:S01]  /*23870*/  HFMA2.MMA R13, -RZ, RZ, 0.268798828125, -0.01050567626953125 ;  /* 0x344da161ff0d7435 */ /* 0x001fe200000001ff */
[----:B------:R-:W-:Y:S02]  /*23880*/  MOV R12, 0xa7ca1510 ;  /* 0xa7ca1510000c7802 */ /* 0x000fe40000000f00 */
[----:B------:R0:W-:Y:S01]  /*23890*/  STL.64 [R1+0xfd8], R18 ;  /* 0x000fd81201007387 */ /* 0x0001e20000100a00 */
[----:B--2---:R-:W-:Y:S01]  /*238a0*/  HFMA2.MMA R20, -RZ, RZ, -1.0869140625, 6.0234375 ;  /* 0xbc594606ff147435 */ /* 0x004fe200000001ff */
[----:B------:R-:W-:-:S02]  /*238b0*/  IMAD.MOV.U32 R21, RZ, RZ, 0x3bb5e994 ;  /* 0x3bb5e994ff157424 */ /* 0x000fc400078e00ff */
[----:B------:R2:W-:Y:S01]  /*238c0*/  STL.64 [R1+0x1000], R16 ;  /* 0x0010001001007387 */ /* 0x0005e20000100a00 */
[----:B-1----:R-:W-:-:S03]  /*238d0*/  HFMA2.MMA R8, -RZ, RZ, -0.11383056640625, 1.3095703125 ;  /* 0xaf493d3dff087435 */ /* 0x002fc600000001ff */
[----:B------:R1:W-:Y:S01]  /*238e0*/  STL.64 [R1+0xfc8], R22 ;  /* 0x000fc81601007387 */ /* 0x0003e20000100a00 */
[----:B------:R-:W-:Y:S01]  /*238f0*/  IMAD.MOV.U32 R9, RZ, RZ, 0x38f01e51 ;  /* 0x38f01e51ff097424 */ /* 0x000fe200078e00ff */
[----:B0-----:R-:W-:Y:S02]  /*23900*/  HFMA2.MMA R19, -RZ, RZ, 0.48974609375, -28928 ;  /* 0x37d6f710ff137435 */ /* 0x001fe400000001ff */
[----:B------:R0:W-:Y:S01]  /*23910*/  STL.64 [R1+0xff8], R14 ;  /* 0x000ff80e01007387 */ /* 0x0001e20000100a00 */
[----:B------:R-:W-:Y:S01]  /*23920*/  MOV R18, 0xb8a2464d ;  /* 0xb8a2464d00127802 */ /* 0x000fe20000000f00 */
[----:B--2---:R-:W-:Y:S02]  /*23930*/  HFMA2.MMA R16, -RZ, RZ, -1.447265625, -232.375 ;  /* 0xbdcadb43ff107435 */ /* 0x004fe400000001ff */
[----:B------:R2:W-:Y:S01]  /*23940*/  STL.64 [R1+0x1020], R10 ;  /* 0x0010200a01007387 */ /* 0x0005e20000100a00 */
[----:B------:R-:W-:Y:S02]  /*23950*/  IMAD.MOV.U32 R17, RZ, RZ, 0x3e37d95d ;  /* 0x3e37d95dff117424 */ /* 0x000fe400078e00ff */
[----:B-1----:R-:W-:Y:S01]  /*23960*/  IMAD.MOV.U32 R22, RZ, RZ, 0x2b978533 ;  /* 0x2b978533ff167424 */ /* 0x002fe200078e00ff */
[----:B------:R-:W-:Y:S01]  /*23970*/  MOV R23, 0xb6b2aaa9 ;  /* 0xb6b2aaa900177802 */ /* 0x000fe20000000f00 */
[----:B------:R1:W-:Y:S01]  /*23980*/  STL.64 [R1+0x1028], R12 ;  /* 0x0010280c01007387 */ /* 0x0003e20000100a00 */
[----:B0-----:R-:W-:Y:S01]  /*23990*/  IMAD.MOV.U32 R14, RZ, RZ, -0x4c0acadf ;  /* 0xb3f53521ff0e7424 */ /* 0x001fe200078e00ff */
[----:B------:R-:W-:-:S02]  /*239a0*/  MOV R15, 0x33108b6f ;  /* 0x33108b6f000f7802 */ /* 0x000fc40000000f00 */
[----:B------:R0:W-:Y:S01]  /*239b0*/  STL.64 [R1+0xff0], R20 ;  /* 0x000ff01401007387 */ /* 0x0001e20000100a00 */
[----:B--2---:R-:W-:Y:S01]  /*239c0*/  HFMA2.MMA R11, -RZ, RZ, 1.1015625, 480 ;  /* 0x3c685f80ff0b7435 */ /* 0x004fe200000001ff */
[----:B------:R-:W-:Y:S02]  /*239d0*/  MOV R10, 0xbc8d24f9 ;  /* 0xbc8d24f9000a7802 */ /* 0x000fe40000000f00 */
[----:B------:R2:W-:Y:S01]  /*239e0*/  STL.64 [R1+0x1008], R8 ;  /* 0x0010080801007387 */ /* 0x0005e20000100a00 */
[----:B-1----:R-:W-:Y:S01]  /*239f0*/  IMAD.MOV.U32 R12, RZ, RZ, -0x4447cc25 ;  /* 0xbbb833dbff0c7424 */ /* 0x002fe200078e00ff */
[----:B------:R-:W-:Y:S02]  /*23a00*/  MOV R13, 0xb124a69e ;  /* 0xb124a69e000d7802 */ /* 0x000fe40000000f00 */
[----:B------:R1:W-:Y:S01]  /*23a10*/  STL.64 [R1+0x1010], R18 ;  /* 0x0010101201007387 */ /* 0x0003e20000100a00 */
[----:B0-----:R-:W-:Y:S01]  /*23a20*/  HFMA2.MMA R21, -RZ, RZ, -0.501953125, 0.00012767314910888671875 ;  /* 0xb804082fff157435 */ /* 0x001fe200000001ff */
[----:B------:R-:W-:-:S02]  /*23a30*/  MOV R20, 0xbe050379 ;  /* 0xbe05037900147802 */ /* 0x000fc40000000f00 */
[----:B------:R0:W-:Y:S01]  /*23a40*/  STL.64 [R1+0x1018], R22 ;  /* 0x0010181601007387 */ /* 0x0001e20000100a00 */
[----:B--2---:R-:W-:Y:S01]  /*23a50*/  HFMA2.MMA R8, -RZ, RZ, 1.3017578125, -2804 ;  /* 0x3d35e97aff087435 */ /* 0x004fe200000001ff */
[----:B------:R-:W-:Y:S02]  /*23a60*/  IMAD.MOV.U32 R9, RZ, RZ, 0x3495237e ;  /* 0x3495237eff097424 */ /* 0x000fe400078e00ff */
[----:B------:R2:W-:Y:S04]  /*23a70*/  STL.64 [R1+0x1030], R14 ;  /* 0x0010300e01007387 */ /* 0x0005e80000100a00 */
[----:B------:R3:W-:Y:S01]  /*23a80*/  STL.64 [R1+0x1038], R16 ;  /* 0x0010381001007387 */ /* 0x0007e20000100a00 */
[----:B-1----:R-:W-:Y:S01]  /*23a90*/  HFMA2.MMA R18, -RZ, RZ, 0.8525390625, 0.0031871795654296875 ;  /* 0x3ad21a87ff127435 */ /* 0x002fe200000001ff */
[----:B------:R-:W-:-:S02]  /*23aa0*/  IMAD.MOV.U32 R19, RZ, RZ, -0x4567de18 ;  /* 0xba9821e8ff137424 */ /* 0x000fc400078e00ff */
[----:B------:R1:W-:Y:S01]  /*23ab0*/  STL.64 [R1+0x1058], R10 ;  /* 0x0010580a01007387 */ /* 0x0003e20000100a00 */
[----:B0-----:R-:W-:Y:S01]  /*23ac0*/  HFMA2.MMA R23, -RZ, RZ, -0.38671875, 1.546875 ;  /* 0xb6303e30ff177435 */ /* 0x001fe200000001ff */
[----:B------:R-:W-:Y:S02]  /*23ad0*/  MOV R22, 0x368d5ef3 ;  /* 0x368d5ef300167802 */ /* 0x000fe40000000f00 */
[----:B------:R0:W-:Y:S01]  /*23ae0*/  STL.64 [R1+0x1060], R12 ;  /* 0x0010600c01007387 */ /* 0x0001e20000100a00 */
[----:B--2---:R-:W-:Y:S01]  /*23af0*/  HFMA2.MMA R15, -RZ, RZ, 0.08795166015625, -0.0002505779266357421875 ;  /* 0x2da18c1bff0f7435 */ /* 0x004fe200000001ff */
[----:B------:R-:W-:Y:S02]  /*23b00*/  MOV R14, 0x39d6f710 ;  /* 0x39d6f710000e7802 */ /* 0x000fe40000000f00 */
[----:B------:R2:W-:Y:S01]  /*23b10*/  STL.64 [R1+0x1050], R8 ;  /* 0x0010500801007387 */ /* 0x0005e20000100a00 */
[----:B---3--:R-:W-:Y:S01]  /*23b20*/  IMAD.MOV.U32 R16, RZ, RZ, -0x47370002 ;  /* 0xb8c8fffeff107424 */ /* 0x008fe200078e00ff */
[----:B------:R-:W-:Y:S01]  /*23b30*/  MOV R17, 0x3885781c ;  /* 0x3885781c00117802 */ /* 0x000fe20000000f00 */
[----:B-1----:R-:W-:Y:S01]  /*23b40*/  HFMA2.MMA R10, -RZ, RZ, -0.25732421875, 0.037445068359375 ;  /* 0xb41e28cbff0a7435 */ /* 0x002fe200000001ff */
[----:B------:R-:W-:Y:S01]  /*23b50*/  IMAD.MOV.U32 R11, RZ, RZ, -0x41b34182 ;  /* 0xbe4cbe7eff0b7424 */ /* 0x000fe200078e00ff */
[----:B------:R1:W-:Y:S01]  /*23b60*/  STL.64 [R1+0x1068], R18 ;  /* 0x0010681201007387 */ /* 0x0003e20000100a00 */
[----:B0-----:R-:W-:Y:S01]  /*23b70*/  HFMA2.MMA R13, -RZ, RZ, 1.681640625, -0.7841796875 ;  /* 0x3ebaba46ff0d7435 */ /* 0x001fe200000001ff */
[----:B------:R-:W-:-:S02]  /*23b80*/  MOV R12, 0xbc76adea ;  /* 0xbc76adea000c7802 */ /* 0x000fc40000000f00 */
[----:B------:R0:W-:Y:S01]  /*23b90*/  STL.64 [R1+0x1070], R14 ;  /* 0x0010700e01007387 */ /* 0x0001e20000100a00 */
[----:B--2---:R-:W-:Y:S01]  /*23ba0*/  IMAD.MOV.U32 R8, RZ, RZ, 0x3558d126 ;  /* 0x3558d126ff087424 */ /* 0x004fe200078e00ff */
[----:B------:R-:W-:Y:S02]  /*23bb0*/  MOV R9, 0x262d4d18 ;  /* 0x262d4d1800097802 */ /* 0x000fe40000000f00 */
[----:B------:R2:W-:Y:S04]  /*23bc0*/  STL.64 [R1+0x1098], R10 ;  /* 0x0010980a01007387 */ /* 0x0005e80000100a00 */
[----:B------:R3:W-:Y:S01]  /*23bd0*/  STL.64 [R1+0x10a0], R12 ;  /* 0x0010a00c01007387 */ /* 0x0007e20000100a00 */
[----:B-1----:R-:W-:Y:S01]  /*23be0*/  HFMA2.MMA R18, -RZ, RZ, 0.5068359375, -4.30859375 ;  /* 0x380ec44fff127435 */ /* 0x002fe200000001ff */
[----:B------:R-:W-:-:S02]  /*23bf0*/  IMAD.MOV.U32 R19, RZ, RZ, -0x41f2d92f ;  /* 0xbe0d26d1ff137424 */ /* 0x000fc400078e00ff */
[----:B0-----:R-:W-:Y:S01]  /*23c00*/  IMAD.MOV.U32 R14, RZ, RZ, -0x41124077 ;  /* 0xbeedbf89ff0e7424 */ /* 0x001fe200078e00ff */
[----:B------:R-:W-:Y:S01]  /*23c10*/  MOV R15, 0x3e8866ce ;  /* 0x3e8866ce000f7802 */ /* 0x000fe20000000f00 */
[----:B------:R0:W-:Y:S01]  /*23c20*/  STL.64 [R1+0x1078], R16 ;  /* 0x0010781001007387 */ /* 0x0001e20000100a00 */
[----:B--2---:R-:W-:Y:S01]  /*23c30*/  HFMA2.MMA R11, -RZ, RZ, -0.84814453125, 0 ;  /* 0xbac90000ff0b7435 */ /* 0x004fe200000001ff */
[----:B------:R-:W-:Y:S02]  /*23c40*/  MOV R10, 0x3091fe30 ;  /* 0x3091fe30000a7802 */ /* 0x000fe40000000f00 */
[----:B------:R1:W-:Y:S01]  /*23c50*/  STL.64 [R1+0x1090], R8 ;  /* 0x0010900801007387 */ /* 0x0003e20000100a00 */
[----:B---3--:R-:W-:Y:S01]  /*23c60*/  HFMA2.MMA R12, -RZ, RZ, -0.07666015625, -43.65625 ;  /* 0xace8d175ff0c7435 */ /* 0x008fe200000001ff */
[----:B------:R-:W-:Y:S02]  /*23c70*/  IMAD.MOV.U32 R13, RZ, RZ, 0x38b0b6af ;  /* 0x38b0b6afff0d7424 */ /* 0x000fe400078e00ff */
[----:B------:R2:W-:Y:S04]  /*23c80*/  STL.64 [R1+0x10a8], R14 ;  /* 0x0010a80e01007387 */ /* 0x0005e80000100a00 */
[----:B------:R3:W-:Y:S01]  /*23c90*/  STL.64 [R1+0x10d0], R10 ;  /* 0x0010d00a01007387 */ /* 0x0007e20000100a00 */
[----:B0-----:R-:W-:Y:S01]  /*23ca0*/  HFMA2.MMA R17, -RZ, RZ, -1.349609375, 2.236328125 ;  /* 0xbd664079ff117435 */ /* 0x001fe200000001ff */
[----:B------:R-:W-:-:S02]  /*23cb0*/  MOV R16, 0x3e02b5d2 ;  /* 0x3e02b5d200107802 */ /* 0x000fc40000000f00 */
[----:B------:R0:W-:Y:S01]  /*23cc0*/  STL.64 [R1+0x10e0], R12 ;  /* 0x0010e00c01007387 */ /* 0x0001e20000100a00 */
[----:B-1----:R-:W-:Y:S01]  /*23cd0*/  HFMA2.MMA R8, -RZ, RZ, -1.1162109375, 0.44384765625 ;  /* 0xbc77371aff087435 */ /* 0x002fe200000001ff */
[----:B------:R-:W-:Y:S01]  /*23ce0*/  IMAD.MOV.U32 R9, RZ, RZ, 0x3bbc182a ;  /* 0x3bbc182aff097424 */ /* 0x000fe200078e00ff */
[----:B--2---:R-:W-:Y:S01]  /*23cf0*/  HFMA2.MMA R15, -RZ, RZ, 0.473876953125, 0.000475406646728515625 ;  /* 0x37950fcaff0f7435 */ /* 0x004fe200000001ff */
[----:B------:R1:W-:Y:S01]  /*23d00*/  STL.64 [R1+0x10b0], R18 ;  /* 0x0010b01201007387 */ /* 0x0003e20000100a00 */
[----:B------:R-:W-:Y:S01]  /*23d10*/  MOV R14, 0xb867519f ;  /* 0xb867519f000e7802 */ /* 0x000fe20000000f00 */
[----:B---3--:R-:W-:Y:S01]  /*23d20*/  HFMA2.MMA R10, -RZ, RZ, -1.8310546875, -0.73486328125 ;  /* 0xbf53b9e1ff0a7435 */ /* 0x008fe200000001ff */
[----:B------:R-:W-:Y:S01]  /*23d30*/  IMAD.MOV.U32 R11, RZ, RZ, 0x3f64be03 ;  /* 0x3f64be03ff0b7424 */ /* 0x000fe200078e00ff */
[----:B------:R2:W-:Y:S01]  /*23d40*/  STL.64 [R1+0x10b8], R16 ;  /* 0x0010b81001007387 */ /* 0x0005e20000100a00 */
[----:B0-----:R-:W-:Y:S01]  /*23d50*/  HFMA2.MMA R13, -RZ, RZ, -0.365234375, 0.14404296875 ;  /* 0xb5d8309cff0d7435 */ /* 0x001fe200000001ff */
[----:B------:R-:W-:-:S02]  /*23d60*/  MOV R12, 0xbee64065 ;  /* 0xbee64065000c7802 */ /* 0x000fc40000000f00 */
[----:B------:R0:W-:Y:S01]  /*23d70*/  STL.64 [R1+0x10c8], R8 ;  /* 0x0010c80801007387 */ /* 0x0001e20000100a00 */
[----:B-1----:R-:W-:-:S03]  /*23d80*/  HFMA2.MMA R18, -RZ, RZ, 0.37939453125, -1.3037109375 ;  /* 0x3612bd37ff127435 */ /* 0x002fc600000001ff */
[----:B------:R1:W-:Y:S01]  /*23d90*/  STL.64 [R1+0x1110], R10 ;  /* 0x0011100a01007387 */ /* 0x0003e20000100a00 */
[----:B------:R-:W-:-:S03]  /*23da0*/  IMAD.MOV.U32 R19, RZ, RZ, -0x4acca68f ;  /* 0xb5335971ff137424 */ /* 0x000fc600078e00ff */
[----:B------:R3:W-:Y:S01]  /*23db0*/  STL.64 [R1+0x1118], R12 ;  /* 0x0011180c01007387 */ /* 0x0007e20000100a00 */
[----:B--2---:R-:W-:Y:S01]  /*23dc0*/  IMAD.MOV.U32 R16, RZ, RZ, 0x292edd8c ;  /* 0x292edd8cff107424 */ /* 0x004fe200078e00ff */
[----:B------:R-:W-:Y:S01]  /*23dd0*/  MOV R17, 0xb66d3d31 ;  /* 0xb66d3d3100117802 */ /* 0x000fe20000000f00 */
[----:B0-----:R-:W-:Y:S01]  /*23de0*/  IMAD.MOV.U32 R8, RZ, RZ, 0x3f885f7f ;  /* 0x3f885f7fff087424 */ /* 0x001fe200078e00ff */
[----:B------:R-:W-:Y:S01]  /*23df0*/  MOV R9, 0x3944bb29 ;  /* 0x3944bb2900097802 */ /* 0x000fe20000000f00 */
[----:B------:R0:W-:Y:S01]  /*23e00*/  STL.64 [R1+0x1040], R20 ;  /* 0x0010401401007387 */ /* 0x0001e20000100a00 */
[----:B-1----:R-:W-:Y:S01]  /*23e10*/  HFMA2.MMA R11, -RZ, RZ, 0.057769775390625, -50528 ;  /* 0x2b65fa2bff0b7435 */ /* 0x002fe200000001ff */
[----:B------:R-:W-:Y:S02]  /*23e20*/  MOV R10, 0x39ba53bc ;  /* 0x39ba53bc000a7802 */ /* 0x000fe40000000f00 */
[----:B------:R1:W-:Y:S01]  /*23e30*/  STL.64 [R1+0x10e8], R14 ;  /* 0x0010e80e01007387 */ /* 0x0003e20000100a00 */
[----:B---3--:R-:W-:Y:S01]  /*23e40*/  HFMA2.MMA R12, -RZ, RZ, -0.47021484375, -4.7028064727783203125e-05 ;  /* 0xb7868315ff0c7435 */ /* 0x008fe200000001ff */
[----:B------:R-:W-:-:S02]  /*23e50*/  IMAD.MOV.U32 R13, RZ, RZ, 0x2860a0bf ;  /* 0x2860a0bfff0d7424 */ /* 0x000fc400078e00ff */
[----:B------:R2:W-:Y:S01]  /*23e60*/  STL.64 [R1+0x10f0], R16 ;  /* 0x0010f01001007387 */ /* 0x0005e20000100a00 */
[----:B0-----:R-:W-:Y:S01]  /*23e70*/  HFMA2.MMA R20, -RZ, RZ, -0.47998046875, 0.055816650390625 ;  /* 0xb7ae2b25ff147435 */ /* 0x001fe200000001ff */
[----:B------:R-:W-:Y:S02]  /*23e80*/  IMAD.MOV.U32 R21, RZ, RZ, -0x55fb1376 ;  /* 0xaa04ec8aff157424 */ /* 0x000fe400078e00ff */
[----:B------:R0:W-:Y:S01]  /*23e90*/  STL.64 [R1+0x10f8], R18 ;  /* 0x0010f81201007387 */ /* 0x0001e20000100a00 */
[----:B-1----:R-:W-:Y:S01]  /*23ea0*/  IMAD.MOV.U32 R14, RZ, RZ, 0x3e44f8f2 ;  /* 0x3e44f8f2ff0e7424 */ /* 0x002fe200078e00ff */
[----:B------:R-:W-:Y:S02]  /*23eb0*/  MOV R15, 0xbe29f5e1 ;  /* 0xbe29f5e1000f7802 */ /* 0x000fe40000000f00 */
[----:B------:R1:W-:Y:S01]  /*23ec0*/  STL.64 [R1+0x1108], R8 ;  /* 0x0011080801007387 */ /* 0x0003e20000100a00 */
[----:B--2---:R-:W-:Y:S01]  /*23ed0*/  HFMA2.MMA R17, -RZ, RZ, 1.12890625, -13600 ;  /* 0x3c84f2a4ff117435 */ /* 0x004fe200000001ff */
[----:B------:R-:W-:-:S02]  /*23ee0*/  MOV R16, 0xbcafe000 ;  /* 0xbcafe00000107802 */ /* 0x000fc40000000f00 */
[----:B------:R2:W-:Y:S01]  /*23ef0*/  STL.64 [R1+0x1148], R10 ;  /* 0x0011480a01007387 */ /* 0x0005e20000100a00 */
[----:B0-----:R-:W-:Y:S01]  /*23f00*/  IMAD.MOV.U32 R18, RZ, RZ, -0x443c0f77 ;  /* 0xbbc3f089ff127424 */ /* 0x001fe200078e00ff */
[----:B------:R-:W-:Y:S02]  /*23f10*/  MOV R19, 0xaef836cd ;  /* 0xaef836cd00137802 */ /* 0x000fe40000000f00 */
[----:B------:R0:W-:Y:S01]  /*23f20*/  STL.64 [R1+0x1158], R12 ;  /* 0x0011580c01007387 */ /* 0x0001e20000100a00 */
[----:B-1----:R-:W-:Y:S01]  /*23f30*/  HFMA2.MMA R8, -RZ, RZ, 0.8466796875, -22.078125 ;  /* 0x3ac6cd85ff087435 */ /* 0x002fe200000001ff */
[----:B------:R-:W-:Y:S02]  /*23f40*/  IMAD.MOV.U32 R9, RZ, RZ, -0x4576a78a ;  /* 0xba895876ff097424 */ /* 0x000fe400078e00ff */
[----:B------:R1:W-:Y:S01]  /*23f50*/  STL.64 [R1+0x1080], R20 ;  /* 0x0010801401007387 */ /* 0x0003e20000100a00 */
[----:B--2---:R-:W-:Y:S01]  /*23f60*/  HFMA2.MMA R10, -RZ, RZ, 0.355224609375, -8.9824199676513671875e-05 ;  /* 0x35af85e3ff0a7435 */ /* 0x004fe200000001ff */
[----:B------:R-:W-:-:S02]  /*23f70*/  IMAD.MOV.U32 R11, RZ, RZ, -0x417c17f8 ;  /* 0xbe83e808ff0b7424 */ /* 0x000fc400078e00ff */
[----:B------:R2:W-:Y:S01]  /*23f80*/  STL.64 [R1+0x1120], R14 ;  /* 0x0011200e01007387 */ /* 0x0005e20000100a00 */
[----:B0-----:R-:W-:Y:S01]  /*23f90*/  HFMA2.MMA R13, -RZ, RZ, -1.4169921875, 13232 ;  /* 0xbdab7276ff0d7435 */ /* 0x001fe200000001ff */
[----:B------:R-:W-:Y:S02]  /*23fa0*/  MOV R12, 0x3e580a4b ;  /* 0x3e580a4b000c7802 */ /* 0x000fe40000000f00 */
[----:B------:R0:W-:Y:S01]  /*23fb0*/  STL.64 [R1+0x1138], R18 ;  /* 0x0011381201007387 */ /* 0x0001e20000100a00 */
[----:B-1----:R-:W-:Y:S01]  /*23fc0*/  IMAD.MOV.U32 R20, RZ, RZ, -0x4bc3c1c1 ;  /* 0xb43c3e3fff147424 */ /* 0x002fe200078e00ff */
[----:B------:R-:W-:Y:S02]  /*23fd0*/  MOV R21, 0x3c9d93f6 ;  /* 0x3c9d93f600157802 */ /* 0x000fe40000000f00 */
[----:B------:R1:W-:Y:S01]  /*23fe0*/  STL.64 [R1+0x1088], R22 ;  /* 0x0010881601007387 */ /* 0x0003e20000100a00 */
[----:B--2---:R-:W-:Y:S01]  /*23ff0*/  HFMA2.MMA R15, -RZ, RZ, 1.9580078125, 308.25 ;  /* 0x3fd55cd1ff0f7435 */ /* 0x004fe200000001ff */
[----:B------:R-:W-:-:S02]  /*24000*/  MOV R14, 0x365283b7 ;  /* 0x365283b7000e7802 */ /* 0x000fc40000000f00 */
[----:B------:R2:W-:Y:S01]  /*24010*/  STL.64 [R1+0x1130], R16 ;  /* 0x0011301001007387 */ /* 0x0005e20000100a00 */
[----:B0-----:R-:W-:-:S03]  /*24020*/  HFMA2.MMA R18, -RZ, RZ, 2.279296875, 6.03199005126953125e-05 ;  /* 0x408f03f4ff127435 */ /* 0x001fc600000001ff */
        /* <DEDUP_REMOVED lines=11> */
[----:B-1----:R-:W-:Y:S01]  /*240e0*/  HFMA2.MMA R11, -RZ, RZ, 0.468505859375, 37952 ;  /* 0x377f78a2ff0b7435 */ /* 0x002fe200000001ff */
[----:B------:R-:W-:Y:S02]  /*240f0*/  MOV R10, 0xb84a1be1 ;  /* 0xb84a1be1000a7802 */ /* 0x000fe40000000f00 */
[----:B------:R1:W-:Y:S01]  /*24100*/  STL.64 [R1+0x1160], R14 ;  /* 0x0011600e01007387 */ /* 0x0003e20000100a00 */
[----:B--2---:R-:W-:Y:S01]  /*24110*/  HFMA2.MMA R21, -RZ, RZ, -1.923828125, 0.025543212890625 ;  /* 0xbfb2268aff157435 */ /* 0x004fe200000001ff */
[----:B------:R-:W-:Y:S02]  /*24120*/  MOV R20, 0x3f39715e ;  /* 0x3f39715e00147802 */ /* 0x000fe40000000f00 */
[----:B------:R2:W-:Y:S01]  /*24130*/  STL.64 [R1+0x10d8], R22 ;  /* 0x0010d81601007387 */ /* 0x0005e20000100a00 */
[----:B0-----:R-:W-:Y:S01]  /*24140*/  HFMA2.MMA R12, -RZ, RZ, -2.5859375, -0.0101165771484375 ;  /* 0xc12ca12eff0c7435 */ /* 0x001fe200000001ff */
[----:B------:R-:W-:-:S02]  /*24150*/  IMAD.MOV.U32 R13, RZ, RZ, -0x4543e1d3 ;  /* 0xbabc1e2dff0d7424 */ /* 0x000fc400078e00ff */
[----:B------:R0:W-:Y:S01]  /*24160*/  STL.64 [R1+0x1168], R16 ;  /* 0x0011681001007387 */ /* 0x0001e20000100a00 */
[----:B-1----:R-:W-:Y:S01]  /*24170*/  IMAD.MOV.U32 R14, RZ, RZ, -0x4dfa223c ;  /* 0xb205ddc4ff0e7424 */ /* 0x002fe200078e00ff */
[----:B------:R-:W-:Y:S02]  /*24180*/  MOV R15, 0x3cc6cd86 ;  /* 0x3cc6cd86000f7802 */ /* 0x000fe40000000f00 */
[----:B------:R1:W-:Y:S01]  /*24190*/  STL.64 [R1+0x1170], R18 ;  /* 0x0011701201007387 */ /* 0x0003e20000100a00 */
[----:B--2---:R-:W-:-:S03]  /*241a0*/  HFMA2.MMA R22, -RZ, RZ, 1.3876953125, 0.000747203826904296875 ;  /* 0x3d8d121fff167435 */ /* 0x004fc600000001ff */
[----:B------:R2:W-:Y:S01]  /*241b0*/  STL.64 [R1+0x1180], R8 ;  /* 0x0011800801007387 */ /* 0x0005e20000100a00 */
[----:B------:R-:W-:Y:S01]  /*241c0*/  IMAD.MOV.U32 R23, RZ, RZ, 0x326ef93b ;  /* 0x326ef93bff177424 */ /* 0x000fe200078e00ff */
[----:B0-----:R-:W-:Y:S02]  /*241d0*/  HFMA2.MMA R17, -RZ, RZ, -0.84912109375, -587 ;  /* 0xbacbe096ff117435 */ /* 0x001fe400000001ff */
[----:B------:R0:W-:Y:S01]  /*241e0*/  STL.64 [R1+0x11c0], R10 ;  /* 0x0011c00a01007387 */ /* 0x0001e20000100a00 */
[----:B------:R-:W-:Y:S01]  /*241f0*/  MOV R16, 0x2e596624 ;  /* 0x2e59662400107802 */ /* 0x000fe20000000f00 */
[----:B-1----:R-:W-:Y:S01]  /*24200*/  IMAD.MOV.U32 R18, RZ, RZ, 0x3a8a6d7f ;  /* 0x3a8a6d7fff127424 */ /* 0x002fe200078e00ff */
[----:B------:R-:W-:Y:S01]  /*24210*/  MOV R19, 0xb9b8f43c ;  /* 0xb9b8f43c00137802 */ /* 0x000fe20000000f00 */
[----:B------:R1:W-:Y:S01]  /*24220*/  STL.64 [R1+0x1100], R20 ;  /* 0x0011001401007387 */ /* 0x0003e20000100a00 */
[----:B--2---:R-:W-:Y:S01]  /*24230*/  HFMA2.MMA R8, -RZ, RZ, 0.045440673828125, 4296 ;  /* 0x29d16c32ff087435 */ /* 0x004fe200000001ff */
[----:B------:R-:W-:-:S02]  /*24240*/  IMAD.MOV.U32 R9, RZ, RZ, 0x389de2c9 ;  /* 0x389de2c9ff097424 */ /* 0x000fc400078e00ff */
[----:B------:R2:W-:Y:S01]  /*24250*/  STL.64 [R1+0x1198], R14 ;  /* 0x0011980e01007387 */ /* 0x0005e20000100a00 */
[----:B0-----:R-:W-:-:S03]  /*24260*/  HFMA2.MMA R10, -RZ, RZ, 1.4541015625, -0.0060577392578125 ;  /* 0x3dd19e34ff0a7435 */ /* 0x001fc600000001ff */
[----:B------:R0:W-:Y:S01]  /*24270*/  STL.64 [R1+0x11d0], R12 ;  /* 0x0011d00c01007387 */ /* 0x0001e20000100a00 */
[----:B------:R-:W-:Y:S02]  /*24280*/  IMAD.MOV.U32 R11, RZ, RZ, 0x3067cdc6 ;  /* 0x3067cdc6ff0b7424 */ /* 0x000fe400078e00ff */
[----:B-1----:R-:W-:Y:S01]  /*24290*/  IMAD.MOV.U32 R20, RZ, RZ, -0x475ce5ee ;  /* 0xb8a31a12ff147424 */ /* 0x002fe200078e00ff */
[----:B------:R-:W-:Y:S01]  /*242a0*/  MOV R21, 0x3852efff ;  /* 0x3852efff00157802 */ /* 0x000fe20000000f00 */
[----:B------:R1:W-:Y:S01]  /*242b0*/  STL.64 [R1+0x11b0], R18 ;  /* 0x0011b01201007387 */ /* 0x0003e20000100a00 */
[----:B--2---:R-:W-:Y:S01]  /*242c0*/  HFMA2.MMA R15, -RZ, RZ, -2.576171875, 24.15625 ;  /* 0xc1274e0aff0f7435 */ /* 0x004fe200000001ff */
[----:B------:R-:W-:Y:S02]  /*242d0*/  MOV R14, 0x4113bbe2 ;  /* 0x4113bbe2000e7802 */ /* 0x000fe40000000f00 */
[----:B------:R2:W-:Y:S01]  /*242e0*/  STL.64 [R1+0x1128], R22 ;  /* 0x0011281601007387 */ /* 0x0005e20000100a00 */
[----:B0-----:R-:W-:Y:S01]  /*242f0*/  HFMA2.MMA R13, -RZ, RZ, 1.16015625, 771.5 ;  /* 0x3ca46207ff0d7435 */ /* 0x001fe200000001ff */
[----:B------:R-:W-:-:S02]  /*24300*/  MOV R12, 0xbce55ca9 ;  /* 0xbce55ca9000c7802 */ /* 0x000fc40000000f00 */
[----:B------:R0:W-:Y:S01]  /*24310*/  STL.64 [R1+0x11a8], R16 ;  /* 0x0011a81001007387 */ /* 0x0001e20000100a00 */
[----:B-1----:R-:W-:-:S03]  /*24320*/  HFMA2.MMA R18, -RZ, RZ, -2.0703125, -772.5 ;  /* 0xc024e209ff127435 */ /* 0x002fc600000001ff */
[----:B------:R1:W-:Y:S01]  /*24330*/  STL.64 [R1+0x11b8], R8 ;  /* 0x0011b80801007387 */ /* 0x0003e20000100a00 */
[----:B------:R-:W-:Y:S01]  /*24340*/  IMAD.MOV.U32 R19, RZ, RZ, 0x40148713 ;  /* 0x40148713ff137424 */ /* 0x000fe200078e00ff */
[----:B--2---:R-:W-:Y:S02]  /*24350*/  HFMA2.MMA R23, -RZ, RZ, 1.94140625, -55168 ;  /* 0x3fc4fabcff177435 */ /* 0x004fe400000001ff */
        /* <DEDUP_REMOVED lines=8> */
[----:B--2---:R-:W-:Y:S01]  /*243e0*/  HFMA2.MMA R20, -RZ, RZ, -1.1416015625, -6136 ;  /* 0xbc91edfeff147435 */ /* 0x004fe200000001ff */
[----:B------:R-:W-:Y:S02]  /*243f0*/  IMAD.MOV.U32 R21, RZ, RZ, 0x3bd19e34 ;  /* 0x3bd19e34ff157424 */ /* 0x000fe400078e00ff */
[----:B------:R2:W-:Y:S01]  /*24400*/  STL.64 [R1+0x1208], R12 ;  /* 0x0012080c01007387 */ /* 0x0005e20000100a00 */
[----:B0-----:R-:W-:Y:S01]  /*24410*/  HFMA2.MMA R11, -RZ, RZ, 3.0078125, 0.99951171875 ;  /* 0x42043bffff0b7435 */ /* 0x001fe200000001ff */
[----:B------:R-:W-:Y:S02]  /*24420*/  MOV R10, 0xc251316e ;  /* 0xc251316e000a7802 */ /* 0x000fe40000000f00 */
[----:B------:R0:W-:Y:S01]  /*24430*/  STL.64 [R1+0x11e0], R16 ;  /* 0x0011e01001007387 */ /* 0x0001e20000100a00 */
[----:B-1----:R-:W-:Y:S01]  /*24440*/  IMAD.MOV.U32 R14, RZ, RZ, -0x4418ceb5 ;  /* 0xbbe7314bff0e7424 */ /* 0x002fe200078e00ff */
[----:B------:R-:W-:-:S02]  /*24450*/  MOV R15, 0x2c0887f7 ;  /* 0x2c0887f7000f7802 */ /* 0x000fc40000000f00 */
[----:B------:R1:W-:Y:S01]  /*24460*/  STL.64 [R1+0x11e8], R18 ;  /* 0x0011e81201007387 */ /* 0x0003e20000100a00 */
[----:B--2---:R-:W-:Y:S01]  /*24470*/  HFMA2.MMA R12, -RZ, RZ, 2.826171875, 0.0019626617431640625 ;  /* 0x41a71805ff0c7435 */ /* 0x004fe200000001ff */
[----:B------:R-:W-:Y:S02]  /*24480*/  IMAD.MOV.U32 R13, RZ, RZ, -0x3edf44cc ;  /* 0xc120bb34ff0d7424 */ /* 0x000fe400078e00ff */
[----:B------:R2:W-:Y:S01]  /*24490*/  STL.64 [R1+0x11f8], R8 ;  /* 0x0011f80801007387 */ /* 0x0005e20000100a00 */
[----:B0-----:R-:W-:-:S03]  /*244a0*/  HFMA2.MMA R17, -RZ, RZ, -0.09967041015625, -0.000908374786376953125 ;  /* 0xae619371ff117435 */ /* 0x001fc600000001ff */
[----:B------:R0:W-:Y:S01]  /*244b0*/  STL.64 [R1+0x1178], R22 ;  /* 0x0011781601007387 */ /* 0x0001e20000100a00 */
[----:B------:R-:W-:Y:S01]  /*244c0*/  MOV R16, 0x39bf9a7a ;  /* 0x39bf9a7a00107802 */ /* 0x000fe20000000f00 */
[----:B-1----:R-:W-:Y:S01]  /*244d0*/  IMAD.MOV.U32 R18, RZ, RZ, -0x475fe738 ;  /* 0xb8a018c8ff127424 */ /* 0x002fe200078e00ff */
[----:B------:R-:W-:Y:S01]  /*244e0*/  MOV R19, 0xc188e6d2 ;  /* 0xc188e6d200137802 */ /* 0x000fe20000000f00 */
[----:B------:R1:W-:Y:S01]  /*244f0*/  STL.64 [R1+0x11a0], R20 ;  /* 0x0011a01401007387 */ /* 0x0003e20000100a00 */
[----:B--2---:R-:W-:Y:S01]  /*24500*/  HFMA2.MMA R8, -RZ, RZ, -1.8896484375, 26704 ;  /* 0xbf8f7685ff087435 */ /* 0x004fe200000001ff */
[----:B------:R-:W-:Y:S02]  /*24510*/  IMAD.MOV.U32 R9, RZ, RZ, 0x42148722 ;  /* 0x42148722ff097424 */ /* 0x000fe400078e00ff */
[----:B------:R2:W-:Y:S01]  /*24520*/  STL.64 [R1+0x1210], R14 ;  /* 0x0012100e01007387 */ /* 0x0005e20000100a00 */
[----:B0-----:R-:W-:Y:S01]  /*24530*/  IMAD.MOV.U32 R22, RZ, RZ, -0x3f2c328c ;  /* 0xc0d3cd74ff167424 */ /* 0x001fe200078e00ff */
[----:B------:R-:W-:-:S02]  /*24540*/  MOV R23, 0x41565e26 ;  /* 0x41565e2600177802 */ /* 0x000fc40000000f00 */
[----:B------:R0:W-:Y:S01]  /*24550*/  STL.64 [R1+0x1238], R10 ;  /* 0x0012380a01007387 */ /* 0x0001e20000100a00 */
[----:B-1----:R-:W-:-:S03]  /*24560*/  HFMA2.MMA R21, -RZ, RZ, -0.2454833984375, 0.384765625 ;  /* 0xb3db3628ff157435 */ /* 0x002fc600000001ff */
[----:B------:R1:W-:Y:S01]  /*24570*/  STL.64 [R1+0x1228], R18 ;  /* 0x0012281201007387 */ /* 0x0003e20000100a00 */
[----:B------:R-:W-:Y:S01]  /*24580*/  MOV R20, 0xbf8095d8 ;  /* 0xbf8095d800147802 */ /* 0x000fe20000000f00 */
[----:B--2---:R-:W-:Y:S02]  /*24590*/  HFMA2.MMA R15, -RZ, RZ, 2.25390625, 28240 ;  /* 0x408276e5ff0f7435 */ /* 0x004fe400000001ff */
[----:B------:R2:W-:Y:S01]  /*245a0*/  STL.64 [R1+0x1248], R12 ;  /* 0x0012480c01007387 */ /* 0x0005e20000100a00 */
[----:B------:R-:W-:Y:S01]  /*245b0*/  MOV R14, 0xb74d552d ;  /* 0xb74d552d000e7802 */ /* 0x000fe20000000f00 */
[----:B0-----:R-:W-:Y:S01]  /*245c0*/  HFMA2.MMA R10, -RZ, RZ, -1.185546875, -0.0413818359375 ;  /* 0xbcbea94cff0a7435 */ /* 0x001fe200000001ff */
[----:B------:R-:W-:Y:S01]  /*245d0*/  IMAD.MOV.U32 R11, RZ, RZ, 0x3c03ba34 ;  /* 0x3c03ba34ff0b7424 */ /* 0x000fe200078e00ff */
[----:B------:R0:W-:Y:S01]  /*245e0*/  STL.64 [R1+0x11c8], R22 ;  /* 0x0011c81601007387 */ /* 0x0001e20000100a00 */
[----:B-1----:R-:W-:-:S03]  /*245f0*/  HFMA2.MMA R18, -RZ, RZ, 0.2374267578125, 1.6318359375 ;  /* 0x33993e87ff127435 */ /* 0x002fc600000001ff */
[----:B------:R1:W-:Y:S01]  /*24600*/  STL.64 [R1+0x1220], R16 ;  /* 0x0012201001007387 */ /* 0x0003e20000100a00 */
[----:B------:R-:W-:Y:S01]  /*24610*/  IMAD.MOV.U32 R19, RZ, RZ, -0x411aa357 ;  /* 0xbee55ca9ff137424 */ /* 0x000fe200078e00ff */
[----:B--2---:R-:W-:Y:S02]  /*24620*/  HFMA2.MMA R13, -RZ, RZ, -0.8671875, 0.02020263671875 ;  /* 0xbaf0252cff0d7435 */ /* 0x004fe400000001ff */
[----:B------:R2:W-:Y:S01]  /*24630*/  STL.64 [R1+0x1230], R8 ;  /* 0x0012300801007387 */ /* 0x0005e20000100a00 */
[----:B------:R-:W-:Y:S01]  /*24640*/  MOV R12, 0xb0a1e056 ;  /* 0xb0a1e056000c7802 */ /* 0x000fe20000000f00 */
[----:B0-----:R-:W-:Y:S01]  /*24650*/  HFMA2.MMA R22, -RZ, RZ, 0.85595703125, 0.00191211700439453125 ;  /* 0x3ad917d5ff167435 */ /* 0x001fe200000001ff */
[----:B------:R-:W-:Y:S01]  /*24660*/  IMAD.MOV.U32 R23, RZ, RZ, -0x456ebbf7 ;  /* 0xba914409ff177424 */ /* 0x000fe200078e00ff */
        /* <DEDUP_REMOVED lines=13> */
[----:B--2---:R-:W-:Y:S01]  /*24740*/  HFMA2.MMA R11, -RZ, RZ, -3.046875, -118.1875 ;  /* 0xc218d763ff0b7435 */ /* 0x004fe200000001ff */
[----:B------:R-:W-:Y:S02]  /*24750*/  MOV R10, 0x4223149e ;  /* 0x4223149e000a7802 */ /* 0x000fe40000000f00 */
[----:B------:R2:W-:Y:S04]  /*24760*/  STL.64 [R1+0x1270], R8 ;  /* 0x0012700801007387 */ /* 0x0005e80000100a00 */
[----:B------:R3:W-:Y:S01]  /*24770*/  STL.64 [R1+0x1280], R12 ;  /* 0x0012800c01007387 */ /* 0x0007e20000100a00 */
[----:B0-----:R-:W-:Y:S01]  /*24780*/  HFMA2.MMA R17, -RZ, RZ, 1.09375, 130.875 ;  /* 0x3c605817ff117435 */ /* 0x001fe200000001ff */
[----:B------:R-:W-:Y:S01]  /*24790*/  MOV R16, 0x430437bf ;  /* 0x430437bf00107802 */ /* 0x000fe20000000f00 */
[----:B-1----:R-:W-:Y:S01]  /*247a0*/  IMAD.MOV.U32 R18, RZ, RZ, -0x3d08ab89 ;  /* 0xc2f75477ff127424 */ /* 0x002fe200078e00ff */
[----:B------:R-:W-:Y:S01]  /*247b0*/  MOV R19, 0x431234f7 ;  /* 0x431234f700137802 */ /* 0x000fe20000000f00 */
[----:B------:R0:W-:Y:S01]  /*247c0*/  STL.64 [R1+0x1218], R22 ;  /* 0x0012181601007387 */ /* 0x0001e20000100a00 */
[----:B--2---:R-:W-:Y:S01]  /*247d0*/  HFMA2.MMA R8, -RZ, RZ, -3.3125, -0.8974609375 ;  /* 0xc2a0bb2eff087435 */ /* 0x004fe200000001ff */
[----:B------:R-:W-:-:S02]  /*247e0*/  IMAD.MOV.U32 R9, RZ, RZ, -0x4713dd22 ;  /* 0xb8ec22deff097424 */ /* 0x000fc400078e00ff */
[----:B------:R1:W-:Y:S01]  /*247f0*/  STL.64 [R1+0x1240], R20 ;  /* 0x0012401401007387 */ /* 0x0003e20000100a00 */
[----:B---3--:R-:W-:Y:S01]  /*24800*/  HFMA2.MMA R12, -RZ, RZ, -2.390625, -0.15869140625 ;  /* 0xc0c8b114ff0c7435 */ /* 0x008fe200000001ff */
[----:B------:R-:W-:Y:S02]  /*24810*/  IMAD.MOV.U32 R13, RZ, RZ, 0x40a3bda5 ;  /* 0x40a3bda5ff0d7424 */ /* 0x000fe400078e00ff */
[----:B------:R2:W-:Y:S01]  /*24820*/  STL.64 [R1+0x1288], R14 ;  /* 0x0012880e01007387 */ /* 0x0005e20000100a00 */
[----:B0-----:R-:W-:Y:S01]  /*24830*/  HFMA2.MMA R23, -RZ, RZ, -1.501953125, 0.0002357959747314453125 ;  /* 0xbe020bbaff177435 */ /* 0x001fe200000001ff */
[----:B------:R-:W-:Y:S02]  /*24840*/  MOV R22, 0x3eaea827 ;  /* 0x3eaea82700167802 */ /* 0x000fe40000000f00 */
[----:B------:R0:W-:Y:S01]  /*24850*/  STL.64 [R1+0x12a0], R18 ;  /* 0x0012a01201007387 */ /* 0x0001e20000100a00 */
[----:B-1----:R-:W-:Y:S01]  /*24860*/  HFMA2.MMA R20, -RZ, RZ, 3.287109375, -7.8515625 ;  /* 0x4293c7daff147435 */ /* 0x002fe200000001ff */
[----:B------:R-:W-:-:S02]  /*24870*/  IMAD.MOV.U32 R21, RZ, RZ, -0x3ce332d7 ;  /* 0xc31ccd29ff157424 */ /* 0x000fc400078e00ff */
[----:B------:R1:W-:Y:S01]  /*24880*/  STL.64 [R1+0x12b0], R10 ;  /* 0x0012b00a01007387 */ /* 0x0003e20000100a00 */
[----:B--2---:R-:W-:Y:S01]  /*24890*/  HFMA2.MMA R15, -RZ, RZ, -0.177001953125, 0.003421783447265625 ;  /* 0xb1aa1b02ff0f7435 */ /* 0x004fe200000001ff */
[----:B------:R-:W-:Y:S02]  /*248a0*/  MOV R14, 0xc0020bba ;  /* 0xc0020bba000e7802 */ /* 0x000fe40000000f00 */
[----:B------:R2:W-:Y:S01]  /*248b0*/  STL.64 [R1+0x1298], R16 ;  /* 0x0012981001007387 */ /* 0x0005e20000100a00 */
[----:B0-----:R-:W-:-:S03]  /*248c0*/  HFMA2.MMA R18, -RZ, RZ, 1.53515625, -0.037109375 ;  /* 0x3e24a8c0ff127435 */ /* 0x001fc600000001ff */
[----:B------:R0:W-:Y:S01]  /*248d0*/  STL.64 [R1+0x12a8], R8 ;  /* 0x0012a80801007387 */ /* 0x0001e20000100a00 */
[----:B------:R-:W-:Y:S01]  /*248e0*/  IMAD.MOV.U32 R19, RZ, RZ, -0x4d2b89d4 ;  /* 0xb2d4762cff137424 */ /* 0x000fe200078e00ff */
[----:B-1----:R-:W-:Y:S02]  /*248f0*/  HFMA2.MMA R10, -RZ, RZ, 0.88037109375, 3.943359375 ;  /* 0x3b0b43e3ff0a7435 */ /* 0x002fe400000001ff */
[----:B------:R1:W-:Y:S01]  /*24900*/  STL.64 [R1+0x12c0], R12 ;  /* 0x0012c00c01007387 */ /* 0x0003e20000100a00 */
[----:B------:R-:W-:Y:S02]  /*24910*/  IMAD.MOV.U32 R11, RZ, RZ, 0x43542b1a ;  /* 0x43542b1aff0b7424 */ /* 0x000fe400078e00ff */
[----:B--2---:R-:W-:Y:S01]  /*24920*/  IMAD.MOV.U32 R16, RZ, RZ, 0x3f18a4c1 ;  /* 0x3f18a4c1ff107424 */ /* 0x004fe200078e00ff */
[----:B------:R-:W-:Y:S01]  /*24930*/  MOV R17, 0xbee2690b ;  /* 0xbee2690b00117802 */ /* 0x000fe20000000f00 */
[----:B------:R2:W-:Y:S01]  /*24940*/  STL.64 [R1+0x1268], R22 ;  /* 0x0012681601007387 */ /* 0x0005e20000100a00 */
[----:B0-----:R-:W-:Y:S01]  /*24950*/  IMAD.MOV.U32 R8, RZ, RZ, -0x43e4c231 ;  /* 0xbc1b3dcfff087424 */ /* 0x001fe200078e00ff */
[----:B------:R-:W-:-:S02]  /*24960*/  MOV R9, 0x36d76ab6 ;  /* 0x36d76ab600097802 */ /* 0x000fc40000000f00 */
[----:B------:R0:W-:Y:S01]  /*24970*/  STL.64 [R1+0x1290], R20 ;  /* 0x0012901401007387 */ /* 0x0001e20000100a00 */
[----:B-1----:R-:W-:Y:S02]  /*24980*/  MOV R12, 0x4151b9cf ;  /* 0x4151b9cf000c7802 */ /* 0x002fe40000000f00 */
[----:B------:R-:W-:Y:S01]  /*24990*/  MOV R13, 0xc3f87dce ;  /* 0xc3f87dce000d7802 */ /* 0x000fe20000000f00 */
[----:B------:R1:W-:Y:S01]  /*249a0*/  STL.64 [R1+0x12c8], R14 ;  /* 0x0012c80e01007387 */ /* 0x0003e20000100a00 */
[----:B--2---:R-:W-:Y:S01]  /*249b0*/  IMAD.MOV.U32 R22, RZ, RZ, 0x41898fd1 ;  /* 0x41898fd1ff167424 */ /* 0x004fe200078e00ff */
[----:B------:R-:W-:Y:S02]  /*249c0*/  MOV R23, 0x357b0a41 ;  /* 0x357b0a4100177802 */ /* 0x000fe40000000f00 */
[----:B------:R2:W-:Y:S01]  /*249d0*/  STL.64 [R1+0x12d0], R16 ;  /* 0x0012d01001007387 */ /* 0x0005e20000100a00 */
[----:B0-----:R-:W-:-:S03]  /*249e0*/  HFMA2.MMA R21, -RZ, RZ, 1.22265625, 0.01502227783203125 ;  /* 0x3ce423b1ff157435 */ /* 0x001fc600000001ff */
[----:B------:R0:W-:Y:S01]  /*249f0*/  STL.64 [R1+0x12d8], R18 ;  /* 0x0012d81201007387 */ /* 0x0001e20000100a00 */
[----:B------:R-:W-:Y:S01]  /*24a00*/  MOV R20, 0xbd25198e ;  /* 0xbd25198e00147802 */ /* 0x000fe20000000f00 */
[----:B-1----:R-:W-:Y:S02]  /*24a10*/  HFMA2.MMA R15, -RZ, RZ, -3.970703125, 0.000694751739501953125 ;  /* 0xc3f111b1ff0f7435 */ /* 0x002fe400000001ff */
[----:B------:R1:W-:Y:S01]  /*24a20*/  STL.64 [R1+0x12e8], R8 ;  /* 0x0012e80801007387 */ /* 0x0003e20000100a00 */
[----:B------:R-:W-:Y:S01]  /*24a30*/  IMAD.MOV.U32 R14, RZ, RZ, 0x4436cdd2 ;  /* 0x4436cdd2ff0e7424 */ /* 0x000fe200078e00ff */
[----:B--2---:R-:W-:Y:S02]  /*24a40*/  HFMA2.MMA R16, -RZ, RZ, -3.833984375, -13016 ;  /* 0xc3abf25bff107435 */ /* 0x004fe400000001ff */
[----:B------:R2:W-:Y:S01]  /*24a50*/  STL.64 [R1+0x12f0], R10 ;  /* 0x0012f00a01007387 */ /* 0x0005e20000100a00 */
[----:B------:R-:W-:Y:S01]  /*24a60*/  MOV R17, 0x432bf3b2 ;  /* 0x432bf3b200117802 */ /* 0x000fe20000000f00 */
[----:B0-----:R-:W-:-:S02]  /*24a70*/  HFMA2.MMA R19, -RZ, RZ, -3.29296875, -7.3611736297607421875e-05 ;  /* 0xc29684d3ff137435 */ /* 0x001fc400000001ff */
[----:B------:R0:W-:Y:S01]  /*24a80*/  STL.64 [R1+0x12f8], R12 ;  /* 0x0012f80c01007387 */ /* 0x0001e20000100a00 */
[----:B------:R-:W-:Y:S01]  /*24a90*/  IMAD.MOV.U32 R18, RZ, RZ, 0x3913332d ;  /* 0x3913332dff127424 */ /* 0x000fe200078e00ff */
[----:B-1----:R-:W-:Y:S01]  /*24aa0*/  MOV R8, 0x42850a16 ;  /* 0x42850a1600087802 */ /* 0x002fe20000000f00 */
[----:B------:R-:W-:Y:S01]  /*24ab0*/  IMAD.MOV.U32 R9, RZ, RZ, -0x3e1c6b7b ;  /* 0xc1e39485ff097424 */ /* 0x000fe200078e00ff */
[----:B------:R1:W-:Y:S01]  /*24ac0*/  STL.64 [R1+0x12b8], R22 ;  /* 0x0012b81601007387 */ /* 0x0003e20000100a00 */
[----:B--2---:R-:W-:Y:S01]  /*24ad0*/  HFMA2.MMA R10, -RZ, RZ, -0.3310546875, 635.5 ;  /* 0xb54c60f7ff0a7435 */ /* 0x004fe200000001ff */
[----:B------:R-:W-:Y:S02]  /*24ae0*/  MOV R11, 0x4118a4c2 ;  /* 0x4118a4c2000b7802 */ /* 0x000fe40000000f00 */
[----:B------:R2:W-:Y:S01]  /*24af0*/  STL.64 [R1+0x12e0], R20 ;  /* 0x0012e01401007387 */ /* 0x0005e20000100a00 */
[----:B0-----:R-:W-:Y:S01]  /*24b00*/  MOV R12, 0xb4fa3f50 ;  /* 0xb4fa3f50000c7802 */ /* 0x001fe20000000f00 */
[----:B------:R-:W-:-:S02]  /*24b10*/  IMAD.MOV.U32 R13, RZ, RZ, -0x40b1a00e ;  /* 0xbf4e5ff2ff0d7424 */ /* 0x000fc400078e00ff */
[----:B------:R0:W-:Y:S01]  /*24b20*/  STL.64 [R1+0x1300], R14 ;  /* 0x0013000e01007387 */ /* 0x0001e20000100a00 */
[----:B-1----:R-:W-:Y:S01]  /*24b30*/  MOV R22, 0xbcec1227 ;  /* 0xbcec122700167802 */ /* 0x002fe20000000f00 */
[----:B------:R-:W-:Y:S02]  /*24b40*/  IMAD.MOV.U32 R23, RZ, RZ, 0x43a31567 ;  /* 0x43a31567ff177424 */ /* 0x000fe400078e00ff */
[----:B------:R1:W-:Y:S01]  /*24b50*/  STL.64 [R1+0x1320], R8 ;  /* 0x0013200801007387 */ /* 0x0003e20000100a00 */
[----:B--2---:R-:W-:Y:S01]  /*24b60*/  HFMA2.MMA R21, -RZ, RZ, 2.111328125, 1.4609375 ;  /* 0x40393dd8ff157435 */ /* 0x004fe200000001ff */
[----:B------:R-:W-:Y:S02]  /*24b70*/  IMAD.MOV.U32 R20, RZ, RZ, -0x3f0f7065 ;  /* 0xc0f08f9bff147424 */ /* 0x000fe400078e00ff */
[----:B------:R2:W-:Y:S01]  /*24b80*/  STL.64 [R1+0x1338], R12 ;  /* 0x0013380c01007387 */ /* 0x0005e20000100a00 */
[----:B0-----:R-:W-:Y:S01]  /*24b90*/  HFMA2.MMA R14, -RZ, RZ, 1.7705078125, -0.4638671875 ;  /* 0x3f15b76cff0e7435 */ /* 0x001fe200000001ff */
[----:B------:R-:W-:-:S02]  /*24ba0*/  MOV R15, 0xbe5574fd ;  /* 0xbe5574fd000f7802 */ /* 0x000fc40000000f00 */
[----:B------:R0:W-:Y:S01]  /*24bb0*/  STL.64 [R1+0x1308], R22 ;  /* 0x0013081601007387 */ /* 0x0001e20000100a00 */
[----:B-1----:R-:W-:-:S03]  /*24bc0*/  HFMA2.MMA R9, -RZ, RZ, -1.5341796875, 0.0010662078857421875 ;  /* 0xbe23145eff097435 */ /* 0x002fc600000001ff */
[----:B------:R1:W-:Y:S01]  /*24bd0*/  STL.64 [R1+0x1310], R16 ;  /* 0x0013101001007387 */ /* 0x0003e20000100a00 */
[----:B------:R-:W-:Y:S01]  /*24be0*/  IMAD.MOV.U32 R8, RZ, RZ, -0x3b0ef486 ;  /* 0xc4f10b7aff087424 */ /* 0x000fe200078e00ff */
[----:B--2---:R-:W-:Y:S02]  /*24bf0*/  HFMA2.MMA R12, -RZ, RZ, 4.66796875, -15728 ;  /* 0x44abf3aeff0c7435 */ /* 0x004fe400000001ff */
[----:B------:R2:W-:Y:S01]  /*24c00*/  STL.64 [R1+0x1318], R18 ;  /* 0x0013181201007387 */ /* 0x0005e20000100a00 */
[----:B------:R-:W-:Y:S01]  /*24c10*/  MOV R13, 0x3aa95acb ;  /* 0x3aa95acb000d7802 */ /* 0x000fe20000000f00 */
[----:B0-----:R-:W-:Y:S02]  /*24c20*/  HFMA2.MMA R22, -RZ, RZ, -4.46484375, 1580 ;  /* 0xc477662cff167435 */ /* 0x001fe400000001ff */
[----:B------:R0:W-:Y:S01]  /*24c30*/  STL.64 [R1+0x1328], R10 ;  /* 0x0013280a01007387 */ /* 0x0001e20000100a00 */
[----:B------:R-:W-:Y:S01]  /*24c40*/  MOV R23, 0x450908e3 ;  /* 0x450908e300177802 */ /* 0x000fe20000000f00 */
[----:B-1----:R-:W-:Y:S01]  /*24c50*/  HFMA2.MMA R17, -RZ, RZ, 1.328125, -1493 ;  /* 0x3d50e5d5ff117435 */ /* 0x002fe200000001ff */
[----:B------:R-:W-:Y:S01]  /*24c60*/  IMAD.MOV.U32 R16, RZ, RZ, 0x391ad4b2 ;  /* 0x391ad4b2ff107424 */ /* 0x000fe200078e00ff */
[----:B------:R1:W-:Y:S01]  /*24c70*/  STL.64 [R1+0x1330], R20 ;  /* 0x0013301401007387 */ /* 0x0003e20000100a00 */
[----:B--2---:R-:W-:Y:S01]  /*24c80*/  MOV R18, 0xbd07707a ;  /* 0xbd07707a00127802 */ /* 0x004fe20000000f00 */
[----:B------:R-:W-:-:S02]  /*24c90*/  IMAD.MOV.U32 R19, RZ, RZ, 0x3c778cda ;  /* 0x3c778cdaff137424 */ /* 0x000fc400078e00ff */
[----:B------:R2:W-:Y:S01]  /*24ca0*/  STL.64 [R1+0x1340], R14 ;  /* 0x0013400e01007387 */ /* 0x0005e20000100a00 */
[----:B0-----:R-:W-:Y:S01]  /*24cb0*/  MOV R10, 0x44f49ff4 ;  /* 0x44f49ff4000a7802 */ /* 0x001fe20000000f00 */
[----:B------:R-:W-:Y:S02]  /*24cc0*/  IMAD.MOV.U32 R11, RZ, RZ, -0x3ae98bfa ;  /* 0xc5167406ff0b7424 */ /* 0x000fe400078e00ff */
[----:B------:R0:W-:Y:S04]  /*24cd0*/  STL.64 [R1+0x1350], R18 ;  /* 0x0013501201007387 */ /* 0x0001e80000100a00 */
[----:B------:R3:W-:Y:S01]  /*24ce0*/  STL.64 [R1+0x1360], R8 ;  /* 0x0013600801007387 */ /* 0x0007e20000100a00 */
[----:B-1----:R-:W-:Y:S01]  /*24cf0*/  HFMA2.MMA R21, -RZ, RZ, -0.447021484375, -0.000134944915771484375 ;  /* 0xb727886cff157435 */ /* 0x002fe200000001ff */
[----:B------:R-:W-:-:S02]  /*24d00*/  MOV R20, 0xc3aaaf64 ;  /* 0xc3aaaf6400147802 */ /* 0x000fc40000000f00 */
[----:B------:R1:W-:Y:S01]  /*24d10*/  STL.64 [R1+0x1368], R10 ;  /* 0x0013680a01007387 */ /* 0x0003e20000100a00 */
[----:B--2---:R-:W-:Y:S01]  /*24d20*/  HFMA2.MMA R14, -RZ, RZ, -4.234375, 0.0235443115234375 ;  /* 0xc43c2607ff0e7435 */ /* 0x004fe200000001ff */
[----:B------:R-:W-:Y:S02]  /*24d30*/  IMAD.MOV.U32 R15, RZ, RZ, 0x4436edde ;  /* 0x4436eddeff0f7424 */ /* 0x000fe400078e00ff */
[----:B------:R2:W-:Y:S01]  /*24d40*/  STL.64 [R1+0x1370], R12 ;  /* 0x0013700c01007387 */ /* 0x0005e20000100a00 */
[----:B0-----:R-:W-:Y:S01]  /*24d50*/  HFMA2.MMA R18, -RZ, RZ, 3.111328125, 1.4609375 ;  /* 0x42393dd8ff127435 */ /* 0x001fe200000001ff */
[----:B------:R-:W-:Y:S01]  /*24d60*/  MOV R19, 0xb704f033 ;  /* 0xb704f03300137802 */ /* 0x000fe20000000f00 */
[----:B---3--:R-:W-:Y:S01]  /*24d70*/  HFMA2.MMA R8, -RZ, RZ, -2.703125, 0.06201171875 ;  /* 0xc1682bf0ff087435 */ /* 0x008fe200000001ff */
[----:B------:R0:W-:Y:S01]  /*24d80*/  STL.64 [R1+0x1348], R16 ;  /* 0x0013481001007387 */ /* 0x0001e20000100a00 */
[----:B------:R-:W-:Y:S01]  /*24d90*/  IMAD.MOV.U32 R9, RZ, RZ, 0x4131c9d1 ;  /* 0x4131c9d1ff097424 */ /* 0x000fe200078e00ff */
[----:B-1----:R-:W-:-:S02]  /*24da0*/  HFMA2.MMA R11, -RZ, RZ, 0.91162109375, 0.447509765625 ;  /* 0x3b4b3729ff0b7435 */ /* 0x002fc400000001ff */
[----:B------:R1:W-:Y:S01]  /*24db0*/  STL.64 [R1+0x1358], R22 ;  /* 0x0013581601007387 */ /* 0x0003e20000100a00 */
[----:B------:R-:W-:Y:S01]  /*24dc0*/  MOV R10, 0xc085691e ;  /* 0xc085691e000a7802 */ /* 0x000fe20000000f00 */
[----:B--2---:R-:W-:Y:S01]  /*24dd0*/  HFMA2.MMA R12, -RZ, RZ, 1.6806640625, -0.044036865234375 ;  /* 0x3eb9a9a3ff0c7435 */ /* 0x004fe200000001ff */
[----:B------:R-:W-:Y:S01]  /*24de0*/  MOV R13, 0x3e6301dc ;  /* 0x3e6301dc000d7802 */ /* 0x000fe20000000f00 */
[----:B------:R2:W-:Y:S01]  /*24df0*/  STL.64 [R1+0x1048], R24 ;  /* 0x0010481801007387 */ /* 0x0005e20000100a00 */
[----:B0-----:R-:W-:Y:S01]  /*24e00*/  MOV R16, 0x43059029 ;  /* 0x4305902900107802 */ /* 0x001fe20000000f00 */
[----:B------:R-:W-:Y:S02]  /*24e10*/  IMAD.MOV.U32 R17, RZ, RZ, -0x3d1e795e ;  /* 0xc2e186a2ff117424 */ /* 0x000fe400078e00ff */
[----:B------:R2:W-:Y:S01]  /*24e20*/  STL.64 [R1+0x1378], R14 ;  /* 0x0013780e01007387 */ /* 0x0005e20000100a00 */
[----:B-1----:R-:W-:Y:S01]  /*24e30*/  MOV R22, 0x3f8f9e02 ;  /* 0x3f8f9e0200167802 */ /* 0x002fe20000000f00 */
[----:B------:R-:W-:-:S02]  /*24e40*/  IMAD.MOV.U32 R23, RZ, RZ, -0x40bd4e50 ;  /* 0xbf42b1b0ff177424 */ /* 0x000fc400078e00ff */
        /* <DEDUP_REMOVED lines=13> */
[----:B------:R-:W-:Y:S01]  /*24f20*/  MOV R7, 0x3e800000 ;  /* 0x3e80000000077802 */ /* 0x000fe20000000f00 */
        /* <DEDUP_REMOVED lines=28> */
.L_x_1774:
[----:B------:R-:W-:Y:S05]  /*250f0*/  BSYNC B4 ;  /* 0x0000000000047941 */ /* 0x000fea0003800000 */
.L_x_1773:
[----:B------:R-:W-:-:S04]  /*25100*/  FADD.FTZ R5, -R6, R5 ;  /* 0x0000000506057221 */ /* 0x000fc80000010100 */
[----:B------:R-:W-:-:S06]  /*25110*/  FMUL.FTZ R0, R5, -2 ;  /* 0xc000000005007820 */ /* 0x000fcc0000410000 */
[----:B------:R-:W0:Y:S02]  /*25120*/  MUFU.SQRT R0, R0 ;  /* 0x0000000000007308 */ /* 0x000e240000002000 */
[----:B0-----:R-:W-:Y:S01]  /*25130*/  FADD.FTZ R5, -R0, -RZ ;  /* 0x800000ff00057221 */ /* 0x001fe20000010100 */
[----:B------:R-:W-:Y:S06]  /*25140*/  BRA `(.L_x_1772) ;  /* 0x0000000000887947 */ /* 0x000fec0003800000 */
.L_x_1771:
        /* <DEDUP_REMOVED lines=30> */
.L_x_1776:
[----:B------:R-:W-:Y:S05]  /*25330*/  BSYNC B4 ;  /* 0x0000000000047941 */ /* 0x000fea0003800000 */
.L_x_1775:
[----:B------:R-:W-:-:S04]  /*25340*/  FADD.FTZ R5, -R6, R5 ;  /* 0x0000000506057221 */ /* 0x000fc80000010100 */
[----:B------:R-:W-:-:S06]  /*25350*/  FMUL.FTZ R5, R5, -2 ;  /* 0xc000000005057820 */ /* 0x000fcc0000410000 */
[----:B------:R-:W0:Y:S02]  /*25360*/  MUFU.SQRT R5, R5 ;  /* 0x0000000500057308 */ /* 0x000e240000002000 */
.L_x_1772:
[----:B------:R-:W-:Y:S05]  /*25370*/  BSYNC B2 ;  /* 0x0000000000027941 */ /* 0x000fea0003800000 */
.L_x_1770:
[----:B--2---:R-:W-:Y:S01]  /*25380*/  FMUL.FTZ R10, R2, 0.5 ;  /* 0x3f000000020a7820 */ /* 0x004fe20000410000 */
[----:B------:R-:W-:Y:S01]  /*25390*/  MOV R13, 0x40000000 ;  /* 0x40000000000d7802 */ /* 0x000fe20000000f00 */
[----:B------:R-:W-:Y:S01]  /*253a0*/  HFMA2.MMA R43, -RZ, RZ, 0, 0 ;  /* 0x00000000ff2b7435 */ /* 0x000fe200000001ff */
[----:B------:R-:W-:Y:S01]  /*253b0*/  BSSY B2, `(.L_x_1777) ;  /* 0x000015b000027945 */ /* 0x000fe20003800000 */
        /* <DEDUP_REMOVED lines=10> */
[----:B------:R-:W-:Y:S02]  /*25460*/  CS2R R38, SRZ ;  /* 0x0000000000267805 */ /* 0x000fe4000001ff00 */
[----:B------:R-:W-:Y:S01]  /*25470*/  CS2R R40, SRZ ;  /* 0x0000000000287805 */ /* 0x000fe2000001ff00 */
[----:B0-----:R-:W-:-:S04]  /*25480*/  FMUL.FTZ R0, R0, R5 ;  /* 0x0000000500007220 */ /* 0x001fc80000410000 */
[C---:B------:R-:W-:Y:S01]  /*25490*/  FADD.FTZ R6, |R0|.reuse, 4 ;  /* 0x4080000000067421 */ /* 0x040fe20000010200 */
[C---:B------:R-:W-:Y:S01]  /*254a0*/  FADD.FTZ R4, |R0|.reuse, -4 ;  /* 0xc080000000047421 */ /* 0x040fe20000010200 */
[C---:B------:R-:W-:Y:S01]  /*254b0*/  FMUL.FTZ R7, R0.reuse, R0 ;  /* 0x0000000000077220 */ /* 0x040fe20000410000 */
[----:B------:R-:W-:Y:S01]  /*254c0*/  FSETP.GEU.FTZ.AND P1, PT, R0, RZ, PT ;  /* 0x000000ff0000720b */ /* 0x000fe20003f3e000 */
        /* <DEDUP_REMOVED lines=11> */
[----:B------:R-:W-:-:S03]  /*25580*/  IMAD.MOV.U32 R9, RZ, RZ, 0x42fc0000 ;  /* 0x42fc0000ff097424 */ /* 0x000fc600078e00ff */
[----:B------:R-:W-:Y:S02]  /*25590*/  FFMA.FTZ R4, R11, R10, 0.0070457882247865200043 ;  /* 0x3be6e05b0b047423 */ /* 0x000fe4000001000a */
[----:B------:R-:W-:Y:S02]  /*255a0*/  LOP3.LUT R9, R9, 0x80000000, R8, 0xb8, !PT ;  /* 0x8000000009097812 */ /* 0x000fe400078eb808 */
[----:B------:R-:W-:Y:S02]  /*255b0*/  FFMA.FTZ R4, R11, R4, -0.015866896137595176697 ;  /* 0xbc81fb4b0b047423 */ /* 0x000fe40000010004 */
[----:B------:R-:W-:Y:S02]  /*255c0*/  FSEL R8, R9, R8, P0 ;  /* 0x0000000809087208 */ /* 0x000fe40000000000 */
[C---:B------:R-:W-:Y:S01]  /*255d0*/  FFMA.FTZ R4, R11.reuse, R4, 0.036429625004529953003 ;  /* 0x3d15373b0b047423 */ /* 0x040fe20000010004 */
[----:B------:R-:W-:Y:S02]  /*255e0*/  FSETP.GT.FTZ.AND P0, PT, |R0|, 10.05500030517578125, PT ;  /* 0x4120e1480000780b */ /* 0x000fe40003f14200 */
[C---:B------:R-:W-:Y:S01]  /*255f0*/  FFMA.FTZ R9, R8.reuse, -0.69314718246459960938, -R7 ;  /* 0xbf31721808097823 */ /* 0x040fe20000010807 */
[----:B------:R-:W-:Y:S01]  /*25600*/  FFMA.FTZ R4, R11, R4, -0.066643431782722473145 ;  /* 0xbd887c5a0b047423 */ /* 0x000fe20000010004 */
[----:B------:R-:W-:-:S02]  /*25610*/  FADD.FTZ R12, R8, 12583039 ;  /* 0x4b40007f080c7421 */ /* 0x000fc40000010000 */
[----:B------:R-:W-:Y:S01]  /*25620*/  FFMA.FTZ R9, R8, 1.9046542121259335545e-09, R9 ;  /* 0x3102e30808097823 */ /* 0x000fe20000010009 */
[----:B------:R-:W-:Y:S02]  /*25630*/  FFMA.FTZ R4, R11, R4, 0.093814529478549957275 ;  /* 0x3dc021d50b047423 */ /* 0x000fe40000010004 */
[----:B------:R-:W-:Y:S01]  /*25640*/  SHF.L.U32 R12, R12, 0x17, RZ ;  /* 0x000000170c0c7819 */ /* 0x000fe200000006ff */
[----:B------:R-:W-:Y:S01]  /*25650*/  FMUL.FTZ R10, R9, 1.4426950216293334961 ;  /* 0x3fb8aa3b090a7820 */ /* 0x000fe20000410000 */
[----:B------:R-:W-:-:S03]  /*25660*/  FFMA.FTZ R4, R11, R4, -0.10099056363105773926 ;  /* 0xbdced4240b047423 */ /* 0x000fc60000010004 */
[----:B------:R-:W1:Y:S01]  /*25670*/  MUFU.EX2 R13, R10 ;  /* 0x0000000a000d7308 */ /* 0x000e620000000800 */
[----:B------:R-:W-:-:S04]  /*25680*/  FFMA.FTZ R4, R11, R4, 0.06809400022029876709 ;  /* 0x3d8b74de0b047423 */ /* 0x000fc80000010004 */
[----:B------:R-:W-:-:S04]  /*25690*/  FFMA.FTZ R4, R11, R4, 0.015377387404441833496 ;  /* 0x3c7bf1700b047423 */ /* 0x000fc80000010004 */
[----:B------:R-:W-:-:S04]  /*256a0*/  FFMA.FTZ R4, R11, R4, -0.1396210789680480957 ;  /* 0xbe0ef8d40b047423 */ /* 0x000fc80000010004 */
[----:B------:R-:W-:Y:S01]  /*256b0*/  FFMA.FTZ R11, R11, R4, 1.232995152473449707 ;  /* 0x3f9dd2c90b0b7423 */ /* 0x000fe20000010004 */
[----:B------:R-:W-:-:S03]  /*256c0*/  FADD.FTZ R4, |R0|, -RZ ;  /* 0x800000ff00047221 */ /* 0x000fc60000010200 */
[----:B0-----:R-:W-:Y:S01]  /*256d0*/  FMUL.FTZ R9, R11, R6 ;  /* 0x000000060b097220 */ /* 0x001fe20000410000 */
[----:B------:R-:W-:Y:S01]  /*256e0*/  FFMA.FTZ R7, |R0|, -R4, R7 ;  /* 0x8000000400077223 */ /* 0x000fe20000010207 */
[----:B-1----:R-:W-:Y:S02]  /*256f0*/  FMUL.FTZ R12, R12, R13 ;  /* 0x0000000d0c0c7220 */ /* 0x002fe40000410000 */
[----:B------:R-:W-:Y:S02]  /*25700*/  FMUL.FTZ R8, R9, -2 ;  /* 0xc000000009087820 */ /* 0x000fe40000410000 */
[----:B------:R-:W-:Y:S01]  /*25710*/  FFMA.FTZ R7, R12, R7, R12 ;  /* 0x000000070c077223 */ /* 0x000fe2000001000c */
[----:B------:R-:W-:Y:S01]  /*25720*/  CS2R R12, SRZ ;  /* 0x00000000000c7805 */ /* 0x000fe2000001ff00 */
        /* <DEDUP_REMOVED lines=11> */
.L_x_1781:
        /* <DEDUP_REMOVED lines=44> */
[----:B------:R-:W-:-:S04]  /*25aa0*/  @P0 IADD3 R44, R43, RZ, RZ ;  /* 0x000000ff2b2c0210 */ /* 0x000fc80007ffe0ff */
        /* <DEDUP_REMOVED lines=221> */
.L_x_1779:
[----:B------:R-:W-:Y:S05]  /*26880*/  BSYNC B4 ;  /* 0x0000000000047941 */ /* 0x000fea0003800000 */
.L_x_1778:
        /* <DEDUP_REMOVED lines=9> */
[----:B------:R-:W-:Y:S01]  /*26920*/  FMUL.FTZ R6, R3, R6 ;  /* 0x0000000603067220 */ /* 0x000fe20000410000 */
[----:B------:R-:W-:Y:S02]  /*26930*/  MOV R9, R4 ;  /* 0x0000000400097202 */ /* 0x000fe40000000f00 */
[----:B------:R-:W-:-:S13]  /*26940*/  ISETP.GE.U32.AND P0, PT, R8, 0x19, PT ;  /* 0x000000190800780c */ /* 0x000fda0003f06070 */
[----:B------:R-:W-:Y:S05]  /*26950*/  @!P0 BRA `(.L_x_1781) ;  /* 0xffffffec00a08947 */ /* 0x000fea000383ffff */
.L_x_1780:
[----:B------:R-:W-:Y:S05]  /*26960*/  BSYNC B2 ;  /* 0x0000000000027941 */ /* 0x000fea0003800000 */
.L_x_1777:
[----:B------:R-:W-:Y:S01]  /*26970*/  FMUL.FTZ R6, R2, 1 ;  /* 0x3f80000002067820 */ /* 0x000fe20000410000 */
[----:B------:R-:W-:Y:S01]  /*26980*/  FMUL.FTZ R12, R5, 1 ;  /* 0x3f800000050c7820 */ /* 0x000fe20000410000 */
[----:B------:R-:W-:Y:S01]  /*26990*/  HFMA2.MMA R9, -RZ, RZ, 1.9912109375, 0.00128841400146484375 ;  /* 0x3ff71547ff097435 */ /* 0x000fe200000001ff */
        /* <DEDUP_REMOVED lines=62> */
.L_x_1783:
[----:B------:R-:W-:Y:S05]  /*26d80*/  BSYNC B2 ;  /* 0x0000000000027941 */ /* 0x000fea0003800000 */
.L_x_1782:
        /* <DEDUP_REMOVED lines=30> */
.L_x_1785:
[----:B------:R-:W-:Y:S05]  /*26f70*/  BSYNC B4 ;  /* 0x0000000000047941 */ /* 0x000fea0003800000 */
.L_x_1784:
        /* <DEDUP_REMOVED lines=18> */
[----:B------:R-:W-:-:S07]  /*270a0*/  MOV R3, 0x270c0 ;  /* 0x000270c000037802 */ /* 0x000fce0000000f00 */
[----:B------:R-:W-:Y:S05]  /*270b0*/  CALL.REL.NOINC `($__internal_6_$__cuda_sm20_div_rn_f64_full) ;  /* 0x0000000000487944 */ /* 0x000fea0003c00000 */
[----:B------:R-:W-:Y:S02]  /*270c0*/  MOV R4, R5 ;  /* 0x0000000500047202 */ /* 0x000fe40000000f00 */
[----:B------:R-:W-:-:S07]  /*270d0*/  MOV R5, R7 ;  /* 0x0000000700057202 */ /* 0x000fce0000000f00 */
.L_x_1787:
[----:B------:R-:W-:Y:S05]  /*270e0*/  BSYNC B4 ;  /* 0x0000000000047941 */ /* 0x000fea0003800000 */
.L_x_1786:
        /* <DEDUP_REMOVED lines=9> */
.L_x_1610:
[----:B------:R-:W-:-:S04]  /*27180*/  FSETP.GT.FTZ.AND P0, PT, R4, RZ, PT ;  /* 0x000000ff0400720b */ /* 0x000fc80003f14000 */
[----:B------:R-:W-:-:S09]  /*27190*/  FSEL R5, RZ, +QNAN , P0 ;  /* 0x7fc00000ff057808 */ /* 0x000fd20000000000 */
.L_x_1609:
[----:B------:R-:W-:Y:S05]  /*271a0*/  BSYNC B0 ;  /* 0x0000000000007941 */ /* 0x000fea0003800000 */
.L_x_1608:
[----:B------:R-:W-:Y:S01]  /*271b0*/  MOV R2, R31 ;  /* 0x0000001f00027202 */ /* 0x000fe20000000f00 */
[----:B0-----:R-:W-:-:S04]  /*271c0*/  IMAD.MOV.U32 R3, RZ, RZ, 0x0 ;  /* 0x00000000ff037424 */ /* 0x001fc800078e00ff */
[----:B------:R-:W-:Y:S05]  /*271d0*/  RET.REL.NODEC R2 `(_ZN2at6native27unrolled_elementwise_kernelIN48_GLOBAL__N__08322988_15_IGammaKernel_cu_cb51a28d10CalcIgammaIfEESt5arrayIPcLm3EELi4E23TrivialOffsetCalculatorILi2EjES8_ILi1EjENS0_6memory15LoadWithoutCastENSB_16StoreWithoutCastEEEviT_T0_T2_T3_T4_T5_) ;  /* 0xfffffd8c02887950 */ /* 0x000fea0003c3ffff */
        .weak           $__internal_6_$__cuda_sm20_div_rn_f64_full
        .type           $__internal_6_$__cuda_sm20_div_rn_f64_full,@function
        .size           $__internal_6_$__cuda_sm20_div_rn_f64_full,($__internal_7_$__cuda_sm20_dsqrt_rn_f64_mediumpath_v1 - $__internal_6_$__cuda_sm20_div_rn_f64_full)
$__internal_6_$__cuda_sm20_div_rn_f64_full:
[C---:B------:R-:W-:Y:S01]  /*271e0*/  FSETP.GEU.AND P0, PT, |R7|.reuse, 1.469367938527859385e-39, PT ;  /* 0x001000000700780b */ /* 0x040fe20003f0e200 */
[----:B------:R-:W-:Y:S01]  /*271f0*/  IMAD.MOV.U32 R20, RZ, RZ, 0x1 ;  /* 0x00000001ff147424 */ /* 0x000fe200078e00ff */
[----:B------:R-:W-:Y:S01]  /*27200*/  LOP3.LUT R10, R7, 0x800fffff, RZ, 0xc0, !PT ;  /* 0x800fffff070a7812 */ /* 0x000fe200078ec0ff */
[----:B------:R-:W-:Y:S01]  /*27210*/  BSSY B2, `(.L_x_1788) ;  /* 0x000005c000027945 */ /* 0x000fe20003800000 */
[----:B------:R-:W-:Y:S02]  /*27220*/  MOV R12, R5 ;  /* 0x00000005000c7202 */ /* 0x000fe40000000f00 */
[----:B------:R-:W-:Y:S02]  /*27230*/  MOV R13, R7 ;  /* 0x00000007000d7202 */ /* 0x000fe40000000f00 */
[----:B------:R-:W-:Y:S02]  /*27240*/  LOP3.LUT R11, R10, 0x3ff00000, RZ, 0xfc, !PT ;  /* 0x3ff000000a0b7812 */ /* 0x000fe400078efcff */
[----:B------:R-:W-:-:S02]  /*27250*/  MOV R10, R5 ;  /* 0x00000005000a7202 */ /* 0x000fc40000000f00 */
[-C--:B------:R-:W-:Y:S01]  /*27260*/  LOP3.LUT R15, R15, R14.reuse, RZ, 0x3c, !PT ;  /* 0x0000000e0f0f7212 */ /* 0x080fe200078e3cff */
[----:B------:R-:W-:Y:S01]  /*27270*/  @!P0 DMUL R10, R12, 8.98846567431157953865e+307 ;  /* 0x7fe000000c0a8828 */ /* 0x000fe20000000000 */
[----:B------:R-:W-:Y:S02]  /*27280*/  LOP3.LUT R7, R7, 0x7ff00000, RZ, 0xc0, !PT ;  /* 0x7ff0000007077812 */ /* 0x000fe400078ec0ff */
[C---:B------:R-:W-:Y:S02]  /*27290*/  LOP3.LUT R14, R15.reuse, R14, RZ, 0x3c, !PT ;  /* 0x0000000e0f0e7212 */ /* 0x040fe400078e3cff */
[----:B------:R-:W-:Y:S01]  /*272a0*/  MOV R27, 0x1ca00000 ;  /* 0x1ca00000001b7802 */ /* 0x000fe20000000f00 */
[----:B------:R-:W0:Y:S01]  /*272b0*/  MUFU.RCP64H R21, R11 ;  /* 0x0000000b00157308 */ /* 0x000e220000001800 */
[----:B------:R-:W-:-:S04]  /*272c0*/  LOP3.LUT R15, R15, R14, RZ, 0x3c, !PT ;  /* 0x0000000e0f0f7212 */ /* 0x000fc800078e3cff */
[C---:B------:R-:W-:Y:S02]  /*272d0*/  FSETP.GEU.AND P3, PT, |R15|.reuse, 1.469367938527859385e-39, PT ;  /* 0x001000000f00780b */ /* 0x040fe40003f6e200 */
[----:B------:R-:W-:-:S04]  /*272e0*/  LOP3.LUT R5, R15, 0x7ff00000, RZ, 0xc0, !PT ;  /* 0x7ff000000f057812 */ /* 0x000fc800078ec0ff */
[----:B------:R-:W-:Y:S01]  /*272f0*/  ISETP.GE.U32.AND P2, PT, R5, R7, PT ;  /* 0x000000070500720c */ /* 0x000fe20003f46070 */
[----:B------:R-:W-:Y:S01]  /*27300*/  IMAD.MOV.U32 R26, RZ, RZ, R5 ;  /* 0x000000ffff1a7224 */ /* 0x000fe200078e0005 */
[----:B------:R-:W-:Y:S01]  /*27310*/  @!P0 LOP3.LUT R7, R11, 0x7ff00000, RZ, 0xc0, !PT ;  /* 0x7ff000000b078812 */ /* 0x000fe200078ec0ff */
[----:B0-----:R-:W-:-:S04]  /*27320*/  DFMA R16, R20, -R10, 1 ;  /* 0x3ff000001410742b */ /* 0x001fc8000000080a */
[----:B------:R-:W-:Y:S02]  /*27330*/  @!P3 LOP3.LUT R22, R13, 0x7ff00000, RZ, 0xc0, !PT ;  /* 0x7ff000000d16b812 */ /* 0x000fe400078ec0ff */
[----:B------:R-:W-:Y:S02]  /*27340*/  IADD3 R29, R7, -0x1, RZ ;  /* 0xffffffff071d7810 */ /* 0x000fe40007ffe0ff */
[----:B------:R-:W-:Y:S01]  /*27350*/  @!P3 ISETP.GE.U32.AND P4, PT, R5, R22, PT ;  /* 0x000000160500b20c */ /* 0x000fe20003f86070 */
[----:B------:R-:W-:-:S03]  /*27360*/  DFMA R16, R16, R16, R16 ;  /* 0x000000101010722b */ /* 0x000fc60000000010 */
[----:B------:R-:W-:-:S04]  /*27370*/  @!P3 SEL R24, R27, 0x63400000, !P4 ;  /* 0x634000001b18b807 */ /* 0x000fc80006000000 */
[----:B------:R-:W-:Y:S01]  /*27380*/  @!P3 LOP3.LUT R24, R24, 0x80000000, R15, 0xf8, !PT ;  /* 0x800000001818b812 */ /* 0x000fe200078ef80f */
[----:B------:R-:W-:-:S03]  /*27390*/  DFMA R20, R20, R16, R20 ;  /* 0x000000101414722b */ /* 0x000fc60000000014 */
[----:B------:R-:W-:Y:S02]  /*273a0*/  @!P3 LOP3.LUT R25, R24, 0x100000, RZ, 0xfc, !PT ;  /* 0x001000001819b812 */ /* 0x000fe400078efcff */
[----:B------:R-:W-:Y:S02]  /*273b0*/  SEL R16, R27, 0x63400000, !P2 ;  /* 0x634000001b107807 */ /* 0x000fe40005000000 */
[----:B------:R-:W-:Y:S02]  /*273c0*/  @!P3 MOV R24, RZ ;  /* 0x000000ff0018b202 */ /* 0x000fe40000000f00 */
[----:B------:R-:W-:Y:S01]  /*273d0*/  LOP3.LUT R17, R16, 0x800fffff, R15, 0xf8, !PT ;  /* 0x800fffff10117812 */ /* 0x000fe200078ef80f */
[----:B------:R-:W-:Y:S01]  /*273e0*/  DFMA R22, R20, -R10, 1 ;  /* 0x3ff000001416742b */ /* 0x000fe2000000080a */
[----:B------:R-:W-:-:S06]  /*273f0*/  MOV R16, R14 ;  /* 0x0000000e00107202 */ /* 0x000fcc0000000f00 */
[----:B------:R-:W-:Y:S02]  /*27400*/  @!P3 DFMA R16, R16, 2, -R24 ;  /* 0x400000001010b82b */ /* 0x000fe40000000818 */
[----:B------:R-:W-:-:S08]  /*27410*/  DFMA R22, R20, R22, R20 ;  /* 0x000000161416722b */ /* 0x000fd00000000014 */
[----:B------:R-:W-:Y:S01]  /*27420*/  @!P3 LOP3.LUT R26, R17, 0x7ff00000, RZ, 0xc0, !PT ;  /* 0x7ff00000111ab812 */ /* 0x000fe200078ec0ff */
[----:B------:R-:W-:-:S03]  /*27430*/  DMUL R20, R22, R16 ;  /* 0x0000001016147228 */ /* 0x000fc60000000000 */
[----:B------:R-:W-:-:S04]  /*27440*/  IADD3 R28, R26, -0x1, RZ ;  /* 0xffffffff1a1c7810 */ /* 0x000fc80007ffe0ff */
[----:B------:R-:W-:Y:S01]  /*27450*/  ISETP.GT.U32.AND P0, PT, R28, 0x7feffffe, PT ;  /* 0x7feffffe1c00780c */ /* 0x000fe20003f04070 */
[----:B------:R-:W-:-:S03]  /*27460*/  DFMA R24, R20, -R10, R16 ;  /* 0x8000000a1418722b */ /* 0x000fc60000000010 */
[----:B------:R-:W-:-:S05]  /*27470*/  ISETP.GT.U32.OR P0, PT, R29, 0x7feffffe, P0 ;  /* 0x7feffffe1d00780c */ /* 0x000fca0000704470 */
[----:B------:R-:W-:-:S08]  /*27480*/  DFMA R24, R22, R24, R20 ;  /* 0x000000181618722b */ /* 0x000fd00000000014 */
        /* <DEDUP_REMOVED lines=20> */
[----:B------:R-:W-:Y:S01]  /*275d0*/  DMUL.RP R14, R24, R14 ;  /* 0x0000000e180e7228 */ /* 0x000fe20000008000 */
[----:B------:R-:W-:-:S04]  /*275e0*/  IADD3 R5, -R5, -0x43300000, RZ ;  /* 0xbcd0000005057810 */ /* 0x000fc80007ffe1ff */
[----:B------:R-:W-:-:S05]  /*275f0*/  DFMA R10, R20, -R10, R24 ;  /* 0x8000000a140a722b */ /* 0x000fca0000000018 */
[----:B------:R-:W-:-:S05]  /*27600*/  LOP3.LUT R12, R15, R12, RZ, 0x3c, !PT ;  /* 0x0000000c0f0c7212 */ /* 0x000fca00078e3cff */
[----:B------:R-:W-:-:S04]  /*27610*/  FSETP.NEU.AND P0, PT, |R11|, R5, PT ;  /* 0x000000050b00720b */ /* 0x000fc80003f0d200 */
[----:B------:R-:W-:Y:S02]  /*27620*/  FSEL R14, R14, R20, !P0 ;  /* 0x000000140e0e7208 */ /* 0x000fe40004000000 */
[----:B------:R-:W-:Y:S02]  /*27630*/  FSEL R21, R12, R21, !P0 ;  /* 0x000000150c157208 */ /* 0x000fe40004000000 */
[----:B------:R-:W-:Y:S01]  /*27640*/  MOV R20, R14 ;  /* 0x0000000e00147202 */ /* 0x000fe20000000f00 */
[----:B------:R-:W-:Y:S06]  /*27650*/  BRA `(.L_x_1790) ;  /* 0x00000000005c7947 */ /* 0x000fec0003800000 */
.L_x_1789:
        /* <DEDUP_REMOVED lines=16> */
.L_x_1792:
[----:B------:R-:W-:-:S04]  /*27760*/  LOP3.LUT R20, R13, 0x80000, RZ, 0xfc, !PT ;  /* 0x000800000d147812 */ /* 0x000fc800078efcff */
[----:B------:R-:W-:Y:S01]  /*27770*/  MOV R21, R20 ;  /* 0x0000001400157202 */ /* 0x000fe20000000f00 */
[----:B------:R-:W-:Y:S01]  /*27780*/  IMAD.MOV.U32 R20, RZ, RZ, R12 ;  /* 0x000000ffff147224 */ /* 0x000fe200078e000c */
[----:B------:R-:W-:Y:S06]  /*27790*/  BRA `(.L_x_1790) ;  /* 0x00000000000c7947 */ /* 0x000fec0003800000 */
.L_x_1791:
[----:B------:R-:W-:-:S04]  /*277a0*/  LOP3.LUT R20, R15, 0x80000, RZ, 0xfc, !PT ;  /* 0x000800000f147812 */ /* 0x000fc800078efcff */
[----:B------:R-:W-:Y:S02]  /*277b0*/  MOV R21, R20 ;  /* 0x0000001400157202 */ /* 0x000fe40000000f00 */
[----:B------:R-:W-:-:S07]  /*277c0*/  MOV R20, R14 ;  /* 0x0000000e00147202 */ /* 0x000fce0000000f00 */
.L_x_1790:
[----:B------:R-:W-:Y:S05]  /*277d0*/  BSYNC B2 ;  /* 0x0000000000027941 */ /* 0x000fea0003800000 */
.L_x_1788:
[----:B------:R-:W-:Y:S01]  /*277e0*/  HFMA2.MMA R11, -RZ, RZ, 0, 0 ;  /* 0x00000000ff0b7435 */ /* 0x000fe200000001ff */
[----:B------:R-:W-:Y:S01]  /*277f0*/  MOV R10, R3 ;  /* 0x00000003000a7202 */ /* 0x000fe20000000f00 */
[----:B------:R-:W-:Y:S01]  /*27800*/  IMAD.MOV.U32 R7, RZ, RZ, R21 ;  /* 0x000000ffff077224 */ /* 0x000fe200078e0015 */
[----:B------:R-:W-:-:S03]  /*27810*/  MOV R5, R20 ;  /* 0x0000001400057202 */ /* 0x000fc60000000f00 */
[----:B------:R-:W-:Y:S05]  /*27820*/  RET.REL.NODEC R10 `(_ZN2at6native27unrolled_elementwise_kernelIN48_GLOBAL__N__08322988_15_IGammaKernel_cu_cb51a28d10CalcIgammaIfEESt5arrayIPcLm3EELi4E23TrivialOffsetCalculatorILi2EjES8_ILi1EjENS0_6memory15LoadWithoutCastENSB_16StoreWithoutCastEEEviT_T0_T2_T3_T4_T5_) ;  /* 0xfffffd840af47950 */ /* 0x000fea0003c3ffff */
        .weak           $__internal_7_$__cuda_sm20_dsqrt_rn_f64_mediumpath_v1
        .type           $__internal_7_$__cuda_sm20_dsqrt_rn_f64_mediumpath_v1,@function
        .size           $__internal_7_$__cuda_sm20_dsqrt_rn_f64_mediumpath_v1,(.L_x_7587 - $__internal_7_$__cuda_sm20_dsqrt_rn_f64_mediumpath_v1)
$__internal_7_$__cuda_sm20_dsqrt_rn_f64_mediumpath_v1:
[----:B------:R-:W-:Y:S01]  /*27830*/  ISETP.GE.U32.AND P0, PT, R8, -0x3400000, PT ;  /* 0xfcc000000800780c */ /* 0x000fe20003f06070 */
[----:B------:R-:W-:Y:S01]  /*27840*/  BSSY B2, `(.L_x_1793) ;  /* 0x000002a000027945 */ /* 0x000fe20003800000 */
[-C--:B------:R-:W-:Y:S02]  /*27850*/  LOP3.LUT R7, R7, R6.reuse, RZ, 0x3c, !PT ;  /* 0x0000000607077212 */ /* 0x080fe400078e3cff */
[----:B------:R-:W-:Y:S01]  /*27860*/  MOV R8, R9 ;  /* 0x0000000900087202 */ /* 0x000fe20000000f00 */
[----:B------:R-:W-:Y:S01]  /*27870*/  IMAD.MOV.U32 R9, RZ, RZ, R11 ;  /* 0x000000ffff097224 */ /* 0x000fe200078e000b */
[C---:B------:R-:W-:Y:S02]  /*27880*/  LOP3.LUT R6, R7.reuse, R6, RZ, 0x3c, !PT ;  /* 0x0000000607067212 */ /* 0x040fe400078e3cff */
[----:B------:R-:W-:Y:S02]  /*27890*/  MOV R11, R10 ;  /* 0x0000000a000b7202 */ /* 0x000fe40000000f00 */
[----:B------:R-:W-:-:S02]  /*278a0*/  LOP3.LUT R7, R7, R6, RZ, 0x3c, !PT ;  /* 0x0000000607077212 */ /* 0x000fc400078e3cff */
[----:B------:R-:W-:Y:S01]  /*278b0*/  MOV R10, R15 ;  /* 0x0000000f000a7202 */ /* 0x000fe20000000f00 */
[----:B------:R-:W-:Y:S06]  /*278c0*/  @!P0 BRA `(.L_x_1794) ;  /* 0x0000000000208947 */ /* 0x000fec0003800000 */
        /* <DEDUP_REMOVED lines=8> */
.L_x_1794:
        /* <DEDUP_REMOVED lines=24> */
.L_x_1796:
[----:B------:R-:W-:-:S11]  /*27ad0*/  DADD R6, R4, R4 ;  /* 0x0000000004067229 */ /* 0x000fd60000000004 */
.L_x_1795:
[----:B------:R-:W-:Y:S05]  /*27ae0*/  BSYNC B2 ;  /* 0x0000000000027941 */ /* 0x000fea0003800000 */
.L_x_1793:
[----:B------:R-:W-:-:S04]  /*27af0*/  MOV R15, 0x0 ;  /* 0x00000000000f7802 */ /* 0x000fc80000000f00 */
[----:B------:R-:W-:Y:S05]  /*27b00*/  RET.REL.NODEC R14 `(_ZN2at6native27unrolled_elementwise_kernelIN48_GLOBAL__N__08322988_15_IGammaKernel_cu_cb51a28d10CalcIgammaIfEESt5arrayIPcLm3EELi4E23TrivialOffsetCalculatorILi2EjES8_ILi1EjENS0_6memory15LoadWithoutCastENSB_16StoreWithoutCastEEEviT_T0_T2_T3_T4_T5_) ;  /* 0xfffffd840e3c7950 */ /* 0x000fea0003c3ffff */
.L_x_1797:
        /* <DEDUP_REMOVED lines=15> */
.L_x_7587:


//--------------------- .text._ZN2at6native29vectorized_elementwise_kernelILi2EN48_GLOBAL__N__08322988_15_IGammaKernel_cu_cb51a28d10CalcIgammaIfEESt5arrayIPcLm3EEEEviT0_T1_ --------------------------
	.section	.text._ZN2at6native29vectorized_elementwise_kernelILi2EN48_GLOBAL__N__08322988_15_IGammaKernel_cu_cb51a28d10CalcIgammaIfEESt5arrayIPcLm3EEEEviT0_T1_,"ax",@progbits
	.align	128
.text._ZN2at6native29vectorized_elementwise_kernelILi2EN48_GLOBAL__N__08322988_15_IGammaKernel_cu_cb51a28d10CalcIgammaIfEESt5arrayIPcLm3EEEEviT0_T1_:
        .type           _ZN2at6native29vectorized_elementwise_kernelILi2EN48_GLOBAL__N__08322988_15_IGammaKernel_cu_cb51a28d10CalcIgammaIfEESt5arrayIPcLm3EEEEviT0_T1_,@function
        .size           _ZN2at6native29vectorized_elementwise_kernelILi2EN48_GLOBAL__N__08322988_15_IGammaKernel_cu_cb51a28d10CalcIgammaIfEESt5arrayIPcLm3EEEEviT0_T1_,(.L_x_7592 - _ZN2at6native29vectorized_elementwise_kernelILi2EN48_GLOBAL__N__08322988_15_IGammaKernel_cu_cb51a28d10CalcIgammaIfEESt5arrayIPcLm3EEEEviT0_T1_)
        .other          _ZN2at6native29vectorized_elementwise_kernelILi2EN48_GLOBAL__N__08322988_15_IGammaKernel_cu_cb51a28d10CalcIgammaIfEESt5arrayIPcLm3EEEEviT0_T1_,@"STO_CUDA_ENTRY STV_DEFAULT"
_ZN2at6native29vectorized_elementwise_kernelILi2EN48_GLOBAL__N__08322988_15_IGammaKernel_cu_cb51a28d10CalcIgammaIfEESt5arrayIPcLm3EEEEviT0_T1_:
[----:B------:R-:W0:Y:S08]  /*0000*/  LDC R1, c[0x0][0x28] ;  /* 0x00000a00ff017b82 */ /* 0x000e300000000800 */
[----:B------:R-:W1:Y:S01]  /*0010*/  S2UR UR4, SR_CTAID.X ;  /* 0x00000000000479c3 */ /* 0x000e620000002500 */
[----:B------:R-:W-:Y:S01]  /*0020*/  ULDC UR5, c[0x0][0x210] ;  /* 0x0000840000057ab9 */ /* 0x000fe20000000800 */
[----:B------:R-:W-:Y:S01]  /*0030*/  ULDC.64 UR10, c[0x0][0x208] ;  /* 0x00008200000a7ab9 */ /* 0x000fe20000000a00 */
[----:B------:R-:W-:Y:S01]  /*0040*/  ULDC.U8 UR12, c[0x0][0x214] ;  /* 0x00008500000c7ab9 */ /* 0x000fe20000000000 */
[----:B0-----:R-:W-:Y:S01]  /*0050*/  IADD3 R1, R1, -0x1400, RZ ;  /* 0xffffec0001017810 */ /* 0x001fe20007ffe0ff */
[----:B-1----:R-:W-:-:S04]  /*0060*/  USHF.L.U32 UR4, UR4, 0xa, URZ ;  /* 0x0000000a04047899 */ /* 0x002fc8000800063f */
[----:B------:R-:W-:-:S04]  /*0070*/  UIADD3 UR5, -UR4, UR5, URZ ;  /* 0x0000000504057290 */ /* 0x000fc8000fffe13f */
[----:B------:R-:W-:-:S06]  /*0080*/  UISETP.GE.U32.AND UP0, UPT, UR5, 0x400, UPT ;  /* 0x000004000500788c */ /* 0x000fcc000bf06070 */
[----:B------:R-:W-:-:S13]  /*0090*/  PLOP3.LUT P0, PT, PT, PT, UP0, 0x80, 0x0 ;  /* 0x000000000000781c */ /* 0x000fda0003f0f008 */
[----:B------:R-:W-:Y:S05]  /*00a0*/  @!P0 BRA `(.L_x_1798) ;  /* 0x0000000400cc8947 */ /* 0x000fea0003800000 */
[----:B------:R-:W0:Y:S01]  /*00b0*/  S2R R0, SR_TID.X ;  /* 0x0000000000007919 */ /* 0x000e220000002100 */
[----:B------:R-:W-:Y:S01]  /*00c0*/  ULDC.64 UR6, c[0x0][0x220] ;  /* 0x0000880000067ab9 */ /* 0x000fe20000000a00 */
[----:B------:R-:W-:Y:S01]  /*00d0*/  ULDC.64 UR8, c[0x0][0x228] ;  /* 0x00008a0000087ab9 */ /* 0x000fe20000000a00 */
[----:B------:R-:W-:Y:S02]  /*00e0*/  UIMAD.WIDE UR6, UR4, 0x4, UR6 ;  /* 0x00000004040678a5 */ /* 0x000fe4000f8e0206 */
[----:B------:R-:W-:-:S04]  /*00f0*/  UIMAD.WIDE UR8, UR4, 0x4, UR8 ;  /* 0x00000004040878a5 */ /* 0x000fc8000f8e0208 */
[----:B------:R-:W-:Y:S01]  /*0100*/  MOV R3, UR7 ;  /* 0x0000000700037c02 */ /* 0x000fe20008000f00 */
[----:B------:R-:W-:Y:S01]  /*0110*/  IMAD.U32 R2, RZ, RZ, UR6 ;  /* 0x00000006ff027e24 */ /* 0x000fe2000f8e00ff */
[----:B------:R-:W-:Y:S01]  /*0120*/  MOV R5, UR9 ;  /* 0x0000000900057c02 */ /* 0x000fe20008000f00 */
[----:B------:R-:W-:Y:S02]  /*0130*/  IMAD.U32 R4, RZ, RZ, UR8 ;  /* 0x00000008ff047e24 */ /* 0x000fe4000f8e00ff */
[----:B0-----:R-:W-:-:S04]  /*0140*/  IMAD.WIDE.U32 R2, R0, 0x8, R2 ;  /* 0x0000000800027825 */ /* 0x001fc800078e0002 */
[----:B------:R-:W-:Y:S01]  /*0150*/  IMAD.WIDE.U32 R4, R0, 0x8, R4 ;  /* 0x0000000800047825 */ /* 0x000fe200078e0004 */
[----:B------:R0:W5:Y:S04]  /*0160*/  LDG.E.64 R36, desc[UR10][R2.64] ;  /* 0x0000000a02247981 */ /* 0x000168000c1e1b00 */
[----:B------:R0:W5:Y:S04]  /*0170*/  LDG.E.64 R38, desc[UR10][R2.64+0x400] ;  /* 0x0004000a02267981 */ /* 0x000168000c1e1b00 */
[----:B------:R0:W5:Y:S04]  /*0180*/  LDG.E.64 R52, desc[UR10][R2.64+0x800] ;  /* 0x0008000a02347981 */ /* 0x000168000c1e1b00 */
[----:B------:R-:W2:Y:S04]  /*0190*/  LDG.E.64 R8, desc[UR10][R2.64+0xc00] ;  /* 0x000c000a02087981 */ /* 0x000ea8000c1e1b00 */
[----:B------:R0:W5:Y:S04]  /*01a0*/  LDG.E.64 R34, desc[UR10][R4.64] ;  /* 0x0000000a04227981 */ /* 0x000168000c1e1b00 */
[----:B------:R0:W5:Y:S04]  /*01b0*/  LDG.E.64 R24, desc[UR10][R4.64+0x400] ;  /* 0x0004000a04187981 */ /* 0x000168000c1e1b00 */
[----:B------:R-:W3:Y:S04]  /*01c0*/  LDG.E.64 R2, desc[UR10][R4.64+0xc00] ;  /* 0x000c000a04027981 */ /* 0x000ee8000c1e1b00 */
[----:B------:R0:W5:Y:S01]  /*01d0*/  LDG.E.64 R50, desc[UR10][R4.64+0x800] ;  /* 0x0008000a04327981 */ /* 0x000162000c1e1b00 */
[----:B------:R-:W-:-:S03]  /*01e0*/  ISETP.NE.AND P0, PT, RZ, UR12, PT ;  /* 0x0000000cff007c0c */ /* 0x000fc6000bf05270 */
[----:B--2---:R0:W-:Y:S04]  /*01f0*/  STL.64 [R1+0x13f8], R8 ;  /* 0x0013f80801007387 */ /* 0x0041e80000100a00 */
[----:B---3--:R0:W-:Y:S06]  /*0200*/  STL.64 [R1+0x13f0], R2 ;  /* 0x0013f00201007387 */ /* 0x0081ec0000100a00 */
[----:B------:R-:W-:Y:S05]  /*0210*/  @!P0 BRA `(.L_x_1799) ;  /* 0x0000000000a48947 */ /* 0x000fea0003800000 */
[----:B0----5:R-:W-:Y:S01]  /*0220*/  IMAD.MOV.U32 R3, RZ, RZ, R36 ;  /* 0x000000ffff037224 */ /* 0x021fe200078e0024 */
[----:B------:R-:W-:Y:S02]  /*0230*/  MOV R0, R34 ;  /* 0x0000002200007202 */ /* 0x000fe40000000f00 */
[----:B------:R-:W-:-:S07]  /*0240*/  MOV R5, 0x260 ;  /* 0x0000026000057802 */ /* 0x000fce0000000f00 */
[----:B------:R-:W-:Y:S05]  /*0250*/  CALL.REL.NOINC `($_ZN2at6native29vectorized_elementwise_kernelILi2EN48_GLOBAL__N__08322988_15_IGammaKernel_cu_cb51a28d10CalcIgammaIfEESt5arrayIPcLm3EEEEviT0_T1_$_ZN46_INTERNAL_08322988_15_IGammaKernel_cu_cb51a28d48_GLOBAL__N__08322988_15_IGammaKernel_cu_cb51a28d12calc_igammacIfEET_S2_S2_) ;  /* 0x000000f8007c7944 */ /* 0x000fea0003c00000 */
[----:B------:R-:W-:Y:S01]  /*0260*/  IMAD.MOV.U32 R3, RZ, RZ, R37 ;  /* 0x000000ffff037224 */ /* 0x000fe200078e0025 */
[----:B------:R-:W-:Y:S01]  /*0270*/  MOV R0, R35 ;  /* 0x0000002300007202 */ /* 0x000fe20000000f00 */
[----:B------:R-:W-:Y:S01]  /*0280*/  IMAD.MOV.U32 R40, RZ, RZ, R6 ;  /* 0x000000ffff287224 */ /* 0x000fe200078e0006 */
[----:B------:R-:W-:-:S07]  /*0290*/  MOV R5, 0x2b0 ;  /* 0x000002b000057802 */ /* 0x000fce0000000f00 */
[----:B------:R-:W-:Y:S05]  /*02a0*/  CALL.REL.NOINC `($_ZN2at6native29vectorized_elementwise_kernelILi2EN48_GLOBAL__N__08322988_15_IGammaKernel_cu_cb51a28d10CalcIgammaIfEESt5arrayIPcLm3EEEEviT0_T1_$_ZN46_INTERNAL_08322988_15_IGammaKernel_cu_cb51a28d48_GLOBAL__N__08322988_15_IGammaKernel_cu_cb51a28d12calc_igammacIfEET_S2_S2_) ;  /* 0x000000f800687944 */ /* 0x000fea0003c00000 */
[----:B------:R-:W-:Y:S01]  /*02b0*/  MOV R3, R38 ;  /* 0x0000002600037202 */ /* 0x000fe20000000f00 */
[----:B------:R-:W-:Y:S01]  /*02c0*/  IMAD.MOV.U32 R0, RZ, RZ, R24 ;  /* 0x000000ffff007224 */ /* 0x000fe200078e0018 */
        /* <DEDUP_REMOVED lines=18> */
[----:B------:R0:W5:Y:S04]  /*03f0*/  LDL.LU R3, [R1+0x13f8] ;  /* 0x0013f80001037983 */ /* 0x0001680000300800 */
[----:B------:R0:W5:Y:S01]  /*0400*/  LDL.LU R0, [R1+0x13f0] ;  /* 0x0013f00001007983 */ /* 0x0001620000300800 */
[----:B------:R-:W-:Y:S02]  /*0410*/  MOV R35, R6 ;  /* 0x0000000600237202 */ /* 0x000fe40000000f00 */
[----:B------:R-:W-:-:S07]  /*0420*/  MOV R5, 0x440 ;  /* 0x0000044000057802 */ /* 0x000fce0000000f00 */
[----:B0----5:R-:W-:Y:S05]  /*0430*/  CALL.REL.NOINC `($_ZN2at6native29vectorized_elementwise_kernelILi2EN48_GLOBAL__N__08322988_15_IGammaKernel_cu_cb51a28d10CalcIgammaIfEESt5arrayIPcLm3EEEEviT0_T1_$_ZN46_INTERNAL_08322988_15_IGammaKernel_cu_cb51a28d48_GLOBAL__N__08322988_15_IGammaKernel_cu_cb51a28d12calc_igammacIfEET_S2_S2_) ;  /* 0x000000f800047944 */ /* 0x021fea0003c00000 */
[----:B------:R0:W5:Y:S04]  /*0440*/  LDL.LU R3, [R1+0x13fc] ;  /* 0x0013fc0001037983 */ /* 0x0001680000300800 */
[----:B------:R0:W5:Y:S01]  /*0450*/  LDL.LU R0, [R1+0x13f4] ;  /* 0x0013f40001007983 */ /* 0x0001620000300800 */
[----:B------:R-:W-:Y:S01]  /*0460*/  IMAD.MOV.U32 R24, RZ, RZ, R6 ;  /* 0x000000ffff187224 */ /* 0x000fe200078e0006 */
[----:B------:R-:W-:-:S07]  /*0470*/  MOV R5, 0x490 ;  /* 0x0000049000057802 */ /* 0x000fce0000000f00 */
[----:B0----5:R-:W-:Y:S05]  /*0480*/  CALL.REL.NOINC `($_ZN2at6native29vectorized_elementwise_kernelILi2EN48_GLOBAL__N__08322988_15_IGammaKernel_cu_cb51a28d10CalcIgammaIfEESt5arrayIPcLm3EEEEviT0_T1_$_ZN46_INTERNAL_08322988_15_IGammaKernel_cu_cb51a28d48_GLOBAL__N__08322988_15_IGammaKernel_cu_cb51a28d12calc_igammacIfEET_S2_S2_) ;  /* 0x000000f400f07944 */ /* 0x021fea0003c00000 */
[----:B------:R-:W-:Y:S01]  /*0490*/  MOV R25, R6 ;  /* 0x0000000600197202 */ /* 0x000fe20000000f00 */
[----:B------:R-:W-:Y:S06]  /*04a0*/  BRA `(.L_x_1800) ;  /* 0x0000000000a07947 */ /* 0x000fec0003800000 */
.L_x_1799:
[----:B0----5:R-:W-:Y:S01]  /*04b0*/  IMAD.MOV.U32 R2, RZ, RZ, R36 ;  /* 0x000000ffff027224 */ /* 0x021fe200078e0024 */
[----:B------:R-:W-:Y:S02]  /*04c0*/  MOV R0, R34 ;  /* 0x0000002200007202 */ /* 0x000fe40000000f00 */
[----:B------:R-:W-:-:S07]  /*04d0*/  MOV R4, 0x4f0 ;  /* 0x000004f000047802 */ /* 0x000fce0000000f00 */
[----:B------:R-:W-:Y:S05]  /*04e0*/  CALL.REL.NOINC `($_ZN2at6native29vectorized_elementwise_kernelILi2EN48_GLOBAL__N__08322988_15_IGammaKernel_cu_cb51a28d10CalcIgammaIfEESt5arrayIPcLm3EEEEviT0_T1_$_ZN46_INTERNAL_08322988_15_IGammaKernel_cu_cb51a28d48_GLOBAL__N__08322988_15_IGammaKernel_cu_cb51a28d11calc_igammaIfEET_S2_S2_) ;  /* 0x0000001400a87944 */ /* 0x000fea0003c00000 */
[----:B------:R-:W-:Y:S01]  /*04f0*/  IMAD.MOV.U32 R2, RZ, RZ, R37 ;  /* 0x000000ffff027224 */ /* 0x000fe200078e0025 */
[----:B------:R-:W-:Y:S01]  /*0500*/  MOV R0, R35 ;  /* 0x0000002300007202 */ /* 0x000fe20000000f00 */
[----:B------:R-:W-:Y:S01]  /*0510*/  IMAD.MOV.U32 R40, RZ, RZ, R6 ;  /* 0x000000ffff287224 */ /* 0x000fe200078e0006 */
[----:B------:R-:W-:-:S07]  /*0520*/  MOV R4, 0x540 ;  /* 0x0000054000047802 */ /* 0x000fce0000000f00 */
[----:B------:R-:W-:Y:S05]  /*0530*/  CALL.REL.NOINC `($_ZN2at6native29vectorized_elementwise_kernelILi2EN48_GLOBAL__N__08322988_15_IGammaKernel_cu_cb51a28d10CalcIgammaIfEESt5arrayIPcLm3EEEEviT0_T1_$_ZN46_INTERNAL_08322988_15_IGammaKernel_cu_cb51a28d48_GLOBAL__N__08322988_15_IGammaKernel_cu_cb51a28d11calc_igammaIfEET_S2_S2_) ;  /* 0x0000001400947944 */ /* 0x000fea0003c00000 */
[----:B------:R-:W-:Y:S01]  /*0540*/  MOV R2, R38 ;  /* 0x0000002600027202 */ /* 0x000fe20000000f00 */
[----:B------:R-:W-:Y:S01]  /*0550*/  IMAD.MOV.U32 R0, RZ, RZ, R24 ;  /* 0x000000ffff007224 */ /* 0x000fe200078e0018 */
        /* <DEDUP_REMOVED lines=18> */
[----:B------:R0:W5:Y:S04]  /*0680*/  LDL.LU R2, [R1+0x13f8] ;  /* 0x0013f80001027983 */ /* 0x0001680000300800 */
[----:B------:R0:W5:Y:S01]  /*0690*/  LDL.LU R0, [R1+0x13f0] ;  /* 0x0013f00001007983 */ /* 0x0001620000300800 */
[----:B------:R-:W-:Y:S02]  /*06a0*/  MOV R35, R6 ;  /* 0x0000000600237202 */ /* 0x000fe40000000f00 */
[----:B------:R-:W-:-:S07]  /*06b0*/  MOV R4, 0x6d0 ;  /* 0x000006d000047802 */ /* 0x000fce0000000f00 */
[----:B0----5:R-:W-:Y:S05]  /*06c0*/  CALL.REL.NOINC `($_ZN2at6native29vectorized_elementwise_kernelILi2EN48_GLOBAL__N__08322988_15_IGammaKernel_cu_cb51a28d10CalcIgammaIfEESt5arrayIPcLm3EEEEviT0_T1_$_ZN46_INTERNAL_08322988_15_IGammaKernel_cu_cb51a28d48_GLOBAL__N__08322988_15_IGammaKernel_cu_cb51a28d11calc_igammaIfEET_S2_S2_) ;  /* 0x0000001400307944 */ /* 0x021fea0003c00000 */
[----:B------:R0:W5:Y:S04]  /*06d0*/  LDL.LU R2, [R1+0x13fc] ;  /* 0x0013fc0001027983 */ /* 0x0001680000300800 */
[----:B------:R0:W5:Y:S01]  /*06e0*/  LDL.LU R0, [R1+0x13f4] ;  /* 0x0013f40001007983 */ /* 0x0001620000300800 */
[----:B------:R-:W-:Y:S01]  /*06f0*/  IMAD.MOV.U32 R24, RZ, RZ, R6 ;  /* 0x000000ffff187224 */ /* 0x000fe200078e0006 */
[----:B------:R-:W-:-:S07]  /*0700*/  MOV R4, 0x720 ;  /* 0x0000072000047802 */ /* 0x000fce0000000f00 */
[----:B0----5:R-:W-:Y:S05]  /*0710*/  CALL.REL.NOINC `($_ZN2at6native29vectorized_elementwise_kernelILi2EN48_GLOBAL__N__08322988_15_IGammaKernel_cu_cb51a28d10CalcIgammaIfEESt5arrayIPcLm3EEEEviT0_T1_$_ZN46_INTERNAL_08322988_15_IGammaKernel_cu_cb51a28d48_GLOBAL__N__08322988_15_IGammaKernel_cu_cb51a28d11calc_igammaIfEET_S2_S2_) ;  /* 0x00000014001c7944 */ /* 0x021fea0003c00000 */
[----:B------:R-:W-:-:S07]  /*0720*/  MOV R25, R6 ;  /* 0x0000000600197202 */ /* 0x000fce0000000f00 */
.L_x_1800:
[----:B------:R-:W0:Y:S01]  /*0730*/  S2R R0, SR_TID.X ;  /* 0x0000000000007919 */ /* 0x000e220000002100 */
[----:B------:R-:W-:Y:S02]  /*0740*/  ULDC.64 UR6, c[0x0][0x218] ;  /* 0x0000860000067ab9 */ /* 0x000fe40000000a00 */
[----:B------:R-:W-:-:S06]  /*0750*/  UIMAD.WIDE.U32 UR6, UR4, 0x4, UR6 ;  /* 0x00000004040678a5 */ /* 0x000fcc000f8e0006 */
[----:B------:R-:W-:Y:S01]  /*0760*/  MOV R3, UR7 ;  /* 0x0000000700037c02 */ /* 0x000fe20008000f00 */
[----:B------:R-:W-:-:S04]  /*0770*/  IMAD.U32 R2, RZ, RZ, UR6 ;  /* 0x00000006ff027e24 */ /* 0x000fc8000f8e00ff */
[----:B0-----:R-:W-:-:S05]  /*0780*/  IMAD.WIDE R2, R0, 0x8, R2 ;  /* 0x0000000800027825 */ /* 0x001fca00078e0202 */
[----:B------:R-:W-:Y:S04]  /*0790*/  STG.E.64 desc[UR10][R2.64], R40 ;  /* 0x0000002802007986 */ /* 0x000fe8000c101b0a */
[----:B------:R-:W-:Y:S04]  /*07a0*/  STG.E.64 desc[UR10][R2.64+0x400], R38 ;  /* 0x0004002602007986 */ /* 0x000fe8000c101b0a */
[----:B------:R-:W-:Y:S04]  /*07b0*/  STG.E.64 desc[UR10][R2.64+0x800], R34 ;  /* 0x0008002202007986 */ /* 0x000fe8000c101b0a */
[----:B------:R-:W-:Y:S01]  /*07c0*/  STG.E.64 desc[UR10][R2.64+0xc00], R24 ;  /* 0x000c001802007986 */ /* 0x000fe2000c101b0a */
[----:B------:R-:W-:Y:S05]  /*07d0*/  EXIT ;  /* 0x000000000000794d */ /* 0x000fea0003800000 */
.L_x_1798:
[----:B------:R-:W0:Y:S01]  /*07e0*/  S2R R0, SR_TID.X ;  /* 0x0000000000007919 */ /* 0x000e220000002100 */
[----:B------:R-:W-:Y:S02]  /*07f0*/  CS2R R52, SRZ ;  /* 0x0000000000347805 */ /* 0x000fe4000001ff00 */
[----:B0-----:R-:W-:Y:S01]  /*0800*/  ISETP.GE.AND P0, PT, R0, UR5, PT ;  /* 0x0000000500007c0c */ /* 0x001fe2000bf06270 */
[----:B------:R-:W-:Y:S01]  /*0810*/  IMAD.MOV.U32 R32, RZ, RZ, R0 ;  /* 0x000000ffff207224 */ /* 0x000fe200078e0000 */
[----:B------:R-:W-:-:S11]  /*0820*/  HFMA2.MMA R0, -RZ, RZ, 0, 0 ;  /* 0x00000000ff007435 */ /* 0x000fd600000001ff */
[C---:B------:R-:W-:Y:S01]  /*0830*/  @!P0 IADD3 R7, R32.reuse, UR4, RZ ;  /* 0x0000000420078c10 */ /* 0x040fe2000fffe0ff */
[----:B------:R-:W-:Y:S01]  /*0840*/  @!P0 VIADD R32, R32, 0x80 ;  /* 0x0000008020208836 */ /* 0x000fe20000000000 */
[----:B------:R-:W0:Y:S04]  /*0850*/  @!P0 LDC.64 R14, c[0x0][0x220] ;  /* 0x00008800ff0e8b82 */ /* 0x000e280000000a00 */
[----:B------:R-:W-:-:S04]  /*0860*/  ISETP.GE.AND P6, PT, R32, UR5, PT ;  /* 0x0000000520007c0c */ /* 0x000fc8000bfc6270 */
[----:B------:R-:W1:Y:S09]  /*0870*/  @!P0 LDC.64 R22, c[0x0][0x228] ;  /* 0x00008a00ff168b82 */ /* 0x000e720000000a00 */
[----:B------:R-:W2:Y:S01]  /*0880*/  @!P6 LDC.64 R2, c[0x0][0x220] ;  /* 0x00008800ff02eb82 */ /* 0x000ea20000000a00 */
[C---:B------:R-:W-:Y:S01]  /*0890*/  @!P6 IADD3 R9, R32.reuse, UR4, RZ ;  /* 0x000000042009ec10 */ /* 0x040fe2000fffe0ff */
[----:B------:R-:W-:-:S05]  /*08a0*/  @!P6 VIADD R32, R32, 0x80 ;  /* 0x000000802020e836 */ /* 0x000fca0000000000 */
[----:B------:R-:W-:Y:S01]  /*08b0*/  ISETP.GE.AND P5, PT, R32, UR5, PT ;  /* 0x0000000520007c0c */ /* 0x000fe2000bfa6270 */
[----:B------:R-:W3:-:S12]  /*08c0*/  @!P6 LDC.64 R4, c[0x0][0x228] ;  /* 0x00008a00ff04eb82 */ /* 0x000ed80000000a00 */
[C---:B------:R-:W-:Y:S01]  /*08d0*/  @!P5 IADD3 R11, R32.reuse, UR4, RZ ;  /* 0x00000004200bdc10 */ /* 0x040fe2000fffe0ff */
[----:B------:R-:W-:Y:S01]  /*08e0*/  @!P5 VIADD R32, R32, 0x80 ;  /* 0x000000802020d836 */ /* 0x000fe20000000000 */
[----:B------:R-:W4:Y:S01]  /*08f0*/  @!P5 LDC.64 R24, c[0x0][0x220] ;  /* 0x00008800ff18db82 */ /* 0x000f220000000a00 */
[----:B--2---:R-:W-:-:S03]  /*0900*/  @!P6 IMAD.WIDE.U32 R2, R9, 0x4, R2 ;  /* 0x000000040902e825 */ /* 0x004fc600078e0002 */
[----:B------:R-:W-:Y:S02]  /*0910*/  ISETP.GE.AND P4, PT, R32, UR5, PT ;  /* 0x0000000520007c0c */ /* 0x000fe4000bf86270 */
[----:B------:R2:W2:Y:S02]  /*0920*/  @!P6 LDG.E R0, desc[UR10][R2.64] ;  /* 0x0000000a0200e981 */ /* 0x0004a4000c1e1900 */
[----:B------:R-:W0:Y:S01]  /*0930*/  @!P5 LDC.64 R26, c[0x0][0x228] ;  /* 0x00008a00ff1adb82 */ /* 0x000e220000000a00 */
[----:B---3--:R-:W-:-:S05]  /*0940*/  @!P6 IMAD.WIDE.U32 R4, R9, 0x4, R4 ;  /* 0x000000040904e825 */ /* 0x008fca00078e0004 */
[----:B------:R3:W5:Y:S03]  /*0950*/  @!P6 LDG.E R53, desc[UR10][R4.64] ;  /* 0x0000000a0435e981 */ /* 0x000766000c1e1900 */
[C---:B------:R-:W-:Y:S01]  /*0960*/  @!P4 IADD3 R37, R32.reuse, UR4, RZ ;  /* 0x000000042025cc10 */ /* 0x040fe2000fffe0ff */
[----:B------:R-:W-:Y:S01]  /*0970*/  @!P4 VIADD R32, R32, 0x80 ;  /* 0x000000802020c836 */ /* 0x000fe20000000000 */
[----:B------:R-:W1:Y:S04]  /*0980*/  @!P4 LDC.64 R28, c[0x0][0x220] ;  /* 0x00008800ff1ccb82 */ /* 0x000e680000000a00 */
[----:B------:R-:W-:-:S04]  /*0990*/  ISETP.GE.AND P3, PT, R32, UR5, PT ;  /* 0x0000000520007c0c */ /* 0x000fc8000bf66270 */
[----:B------:R-:W1:Y:S09]  /*09a0*/  @!P4 LDC.64 R16, c[0x0][0x228] ;  /* 0x00008a00ff10cb82 */ /* 0x000e720000000a00 */
[C---:B------:R-:W-:Y:S01]  /*09b0*/  @!P3 IADD3 R35, R32.reuse, UR4, RZ ;  /* 0x000000042023bc10 */ /* 0x040fe2000fffe0ff */
[----:B------:R-:W-:Y:S01]  /*09c0*/  @!P3 VIADD R32, R32, 0x80 ;  /* 0x000000802020b836 */ /* 0x000fe20000000000 */
[----:B------:R-:W1:Y:S04]  /*09d0*/  @!P3 LDC.64 R18, c[0x0][0x220] ;  /* 0x00008800ff12bb82 */ /* 0x000e680000000a00 */
[----:B------:R-:W-:Y:S01]  /*09e0*/  ISETP.GE.AND P2, PT, R32, UR5, PT ;  /* 0x0000000520007c0c */ /* 0x000fe2000bf46270 */
[----:B----4-:R-:W-:-:S03]  /*09f0*/  @!P5 IMAD.WIDE.U32 R24, R11, 0x4, R24 ;  /* 0x000000040b18d825 */ /* 0x010fc600078e0018 */
[----:B------:R-:W4:Y:S09]  /*0a00*/  @!P3 LDC.64 R20, c[0x0][0x228] ;  /* 0x00008a00ff14bb82 */ /* 0x000f320000000a00 */
[C---:B------:R-:W-:Y:S01]  /*0a10*/  @!P2 IADD3 R33, R32.reuse, UR4, RZ ;  /* 0x000000042021ac10 */ /* 0x040fe2000fffe0ff */
[----:B------:R-:W-:Y:S01]  /*0a20*/  @!P2 VIADD R32, R32, 0x80 ;  /* 0x000000802020a836 */ /* 0x000fe20000000000 */
[----:B--2---:R-:W2:Y:S04]  /*0a30*/  @!P2 LDC.64 R2, c[0x0][0x220] ;  /* 0x00008800ff02ab82 */ /* 0x004ea80000000a00 */
[----:B------:R-:W-:Y:S01]  /*0a40*/  ISETP.GE.AND P1, PT, R32, UR5, PT ;  /* 0x0000000520007c0c */ /* 0x000fe2000bf26270 */
[----:B0-----:R-:W-:-:S03]  /*0a50*/  @!P5 IMAD.WIDE.U32 R26, R11, 0x4, R26 ;  /* 0x000000040b1ad825 */ /* 0x001fc600078e001a */
[----:B---3--:R-:W0:Y:S09]  /*0a60*/  @!P2 LDC.64 R4, c[0x0][0x228] ;  /* 0x00008a00ff04ab82 */ /* 0x008e320000000a00 */
[C---:B------:R-:W-:Y:S01]  /*0a70*/  @!P1 VIADD R31, R32.reuse, UR4 ;  /* 0x00000004201f9c36 */ /* 0x040fe20008000000 */
[----:B------:R-:W-:Y:S01]  /*0a80*/  @!P1 IADD3 R32, R32, 0x80, RZ ;  /* 0x0000008020209810 */ /* 0x000fe20007ffe0ff */
[----:B------:R-:W-:Y:S01]  /*0a90*/  IMAD.MOV.U32 R30, RZ, RZ, RZ ;  /* 0x000000ffff1e7224 */ /* 0x000fe200078e00ff */
[----:B------:R-:W-:Y:S01]  /*0aa0*/  CS2R R50, SRZ ;  /* 0x0000000000327805 */ /* 0x000fe2000001ff00 */
[----:B------:R-:W-:Y:S01]  /*0ab0*/  @!P0 IMAD.WIDE.U32 R14, R7, 0x4, R14 ;  /* 0x00000004070e8825 */ /* 0x000fe200078e000e */
[----:B------:R-:W-:-:S02]  /*0ac0*/  ISETP.GE.AND P6, PT, R32, UR5, PT ;  /* 0x0000000520007c0c */ /* 0x000fc4000bfc6270 */
[----:B------:R-:W-:Y:S02]  /*0ad0*/  CS2R R40, SRZ ;  /* 0x0000000000287805 */ /* 0x000fe4000001ff00 */
[----:B------:R-:W-:Y:S01]  /*0ae0*/  CS2R R38, SRZ ;  /* 0x0000000000267805 */ /* 0x000fe2000001ff00 */
[C---:B-1----:R-:W-:Y:S01]  /*0af0*/  @!P4 IMAD.WIDE.U32 R28, R37.reuse, 0x4, R28 ;  /* 0x00000004251cc825 */ /* 0x042fe200078e001c */
[----:B------:R1:W5:Y:S01]  /*0b00*/  @!P0 LDG.E R30, desc[UR10][R14.64] ;  /* 0x0000000a0e1e8981 */ /* 0x000362000c1e1900 */
[----:B------:R-:W3:Y:S02]  /*0b10*/  @!P1 LDC.64 R8, c[0x0][0x228] ;  /* 0x00008a00ff089b82 */ /* 0x000ee40000000a00 */
[----:B------:R-:W-:Y:S01]  /*0b20*/  @!P4 IMAD.WIDE.U32 R16, R37, 0x4, R16 ;  /* 0x000000042510c825 */ /* 0x000fe200078e0010 */
[----:B------:R4:W5:Y:S03]  /*0b30*/  @!P5 LDG.E R51, desc[UR10][R24.64] ;  /* 0x0000000a1833d981 */ /* 0x000966000c1e1900 */
[C---:B------:R-:W-:Y:S01]  /*0b40*/  @!P3 IMAD.WIDE.U32 R18, R35.reuse, 0x4, R18 ;  /* 0x000000042312b825 */ /* 0x040fe200078e0012 */
[----:B------:R0:W5:Y:S01]  /*0b50*/  @!P5 LDG.E R50, desc[UR10][R26.64] ;  /* 0x0000000a1a32d981 */ /* 0x000162000c1e1900 */
[----:B------:R-:W3:Y:S08]  /*0b60*/  @!P6 LDC.64 R10, c[0x0][0x220] ;  /* 0x00008800ff0aeb82 */ /* 0x000ef00000000a00 */
[----:B------:R-:W3:Y:S01]  /*0b70*/  @!P6 LDC.64 R12, c[0x0][0x228] ;  /* 0x00008a00ff0ceb82 */ /* 0x000ee20000000a00 */
[----:B------:R-:W-:Y:S01]  /*0b80*/  HFMA2.MMA R37, -RZ, RZ, 0, 0 ;  /* 0x00000000ff257435 */ /* 0x000fe200000001ff */
[----:B-1----:R-:W-:Y:S01]  /*0b90*/  @!P6 VIADD R15, R32, UR4 ;  /* 0x00000004200fec36 */ /* 0x002fe20008000000 */
[----:B----4-:R-:W-:Y:S01]  /*0ba0*/  CS2R R24, SRZ ;  /* 0x0000000000187805 */ /* 0x010fe2000001ff00 */
[----:B------:R-:W-:Y:S01]  /*0bb0*/  @!P3 IMAD.WIDE.U32 R20, R35, 0x4, R20 ;  /* 0x000000042314b825 */ /* 0x000fe200078e0014 */
[----:B------:R-:W-:Y:S01]  /*0bc0*/  CS2R R34, SRZ ;  /* 0x0000000000227805 */ /* 0x000fe2000001ff00 */
[----:B------:R1:W5:Y:S02]  /*0bd0*/  @!P4 LDG.E R52, desc[UR10][R28.64] ;  /* 0x0000000a1c34c981 */ /* 0x000364000c1e1900 */
[----:B------:R-:W-:-:S02]  /*0be0*/  @!P0 IMAD.WIDE.U32 R22, R7, 0x4, R22 ;  /* 0x0000000407168825 */ /* 0x000fc400078e0016 */
[----:B------:R1:W5:Y:S01]  /*0bf0*/  @!P4 LDG.E R41, desc[UR10][R16.64] ;  /* 0x0000000a1029c981 */ /* 0x000362000c1e1900 */
[----:B------:R-:W4:Y:S01]  /*0c00*/  @!P1 LDC.64 R6, c[0x0][0x220] ;  /* 0x00008800ff069b82 */ /* 0x000f220000000a00 */
[C---:B--2---:R-:W-:Y:S02]  /*0c10*/  @!P2 IMAD.WIDE.U32 R2, R33.reuse, 0x4, R2 ;  /* 0x000000042102a825 */ /* 0x044fe400078e0002 */
[----:B------:R1:W5:Y:S02]  /*0c20*/  @!P3 LDG.E R39, desc[UR10][R18.64] ;  /* 0x0000000a1227b981 */ /* 0x000364000c1e1900 */
[----:B0-----:R-:W-:Y:S02]  /*0c30*/  @!P2 IMAD.WIDE.U32 R4, R33, 0x4, R4 ;  /* 0x000000042104a825 */ /* 0x001fe400078e0004 */
[----:B------:R1:W5:Y:S02]  /*0c40*/  @!P3 LDG.E R38, desc[UR10][R20.64] ;  /* 0x0000000a1426b981 */ /* 0x000364000c1e1900 */
[----:B---3--:R-:W-:-:S02]  /*0c50*/  @!P6 IMAD.WIDE.U32 R10, R15, 0x4, R10 ;  /* 0x000000040f0ae825 */ /* 0x008fc400078e000a */
[----:B------:R1:W5:Y:S02]  /*0c60*/  @!P2 LDG.E R40, desc[UR10][R2.64] ;  /* 0x0000000a0228a981 */ /* 0x000364000c1e1900 */
[----:B------:R-:W-:Y:S02]  /*0c70*/  @!P6 IMAD.WIDE.U32 R12, R15, 0x4, R12 ;  /* 0x000000040f0ce825 */ /* 0x000fe400078e000c */
[----:B------:R1:W5:Y:S04]  /*0c80*/  @!P2 LDG.E R37, desc[UR10][R4.64] ;  /* 0x0000000a0425a981 */ /* 0x000368000c1e1900 */
[----:B------:R1:W5:Y:S04]  /*0c90*/  @!P6 LDG.E R35, desc[UR10][R10.64] ;  /* 0x0000000a0a23e981 */ /* 0x000368000c1e1900 */
[----:B------:R1:W5:Y:S04]  /*0ca0*/  @!P6 LDG.E R24, desc[UR10][R12.64] ;  /* 0x0000000a0c18e981 */ /* 0x000368000c1e1900 */
[----:B------:R0:W-:Y:S02]  /*0cb0*/  STL [R1+0x13f0], R0 ;  /* 0x0013f00001007387 */ /* 0x0001e40000100800 */
[----:B0-----:R-:W-:-:S06]  /*0cc0*/  MOV R0, RZ ;  /* 0x000000ff00007202 */ /* 0x001fcc0000000f00 */
[----:B------:R1:W5:Y:S01]  /*0cd0*/  @!P0 LDG.E R0, desc[UR10][R22.64] ;  /* 0x0000000a16008981 */ /* 0x000362000c1e1900 */
[----:B----4-:R-:W-:-:S04]  /*0ce0*/  @!P1 IMAD.WIDE.U32 R6, R31, 0x4, R6 ;  /* 0x000000041f069825 */ /* 0x010fc800078e0006 */
[----:B------:R-:W-:Y:S01]  /*0cf0*/  @!P1 IMAD.WIDE.U32 R8, R31, 0x4, R8 ;  /* 0x000000041f089825 */ /* 0x000fe200078e0008 */
[----:B------:R1:W5:Y:S04]  /*0d00*/  @!P1 LDG.E R34, desc[UR10][R6.64] ;  /* 0x0000000a06229981 */ /* 0x000368000c1e1900 */
[----:B------:R1:W5:Y:S01]  /*0d10*/  @!P1 LDG.E R25, desc[UR10][R8.64] ;  /* 0x0000000a08199981 */ /* 0x000362000c1e1900 */
[----:B------:R-:W-:Y:S01]  /*0d20*/  ISETP.NE.AND P1, PT, RZ, UR12, PT ;  /* 0x0000000cff007c0c */ /* 0x000fe2000bf25270 */
[----:B------:R-:W-:-:S12]  /*0d30*/  BSSY B2, `(.L_x_1801) ;  /* 0x00000a7000027945 */ /* 0x000fd80003800000 */
[----:B-1----:R-:W-:Y:S05]  /*0d40*/  @!P1 BRA `(.L_x_1802) ;  /* 0x00000004004c9947 */ /* 0x002fea0003800000 */
[----:B------:R-:W-:Y:S04]  /*0d50*/  BSSY B5, `(.L_x_1803) ;  /* 0x0000006000057945 */ /* 0x000fe80003800000 */
[----:B------:R-:W-:Y:S05]  /*0d60*/  @P0 BRA `(.L_x_1804) ;  /* 0x0000000000100947 */ /* 0x000fea0003800000 */
[----:B-----5:R-:W-:Y:S01]  /*0d70*/  IMAD.MOV.U32 R3, RZ, RZ, R30 ;  /* 0x000000ffff037224 */ /* 0x020fe200078e001e */
[----:B------:R-:W-:-:S07]  /*0d80*/  MOV R5, 0xda0 ;  /* 0x00000da000057802 */ /* 0x000fce0000000f00 */
[----:B------:R-:W-:Y:S05]  /*0d90*/  CALL.REL.NOINC `($_ZN2at6native29vectorized_elementwise_kernelILi2EN48_GLOBAL__N__08322988_15_IGammaKernel_cu_cb51a28d10CalcIgammaIfEESt5arrayIPcLm3EEEEviT0_T1_$_ZN46_INTERNAL_08322988_15_IGammaKernel_cu_cb51a28d48_GLOBAL__N__08322988_15_IGammaKernel_cu_cb51a28d12calc_igammacIfEET_S2_S2_) ;  /* 0x000000ec00ac7944 */ /* 0x000fea0003c00000 */
[----:B------:R0:W-:Y:S02]  /*0da0*/  STL [R1+0x13f4], R6 ;  /* 0x0013f40601007387 */ /* 0x0001e40000100800 */
.L_x_1804:
[----:B------:R-:W-:Y:S05]  /*0db0*/  BSYNC B5 ;  /* 0x0000000000057941 */ /* 0x000fea0003800000 */
.L_x_1803:
[----:B-----5:R-:W1:Y:S01]  /*0dc0*/  S2R R0, SR_TID.X ;  /* 0x0000000000007919 */ /* 0x020e620000002100 */
[----:B------:R-:W-:Y:S01]  /*0dd0*/  BSSY B5, `(.L_x_1805) ;  /* 0x0000009000057945 */ /* 0x000fe20003800000 */
[----:B-1----:R-:W-:-:S04]  /*0de0*/  IADD3 R0, R0, 0x80, RZ ;  /* 0x0000008000007810 */ /* 0x002fc80007ffe0ff */
[----:B------:R-:W-:-:S13]  /*0df0*/  ISETP.GE.AND P0, PT, R0, UR5, PT ;  /* 0x0000000500007c0c */ /* 0x000fda000bf06270 */
[----:B------:R-:W-:Y:S05]  /*0e00*/  @P0 BRA `(.L_x_1806) ;  /* 0x0000000000140947 */ /* 0x000fea0003800000 */
[----:B------:R1:W5:Y:S01]  /*0e10*/  LDL.LU R3, [R1+0x13f0] ;  /* 0x0013f00001037983 */ /* 0x0003620000300800 */
[----:B------:R-:W-:Y:S01]  /*0e20*/  IMAD.MOV.U32 R0, RZ, RZ, R53 ;  /* 0x000000ffff007224 */ /* 0x000fe200078e0035 */
[----:B------:R-:W-:-:S07]  /*0e30*/  MOV R5, 0xe50 ;  /* 0x00000e5000057802 */ /* 0x000fce0000000f00 */
[----:B01---5:R-:W-:Y:S05]  /*0e40*/  CALL.REL.NOINC `($_ZN2at6native29vectorized_elementwise_kernelILi2EN48_GLOBAL__N__08322988_15_IGammaKernel_cu_cb51a28d10CalcIgammaIfEESt5arrayIPcLm3EEEEviT0_T1_$_ZN46_INTERNAL_08322988_15_IGammaKernel_cu_cb51a28d48_GLOBAL__N__08322988_15_IGammaKernel_cu_cb51a28d12calc_igammacIfEET_S2_S2_) ;  /* 0x000000ec00807944 */ /* 0x023fea0003c00000 */
[----:B------:R-:W-:-:S07]  /*0e50*/  MOV R53, R6 ;  /* 0x0000000600357202 */ /* 0x000fce0000000f00 */
.L_x_1806:
[----:B------:R-:W-:Y:S05]  /*0e60*/  BSYNC B5 ;  /* 0x0000000000057941 */ /* 0x000fea0003800000 */
.L_x_1805:
[----:B------:R-:W1:Y:S01]  /*0e70*/  S2R R0, SR_TID.X ;  /* 0x0000000000007919 */ /* 0x000e620000002100 */
[----:B------:R-:W-:Y:S01]  /*0e80*/  BSSY B5, `(.L_x_1807) ;  /* 0x0000009000057945 */ /* 0x000fe20003800000 */
[----:B-1----:R-:W-:-:S05]  /*0e90*/  VIADD R0, R0, 0x100 ;  /* 0x0000010000007836 */ /* 0x002fca0000000000 */
[----:B------:R-:W-:-:S13]  /*0ea0*/  ISETP.GE.AND P0, PT, R0, UR5, PT ;  /* 0x0000000500007c0c */ /* 0x000fda000bf06270 */
[----:B------:R-:W-:Y:S05]  /*0eb0*/  @P0 BRA `(.L_x_1808) ;  /* 0x0000000000140947 */ /* 0x000fea0003800000 */
[----:B------:R-:W-:Y:S01]  /*0ec0*/  MOV R3, R51 ;  /* 0x0000003300037202 */ /* 0x000fe20000000f00 */
[----:B------:R-:W-:Y:S01]  /*0ed0*/  IMAD.MOV.U32 R0, RZ, RZ, R50 ;  /* 0x000000ffff007224 */ /* 0x000fe200078e0032 */
[----:B------:R-:W-:-:S07]  /*0ee0*/  MOV R5, 0xf00 ;  /* 0x00000f0000057802 */ /* 0x000fce0000000f00 */
[----:B0-----:R-:W-:Y:S05]  /*0ef0*/  CALL.REL.NOINC `($_ZN2at6native29vectorized_elementwise_kernelILi2EN48_GLOBAL__N__08322988_15_IGammaKernel_cu_cb51a28d10CalcIgammaIfEESt5arrayIPcLm3EEEEviT0_T1_$_ZN46_INTERNAL_08322988_15_IGammaKernel_cu_cb51a28d48_GLOBAL__N__08322988_15_IGammaKernel_cu_cb51a28d12calc_igammacIfEET_S2_S2_) ;  /* 0x000000ec00547944 */ /* 0x001fea0003c00000 */
[----:B------:R-:W-:-:S07]  /*0f00*/  MOV R50, R6 ;  /* 0x0000000600327202 */ /* 0x000fce0000000f00 */
.L_x_1808:
[----:B------:R-:W-:Y:S05]  /*0f10*/  BSYNC B5 ;  /* 0x0000000000057941 */ /* 0x000fea0003800000 */
.L_x_1807:
        /* <DEDUP_REMOVED lines=10> */
.L_x_1810:
[----:B------:R-:W-:Y:S05]  /*0fc0*/  BSYNC B5 ;  /* 0x0000000000057941 */ /* 0x000fea0003800000 */
.L_x_1809:
        /* <DEDUP_REMOVED lines=10> */
.L_x_1812:
[----:B------:R-:W-:Y:S05]  /*1070*/  BSYNC B5 ;  /* 0x0000000000057941 */ /* 0x000fea0003800000 */
.L_x_1811:
        /* <DEDUP_REMOVED lines=10> */
.L_x_1814:
[----:B------:R-:W-:Y:S05]  /*1120*/  BSYNC B5 ;  /* 0x0000000000057941 */ /* 0x000fea0003800000 */
.L_x_1813:
        /* <DEDUP_REMOVED lines=10> */
.L_x_1816:
[----:B------:R-:W-:Y:S05]  /*11d0*/  BSYNC B5 ;  /* 0x0000000000057941 */ /* 0x000fea0003800000 */
.L_x_1815:
[----:B------:R-:W1:Y:S02]  /*11e0*/  S2R R0, SR_TID.X ;  /* 0x0000000000007919 */ /* 0x000e640000002100 */
[----:B-1----:R-:W-:-:S05]  /*11f0*/  VIADD R0, R0, 0x380 ;  /* 0x0000038000007836 */ /* 0x002fca0000000000 */
[----:B------:R-:W-:-:S13]  /*1200*/  ISETP.GE.AND P0, PT, R0, UR5, PT ;  /* 0x0000000500007c0c */ /* 0x000fda000bf06270 */
[----:B------:R-:W-:Y:S05]  /*1210*/  @P0 BRA `(.L_x_1817) ;  /* 0x0000000400600947 */ /* 0x000fea0003800000 */
[----:B------:R-:W-:Y:S01]  /*1220*/  MOV R3, R35 ;  /* 0x0000002300037202 */ /* 0x000fe20000000f00 */
[----:B------:R-:W-:Y:S01]  /*1230*/  IMAD.MOV.U32 R0, RZ, RZ, R24 ;  /* 0x000000ffff007224 */ /* 0x000fe200078e0018 */
[----:B------:R-:W-:-:S07]  /*1240*/  MOV R5, 0x1260 ;  /* 0x0000126000057802 */ /* 0x000fce0000000f00 */
[----:B0-----:R-:W-:Y:S05]  /*1250*/  CALL.REL.NOINC `($_ZN2at6native29vectorized_elementwise_kernelILi2EN48_GLOBAL__N__08322988_15_IGammaKernel_cu_cb51a28d10CalcIgammaIfEESt5arrayIPcLm3EEEEviT0_T1_$_ZN46_INTERNAL_08322988_15_IGammaKernel_cu_cb51a28d48_GLOBAL__N__08322988_15_IGammaKernel_cu_cb51a28d12calc_igammacIfEET_S2_S2_) ;  /* 0x000000e8007c7944 */ /* 0x001fea0003c00000 */
[----:B------:R-:W-:Y:S01]  /*1260*/  MOV R5, R6 ;  /* 0x0000000600057202 */ /* 0x000fe20000000f00 */
[----:B------:R-:W-:Y:S06]  /*1270*/  BRA `(.L_x_1817) ;  /* 0x0000000400487947 */ /* 0x000fec0003800000 */
.L_x_1802:
[----:B------:R-:W-:Y:S04]  /*1280*/  BSSY B6, `(.L_x_1818) ;  /* 0x0000006000067945 */ /* 0x000fe80003800000 */
[----:B------:R-:W-:Y:S05]  /*1290*/  @P0 BRA `(.L_x_1819) ;  /* 0x0000000000100947 */ /* 0x000fea0003800000 */
[----:B-----5:R-:W-:Y:S01]  /*12a0*/  IMAD.MOV.U32 R2, RZ, RZ, R30 ;  /* 0x000000ffff027224 */ /* 0x020fe200078e001e */
[----:B------:R-:W-:-:S07]  /*12b0*/  MOV R4, 0x12d0 ;  /* 0x000012d000047802 */ /* 0x000fce0000000f00 */
[----:B------:R-:W-:Y:S05]  /*12c0*/  CALL.REL.NOINC `($_ZN2at6native29vectorized_elementwise_kernelILi2EN48_GLOBAL__N__08322988_15_IGammaKernel_cu_cb51a28d10CalcIgammaIfEESt5arrayIPcLm3EEEEviT0_T1_$_ZN46_INTERNAL_08322988_15_IGammaKernel_cu_cb51a28d48_GLOBAL__N__08322988_15_IGammaKernel_cu_cb51a28d11calc_igammaIfEET_S2_S2_) ;  /* 0x0000000800307944 */ /* 0x000fea0003c00000 */
[----:B------:R0:W-:Y:S02]  /*12d0*/  STL [R1+0x13f4], R6 ;  /* 0x0013f40601007387 */ /* 0x0001e40000100800 */
.L_x_1819:
[----:B------:R-:W-:Y:S05]  /*12e0*/  BSYNC B6 ;  /* 0x0000000000067941 */ /* 0x000fea0003800000 */
.L_x_1818:
        /* <DEDUP_REMOVED lines=8> */
[----:B01---5:R-:W-:Y:S05]  /*1370*/  CALL.REL.NOINC `($_ZN2at6native29vectorized_elementwise_kernelILi2EN48_GLOBAL__N__08322988_15_IGammaKernel_cu_cb51a28d10CalcIgammaIfEESt5arrayIPcLm3EEEEviT0_T1_$_ZN46_INTERNAL_08322988_15_IGammaKernel_cu_cb51a28d48_GLOBAL__N__08322988_15_IGammaKernel_cu_cb51a28d11calc_igammaIfEET_S2_S2_) ;  /* 0x0000000800047944 */ /* 0x023fea0003c00000 */
[----:B------:R-:W-:-:S07]  /*1380*/  MOV R53, R6 ;  /* 0x0000000600357202 */ /* 0x000fce0000000f00 */
.L_x_1821:
[----:B------:R-:W-:Y:S05]  /*1390*/  BSYNC B6 ;  /* 0x0000000000067941 */ /* 0x000fea0003800000 */
.L_x_1820:
        /* <DEDUP_REMOVED lines=8> */
[----:B0-----:R-:W-:Y:S05]  /*1420*/  CALL.REL.NOINC `($_ZN2at6native29vectorized_elementwise_kernelILi2EN48_GLOBAL__N__08322988_15_IGammaKernel_cu_cb51a28d10CalcIgammaIfEESt5arrayIPcLm3EEEEviT0_T1_$_ZN46_INTERNAL_08322988_15_IGammaKernel_cu_cb51a28d48_GLOBAL__N__08322988_15_IGammaKernel_cu_cb51a28d11calc_igammaIfEET_S2_S2_) ;  /* 0x0000000400d87944 */ /* 0x001fea0003c00000 */
[----:B------:R-:W-:-:S07]  /*1430*/  MOV R50, R6 ;  /* 0x0000000600327202 */ /* 0x000fce0000000f00 */
.L_x_1823:
[----:B------:R-:W-:Y:S05]  /*1440*/  BSYNC B6 ;  /* 0x0000000000067941 */ /* 0x000fea0003800000 */
.L_x_1822:
        /* <DEDUP_REMOVED lines=10> */
.L_x_1825:
[----:B------:R-:W-:Y:S05]  /*14f0*/  BSYNC B6 ;  /* 0x0000000000067941 */ /* 0x000fea0003800000 */
.L_x_1824:
[----:B------:R-:W1:Y:S01]  /*1500*/  S2R R0, SR_TID.X ;  /* 0x0000000000007919 */ /* 0x000e620000002100 */
[----:B------:R-:W-:Y:S01]  /*1510*/  BSSY B6, `(.L_x_1826) ;  /* 0x0000009000067945 */ /* 0x000fe20003800000 */
[----:B-1----:R-:W-:-:S04]  /*1520*/  IADD3 R0, R0, 0x200, RZ ;  /* 0x0000020000007810 */ /* 0x002fc80007ffe0ff */
[----:B------:R-:W-:-:S13]  /*1530*/  ISETP.GE.AND P0, PT, R0, UR5, PT ;  /* 0x0000000500007c0c */ /* 0x000fda000bf06270 */
[----:B------:R-:W-:Y:S05]  /*1540*/  @P0 BRA `(.L_x_1827) ;  /* 0x0000000000140947 */ /* 0x000fea0003800000 */
[----:B------:R-:W-:Y:S01]  /*1550*/  IMAD.MOV.U32 R2, RZ, RZ, R39 ;  /* 0x000000ffff027224 */ /* 0x000fe200078e0027 */
[----:B------:R-:W-:Y:S02]  /*1560*/  MOV R0, R38 ;  /* 0x0000002600007202 */ /* 0x000fe40000000f00 */
[----:B------:R-:W-:-:S07]  /*1570*/  MOV R4, 0x1590 ;  /* 0x0000159000047802 */ /* 0x000fce0000000f00 */
[----:B0-----:R-:W-:Y:S05]  /*1580*/  CALL.REL.NOINC `($_ZN2at6native29vectorized_elementwise_kernelILi2EN48_GLOBAL__N__08322988_15_IGammaKernel_cu_cb51a28d10CalcIgammaIfEESt5arrayIPcLm3EEEEviT0_T1_$_ZN46_INTERNAL_08322988_15_IGammaKernel_cu_cb51a28d48_GLOBAL__N__08322988_15_IGammaKernel_cu_cb51a28d11calc_igammaIfEET_S2_S2_) ;  /* 0x0000000400807944 */ /* 0x001fea0003c00000 */
[----:B------:R-:W-:-:S07]  /*1590*/  MOV R38, R6 ;  /* 0x0000000600267202 */ /* 0x000fce0000000f00 */
.L_x_1827:
[----:B------:R-:W-:Y:S05]  /*15a0*/  BSYNC B6 ;  /* 0x0000000000067941 */ /* 0x000fea0003800000 */
.L_x_1826:
[----:B------:R-:W1:Y:S01]  /*15b0*/  S2R R0, SR_TID.X ;  /* 0x0000000000007919 */ /* 0x000e620000002100 */
[----:B------:R-:W-:Y:S01]  /*15c0*/  BSSY B6, `(.L_x_1828) ;  /* 0x0000009000067945 */ /* 0x000fe20003800000 */
[----:B-1----:R-:W-:-:S05]  /*15d0*/  VIADD R0, R0, 0x280 ;  /* 0x0000028000007836 */ /* 0x002fca0000000000 */
[----:B------:R-:W-:-:S13]  /*15e0*/  ISETP.GE.AND P0, PT, R0, UR5, PT ;  /* 0x0000000500007c0c */ /* 0x000fda000bf06270 */
[----:B------:R-:W-:Y:S05]  /*15f0*/  @P0 BRA `(.L_x_1829) ;  /* 0x0000000000140947 */ /* 0x000fea0003800000 */
[----:B------:R-:W-:Y:S02]  /*1600*/  MOV R2, R40 ;  /* 0x0000002800027202 */ /* 0x000fe40000000f00 */
[----:B------:R-:W-:Y:S02]  /*1610*/  MOV R0, R37 ;  /* 0x0000002500007202 */ /* 0x000fe40000000f00 */
[----:B------:R-:W-:-:S07]  /*1620*/  MOV R4, 0x1640 ;  /* 0x0000164000047802 */ /* 0x000fce0000000f00 */
[----:B0-----:R-:W-:Y:S05]  /*1630*/  CALL.REL.NOINC `($_ZN2at6native29vectorized_elementwise_kernelILi2EN48_GLOBAL__N__08322988_15_IGammaKernel_cu_cb51a28d10CalcIgammaIfEESt5arrayIPcLm3EEEEviT0_T1_$_ZN46_INTERNAL_08322988_15_IGammaKernel_cu_cb51a28d48_GLOBAL__N__08322988_15_IGammaKernel_cu_cb51a28d11calc_igammaIfEET_S2_S2_) ;  /* 0x0000000400547944 */ /* 0x001fea0003c00000 */
[----:B------:R-:W-:-:S07]  /*1640*/  IMAD.MOV.U32 R37, RZ, RZ, R6 ;  /* 0x000000ffff257224 */ /* 0x000fce00078e0006 */
.L_x_1829:
[----:B------:R-:W-:Y:S05]  /*1650*/  BSYNC B6 ;  /* 0x0000000000067941 */ /* 0x000fea0003800000 */
.L_x_1828:
[----:B------:R-:W1:Y:S01]  /*1660*/  S2R R0, SR_TID.X ;  /* 0x0000000000007919 */ /* 0x000e620000002100 */
[----:B------:R-:W-:Y:S01]  /*1670*/  BSSY B6, `(.L_x_1830) ;  /* 0x0000009000067945 */ /* 0x000fe20003800000 */
[----:B-1----:R-:W-:-:S04]  /*1680*/  IADD3 R0, R0, 0x300, RZ ;  /* 0x0000030000007810 */ /* 0x002fc80007ffe0ff */
[----:B------:R-:W-:-:S13]  /*1690*/  ISETP.GE.AND P0, PT, R0, UR5, PT ;  /* 0x0000000500007c0c */ /* 0x000fda000bf06270 */
[----:B------:R-:W-:Y:S05]  /*16a0*/  @P0 BRA `(.L_x_1831) ;  /* 0x0000000000140947 */ /* 0x000fea0003800000 */
[----:B------:R-:W-:Y:S01]  /*16b0*/  MOV R2, R34 ;  /* 0x0000002200027202 */ /* 0x000fe20000000f00 */
[----:B------:R-:W-:Y:S01]  /*16c0*/  IMAD.MOV.U32 R0, RZ, RZ, R25 ;  /* 0x000000ffff007224 */ /* 0x000fe200078e0019 */
[----:B------:R-:W-:-:S07]  /*16d0*/  MOV R4, 0x16f0 ;  /* 0x000016f000047802 */ /* 0x000fce0000000f00 */
[----:B0-----:R-:W-:Y:S05]  /*16e0*/  CALL.REL.NOINC `($_ZN2at6native29vectorized_elementwise_kernelILi2EN48_GLOBAL__N__08322988_15_IGammaKernel_cu_cb51a28d10CalcIgammaIfEESt5arrayIPcLm3EEEEviT0_T1_$_ZN46_INTERNAL_08322988_15_IGammaKernel_cu_cb51a28d48_GLOBAL__N__08322988_15_IGammaKernel_cu_cb51a28d11calc_igammaIfEET_S2_S2_) ;  /* 0x0000000400287944 */ /* 0x001fea0003c00000 */
[----:B------:R-:W-:-:S07]  /*16f0*/  MOV R25, R6 ;  /* 0x0000000600197202 */ /* 0x000fce0000000f00 */
.L_x_1831:
[----:B------:R-:W-:Y:S05]  /*1700*/  BSYNC B6 ;  /* 0x0000000000067941 */ /* 0x000fea0003800000 */
.L_x_1830:
[----:B------:R-:W1:Y:S02]  /*1710*/  S2R R0, SR_TID.X ;  /* 0x0000000000007919 */ /* 0x000e640000002100 */
        /* <DEDUP_REMOVED lines=8> */
.L_x_1817:
[----:B------:R-:W-:Y:S05]  /*17a0*/  BSYNC B2 ;  /* 0x0000000000027941 */ /* 0x000fea0003800000 */
.L_x_1801:
[----:B------:R-:W2:Y:S01]  /*17b0*/  LDL.LU R4, [R1+0x13f4] ;  /* 0x0013f40001047983 */ /* 0x000ea20000300800 */
[----:B------:R-:W-:Y:S04]  /*17c0*/  BSSY B0, `(.L_x_1832) ;  /* 0x0000034000007945 */ /* 0x000fe80003800000 */
[----:B------:R-:W-:Y:S01]  /*17d0*/  BSSY B1, `(.L_x_1833) ;  /* 0x000002c000017945 */ /* 0x000fe20003800000 */
[----:B------:R-:W1:Y:S02]  /*17e0*/  S2R R0, SR_TID.X ;  /* 0x0000000000007919 */ /* 0x000e640000002100 */
[----:B-1----:R-:W-:-:S13]  /*17f0*/  ISETP.GE.AND P0, PT, R0, UR5, PT ;  /* 0x0000000500007c0c */ /* 0x002fda000bf06270 */
[----:B------:R-:W1:Y:S01]  /*1800*/  @!P0 LDC.64 R2, c[0x0][0x218] ;  /* 0x00008600ff028b82 */ /* 0x000e620000000a00 */
[C---:B------:R-:W-:Y:S01]  /*1810*/  @!P0 VIADD R7, R0.reuse, UR4 ;  /* 0x0000000400078c36 */ /* 0x040fe20008000000 */
[----:B------:R-:W-:-:S03]  /*1820*/  @!P0 IADD3 R0, R0, 0x80, RZ ;  /* 0x0000008000008810 */ /* 0x000fc60007ffe0ff */
[----:B-1----:R-:W-:-:S05]  /*1830*/  @!P0 IMAD.WIDE.U32 R2, R7, 0x4, R2 ;  /* 0x0000000407028825 */ /* 0x002fca00078e0002 */
[----:B--2---:R1:W-:Y:S01]  /*1840*/  @!P0 STG.E desc[UR10][R2.64], R4 ;  /* 0x0000000402008986 */ /* 0x0043e2000c10190a */
[----:B------:R-:W-:-:S13]  /*1850*/  ISETP.GE.AND P0, PT, R0, UR5, PT ;  /* 0x0000000500007c0c */ /* 0x000fda000bf06270 */
[----:B-1----:R-:W-:Y:S05]  /*1860*/  @P0 BRA `(.L_x_1834) ;  /* 0x0000000000300947 */ /* 0x002fea0003800000 */
[----:B------:R-:W1:Y:S01]  /*1870*/  LDC.64 R2, c[0x0][0x218] ;  /* 0x00008600ff027b82 */ /* 0x000e620000000a00 */
[C---:B------:R-:W-:Y:S01]  /*1880*/  IADD3 R7, R0.reuse, UR4, RZ ;  /* 0x0000000400077c10 */ /* 0x040fe2000fffe0ff */
[----:B------:R-:W-:-:S05]  /*1890*/  VIADD R0, R0, 0x80 ;  /* 0x0000008000007836 */ /* 0x000fca0000000000 */
[----:B------:R-:W-:Y:S01]  /*18a0*/  ISETP.GE.AND P0, PT, R0, UR5, PT ;  /* 0x0000000500007c0c */ /* 0x000fe2000bf06270 */
[----:B-1----:R-:W-:-:S05]  /*18b0*/  IMAD.WIDE.U32 R2, R7, 0x4, R2 ;  /* 0x0000000407027825 */ /* 0x002fca00078e0002 */
[----:B------:R1:W-:Y:S07]  /*18c0*/  STG.E desc[UR10][R2.64], R53 ;  /* 0x0000003502007986 */ /* 0x0003ee000c10190a */
[----:B------:R-:W-:Y:S05]  /*18d0*/  @P0 BRA `(.L_x_1835) ;  /* 0x0000000000300947 */ /* 0x000fea0003800000 */
[----:B-1----:R-:W1:Y:S01]  /*18e0*/  LDC.64 R2, c[0x0][0x218] ;  /* 0x00008600ff027b82 */ /* 0x002e620000000a00 */
[C---:B------:R-:W-:Y:S02]  /*18f0*/  IADD3 R7, R0.reuse, UR4, RZ ;  /* 0x0000000400077c10 */ /* 0x040fe4000fffe0ff */
[----:B------:R-:W-:-:S03]  /*1900*/  IADD3 R0, R0, 0x80, RZ ;  /* 0x0000008000007810 */ /* 0x000fc60007ffe0ff */
[----:B-1----:R-:W-:-:S05]  /*1910*/  IMAD.WIDE.U32 R2, R7, 0x4, R2 ;  /* 0x0000000407027825 */ /* 0x002fca00078e0002 */
[----:B------:R1:W-:Y:S02]  /*1920*/  STG.E desc[UR10][R2.64], R50 ;  /* 0x0000003202007986 */ /* 0x0003e4000c10190a */
.L_x_1834:
[----:B------:R-:W-:-:S13]  /*1930*/  ISETP.GE.AND P0, PT, R0, UR5, PT ;  /* 0x0000000500007c0c */ /* 0x000fda000bf06270 */
[----:B------:R-:W-:Y:S05]  /*1940*/  @P0 BRA `(.L_x_1836) ;  /* 0x0000000000300947 */ /* 0x000fea0003800000 */
[----:B-1----:R-:W1:Y:S01]  /*1950*/  LDC.64 R2, c[0x0][0x218] ;  /* 0x00008600ff027b82 */ /* 0x002e620000000a00 */
[C---:B------:R-:W-:Y:S01]  /*1960*/  VIADD R7, R0.reuse, UR4 ;  /* 0x0000000400077c36 */ /* 0x040fe20008000000 */
[----:B------:R-:W-:-:S03]  /*1970*/  IADD3 R0, R0, 0x80, RZ ;  /* 0x0000008000007810 */ /* 0x000fc60007ffe0ff */
[----:B-1----:R-:W-:-:S05]  /*1980*/  IMAD.WIDE.U32 R2, R7, 0x4, R2 ;  /* 0x0000000407027825 */ /* 0x002fca00078e0002 */
[----:B------:R2:W-:Y:S02]  /*1990*/  STG.E desc[UR10][R2.64], R41 ;  /* 0x0000002902007986 */ /* 0x0005e4000c10190a */
.L_x_1835:
[----:B------:R-:W-:-:S13]  /*19a0*/  ISETP.GE.AND P0, PT, R0, UR5, PT ;  /* 0x0000000500007c0c */ /* 0x000fda000bf06270 */
[----:B------:R-:W-:Y:S05]  /*19b0*/  @P0 BRA `(.L_x_1837) ;  /* 0x0000000000340947 */ /* 0x000fea0003800000 */
[----:B-12---:R-:W1:Y:S01]  /*19c0*/  LDC.64 R2, c[0x0][0x218] ;  /* 0x00008600ff027b82 */ /* 0x006e620000000a00 */
[C---:B------:R-:W-:Y:S01]  /*19d0*/  IADD3 R7, R0.reuse, UR4, RZ ;  /* 0x0000000400077c10 */ /* 0x040fe2000fffe0ff */
[----:B------:R-:W-:-:S04]  /*19e0*/  VIADD R0, R0, 0x80 ;  /* 0x0000008000007836 */ /* 0x000fc80000000000 */
[----:B-1----:R-:W-:-:S05]  /*19f0*/  IMAD.WIDE.U32 R2, R7, 0x4, R2 ;  /* 0x0000000407027825 */ /* 0x002fca00078e0002 */
[----:B------:R2:W-:Y:S02]  /*1a00*/  STG.E desc[UR10][R2.64], R38 ;  /* 0x0000002602007986 */ /* 0x0005e4000c10190a */
.L_x_1836:
[----:B------:R-:W-:-:S13]  /*1a10*/  ISETP.GE.AND P0, PT, R0, UR5, PT ;  /* 0x0000000500007c0c */ /* 0x000fda000bf06270 */
[----:B------:R-:W-:Y:S05]  /*1a20*/  @P0 BREAK B1 ;  /* 0x0000000000010942 */ /* 0x000fea0003800000 */
[----:B------:R-:W-:Y:S05]  /*1a30*/  @P0 BRA `(.L_x_1838) ;  /* 0x0000000000300947 */ /* 0x000fea0003800000 */
[----:B-12---:R-:W1:Y:S01]  /*1a40*/  LDC.64 R2, c[0x0][0x218] ;  /* 0x00008600ff027b82 */ /* 0x006e620000000a00 */
[C---:B------:R-:W-:Y:S02]  /*1a50*/  IADD3 R7, R0.reuse, UR4, RZ ;  /* 0x0000000400077c10 */ /* 0x040fe4000fffe0ff */
[----:B------:R-:W-:-:S03]  /*1a60*/  IADD3 R0, R0, 0x80, RZ ;  /* 0x0000008000007810 */ /* 0x000fc60007ffe0ff */
[----:B-1----:R-:W-:-:S05]  /*1a70*/  IMAD.WIDE.U32 R2, R7, 0x4, R2 ;  /* 0x0000000407027825 */ /* 0x002fca00078e0002 */
[----:B------:R3:W-:Y:S02]  /*1a80*/  STG.E desc[UR10][R2.64], R37 ;  /* 0x0000002502007986 */ /* 0x0007e4000c10190a */
.L_x_1837:
[----:B------:R-:W-:Y:S05]  /*1a90*/  BSYNC B1 ;  /* 0x0000000000017941 */ /* 0x000fea0003800000 */
.L_x_1833:
[----:B------:R-:W-:-:S13]  /*1aa0*/  ISETP.GE.AND P0, PT, R0, UR5, PT ;  /* 0x0000000500007c0c */ /* 0x000fda000bf06270 */
[----:B-123--:R-:W1:Y:S01]  /*1ab0*/  @!P0 LDC.64 R2, c[0x0][0x218] ;  /* 0x00008600ff028b82 */ /* 0x00ee620000000a00 */
[C---:B------:R-:W-:Y:S01]  /*1ac0*/  @!P0 VIADD R7, R0.reuse, UR4 ;  /* 0x0000000400078c36 */ /* 0x040fe20008000000 */
[----:B------:R-:W-:-:S03]  /*1ad0*/  @!P0 IADD3 R0, R0, 0x80, RZ ;  /* 0x0000008000008810 */ /* 0x000fc60007ffe0ff */
[----:B-1----:R-:W-:-:S05]  /*1ae0*/  @!P0 IMAD.WIDE.U32 R2, R7, 0x4, R2 ;  /* 0x0000000407028825 */ /* 0x002fca00078e0002 */
[----:B------:R3:W-:Y:S02]  /*1af0*/  @!P0 STG.E desc[UR10][R2.64], R25 ;  /* 0x0000001902008986 */ /* 0x0007e4000c10190a */
.L_x_1838:
[----:B------:R-:W-:Y:S05]  /*1b00*/  BSYNC B0 ;  /* 0x0000000000007941 */ /* 0x000fea0003800000 */
.L_x_1832:
[----:B------:R-:W-:Y:S05]  /*1b10*/  WARPSYNC.ALL ;  /* 0x0000000000007948 */ /* 0x000fea0003800000 */
[----:B------:R-:W-:-:S13]  /*1b20*/  ISETP.GE.AND P0, PT, R0, UR5, PT ;  /* 0x0000000500007c0c */ /* 0x000fda000bf06270 */
[----:B------:R-:W-:Y:S05]  /*1b30*/  @P0 EXIT ;  /* 0x000000000000094d */ /* 0x000fea0003800000 */
[----:B-123--:R-:W1:Y:S01]  /*1b40*/  LDC.64 R2, c[0x0][0x218] ;  /* 0x00008600ff027b82 */ /* 0x00ee620000000a00 */
[----:B------:R-:W-:-:S05]  /*1b50*/  IADD3 R7, R0, UR4, RZ ;  /* 0x0000000400077c10 */ /* 0x000fca000fffe0ff */
[----:B-1----:R-:W-:-:S05]  /*1b60*/  IMAD.WIDE.U32 R2, R7, 0x4, R2 ;  /* 0x0000000407027825 */ /* 0x002fca00078e0002 */
[----:B------:R-:W-:Y:S01]  /*1b70*/  STG.E desc[UR10][R2.64], R5 ;  /* 0x0000000502007986 */ /* 0x000fe2000c10190a */
[----:B------:R-:W-:Y:S05]  /*1b80*/  EXIT ;  /* 0x000000000000794d */ /* 0x000fea0003800000 */
        .type           $_ZN2at6native29vectorized_elementwise_kernelILi2EN48_GLOBAL__N__08322988_15_IGammaKernel_cu_cb51a28d10CalcIgammaIfEESt5arrayIPcLm3EEEEviT0_T1_$_ZN46_INTERNAL_08322988_15_IGammaKernel_cu_cb51a28d48_GLOBAL__N__08322988_15_IGammaKernel_cu_cb51a28d11calc_igammaIfEET_S2_S2_,@function
        .size           $_ZN2at6native29vectorized_elementwise_kernelILi2EN48_GLOBAL__N__08322988_15_IGammaKernel_cu_cb51a28d10CalcIgammaIfEESt5arrayIPcLm3EEEEviT0_T1_$_ZN46_INTERNAL_08322988_15_IGammaKernel_cu_cb51a28d48_GLOBAL__N__08322988_15_IGammaKernel_cu_cb51a28d11calc_igammaIfEET_S2_S2_,($_ZN2at6native29vectorized_elementwise_kernelILi2EN48_GLOBAL__N__08322988_15_IGammaKernel_cu_cb51a28d10CalcIgammaIfEESt5arrayIPcLm3EEEEviT0_T1_$_ZN46_INTERNAL_08322988_15_IGammaKernel_cu_cb51a28d48_GLOBAL__N__08322988_15_IGammaKernel_cu_cb51a28d12calc_igammacIfEET_S2_S2_ - $_ZN2at6native29vectorized_elementwise_kernelILi2EN48_GLOBAL__N__08322988_15_IGammaKernel_cu_cb51a28d10CalcIgammaIfEESt5arrayIPcLm3EEEEviT0_T1_$_ZN46_INTERNAL_08322988_15_IGammaKernel_cu_cb51a28d48_GLOBAL__N__08322988_15_IGammaKernel_cu_cb51a28d11calc_igammaIfEET_S2_S2_)
$_ZN2at6native29vectorized_elementwise_kernelILi2EN48_GLOBAL__N__08322988_15_IGammaKernel_cu_cb51a28d10CalcIgammaIfEESt5arrayIPcLm3EEEEviT0_T1_$_ZN46_INTERNAL_08322988_15_IGammaKernel_cu_cb51a28d48_GLOBAL__N__08322988_15_IGammaKernel_cu_cb51a28d11calc_igammaIfEET_S2_S2_:
        /* <DEDUP_REMOVED lines=53> */
[----:B------:R0:W-:Y:S01]  /*1ee0*/  STL [R1+0x9c4], R16 ;  /* 0x0009c41001007387 */ /* 0x0001e20000100800 */
[----:B------:R-:W-:Y:S01]  /*1ef0*/  MOV R12, 0x45d95fff ;  /* 0x45d95fff000c7802 */ /* 0x000fe20000000f00 */
[----:B------:R-:W-:Y:S01]  /*1f00*/  IMAD.MOV.U32 R17, RZ, RZ, 0x4b4b8b8f ;  /* 0x4b4b8b8fff117424 */ /* 0x000fe200078e00ff */
[----:B------:R-:W-:Y:S01]  /*1f10*/  MOV R11, 0x43e0f8e7 ;  /* 0x43e0f8e7000b7802 */ /* 0x000fe20000000f00 */
[----:B------:R1:W-:Y:S01]  /*1f20*/  STL.64 [R1], R6 ;  /* 0x0000000601007387 */ /* 0x0003e20000100a00 */
[----:B------:R-:W-:-:S02]  /*1f30*/  MOV R5, 0x1 ;  /* 0x0000000100057802 */ /* 0x000fc40000000f00 */
[----:B------:R-:W-:Y:S01]  /*1f40*/  MOV R14, 0x4912f03a ;  /* 0x4912f03a000e7802 */ /* 0x000fe20000000f00 */
[----:B------:R2:W-:Y:S01]  /*1f50*/  STL.64 [R1+0x10], R12 ;  /* 0x0000100c01007387 */ /* 0x0005e20000100a00 */
[----:B------:R-:W-:Y:S02]  /*1f60*/  @P0 MOV R5, 0xffffffff ;  /* 0xffffffff00050802 */ /* 0x000fe40000000f00 */
[----:B------:R-:W-:Y:S01]  /*1f70*/  MOV R15, 0x4a5481c1 ;  /* 0x4a5481c1000f7802 */ /* 0x000fe20000000f00 */
[----:B------:R3:W-:Y:S01]  /*1f80*/  STL.64 [R1+0x8], R10 ;  /* 0x0000080a01007387 */ /* 0x0007e20000100a00 */
[----:B0-----:R-:W-:Y:S01]  /*1f90*/  MOV R16, 0x4a20fbd8 ;  /* 0x4a20fbd800107802 */ /* 0x001fe20000000f00 */
[----:B-1----:R-:W-:Y:S01]  /*1fa0*/  IMAD.MOV.U32 R6, RZ, RZ, 0x4b5edd0a ;  /* 0x4b5edd0aff067424 */ /* 0x002fe200078e00ff */
[----:B------:R-:W-:Y:S01]  /*1fb0*/  MOV R7, 0x4c255322 ;  /* 0x4c25532200077802 */ /* 0x000fe20000000f00 */
[----:B------:R0:W-:Y:S01]  /*1fc0*/  STL.64 [R1+0x18], R14 ;  /* 0x0000180e01007387 */ /* 0x0001e20000100a00 */
[----:B--2---:R-:W-:-:S02]  /*1fd0*/  MOV R12, 0x42840000 ;  /* 0x42840000000c7802 */ /* 0x004fc40000000f00 */
[----:B------:R-:W-:Y:S01]  /*1fe0*/  MOV R13, 0x44f0a000 ;  /* 0x44f0a000000d7802 */ /* 0x000fe20000000f00 */
[----:B------:R1:W-:Y:S01]  /*1ff0*/  STL.64 [R1+0x20], R6 ;  /* 0x0000200601007387 */ /* 0x0003e20000100a00 */
[----:B---3--:R-:W-:Y:S01]  /*2000*/  MOV R10, 0x4ca4b97f ;  /* 0x4ca4b97f000a7802 */ /* 0x008fe20000000f00 */
[----:B------:R-:W-:Y:S02]  /*2010*/  IMAD.MOV.U32 R11, RZ, RZ, 0x4cc5f8af ;  /* 0x4cc5f8afff0b7424 */ /* 0x000fe400078e00ff */
[----:B------:R2:W-:Y:S01]  /*2020*/  STL.64 [R1+0x9c8], R12 ;  /* 0x0009c80c01007387 */ /* 0x0005e20000100a00 */
[----:B0-----:R-:W-:-:S03]  /*2030*/  IMAD.MOV.U32 R14, RZ, RZ, 0x46ff3c00 ;  /* 0x46ff3c00ff0e7424 */ /* 0x001fc600078e00ff */
[----:B------:R0:W-:Y:S01]  /*2040*/  STL.64 [R1+0x28], R10 ;  /* 0x0000280a01007387 */ /* 0x0001e20000100a00 */
[----:B------:R-:W-:Y:S01]  /*2050*/  MOV R15, 0x48ae85e0 ;  /* 0x48ae85e0000f7802 */ /* 0x000fe20000000f00 */
[----:B-1----:R-:W-:Y:S01]  /*2060*/  IMAD.MOV.U32 R6, RZ, RZ, 0x4c2f75b4 ;  /* 0x4c2f75b4ff067424 */ /* 0x002fe200078e00ff */
[----:B------:R-:W-:-:S03]  /*2070*/  MOV R7, 0x4cc8c38c ;  /* 0x4cc8c38c00077802 */ /* 0x000fc60000000f00 */
[----:B------:R1:W-:Y:S01]  /*2080*/  STL.64 [R1+0x9d0], R14 ;  /* 0x0009d00e01007387 */ /* 0x0003e20000100a00 */
[C---:B--2---:R-:W-:Y:S02]  /*2090*/  IADD3 R12, R1.reuse, 0x9c4, RZ ;  /* 0x000009c4010c7810 */ /* 0x044fe40007ffe0ff */
[----:B------:R-:W-:Y:S01]  /*20a0*/  @P0 IADD3 R12, R1, 0x9f4, RZ ;  /* 0x000009f4010c0810 */ /* 0x000fe20007ffe0ff */
[----:B------:R2:W-:Y:S01]  /*20b0*/  STL.64 [R1+0x9e0], R6 ;  /* 0x0009e00601007387 */ /* 0x0005e20000100a00 */
[----:B------:R-:W-:Y:S01]  /*20c0*/  SHF.L.U32 R13, R5, 0x2, RZ ;  /* 0x00000002050d7819 */ /* 0x000fe200000006ff */
[----:B0-----:R-:W-:Y:S01]  /*20d0*/  IMAD.MOV.U32 R11, RZ, RZ, 0x4ce5eb4c ;  /* 0x4ce5eb4cff0b7424 */ /* 0x001fe200078e00ff */
[----:B------:R-:W-:Y:S01]  /*20e0*/  MOV R10, 0x4d0fed36 ;  /* 0x4d0fed36000a7802 */ /* 0x000fe20000000f00 */
[----:B------:R-:W-:Y:S01]  /*20f0*/  STL.64 [R1+0x9d8], R16 ;  /* 0x0009d81001007387 */ /* 0x000fe20000100a00 */
[----:B------:R-:W-:Y:S02]  /*2100*/  IADD3 R12, R12, R13, RZ ;  /* 0x0000000d0c0c7210 */ /* 0x000fe40007ffe0ff */
[----:B-1----:R-:W-:Y:S01]  /*2110*/  MOV R14, 0x4c184540 ;  /* 0x4c184540000e7802 */ /* 0x002fe20000000f00 */
[----:B------:R0:W-:Y:S01]  /*2120*/  STL.64 [R1+0x9e8], R10 ;  /* 0x0009e80a01007387 */ /* 0x0001e20000100a00 */
[----:B------:R-:W-:-:S02]  /*2130*/  IMAD.MOV.U32 R15, RZ, RZ, RZ ;  /* 0x000000ffff0f7224 */ /* 0x000fc400078e00ff */
[----:B--2---:R-:W-:-:S03]  /*2140*/  IMAD.MOV.U32 R6, RZ, RZ, 0x4c5914c6 ;  /* 0x4c5914c6ff067424 */ /* 0x004fc600078e00ff */
[----:B------:R-:W-:Y:S04]  /*2150*/  STL.64 [R1+0x9f0], R14 ;  /* 0x0009f00e01007387 */ /* 0x000fe80000100a00 */
[----:B------:R1:W-:Y:S01]  /*2160*/  STL [R1+0x30], R6 ;  /* 0x0000300601007387 */ /* 0x0003e20000100800 */
[----:B0-----:R-:W-:Y:S02]  /*2170*/  MOV R10, RZ ;  /* 0x000000ff000a7202 */ /* 0x001fe40000000f00 */
[----:B------:R-:W-:Y:S01]  /*2180*/  @P0 MOV R10, 0xc ;  /* 0x0000000c000a0802 */ /* 0x000fe20000000f00 */
[----:B------:R-:W2:Y:S01]  /*2190*/  LDL R7, [R12] ;  /* 0x000000000c077983 */ /* 0x000ea20000100800 */
[----:B-1----:R-:W-:-:S03]  /*21a0*/  IMAD.IADD R6, R12, 0x1, R13 ;  /* 0x000000010c067824 */ /* 0x002fc600078e020d */
[----:B------:R-:W-:Y:S02]  /*21b0*/  IMAD.IADD R10, R10, 0x1, R5 ;  /* 0x000000010a0a7824 */ /* 0x000fe400078e0205 */
[----:B------:R-:W-:-:S03]  /*21c0*/  IADD3 R11, R6, R13, RZ ;  /* 0x0000000d060b7210 */ /* 0x000fc60007ffe0ff */
[----:B------:R-:W-:Y:S01]  /*21d0*/  LEA R32, R10, R1, 0x2 ;  /* 0x000000010a207211 */ /* 0x000fe200078e10ff */
[----:B------:R-:W3:Y:S01]  /*21e0*/  LDL R6, [R6] ;  /* 0x0000000006067983 */ /* 0x000ee20000100800 */
[-C--:B------:R-:W-:Y:S02]  /*21f0*/  IADD3 R33, R11, R13.reuse, RZ ;  /* 0x0000000d0b217210 */ /* 0x080fe40007ffe0ff */
[----:B------:R-:W-:Y:S01]  /*2200*/  IADD3 R30, R13, R32, RZ ;  /* 0x000000200d1e7210 */ /* 0x000fe20007ffe0ff */
[----:B------:R0:W4:Y:S02]  /*2210*/  LDL R5, [R11] ;  /* 0x000000000b057983 */ /* 0x0001240000100800 */
[--C-:B------:R-:W-:Y:S02]  /*2220*/  IMAD.IADD R31, R33, 0x1, R13.reuse ;  /* 0x00000001211f7824 */ /* 0x100fe400078e020d */
[----:B------:R-:W-:Y:S01]  /*2230*/  IMAD.IADD R19, R30, 0x1, R13 ;  /* 0x000000011e137824 */ /* 0x000fe200078e020d */
[----:B------:R-:W5:Y:S02]  /*2240*/  LDL R33, [R33] ;  /* 0x0000000021217983 */ /* 0x000f640000100800 */
[----:B------:R-:W-:-:S02]  /*2250*/  IADD3 R29, R31, R13, RZ ;  /* 0x0000000d1f1d7210 */ /* 0x000fc40007ffe0ff */
[----:B------:R-:W5:Y:S02]  /*2260*/  LDL R32, [R32] ;  /* 0x0000000020207983 */ /* 0x000f640000100800 */
[-C--:B------:R-:W-:Y:S02]  /*2270*/  IADD3 R28, R29, R13.reuse, RZ ;  /* 0x0000000d1d1c7210 */ /* 0x080fe40007ffe0ff */
[----:B------:R-:W5:Y:S01]  /*2280*/  LDL R31, [R31] ;  /* 0x000000001f1f7983 */ /* 0x000f620000100800 */
[-C--:B------:R-:W-:Y:S02]  /*2290*/  IADD3 R27, R19, R13.reuse, RZ ;  /* 0x0000000d131b7210 */ /* 0x080fe40007ffe0ff */
[----:B------:R-:W-:Y:S01]  /*22a0*/  IMAD.IADD R26, R28, 0x1, R13 ;  /* 0x000000011c1a7824 */ /* 0x000fe200078e020d */
[----:B------:R-:W5:Y:S01]  /*22b0*/  LDL R30, [R30] ;  /* 0x000000001e1e7983 */ /* 0x000f620000100800 */
[----:B------:R-:W-:-:S03]  /*22c0*/  IADD3 R23, R27, R13, RZ ;  /* 0x0000000d1b177210 */ /* 0x000fc60007ffe0ff */
        /* <DEDUP_REMOVED lines=9> */
[----:B------:R-:W-:Y:S01]  /*2360*/  IMAD.IADD R18, R20, 0x1, R13 ;  /* 0x0000000114127824 */ /* 0x000fe200078e020d */
[-C--:B0-----:R-:W-:Y:S02]  /*2370*/  IADD3 R11, R17, R13.reuse, RZ ;  /* 0x0000000d110b7210 */ /* 0x081fe40007ffe0ff */
[----:B------:R-:W5:Y:S04]  /*2380*/  LDL R23, [R23] ;  /* 0x0000000017177983 */ /* 0x000f680000100800 */
[----:B------:R-:W5:Y:S01]  /*2390*/  LDL R22, [R22] ;  /* 0x0000000016167983 */ /* 0x000f620000100800 */
[----:B------:R-:W-:-:S03]  /*23a0*/  IADD3 R16, R18, R13, RZ ;  /* 0x0000000d12107210 */ /* 0x000fc60007ffe0ff */
[----:B------:R-:W5:Y:S01]  /*23b0*/  LDL R21, [R21] ;  /* 0x0000000015157983 */ /* 0x000f620000100800 */
[----:B------:R-:W-:-:S03]  /*23c0*/  IMAD.IADD R15, R11, 0x1, R13 ;  /* 0x000000010b0f7824 */ /* 0x000fc600078e020d */
[----:B------:R-:W5:Y:S04]  /*23d0*/  LDL R20, [R20] ;  /* 0x0000000014147983 */ /* 0x000f680000100800 */
[----:B------:R-:W5:Y:S04]  /*23e0*/  LDL R17, [R17] ;  /* 0x0000000011117983 */ /* 0x000f680000100800 */
[----:B------:R-:W5:Y:S04]  /*23f0*/  LDL R18, [R18] ;  /* 0x0000000012127983 */ /* 0x000f680000100800 */
[----:B------:R-:W5:Y:S04]  /*2400*/  LDL R11, [R11] ;  /* 0x000000000b0b7983 */ /* 0x000f680000100800 */
[----:B------:R-:W5:Y:S04]  /*2410*/  LDL R16, [R16] ;  /* 0x0000000010107983 */ /* 0x000f680000100800 */
[----:B------:R0:W5:Y:S02]  /*2420*/  LDL R12, [R15] ;  /* 0x000000000f0c7983 */ /* 0x0001640000100800 */
[----:B0-----:R-:W-:-:S04]  /*2430*/  IADD3 R15, R15, R13, RZ ;  /* 0x0000000d0f0f7210 */ /* 0x001fc80007ffe0ff */
[----:B------:R-:W-:Y:S02]  /*2440*/  IADD3 R10, R15, R13, RZ ;  /* 0x0000000d0f0a7210 */ /* 0x000fe40007ffe0ff */
[----:B------:R-:W5:Y:S03]  /*2450*/  LDL R15, [R15] ;  /* 0x000000000f0f7983 */ /* 0x000f660000100800 */
[----:B------:R-:W-:Y:S02]  /*2460*/  IMAD.IADD R13, R10, 0x1, R13 ;  /* 0x000000010a0d7824 */ /* 0x000fe400078e020d */
[----:B------:R-:W5:Y:S04]  /*2470*/  LDL R10, [R10] ;  /* 0x000000000a0a7983 */ /* 0x000f680000100800 */
[----:B------:R-:W5:Y:S01]  /*2480*/  LDL R13, [R13] ;  /* 0x000000000d0d7983 */ /* 0x000f620000100800 */
[----:B------:R-:W-:-:S02]  /*2490*/  MOV R14, R2 ;  /* 0x00000002000e7202 */ /* 0x000fc40000000f00 */
[----:B------:R-:W-:Y:S02]  /*24a0*/  @P0 MOV R14, R3 ;  /* 0x00000003000e0202 */ /* 0x000fe40000000f00 */
[----:B------:R-:W-:-:S05]  /*24b0*/  FSET.BF.LEU.FTZ.AND R3, |R2|, 1, PT ;  /* 0x3f8000000203780a */ /* 0x000fca000381b200 */
[----:B--2---:R-:W-:-:S04]  /*24c0*/  FFMA.FTZ R3, R3, R14, R7 ;  /* 0x0000000e03037223 */ /* 0x004fc80000010007 */
[----:B---3--:R-:W-:Y:S01]  /*24d0*/  FFMA.FTZ R3, R3, R14, R6 ;  /* 0x0000000e03037223 */ /* 0x008fe20000010006 */
[----:B------:R-:W-:-:S03]  /*24e0*/  IMAD.MOV.U32 R6, RZ, RZ, 0x3bc6a26b ;  /* 0x3bc6a26bff067424 */ /* 0x000fc600078e00ff */
[----:B----4-:R-:W-:Y:S01]  /*24f0*/  FFMA.FTZ R3, R3, R14, R5 ;  /* 0x0000000e03037223 */ /* 0x010fe20000010005 */
[----:B------:R-:W-:-:S03]  /*2500*/  @P0 MOV R6, 0x4c5914c6 ;  /* 0x4c5914c600060802 */ /* 0x000fc60000000f00 */
[----:B-----5:R-:W-:Y:S02]  /*2510*/  FFMA.FTZ R3, R3, R14, R33 ;  /* 0x0000000e03037223 */ /* 0x020fe40000010021 */
[----:B------:R-:W-:Y:S02]  /*2520*/  FFMA.FTZ R6, R14, R6, R32 ;  /* 0x000000060e067223 */ /* 0x000fe40000010020 */
[-C--:B------:R-:W-:Y:S02]  /*2530*/  FFMA.FTZ R3, R3, R14.reuse, R31 ;  /* 0x0000000e03037223 */ /* 0x080fe4000001001f */
[-C--:B------:R-:W-:Y:S02]  /*2540*/  FFMA.FTZ R6, R6, R14.reuse, R30 ;  /* 0x0000000e06067223 */ /* 0x080fe4000001001e */
[-C--:B------:R-:W-:Y:S01]  /*2550*/  FFMA.FTZ R3, R3, R14.reuse, R29 ;  /* 0x0000000e03037223 */ /* 0x080fe2000001001d */
[----:B------:R-:W0:Y:S01]  /*2560*/  @P0 MUFU.LG2 R5, R2 ;  /* 0x0000000200050308 */ /* 0x000e220000000c00 */
[----:B------:R-:W-:-:S02]  /*2570*/  FFMA.FTZ R6, R6, R14, R19 ;  /* 0x0000000e06067223 */ /* 0x000fc40000010013 */
[-C--:B------:R-:W-:Y:S02]  /*2580*/  FFMA.FTZ R3, R3, R14.reuse, R28 ;  /* 0x0000000e03037223 */ /* 0x080fe4000001001c */
[-C--:B------:R-:W-:Y:S02]  /*2590*/  FFMA.FTZ R6, R6, R14.reuse, R27 ;  /* 0x0000000e06067223 */ /* 0x080fe4000001001b */
[-C--:B------:R-:W-:Y:S02]  /*25a0*/  FFMA.FTZ R3, R3, R14.reuse, R26 ;  /* 0x0000000e03037223 */ /* 0x080fe4000001001a */
[-C--:B------:R-:W-:Y:S02]  /*25b0*/  FFMA.FTZ R6, R6, R14.reuse, R23 ;  /* 0x0000000e06067223 */ /* 0x080fe40000010017 */
[-C--:B------:R-:W-:Y:S02]  /*25c0*/  FFMA.FTZ R3, R3, R14.reuse, R22 ;  /* 0x0000000e03037223 */ /* 0x080fe40000010016 */
[----:B------:R-:W-:-:S02]  /*25d0*/  FFMA.FTZ R6, R6, R14, R21 ;  /* 0x0000000e06067223 */ /* 0x000fc40000010015 */
[-C--:B------:R-:W-:Y:S01]  /*25e0*/  FFMA.FTZ R3, R3, R14.reuse, R20 ;  /* 0x0000000e03037223 */ /* 0x080fe20000010014 */
[----:B0-----:R-:W-:Y:S01]  /*25f0*/  @P0 FMUL.FTZ R5, RZ, R5 ;  /* 0x00000005ff050220 */ /* 0x001fe20000410000 */
[-C--:B------:R-:W-:Y:S02]  /*2600*/  FFMA.FTZ R6, R6, R14.reuse, R17 ;  /* 0x0000000e06067223 */ /* 0x080fe40000010011 */
[----:B------:R-:W-:-:S03]  /*2610*/  FFMA.FTZ R3, R3, R14, R18 ;  /* 0x0000000e03037223 */ /* 0x000fc60000010012 */
[----:B------:R-:W0:Y:S01]  /*2620*/  @P0 MUFU.EX2 R5, R5 ;  /* 0x0000000500050308 */ /* 0x000e220000000800 */
[-C--:B------:R-:W-:Y:S01]  /*2630*/  FFMA.FTZ R6, R6, R14.reuse, R11 ;  /* 0x0000000e06067223 */ /* 0x080fe2000001000b */
[----:B------:R-:W-:-:S03]  /*2640*/  FFMA.FTZ R3, R3, R14, R16 ;  /* 0x0000000e03037223 */ /* 0x000fc60000010010 */
[----:B------:R-:W-:-:S03]  /*2650*/  FFMA.FTZ R6, R6, R14, R12 ;  /* 0x0000000e06067223 */ /* 0x000fc6000001000c */
[----:B------:R-:W1:Y:S01]  /*2660*/  MUFU.RCP R3, R3 ;  /* 0x0000000300037308 */ /* 0x000e620000001000 */
[----:B------:R-:W-:Y:S01]  /*2670*/  FADD.FTZ R7, R2, 6.0246801376342773438 ;  /* 0x40c0ca2e02077421 */ /* 0x000fe20000010000 */
[----:B------:R-:W-:-:S04]  /*2680*/  FFMA.FTZ R6, R6, R14, R15 ;  /* 0x0000000e06067223 */ /* 0x000fc8000001000f */
[----:B------:R-:W-:Y:S01]  /*2690*/  FFMA.FTZ R6, R6, R14, R10 ;  /* 0x0000000e06067223 */ /* 0x000fe2000001000a */
[----:B------:R-:W-:-:S03]  /*26a0*/  FADD.FTZ R7, R7, -0.5 ;  /* 0xbf00000007077421 */ /* 0x000fc60000010000 */
[----:B------:R-:W-:Y:S01]  /*26b0*/  FFMA.FTZ R6, R6, R14, R13 ;  /* 0x0000000e06067223 */ /* 0x000fe2000001000d */
[----:B------:R-:W-:-:S03]  /*26c0*/  FMUL.FTZ R10, R7, 0.36787945032119750977 ;  /* 0x3ebc5ab2070a7820 */ /* 0x000fc60000410000 */
[C---:B0-----:R-:W-:Y:S01]  /*26d0*/  @P0 FMUL.FTZ R5, R6.reuse, R5 ;  /* 0x0000000506050220 */ /* 0x041fe20000410000 */
[----:B-1----:R-:W-:-:S03]  /*26e0*/  @!P0 FMUL.FTZ R6, R6, R3 ;  /* 0x0000000306068220 */ /* 0x002fc60000410000 */
[----:B------:R-:W-:Y:S01]  /*26f0*/  @P0 FMUL.FTZ R6, R5, R3 ;  /* 0x0000000305060220 */ /* 0x000fe20000410000 */
[----:B------:R-:W-:Y:S01]  /*2700*/  MUFU.SQRT R10, R10 ;  /* 0x0000000a000a7308 */ /* 0x000fe20000002000 */
[----:B------:R-:W-:-:S07]  /*2710*/  FSETP.GEU.FTZ.AND P0, PT, R0, 200, PT ;  /* 0x434800000000780b */ /* 0x000fce0003f1e000 */
[----:B------:R-:W0:Y:S02]  /*2720*/  MUFU.RCP R3, R6 ;  /* 0x0000000600037308 */ /* 0x000e240000001000 */
[----:B0-----:R-:W-:-:S04]  /*2730*/  FMUL.FTZ R3, R10, R3 ;  /* 0x000000030a037220 */ /* 0x001fc80000410000 */
[----:B------:R-:W-:Y:S05]  /*2740*/  @!P2 BRA !P0, `(.L_x_1847) ;  /* 0x000000080028a947 */ /* 0x000fea0004000000 */
[----:B------:R-:W0:Y:S01]  /*2750*/  MUFU.RCP R5, R7 ;  /* 0x0000000700057308 */ /* 0x000e220000001000 */
[----:B------:R-:W-:Y:S01]  /*2760*/  FADD.FTZ R8, R8, -6.0246801376342773438 ;  /* 0xc0c0ca2e08087421 */ /* 0x000fe20000010000 */
[----:B------:R-:W-:Y:S01]  /*2770*/  FMUL.FTZ R9, R7, 1 ;  /* 0x3f80000007097820 */ /* 0x000fe20000410000 */
[----:B------:R-:W-:Y:S01]  /*2780*/  MOV R12, 0x3d39bf78 ;  /* 0x3d39bf78000c7802 */ /* 0x000fe20000000f00 */
[----:B------:R-:W-:Y:S02]  /*2790*/  IMAD.MOV.U32 R10, RZ, RZ, 0x1 ;  /* 0x00000001ff0a7424 */ /* 0x000fe400078e00ff */
[----:B------:R-:W-:Y:S01]  /*27a0*/  FADD.FTZ R8, R8, 0.5 ;  /* 0x3f00000008087421 */ /* 0x000fe20000010000 */
[----:B------:R-:W-:Y:S03]  /*27b0*/  BSSY B1, `(.L_x_1848) ;  /* 0x0000027000017945 */ /* 0x000fe60003800000 */
[----:B0-----:R-:W-:-:S02]  /*27c0*/  FMUL.FTZ R5, R8, R5 ;  /* 0x0000000508057220 */ /* 0x001fc40000410000 */
[----:B------:R-:W0:Y:S02]  /*27d0*/  F2F.F64.F32 R8, R9 ;  /* 0x0000000900087310 */ /* 0x000e240000201800 */
[C---:B------:R-:W-:Y:S01]  /*27e0*/  FADD.FTZ.RZ R6, R5.reuse, 1 ;  /* 0x3f80000005067421 */ /* 0x040fe2000001c000 */
[----:B------:R-:W-:-:S04]  /*27f0*/  ISETP.GE.U32.AND P0, PT, R5, 0x7f800000, PT ;  /* 0x7f8000000500780c */ /* 0x000fc80003f06070 */
[----:B------:R-:W-:-:S04]  /*2800*/  IADD3 R6, R6, -0x3f400000, RZ ;  /* 0xc0c0000006067810 */ /* 0x000fc80007ffe0ff */
[----:B------:R-:W-:Y:S01]  /*2810*/  LOP3.LUT R15, R6, 0xff800000, RZ, 0xc0, !PT ;  /* 0xff800000060f7812 */ /* 0x000fe200078ec0ff */
[----:B------:R-:W-:-:S03]  /*2820*/  IMAD.MOV.U32 R6, RZ, RZ, 0x3e800000 ;  /* 0x3e800000ff067424 */ /* 0x000fc600078e00ff */
[----:B------:R-:W-:Y:S01]  /*2830*/  IADD3 R7, -R15, 0x40800000, RZ ;  /* 0x408000000f077810 */ /* 0x000fe20007ffe1ff */
[----:B0-----:R-:W0:Y:S01]  /*2840*/  MUFU.RCP64H R11, R9 ;  /* 0x00000009000b7308 */ /* 0x001e220000001800 */
[-C--:B------:R-:W-:Y:S02]  /*2850*/  IADD3 R14, R5, -R15.reuse, RZ ;  /* 0x8000000f050e7210 */ /* 0x080fe40007ffe0ff */
[----:B------:R-:W-:Y:S01]  /*2860*/  I2FP.F32.S32 R15, R15 ;  /* 0x0000000f000f7245 */ /* 0x000fe20000201400 */
[----:B------:R-:W-:-:S04]  /*2870*/  FFMA.FTZ R6, R7, R6, -1 ;  /* 0xbf80000007067423 */ /* 0x000fc80000010006 */
[----:B------:R-:W-:Y:S01]  /*2880*/  FADD.FTZ R14, R14, R6 ;  /* 0x000000060e0e7221 */ /* 0x000fe20000010000 */
[----:B------:R-:W-:-:S03]  /*2890*/  FMUL.FTZ R15, R15, 1.1920928955078125e-07 ;  /* 0x340000000f0f7820 */ /* 0x000fc60000410000 */
        /* <DEDUP_REMOVED lines=8> */
[----:B------:R-:W-:Y:S01]  /*2920*/  DFMA R10, R10, R6, R10 ;  /* 0x000000060a0a722b */ /* 0x000fe2000000000a */
[----:B------:R-:W-:Y:S02]  /*2930*/  FMUL.FTZ R6, R0, 1 ;  /* 0x3f80000000067820 */ /* 0x000fe40000410000 */
[----:B------:R-:W-:-:S04]  /*2940*/  FFMA.FTZ R16, R14, R12, 0.33333510160446166992 ;  /* 0x3eaaaae60e107423 */ /* 0x000fc8000001000c */
[C---:B------:R-:W-:Y:S01]  /*2950*/  FFMA.FTZ R16, R14.reuse, R16, -0.5 ;  /* 0xbf0000000e107423 */ /* 0x040fe20000010010 */
[----:B------:R-:W0:Y:S01]  /*2960*/  F2F.F64.F32 R6, R6 ;  /* 0x0000000600067310 */ /* 0x000e220000201800 */
[----:B------:R-:W-:Y:S02]  /*2970*/  DFMA R12, -R8, R10, 1 ;  /* 0x3ff00000080c742b */ /* 0x000fe4000000010a */
[----:B------:R-:W-:-:S04]  /*2980*/  FMUL.FTZ R16, R14, R16 ;  /* 0x000000100e107220 */ /* 0x000fc80000410000 */
[----:B------:R-:W-:Y:S02]  /*2990*/  FFMA.FTZ R16, R14, R16, R14 ;  /* 0x000000100e107223 */ /* 0x000fe4000001000e */
[----:B------:R-:W-:Y:S02]  /*29a0*/  DFMA R10, R10, R12, R10 ;  /* 0x0000000c0a0a722b */ /* 0x000fe4000000000a */
[----:B------:R-:W-:Y:S01]  /*29b0*/  FFMA.FTZ R16, R15, 0.69314718246459960938, R16 ;  /* 0x3f3172180f107823 */ /* 0x000fe20000010010 */
[----:B------:R-:W-:Y:S08]  /*29c0*/  @!P0 BRA `(.L_x_1849) ;  /* 0x0000000000148947 */ /* 0x000ff00003800000 */
[C---:B------:R-:W-:Y:S02]  /*29d0*/  ISETP.GE.AND P0, PT, R5.reuse, -0x407fffff, PT ;  /* 0xbf8000010500780c */ /* 0x040fe40003f06270 */
[----:B------:R-:W-:-:S11]  /*29e0*/  FSETP.NEU.FTZ.AND P1, PT, R5, RZ, PT ;  /* 0x000000ff0500720b */ /* 0x000fd60003f3d000 */
[----:B------:R-:W-:-:S05]  /*29f0*/  @P0 MOV R12, 0x7f800000 ;  /* 0x7f800000000c0802 */ /* 0x000fca0000000f00 */
[----:B------:R-:W-:-:S05]  /*2a00*/  @P0 FFMA.FTZ R16, R5, R12, +INF ;  /* 0x7f80000005100423 */ /* 0x000fca000001000c */
[----:B------:R-:W-:-:S07]  /*2a10*/  FSEL R16, R16, -RZ, P1 ;  /* 0x800000ff10107208 */ /* 0x000fce0000800000 */
.L_x_1849:
[----:B------:R-:W-:Y:S05]  /*2a20*/  BSYNC B1 ;  /* 0x0000000000017941 */ /* 0x000fea0003800000 */
.L_x_1848:
[----:B------:R-:W-:Y:S01]  /*2a30*/  UMOV UR6, 0xc0000000 ;  /* 0xc000000000067882 */ /* 0x000fe20000000000 */
[----:B------:R-:W-:Y:S01]  /*2a40*/  UMOV UR7, 0x40161945 ;  /* 0x4016194500077882 */ /* 0x000fe20000000000 */
[----:B------:R-:W-:Y:S01]  /*2a50*/  BSSY B1, `(.L_x_1850) ;  /* 0x0000014000017945 */ /* 0x000fe20003800000 */
[----:B0-----:R-:W-:-:S08]  /*2a60*/  DMUL R6, R6, -UR6 ;  /* 0x8000000606067c28 */ /* 0x001fd00008000000 */
[----:B------:R-:W-:Y:S02]  /*2a70*/  DMUL R12, R6, R10 ;  /* 0x0000000a060c7228 */ /* 0x000fe40000000000 */
[----:B------:R-:W-:-:S06]  /*2a80*/  FSETP.GEU.AND P1, PT, |R7|, 6.5827683646048100446e-37, PT ;  /* 0x036000000700780b */ /* 0x000fcc0003f2e200 */
[----:B------:R-:W-:-:S08]  /*2a90*/  DFMA R14, -R8, R12, R6 ;  /* 0x0000000c080e722b */ /* 0x000fd00000000106 */
[----:B------:R-:W-:Y:S01]  /*2aa0*/  DFMA R12, R10, R14, R12 ;  /* 0x0000000e0a0c722b */ /* 0x000fe2000000000c */
[----:B------:R-:W-:-:S04]  /*2ab0*/  FADD.FTZ R10, -R5, R16 ;  /* 0x00000010050a7221 */ /* 0x000fc80000010100 */
[----:B------:R-:W-:-:S05]  /*2ac0*/  FMUL.FTZ R10, R2, R10 ;  /* 0x0000000a020a7220 */ /* 0x000fca0000410000 */
[----:B------:R-:W-:Y:S01]  /*2ad0*/  FFMA R5, RZ, R9, R13 ;  /* 0x00000009ff057223 */ /* 0x000fe2000000000d */
[----:B------:R-:W0:Y:S04]  /*2ae0*/  F2F.F64.F32 R10, R10 ;  /* 0x0000000a000a7310 */ /* 0x000e280000201800 */
[----:B------:R-:W-:-:S13]  /*2af0*/  FSETP.GT.AND P0, PT, |R5|, 1.469367938527859385e-39, PT ;  /* 0x001000000500780b */ /* 0x000fda0003f04200 */
[----:B0-----:R-:W-:Y:S05]  /*2b00*/  @P0 BRA P1, `(.L_x_1851) ;  /* 0x0000000000200947 */ /* 0x001fea0000800000 */
[----:B------:R-:W-:Y:S01]  /*2b10*/  MOV R20, R6 ;  /* 0x0000000600147202 */ /* 0x000fe20000000f00 */
[----:B------:R-:W-:Y:S01]  /*2b20*/  IMAD.MOV.U32 R21, RZ, RZ, R7 ;  /* 0x000000ffff157224 */ /* 0x000fe200078e0007 */
[----:B------:R-:W-:Y:S02]  /*2b30*/  MOV R7, R8 ;  /* 0x0000000800077202 */ /* 0x000fe40000000f00 */
[----:B------:R-:W-:Y:S02]  /*2b40*/  MOV R13, R9 ;  /* 0x00000009000d7202 */ /* 0x000fe40000000f00 */
[----:B------:R-:W-:-:S07]  /*2b50*/  MOV R6, 0x2b70 ;  /* 0x00002b7000067802 */ /* 0x000fce0000000f00 */
[----:B------:R-:W-:Y:S05]  /*2b60*/  CALL.REL.NOINC `($__internal_8_$__cuda_sm20_div_rn_f64_full) ;  /* 0x00000258001c7944 */ /* 0x000fea0003c00000 */
[----:B------:R-:W-:Y:S01]  /*2b70*/  IMAD.MOV.U32 R12, RZ, RZ, R8 ;  /* 0x000000ffff0c7224 */ /* 0x000fe200078e0008 */
[----:B------:R-:W-:-:S07]  /*2b80*/  MOV R13, R27 ;  /* 0x0000001b000d7202 */ /* 0x000fce0000000f00 */
.L_x_1851:
[----:B------:R-:W-:Y:S05]  /*2b90*/  BSYNC B1 ;  /* 0x0000000000017941 */ /* 0x000fea0003800000 */
.L_x_1850:
[----:B------:R-:W-:Y:S01]  /*2ba0*/  DADD R10, R10, R12 ;  /* 0x000000000a0a7229 */ /* 0x000fe2000000000c */
[----:B------:R-:W-:Y:S01]  /*2bb0*/  MOV R8, 0x652b82fe ;  /* 0x652b82fe00087802 */ /* 0x000fe20000000f00 */
[----:B------:R-:W-:Y:S01]  /*2bc0*/  IMAD.MOV.U32 R9, RZ, RZ, 0x3ff71547 ;  /* 0x3ff71547ff097424 */ /* 0x000fe200078e00ff */
[----:B------:R-:W-:Y:S01]  /*2bd0*/  UMOV UR6, 0xfefa39ef ;  /* 0xfefa39ef00067882 */ /* 0x000fe20000000000 */
[----:B------:R-:W-:Y:S01]  /*2be0*/  UMOV UR7, 0x3fe62e42 ;  /* 0x3fe62e4200077882 */ /* 0x000fe20000000000 */
[----:B------:R-:W-:Y:S03]  /*2bf0*/  BSSY B1, `(.L_x_1852) ;  /* 0x0000038000017945 */ /* 0x000fe60003800000 */
        /* <DEDUP_REMOVED lines=55> */
.L_x_1853:
[----:B------:R-:W-:Y:S05]  /*2f70*/  BSYNC B1 ;  /* 0x0000000000017941 */ /* 0x000fea0003800000 */
.L_x_1852:
[----:B0-----:R-:W-:Y:S01]  /*2f80*/  DMUL R12, R12, R14 ;  /* 0x0000000e0c0c7228 */ /* 0x001fe20000000000 */
[----:B------:R-:W-:Y:S01]  /*2f90*/  UMOV UR6, 0xf0000000 ;  /* 0xf000000000067882 */ /* 0x000fe20000000000 */
[----:B------:R-:W-:-:S04]  /*2fa0*/  UMOV UR7, 0x380fffff ;  /* 0x380fffff00077882 */ /* 0x000fc80000000000 */
[----:B------:R-:W0:Y:S02]  /*2fb0*/  F2F.F32.F64 R3, R12 ;  /* 0x0000000c00037310 */ /* 0x000e240000301000 */
[----:B------:R-:W-:-:S14]  /*2fc0*/  DSETP.GEU.AND P0, PT, |R12|, UR6, PT ;  /* 0x000000060c007e2a */ /* 0x000fdc000bf0e200 */
[----:B0-----:R-:W-:Y:S01]  /*2fd0*/  @!P0 FMUL R3, R3, 1.175494350822287508e-38 ;  /* 0x0080000003038820 */ /* 0x001fe20000400000 */
[----:B------:R-:W-:Y:S06]  /*2fe0*/  BRA `(.L_x_1854) ;  /* 0x0000000c00a07947 */ /* 0x000fec0003800000 */
.L_x_1847:
        /* <DEDUP_REMOVED lines=10> */
.L_x_1846:
        /* <DEDUP_REMOVED lines=28> */
[----:B------:R-:W-:Y:S02]  /*3250*/  IMAD.MOV.U32 R8, RZ, RZ, 0x3a4be755 ;  /* 0x3a4be755ff087424 */ /* 0x000fe400078e00ff */
[----:B------:R-:W-:Y:S01]  /*3260*/  FFMA.FTZ R10, R9, R10, R9 ;  /* 0x0000000a090a7223 */ /* 0x000fe20000010009 */
[----:B------:R-:W-:-:S03]  /*3270*/  @P1 MOV R9, 0x7f800000 ;  /* 0x7f80000000091802 */ /* 0x000fc60000000f00 */
[----:B------:R-:W-:Y:S01]  /*3280*/  FFMA.FTZ R3, R3, 0.69314718246459960938, R10 ;  /* 0x3f31721803037823 */ /* 0x000fe2000001000a */
[----:B0-----:R-:W-:Y:S01]  /*3290*/  FMUL.FTZ R10, R7, R7 ;  /* 0x00000007070a7220 */ /* 0x001fe20000410000 */
[----:B------:R-:W-:Y:S01]  /*32a0*/  @P1 FFMA.FTZ R3, R6, R9, +INF ;  /* 0x7f80000006031423 */ /* 0x000fe20000010009 */
[----:B------:R-:W-:Y:S02]  /*32b0*/  FADD.FTZ R6, |R2|, -0.5 ;  /* 0xbf00000002067421 */ /* 0x000fe40000010200 */
[----:B------:R-:W-:Y:S01]  /*32c0*/  FFMA.FTZ R9, R10, R8, -0.0027776553761214017868 ;  /* 0xbb3609530a097423 */ /* 0x000fe20000010008 */
[----:B------:R-:W-:-:S03]  /*32d0*/  FMUL.FTZ R3, R3, 0.5 ;  /* 0x3f00000003037820 */ /* 0x000fc60000410000 */
[----:B------:R-:W-:Y:S02]  /*32e0*/  FFMA.FTZ R10, R10, R9, 0.083333276212215423584 ;  /* 0x3daaaaa30a0a7423 */ /* 0x000fe40000010009 */
[----:B------:R-:W-:Y:S02]  /*32f0*/  FSEL R3, R3, -INF , P0 ;  /* 0xff80000003037808 */ /* 0x000fe40000000000 */
[----:B------:R-:W-:-:S03]  /*3300*/  FFMA.FTZ R7, R7, R10, 0.91893851757049560547 ;  /* 0x3f6b3f8e07077423 */ /* 0x000fc6000001000a */
[----:B------:R-:W-:-:S04]  /*3310*/  FMUL.FTZ R6, R3, R6 ;  /* 0x0000000603067220 */ /* 0x000fc80000410000 */
[----:B------:R-:W-:Y:S01]  /*3320*/  FADD.FTZ R8, R6, R7 ;  /* 0x0000000706087221 */ /* 0x000fe20000010000 */
[----:B------:R-:W-:-:S04]  /*3330*/  FADD.FTZ R3, -R5, R6 ;  /* 0x0000000605037221 */ /* 0x000fc80000010100 */
[----:B------:R-:W-:Y:S01]  /*3340*/  FADD.FTZ R3, R3, R8 ;  /* 0x0000000803037221 */ /* 0x000fe20000010000 */
[----:B------:R-:W-:Y:S06]  /*3350*/  BRA `(.L_x_1858) ;  /* 0x0000000400407947 */ /* 0x000fec0003800000 */
.L_x_1857:
[----:B------:R-:W-:Y:S01]  /*3360*/  FADD.FTZ R6, |R2|, -3 ;  /* 0xc040000002067421 */ /* 0x000fe20000010200 */
[----:B------:R-:W-:-:S03]  /*3370*/  HFMA2.MMA R7, -RZ, RZ, 4.23046875, 0.62255859375 ;  /* 0x443b38fbff077435 */ /* 0x000fc600000001ff */
[----:B------:R-:W-:-:S04]  /*3380*/  FADD.FTZ R3, R6, -259.2509765625 ;  /* 0xc381a02006037421 */ /* 0x000fc80000010000 */
[----:B------:R-:W-:-:S03]  /*3390*/  FFMA.FTZ R3, R6, R3, -10777.1796875 ;  /* 0xc62864b806037423 */ /* 0x000fc60000010003 */
[C---:B------:R-:W-:Y:S01]  /*33a0*/  FFMA.FTZ R7, R6.reuse, -R7, -12349.7421875 ;  /* 0xc640f6f806077423 */ /* 0x040fe20000010807 */
[----:B------:R-:W-:-:S03]  /*33b0*/  FFMA.FTZ R3, R6, R3, -92685.046875 ;  /* 0xc7b5068606037423 */ /* 0x000fc60000010003 */
[C---:B------:R-:W-:Y:S01]  /*33c0*/  FFMA.FTZ R7, R6.reuse, R7, -41061.375 ;  /* 0xc720656006077423 */ /* 0x040fe20000010007 */
[----:B------:R-:W-:-:S03]  /*33d0*/  FFMA.FTZ R8, R6, R3, -206353.578125 ;  /* 0xc849846506087423 */ /* 0x000fc60000010003 */
[C---:B------:R-:W-:Y:S01]  /*33e0*/  FFMA.FTZ R7, R6.reuse, R7, -48310.6640625 ;  /* 0xc73cb6aa06077423 */ /* 0x040fe20000010007 */
[----:B------:R-:W0:Y:S03]  /*33f0*/  MUFU.RCP R3, R8 ;  /* 0x0000000800037308 */ /* 0x000e260000001000 */
[----:B------:R-:W-:-:S04]  /*3400*/  FFMA.FTZ R7, R6, R7, -143033.40625 ;  /* 0xc80bae5a06077423 */ /* 0x000fc80000010007 */
[----:B0-----:R-:W-:Y:S01]  /*3410*/  FFMA.FTZ R3, R7, R3, R6 ;  /* 0x0000000307037223 */ /* 0x001fe20000010006 */
[----:B------:R-:W-:Y:S06]  /*3420*/  BRA `(.L_x_1858) ;  /* 0x00000004000c7947 */ /* 0x000fec0003800000 */
.L_x_1856:
        /* <DEDUP_REMOVED lines=15> */
.L_x_1859:
        /* <DEDUP_REMOVED lines=16> */
.L_x_1860:
        /* <DEDUP_REMOVED lines=14> */
[C---:B------:R-:W-:Y:S02]  /*3700*/  ISETP.GE.U32.AND P1, PT, R3.reuse, 0x7f800000, PT ;  /* 0x7f8000000300780c */ /* 0x040fe40003f26070 */
[----:B------:R-:W-:Y:S02]  /*3710*/  LOP3.LUT R10, R10, 0xff800000, RZ, 0xc0, !PT ;  /* 0xff8000000a0a7812 */ /* 0x000fe400078ec0ff */
[----:B------:R-:W-:-:S03]  /*3720*/  FSETP.NEU.FTZ.AND P0, PT, R3, RZ, PT ;  /* 0x000000ff0300720b */ /* 0x000fc60003f1d000 */
        /* <DEDUP_REMOVED lines=12> */
[----:B------:R-:W-:Y:S01]  /*37f0*/  FFMA.FTZ R7, R7, 1.1920928955078125e-07, R8 ;  /* 0x3400000007077823 */ /* 0x000fe20000010008 */
[----:B------:R-:W-:Y:S01]  /*3800*/  @P1 MOV R8, 0x7f800000 ;  /* 0x7f80000000081802 */ /* 0x000fe20000000f00 */
[----:B------:R-:W-:-:S04]  /*3810*/  FFMA.FTZ R6, R6, R9, R6 ;  /* 0x0000000906067223 */ /* 0x000fc80000010006 */
[----:B------:R-:W-:Y:S01]  /*3820*/  FFMA.FTZ R6, R7, 0.69314718246459960938, R6 ;  /* 0x3f31721807067823 */ /* 0x000fe20000010006 */
[----:B------:R-:W-:-:S04]  /*3830*/  @P1 FFMA.FTZ R6, R3, R8, +INF ;  /* 0x7f80000003061423 */ /* 0x000fc80000010008 */
[----:B------:R-:W-:-:S05]  /*3840*/  FADD.FTZ R6, -R6, -RZ ;  /* 0x800000ff06067221 */ /* 0x000fca0000010100 */
[----:B------:R-:W-:-:S07]  /*3850*/  FSEL R3, R6, +INF , P0 ;  /* 0x7f80000006037808 */ /* 0x000fce0000000000 */
.L_x_1858:
[----:B------:R-:W-:Y:S05]  /*3860*/  BSYNC B1 ;  /* 0x0000000000017941 */ /* 0x000fea0003800000 */
.L_x_1855:
        /* <DEDUP_REMOVED lines=22> */
[----:B------:R-:W-:Y:S01]  /*39d0*/  @P1 MOV R11, 0x37cbac00 ;  /* 0x37cbac00000b1802 */ /* 0x000fe20000000f00 */
[----:B------:R-:W-:Y:S02]  /*39e0*/  IMAD.MOV.U32 R5, RZ, RZ, -0x46b2bead ;  /* 0xb94d4153ff057424 */ /* 0x000fe400078e00ff */
        /* <DEDUP_REMOVED lines=37> */
.L_x_1863:
        /* <DEDUP_REMOVED lines=26> */
.L_x_1862:
[----:B------:R-:W-:Y:S05]  /*3de0*/  BSYNC B1 ;  /* 0x0000000000017941 */ /* 0x000fea0003800000 */
.L_x_1861:
        /* <DEDUP_REMOVED lines=8> */
.L_x_1854:
[----:B------:R-:W-:Y:S05]  /*3e70*/  BSYNC B0 ;  /* 0x0000000000007941 */ /* 0x000fea0003800000 */
.L_x_1845:
[----:B-1----:R-:W-:Y:S02]  /*3e80*/  FSETP.NEU.FTZ.AND P0, PT, R3, RZ, PT ;  /* 0x000000ff0300720b */ /* 0x002fe40003f1d000 */
[----:B0-----:R-:W-:-:S11]  /*3e90*/  MOV R5, RZ ;  /* 0x000000ff00057202 */ /* 0x001fd60000000f00 */
[----:B------:R-:W-:Y:S05]  /*3ea0*/  @!P0 BRA `(.L_x_1840) ;  /* 0x000000bc00588947 */ /* 0x000fea0003800000 */
[----:B------:R-:W-:Y:S01]  /*3eb0*/  HFMA2.MMA R6, -RZ, RZ, 1.875, 0 ;  /* 0x3f800000ff067435 */ /* 0x000fe200000001ff */
[----:B------:R-:W-:Y:S01]  /*3ec0*/  BSSY B0, `(.L_x_1864) ;  /* 0x000000e000007945 */ /* 0x000fe20003800000 */
[----:B------:R-:W-:Y:S01]  /*3ed0*/  IMAD.MOV.U32 R5, RZ, RZ, RZ ;  /* 0x000000ffff057224 */ /* 0x000fe200078e00ff */
[----:B------:R-:W-:Y:S01]  /*3ee0*/  MOV R7, R2 ;  /* 0x0000000200077202 */ /* 0x000fe20000000f00 */
[----:B------:R-:W-:-:S07]  /*3ef0*/  IMAD.MOV.U32 R8, RZ, RZ, 0x3f800000 ;  /* 0x3f800000ff087424 */ /* 0x000fce00078e00ff */
.L_x_1865:
        /* <DEDUP_REMOVED lines=11> */
.L_x_1864:
[----:B------:R-:W0:Y:S01]  /*3fb0*/  MUFU.RCP R0, R2 ;  /* 0x0000000200007308 */ /* 0x000e220000001000 */
[----:B------:R-:W-:-:S04]  /*3fc0*/  FMUL.FTZ R3, R8, R3 ;  /* 0x0000000308037220 */ /* 0x000fc80000410000 */
[----:B0-----:R-:W-:Y:S01]  /*3fd0*/  FMUL.FTZ R5, R3, R0 ;  /* 0x0000000003057220 */ /* 0x001fe20000410000 */
[----:B------:R-:W-:Y:S06]  /*3fe0*/  BRA `(.L_x_1840) ;  /* 0x000000bc00087947 */ /* 0x000fec0003800000 */
.L_x_1844:
[----:B------:R-:W-:Y:S02]  /*3ff0*/  MOV R3, R2 ;  /* 0x0000000200037202 */ /* 0x000fe40000000f00 */
[----:B------:R-:W-:-:S07]  /*4000*/  MOV R5, 0x4020 ;  /* 0x0000402000057802 */ /* 0x000fce0000000f00 */
[----:B------:R-:W-:Y:S05]  /*4010*/  CALL.REL.NOINC `($_ZN2at6native29vectorized_elementwise_kernelILi2EN48_GLOBAL__N__08322988_15_IGammaKernel_cu_cb51a28d10CalcIgammaIfEESt5arrayIPcLm3EEEEviT0_T1_$_ZN46_INTERNAL_08322988_15_IGammaKernel_cu_cb51a28d48_GLOBAL__N__08322988_15_IGammaKernel_cu_cb51a28d12calc_igammacIfEET_S2_S2_) ;  /* 0x000000bc000c7944 */ /* 0x000fea0003c00000 */
[----:B------:R-:W-:Y:S01]  /*4020*/  FADD.FTZ R5, -R6, 1 ;  /* 0x3f80000006057421 */ /* 0x000fe20000010100 */
[----:B------:R-:W-:Y:S06]  /*4030*/  BRA `(.L_x_1840) ;  /* 0x000000b800f47947 */ /* 0x000fec0003800000 */
.L_x_1843:
[----:B------:R-:W-:Y:S01]  /*4040*/  HFMA2.MMA R12, -RZ, RZ, 0.71484375, -7284 ;  /* 0x39b8ef1dff0c7435 */ /* 0x000fe200000001ff */
[----:B------:R-:W-:Y:S01]  /*4050*/  MOV R13, 0xb93b7038 ;  /* 0xb93b7038000d7802 */ /* 0x000fe20000000f00 */
[----:B------:R-:W-:Y:S01]  /*4060*/  HFMA2.MMA R7, -RZ, RZ, 1.416015625, -0.052093505859375 ;  /* 0x3daaaaabff077435 */ /* 0x000fe200000001ff */
[----:B------:R-:W-:Y:S01]  /*4070*/  MOV R10, 0xbc72b9d6 ;  /* 0xbc72b9d6000a7802 */ /* 0x000fe20000000f00 */
[----:B------:R-:W-:Y:S01]  /*4080*/  IMAD.MOV.U32 R11, RZ, RZ, 0x3a97b426 ;  /* 0x3a97b426ff0b7424 */ /* 0x000fe200078e00ff */
[----:B------:R-:W-:Y:S01]  /*4090*/  HFMA2.MMA R15, -RZ, RZ, -0.37939453125, -0.044677734375 ;  /* 0xb612a9b8ff0f7435 */ /* 0x000fe200000001ff */
[----:B------:R-:W-:Y:S01]  /*40a0*/  IMAD.MOV.U32 R6, RZ, RZ, -0x41555555 ;  /* 0xbeaaaaabff067424 */ /* 0x000fe200078e00ff */
[----:B------:R0:W-:Y:S01]  /*40b0*/  STL.64 [R1+0x10], R12 ;  /* 0x0000100c01007387 */ /* 0x0001e20000100a00 */
[----:B------:R-:W-:Y:S01]  /*40c0*/  IMAD.MOV.U32 R14, RZ, RZ, 0x382462c5 ;  /* 0x382462c5ff0e7424 */ /* 0x000fe200078e00ff */
[----:B------:R-:W-:Y:S01]  /*40d0*/  HFMA2.MMA R16, -RZ, RZ, -0.1015625, 0.541015625 ;  /* 0xae803854ff107435 */ /* 0x000fe200000001ff */
[----:B------:R-:W-:Y:S01]  /*40e0*/  MOV R17, 0x2dd64a3b ;  /* 0x2dd64a3b00117802 */ /* 0x000fe20000000f00 */
[----:B------:R1:W-:Y:S01]  /*40f0*/  STL.64 [R1+0x8], R10 ;  /* 0x0000080a01007387 */ /* 0x0003e20000100a00 */
[----:B------:R-:W-:-:S02]  /*4100*/  IMAD.MOV.U32 R5, RZ, RZ, 0x3ef9425d ;  /* 0x3ef9425dff057424 */ /* 0x000fc400078e00ff */
[-C--:B------:R-:W-:Y:S01]  /*4110*/  FMUL.FTZ R0, R0, R3.reuse ;  /* 0x0000000300007220 */ /* 0x080fe20000410000 */
[----:B------:R-:W-:Y:S01]  /*4120*/  BSSY B0, `(.L_x_1866) ;  /* 0x00003ea000007945 */ /* 0x000fe20003800000 */
[----:B------:R2:W-:Y:S01]  /*4130*/  STL.64 [R1], R6 ;  /* 0x0000000601007387 */ /* 0x0005e20000100a00 */
[----:B------:R-:W-:Y:S02]  /*4140*/  FMUL.FTZ R8, R8, R3 ;  /* 0x0000000308087220 */ /* 0x000fe40000410000 */
[----:B------:R-:W-:Y:S01]  /*4150*/  FSETP.GT.FTZ.AND P0, PT, R0, 1, PT ;  /* 0x3f8000000000780b */ /* 0x000fe20003f14000 */
[----:B0-----:R-:W-:Y:S01]  /*4160*/  HFMA2.MMA R13, -RZ, RZ, -0.174560546875, -0.0005855560302734375 ;  /* 0xb19690ccff0d7435 */ /* 0x001fe200000001ff */
[----:B------:R-:W-:Y:S01]  /*4170*/  IMAD.MOV.U32 R12, RZ, RZ, 0x32304beb ;  /* 0x32304bebff0c7424 */ /* 0x000fe200078e00ff */
[----:B------:R0:W-:Y:S01]  /*4180*/  STL.64 [R1+0x18], R14 ;  /* 0x0000180e01007387 */ /* 0x0001e20000100a00 */
[----:B-1----:R-:W-:Y:S01]  /*4190*/  HFMA2.MMA R10, -RZ, RZ, -0.264892578125, -0.12188720703125 ;  /* 0xb43dafcdff0a7435 */ /* 0x002fe200000001ff */
[----:B------:R-:W-:-:S02]  /*41a0*/  MOV R11, 0x31e67ae7 ;  /* 0x31e67ae7000b7802 */ /* 0x000fc40000000f00 */
        /* <DEDUP_REMOVED lines=8> */
[----:B------:R-:W-:-:S02]  /*4230*/  IMAD.MOV.U32 R17, RZ, RZ, 0x3b2d602b ;  /* 0x3b2d602bff117424 */ /* 0x000fc400078e00ff */
[----:B------:R1:W-:Y:S01]  /*4240*/  STL.64 [R1+0x28], R10 ;  /* 0x0000280a01007387 */ /* 0x0003e20000100a00 */
[----:B--2---:R-:W-:Y:S01]  /*4250*/  HFMA2.MMA R12, -RZ, RZ, 0.0390625, -3.802776336669921875e-05 ;  /* 0x2900827eff0c7435 */ /* 0x004fe200000001ff */
[----:B------:R-:W-:Y:S02]  /*4260*/  MOV R13, 0xa6141ff4 ;  /* 0xa6141ff4000d7802 */ /* 0x000fe40000000f00 */
[----:B------:R2:W-:Y:S01]  /*4270*/  STL.64 [R1+0x38], R14 ;  /* 0x0000380e01007387 */ /* 0x0005e20000100a00 */
[----:B0-----:R-:W-:Y:S01]  /*4280*/  HFMA2.MMA R7, -RZ, RZ, 0.046600341796875, -16 ;  /* 0x29f7cc00ff077435 */ /* 0x001fe200000001ff */
[----:B------:R-:W-:Y:S02]  /*4290*/  IMAD.MOV.U32 R6, RZ, RZ, -0x534f1ac8 ;  /* 0xacb0e538ff067424 */ /* 0x000fe400078e00ff */
[----:B------:R0:W-:Y:S01]  /*42a0*/  STL.64 [R1+0x58], R12 ;  /* 0x0000580c01007387 */ /* 0x0001e20000100a00 */
[----:B-1----:R-:W-:Y:S01]  /*42b0*/  MOV R10, 0x2abdd03b ;  /* 0x2abdd03b000a7802 */ /* 0x002fe20000000f00 */
[----:B------:R-:W-:-:S02]  /*42c0*/  IMAD.MOV.U32 R11, RZ, RZ, -0x55e33b21 ;  /* 0xaa1cc4dfff0b7424 */ /* 0x000fc400078e00ff */
[----:B------:R1:W-:Y:S01]  /*42d0*/  STL.64 [R1+0x68], R16 ;  /* 0x0000681001007387 */ /* 0x0003e20000100a00 */
[----:B--2---:R-:W-:Y:S01]  /*42e0*/  HFMA2.MMA R15, -RZ, RZ, -0.8681640625, -0.7294921875 ;  /* 0xbaf2b9d6ff0f7435 */ /* 0x004fe200000001ff */
[----:B------:R-:W-:Y:S02]  /*42f0*/  IMAD.MOV.U32 R14, RZ, RZ, -0x58f1ab76 ;  /* 0xa70e548aff0e7424 */ /* 0x000fe400078e00ff */
[----:B------:R2:W-:Y:S04]  /*4300*/  STL.64 [R1+0x50], R10 ;  /* 0x0000500a01007387 */ /* 0x0005e80000100a00 */
[----:B------:R3:W-:Y:S01]  /*4310*/  STL.64 [R1+0x48], R6 ;  /* 0x0000480601007387 */ /* 0x0007e20000100a00 */
[----:B0-----:R-:W-:Y:S01]  /*4320*/  MOV R12, 0x370054e5 ;  /* 0x370054e5000c7802 */ /* 0x001fe20000000f00 */
[----:B------:R-:W-:-:S02]  /*4330*/  IMAD.MOV.U32 R13, RZ, RZ, -0x4a27a102 ;  /* 0xb5d85efeff0d7424 */ /* 0x000fc400078e00ff */
[----:B------:R0:W-:Y:S01]  /*4340*/  STL.64 [R1+0x60], R14 ;  /* 0x0000600e01007387 */ /* 0x0001e20000100a00 */
[----:B-1----:R-:W-:Y:S01]  /*4350*/  HFMA2.MMA R17, -RZ, RZ, 0.1968994140625, 62.5625 ;  /* 0x324d53d2ff117435 */ /* 0x002fe200000001ff */
[----:B------:R-:W-:Y:S01]  /*4360*/  IMAD.MOV.U32 R16, RZ, RZ, -0x4c88ee18 ;  /* 0xb37711e8ff107424 */ /* 0x000fe200078e00ff */
[----:B--2---:R-:W-:Y:S01]  /*4370*/  HFMA2.MMA R11, -RZ, RZ, -0.474365234375, -50.71875 ;  /* 0xb797d257ff0b7435 */ /* 0x004fe200000001ff */
[----:B------:R-:W-:Y:S01]  /*4380*/  IMAD.MOV.U32 R10, RZ, RZ, -0x4b283e5e ;  /* 0xb4d7c1a2ff0a7424 */ /* 0x000fe200078e00ff */
[----:B------:R1:W-:Y:S01]  /*4390*/  STL.64 [R1+0x80], R12 ;  /* 0x0000800c01007387 */ /* 0x0003e20000100a00 */
[----:B---3--:R-:W-:Y:S01]  /*43a0*/  HFMA2.MMA R6, -RZ, RZ, -0.81298828125, -12.9609375 ;  /* 0xba81ca7bff067435 */ /* 0x008fe200000001ff */
[----:B------:R-:W-:Y:S02]  /*43b0*/  MOV R7, 0x3957c1a2 ;  /* 0x3957c1a200077802 */ /* 0x000fe40000000f00 */
[----:B------:R2:W-:Y:S01]  /*43c0*/  STL.64 [R1+0x90], R16 ;  /* 0x0000901001007387 */ /* 0x0005e20000100a00 */
[----:B0-----:R-:W-:Y:S01]  /*43d0*/  HFMA2.MMA R14, -RZ, RZ, 0.1756591796875, -0.0714111328125 ;  /* 0x319fac92ff0e7435 */ /* 0x001fe200000001ff */
[----:B------:R-:W-:-:S02]  /*43e0*/  MOV R15, 0x34140796 ;  /* 0x34140796000f7802 */ /* 0x000fc40000000f00 */
[----:B------:R0:W-:Y:S01]  /*43f0*/  STL.64 [R1+0x78], R10 ;  /* 0x0000780a01007387 */ /* 0x0001e20000100a00 */
[----:B-1----:R-:W-:-:S03]  /*4400*/  HFMA2.MMA R13, -RZ, RZ, 0.077880859375, 3.135204315185546875e-05 ;  /* 0x2cfc020eff0d7435 */ /* 0x002fc600000001ff */
[----:B------:R1:W-:Y:S01]  /*4410*/  STL.64 [R1+0x70], R6 ;  /* 0x0000700601007387 */ /* 0x0003e20000100a00 */
[----:B------:R-:W-:Y:S01]  /*4420*/  IMAD.MOV.U32 R12, RZ, RZ, 0x29889f1d ;  /* 0x29889f1dff0c7424 */ /* 0x000fe200078e00ff */
[----:B--2---:R-:W-:Y:S02]  /*4430*/  HFMA2.MMA R16, -RZ, RZ, -0.0213775634765625, -250.375 ;  /* 0xa579dbd3ff107435 */ /* 0x004fe400000001ff */
[----:B------:R2:W-:Y:S01]  /*4440*/  STL.64 [R1+0x88], R14 ;  /* 0x0000880e01007387 */ /* 0x0005e20000100a00 */
[----:B------:R-:W-:Y:S01]  /*4450*/  MOV R17, 0xa960345a ;  /* 0xa960345a00117802 */ /* 0x000fe20000000f00 */
[----:B0-----:R-:W-:Y:S01]  /*4460*/  HFMA2.MMA R10, -RZ, RZ, 0.123291015625, -195.25 ;  /* 0x2fe4da1aff0a7435 */ /* 0x001fe200000001ff */
[----:B------:R-:W-:Y:S01]  /*4470*/  MOV R11, 0xaebc5283 ;  /* 0xaebc5283000b7802 */ /* 0x000fe20000000f00 */
[----:B------:R0:W-:Y:S01]  /*4480*/  STL.64 [R1+0xa8], R12 ;  /* 0x0000a80c01007387 */ /* 0x0001e20000100a00 */
[----:B-1----:R-:W-:Y:S01]  /*4490*/  MOV R6, 0xad9a4fde ;  /* 0xad9a4fde00067802 */ /* 0x002fe20000000f00 */
[----:B------:R-:W-:-:S03]  /*44a0*/  IMAD.MOV.U32 R7, RZ, RZ, -0x4f754d8a ;  /* 0xb08ab276ff077424 */ /* 0x000fc600078e00ff */
[----:B------:R1:W-:Y:S01]  /*44b0*/  STL.64 [R1+0xa0], R10 ;  /* 0x0000a00a01007387 */ /* 0x0003e20000100a00 */
[----:B--2---:R-:W-:Y:S01]  /*44c0*/  MOV R14, 0xac4e6798 ;  /* 0xac4e6798000e7802 */ /* 0x004fe20000000f00 */
[----:B------:R-:W-:Y:S02]  /*44d0*/  IMAD.MOV.U32 R15, RZ, RZ, 0x2b28cac0 ;  /* 0x2b28cac0ff0f7424 */ /* 0x000fe400078e00ff */
[----:B------:R2:W-:Y:S01]  /*44e0*/  STL.64 [R1+0x98], R6 ;  /* 0x0000980601007387 */ /* 0x0005e20000100a00 */
[----:B0-----:R-:W-:-:S03]  /*44f0*/  HFMA2.MMA R12, -RZ, RZ, 0.7861328125, 5.53125 ;  /* 0x3a4a4588ff0c7435 */ /* 0x001fc600000001ff */
[----:B------:R0:W-:Y:S01]  /*4500*/  STL.64 [R1+0xb0], R14 ;  /* 0x0000b00e01007387 */ /* 0x0001e20000100a00 */
[----:B------:R-:W-:Y:S02]  /*4510*/  MOV R13, 0x3606d905 ;  /* 0x3606d905000d7802 */ /* 0x000fe40000000f00 */
[----:B-1----:R-:W-:Y:S01]  /*4520*/  MOV R10, 0x3b877322 ;  /* 0x3b877322000a7802 */ /* 0x002fe20000000f00 */
[----:B------:R-:W-:Y:S01]  /*4530*/  IMAD.MOV.U32 R11, RZ, RZ, -0x44d046cc ;  /* 0xbb2fb934ff0b7424 */ /* 0x000fe200078e00ff */
[----:B------:R1:W-:Y:S01]  /*4540*/  STL.64 [R1+0xb8], R16 ;  /* 0x0000b81001007387 */ /* 0x0003e20000100a00 */
[----:B--2---:R-:W-:Y:S01]  /*4550*/  HFMA2.MMA R7, -RZ, RZ, -0.02960205078125, -131.5 ;  /* 0xa794d81cff077435 */ /* 0x004fe200000001ff */
[----:B------:R-:W-:Y:S02]  /*4560*/  IMAD.MOV.U32 R6, RZ, RZ, 0x28b6c54f ;  /* 0x28b6c54fff067424 */ /* 0x000fe400078e00ff */
[----:B------:R2:W-:Y:S01]  /*4570*/  STL.64 [R1+0xc8], R10 ;  /* 0x0000c80a01007387 */ /* 0x0005e20000100a00 */
[----:B0-----:R-:W-:Y:S01]  /*4580*/  HFMA2.MMA R15, -RZ, RZ, 0.54541015625, -50144 ;  /* 0x385dfa1fff0f7435 */ /* 0x001fe200000001ff */
[----:B------:R-:W-:-:S02]  /*4590*/  IMAD.MOV.U32 R14, RZ, RZ, -0x471ed608 ;  /* 0xb8e129f8ff0e7424 */ /* 0x000fc400078e00ff */
[----:B------:R0:W-:Y:S01]  /*45a0*/  STL.64 [R1+0xd0], R12 ;  /* 0x0000d00c01007387 */ /* 0x0001e20000100a00 */
[----:B-1----:R-:W-:Y:S01]  /*45b0*/  MOV R16, 0xb7561683 ;  /* 0xb756168300107802 */ /* 0x002fe20000000f00 */
[----:B------:R-:W-:Y:S02]  /*45c0*/  IMAD.MOV.U32 R17, RZ, RZ, 0x33130aa5 ;  /* 0x33130aa5ff117424 */ /* 0x000fe400078e00ff */
[----:B------:R1:W-:Y:S01]  /*45d0*/  STL.64 [R1+0xc0], R6 ;  /* 0x0000c00601007387 */ /* 0x0003e20000100a00 */
[----:B--2---:R-:W-:Y:S01]  /*45e0*/  HFMA2.MMA R11, -RZ, RZ, -0.11529541015625, 0.0230712890625 ;  /* 0xaf6125e8ff0b7435 */ /* 0x004fe200000001ff */
[----:B------:R-:W-:Y:S02]  /*45f0*/  IMAD.MOV.U32 R10, RZ, RZ, 0x34195641 ;  /* 0x34195641ff0a7424 */ /* 0x000fe400078e00ff */
[----:B------:R2:W-:Y:S01]  /*4600*/  STL.64 [R1+0xd8], R14 ;  /* 0x0000d80e01007387 */ /* 0x0005e20000100a00 */
[----:B0-----:R-:W-:Y:S01]  /*4610*/  MOV R12, 0xb2721b9a ;  /* 0xb2721b9a000c7802 */ /* 0x001fe20000000f00 */
[----:B------:R-:W-:-:S02]  /*4620*/  IMAD.MOV.U32 R13, RZ, RZ, 0x31d606a3 ;  /* 0x31d606a3ff0d7424 */ /* 0x000fc400078e00ff */
[----:B------:R0:W-:Y:S01]  /*4630*/  STL.64 [R1+0xe0], R16 ;  /* 0x0000e01001007387 */ /* 0x0001e20000100a00 */
[----:B-1----:R-:W-:Y:S01]  /*4640*/  HFMA2.MMA R6, -RZ, RZ, 0.357421875, 0.06695556640625 ;  /* 0x35b82c49ff067435 */ /* 0x002fe200000001ff */
[----:B------:R-:W-:Y:S02]  /*4650*/  MOV R7, 0xb5291658 ;  /* 0xb529165800077802 */ /* 0x000fe40000000f00 */
[----:B------:R1:W-:Y:S01]  /*4660*/  STL.64 [R1+0xf8], R12 ;  /* 0x0000f80c01007387 */ /* 0x0003e20000100a00 */
[----:B--2---:R-:W-:Y:S01]  /*4670*/  HFMA2.MMA R14, -RZ, RZ, -0.1478271484375, -864.5 ;  /* 0xb0bbe2c1ff0e7435 */ /* 0x004fe200000001ff */
[----:B------:R-:W-:Y:S02]  /*4680*/  MOV R15, 0x2b84b13c ;  /* 0x2b84b13c000f7802 */ /* 0x000fe40000000f00 */
[----:B------:R2:W-:Y:S01]  /*4690*/  STL.64 [R1+0xf0], R10 ;  /* 0x0000f00a01007387 */ /* 0x0005e20000100a00 */
[----:B0-----:R-:W-:Y:S01]  /*46a0*/  HFMA2.MMA R17, -RZ, RZ, -0.100830078125, -0.97216796875 ;  /* 0xae74bbc7ff117435 */ /* 0x001fe200000001ff */
[----:B------:R-:W-:-:S02]  /*46b0*/  IMAD.MOV.U32 R16, RZ, RZ, 0x2f0d882b ;  /* 0x2f0d882bff107424 */ /* 0x000fc400078e00ff */
[----:B------:R0:W-:Y:S01]  /*46c0*/  STL.64 [R1+0xe8], R6 ;  /* 0x0000e80601007387 */ /* 0x0001e20000100a00 */
[----:B-1----:R-:W-:Y:S01]  /*46d0*/  HFMA2.MMA R13, -RZ, RZ, 0.0149993896484375, -0.005496978759765625 ;  /* 0x23ae9da1ff0d7435 */ /* 0x002fe200000001ff */
[----:B------:R-:W-:Y:S02]  /*46e0*/  IMAD.MOV.U32 R12, RZ, RZ, -0x5620f4f4 ;  /* 0xa9df0b0cff0c7424 */ /* 0x000fe400078e00ff */
[----:B------:R1:W-:Y:S01]  /*46f0*/  STL.64 [R1+0x100], R14 ;  /* 0x0001000e01007387 */ /* 0x0003e20000100a00 */
[----:B--2---:R-:W-:Y:S01]  /*4700*/  HFMA2.MMA R10, -RZ, RZ, -0.059356689453125, -47616 ;  /* 0xab99f9d0ff0a7435 */ /* 0x004fe200000001ff */
        /* <DEDUP_REMOVED lines=8> */
[----:B--2---:R-:W-:Y:S01]  /*4790*/  HFMA2.MMA R16, -RZ, RZ, 0.6796875, -0.00629425048828125 ;  /* 0x39709e72ff107435 */ /* 0x004fe200000001ff */
[----:B------:R-:W-:Y:S02]  /*47a0*/  MOV R17, 0xb9f5fd8c ;  /* 0xb9f5fd8c00117802 */ /* 0x000fe40000000f00 */
[----:B------:R2:W-:Y:S01]  /*47b0*/  STL.64 [R1+0x118], R10 ;  /* 0x0001180a01007387 */ /* 0x0005e20000100a00 */
[----:B0-----:R-:W-:Y:S01]  /*47c0*/  HFMA2.MMA R12, -RZ, RZ, -0.42138671875, 3826 ;  /* 0xb6be6b79ff0c7435 */ /* 0x001fe200000001ff */
[----:B------:R-:W-:-:S02]  /*47d0*/  MOV R13, 0x35bf0101 ;  /* 0x35bf0101000d7802 */ /* 0x000fc40000000f00 */
[----:B------:R0:W-:Y:S01]  /*47e0*/  STL.64 [R1+0x128], R14 ;  /* 0x0001280e01007387 */ /* 0x0001e20000100a00 */
[----:B-1----:R-:W-:Y:S01]  /*47f0*/  HFMA2.MMA R7, -RZ, RZ, -0.5771484375, -0.00124835968017578125 ;  /* 0xb89e951dff077435 */ /* 0x002fe200000001ff */
[----:B------:R-:W-:Y:S02]  /*4800*/  IMAD.MOV.U32 R6, RZ, RZ, 0x398c5cdb ;  /* 0x398c5cdbff067424 */ /* 0x000fe400078e00ff */
[----:B------:R1:W-:Y:S01]  /*4810*/  STL.64 [R1+0x130], R16 ;  /* 0x0001301001007387 */ /* 0x0003e20000100a00 */
[----:B--2---:R-:W-:Y:S01]  /*4820*/  MOV R10, 0xb480a951 ;  /* 0xb480a951000a7802 */ /* 0x004fe20000000f00 */
[----:B------:R-:W-:Y:S02]  /*4830*/  IMAD.MOV.U32 R11, RZ, RZ, 0x3739efa3 ;  /* 0x3739efa3ff0b7424 */ /* 0x000fe400078e00ff */
[----:B------:R2:W-:Y:S01]  /*4840*/  STL.64 [R1+0x148], R12 ;  /* 0x0001480c01007387 */ /* 0x0005e20000100a00 */
[----:B0-----:R-:W-:Y:S01]  /*4850*/  HFMA2.MMA R15, -RZ, RZ, -0.26318359375, 0.00168609619140625 ;  /* 0xb43616e8ff0f7435 */ /* 0x001fe200000001ff */
[----:B------:R-:W-:-:S02]  /*4860*/  IMAD.MOV.U32 R14, RZ, RZ, -0x520aee6d ;  /* 0xadf51193ff0e7424 */ /* 0x000fc400078e00ff */
[----:B------:R0:W-:Y:S01]  /*4870*/  STL.64 [R1+0x140], R10 ;  /* 0x0001400a01007387 */ /* 0x0001e20000100a00 */
[----:B-1----:R-:W-:Y:S01]  /*4880*/  MOV R16, 0x33adef47 ;  /* 0x33adef4700107802 */ /* 0x002fe20000000f00 */
[----:B------:R-:W-:Y:S02]  /*4890*/  IMAD.MOV.U32 R17, RZ, RZ, -0x4d5bd619 ;  /* 0xb2a429e7ff117424 */ /* 0x000fe400078e00ff */
[----:B------:R1:W-:Y:S01]  /*48a0*/  STL.64 [R1+0x138], R6 ;  /* 0x0001380601007387 */ /* 0x0003e20000100a00 */
[----:B--2---:R-:W-:Y:S01]  /*48b0*/  MOV R12, 0xa87a302c ;  /* 0xa87a302c000c7802 */ /* 0x004fe20000000f00 */
[----:B------:R-:W-:Y:S02]  /*48c0*/  IMAD.MOV.U32 R13, RZ, RZ, -0x523f6961 ;  /* 0xadc0969fff0d7424 */ /* 0x000fe400078e00ff */
[----:B------:R2:W-:Y:S01]  /*48d0*/  STL.64 [R1+0x150], R14 ;  /* 0x0001500e01007387 */ /* 0x0005e20000100a00 */
[----:B0-----:R-:W-:Y:S01]  /*48e0*/  HFMA2.MMA R11, -RZ, RZ, 0.115966796875, -149.25 ;  /* 0x2f6cd8aaff0b7435 */ /* 0x001fe200000001ff */
[----:B------:R-:W-:-:S02]  /*48f0*/  IMAD.MOV.U32 R10, RZ, RZ, -0x4f7df9d6 ;  /* 0xb082062aff0a7424 */ /* 0x000fc400078e00ff */
[----:B------:R0:W-:Y:S01]  /*4900*/  STL.64 [R1+0x158], R16 ;  /* 0x0001581001007387 */ /* 0x0001e20000100a00 */
[----:B-1----:R-:W-:Y:S01]  /*4910*/  HFMA2.MMA R6, -RZ, RZ, 0.06494140625, 764 ;  /* 0x2c2861f8ff067435 */ /* 0x002fe200000001ff */
[----:B------:R-:W-:Y:S02]  /*4920*/  MOV R7, 0x310db352 ;  /* 0x310db35200077802 */ /* 0x000fe40000000f00 */
[----:B------:R1:W-:Y:S01]  /*4930*/  STL.64 [R1+0x170], R12 ;  /* 0x0001700c01007387 */ /* 0x0003e20000100a00 */
[----:B--2---:R-:W-:Y:S01]  /*4940*/  HFMA2.MMA R14, -RZ, RZ, 0.080810546875, 1.6845703125 ;  /* 0x2d2c3ebdff0e7435 */ /* 0x004fe200000001ff */
[----:B------:R-:W-:Y:S02]  /*4950*/  MOV R15, 0xac19474f ;  /* 0xac19474f000f7802 */ /* 0x000fe40000000f00 */
[----:B------:R2:W-:Y:S01]  /*4960*/  STL.64 [R1+0x168], R10 ;  /* 0x0001680a01007387 */ /* 0x0005e20000100a00 */
[----:B0-----:R-:W-:Y:S01]  /*4970*/  HFMA2.MMA R17, -RZ, RZ, 0.050262451171875, 48960 ;  /* 0x2a6f79faff117435 */ /* 0x001fe200000001ff */
[----:B------:R-:W-:-:S02]  /*4980*/  IMAD.MOV.U32 R16, RZ, RZ, 0x248f2a67 ;  /* 0x248f2a67ff107424 */ /* 0x000fc400078e00ff */
[----:B------:R0:W-:Y:S01]  /*4990*/  STL.64 [R1+0x160], R6 ;  /* 0x0001600601007387 */ /* 0x0001e20000100a00 */
[----:B-1----:R-:W-:Y:S01]  /*49a0*/  HFMA2.MMA R13, -RZ, RZ, -0.3603515625, 43744 ;  /* 0xb5c47957ff0d7435 */ /* 0x002fe200000001ff */
[----:B------:R-:W-:Y:S02]  /*49b0*/  IMAD.MOV.U32 R12, RZ, RZ, -0x4663332c ;  /* 0xb99cccd4ff0c7424 */ /* 0x000fe400078e00ff */
[----:B------:R1:W-:Y:S01]  /*49c0*/  STL.64 [R1+0x178], R14 ;  /* 0x0001780e01007387 */ /* 0x0003e20000100a00 */
[----:B--2---:R-:W-:Y:S01]  /*49d0*/  HFMA2.MMA R10, -RZ, RZ, -0.79736328125, -8896 ;  /* 0xba61f058ff0a7435 */ /* 0x004fe200000001ff */
[----:B------:R-:W-:Y:S02]  /*49e0*/  MOV R11, 0x3a4d87fb ;  /* 0x3a4d87fb000b7802 */ /* 0x000fe40000000f00 */
[----:B------:R2:W-:Y:S01]  /*49f0*/  STL.64 [R1+0x180], R16 ;  /* 0x0001801001007387 */ /* 0x0005e20000100a00 */
[----:B0-----:R-:W-:Y:S01]  /*4a00*/  MOV R6, 0xa9d26c77 ;  /* 0xa9d26c7700067802 */ /* 0x001fe20000000f00 */
[----:B------:R-:W-:-:S02]  /*4a10*/  IMAD.MOV.U32 R7, RZ, RZ, 0x28b83af4 ;  /* 0x28b83af4ff077424 */ /* 0x000fc400078e00ff */
[----:B------:R0:W-:Y:S01]  /*4a20*/  STL.64 [R1+0x198], R12 ;  /* 0x0001980c01007387 */ /* 0x0001e20000100a00 */
[----:B-1----:R-:W-:Y:S01]  /*4a30*/  MOV R14, 0x388b4846 ;  /* 0x388b4846000e7802 */ /* 0x002fe20000000f00 */
[----:B------:R-:W-:Y:S02]  /*4a40*/  IMAD.MOV.U32 R15, RZ, RZ, -0x47d98e01 ;  /* 0xb82671ffff0f7424 */ /* 0x000fe400078e00ff */
[----:B------:R1:W-:Y:S01]  /*4a50*/  STL.64 [R1+0x188], R6 ;  /* 0x0001880601007387 */ /* 0x0003e20000100a00 */
[----:B--2---:R-:W-:Y:S01]  /*4a60*/  HFMA2.MMA R16, -RZ, RZ, 0.45263671875, -204 ;  /* 0x373eda60ff107435 */ /* 0x004fe200000001ff */
[----:B------:R-:W-:Y:S02]  /*4a70*/  MOV R17, 0x2f89d9e3 ;  /* 0x2f89d9e300117802 */ /* 0x000fe40000000f00 */
[----:B------:R2:W-:Y:S01]  /*4a80*/  STL.64 [R1+0x190], R10 ;  /* 0x0001900a01007387 */ /* 0x0005e20000100a00 */
[----:B0-----:R-:W-:Y:S01]  /*4a90*/  HFMA2.MMA R12, -RZ, RZ, 0.2176513671875, -18976 ;  /* 0x32f7f4a2ff0c7435 */ /* 0x001fe200000001ff */
[----:B------:R-:W-:-:S02]  /*4aa0*/  MOV R13, 0xb273c722 ;  /* 0xb273c722000d7802 */ /* 0x000fc40000000f00 */
[----:B------:R0:W-:Y:S01]  /*4ab0*/  STL.64 [R1+0x1a0], R14 ;  /* 0x0001a00e01007387 */ /* 0x0001e20000100a00 */
[----:B-1----:R-:W-:Y:S01]  /*4ac0*/  HFMA2.MMA R7, -RZ, RZ, 0.339599609375, 0.0038700103759765625 ;  /* 0x356f1bedff077435 */ /* 0x002fe200000001ff */
[----:B------:R-:W-:Y:S02]  /*4ad0*/  IMAD.MOV.U32 R6, RZ, RZ, -0x4a1c71fc ;  /* 0xb5e38e04ff067424 */ /* 0x000fe400078e00ff */
[----:B------:R1:W-:Y:S01]  /*4ae0*/  STL.64 [R1+0x1a8], R16 ;  /* 0x0001a81001007387 */ /* 0x0003e20000100a00 */
[----:B--2---:R-:W-:Y:S01]  /*4af0*/  MOV R10, 0xb47633b6 ;  /* 0xb47633b6000a7802 */ /* 0x004fe20000000f00 */
[----:B------:R-:W-:Y:S02]  /*4b00*/  IMAD.MOV.U32 R11, RZ, RZ, 0x2e020a8b ;  /* 0x2e020a8bff0b7424 */ /* 0x000fe400078e00ff */
[----:B------:R2:W-:Y:S01]  /*4b10*/  STL.64 [R1+0x1c0], R12 ;  /* 0x0001c00c01007387 */ /* 0x0005e20000100a00 */
[----:B0-----:R-:W-:Y:S01]  /*4b20*/  HFMA2.MMA R15, -RZ, RZ, -0.050811767578125, -0.0056915283203125 ;  /* 0xaa819dd4ff0f7435 */ /* 0x001fe200000001ff */
[----:B------:R-:W-:-:S02]  /*4b30*/  IMAD.MOV.U32 R14, RZ, RZ, 0x316cd4f9 ;  /* 0x316cd4f9ff0e7424 */ /* 0x000fc400078e00ff */
[----:B------:R0:W-:Y:S01]  /*4b40*/  STL.64 [R1+0x1b8], R10 ;  /* 0x0001b80a01007387 */ /* 0x0001e20000100a00 */
[----:B-1----:R-:W-:Y:S01]  /*4b50*/  MOV R16, 0xafd8a791 ;  /* 0xafd8a79100107802 */ /* 0x002fe20000000f00 */
[----:B------:R-:W-:Y:S02]  /*4b60*/  IMAD.MOV.U32 R17, RZ, RZ, 0x2f4c88ee ;  /* 0x2f4c88eeff117424 */ /* 0x000fe400078e00ff */
[----:B------:R1:W-:Y:S01]  /*4b70*/  STL.64 [R1+0x1b0], R6 ;  /* 0x0001b00601007387 */ /* 0x0003e20000100a00 */
[----:B--2---:R-:W-:Y:S01]  /*4b80*/  MOV R12, 0x2b0a2bbf ;  /* 0x2b0a2bbf000c7802 */ /* 0x004fe20000000f00 */
[----:B------:R-:W-:Y:S02]  /*4b90*/  IMAD.MOV.U32 R13, RZ, RZ, -0x5d1625b2 ;  /* 0xa2e9da4eff0d7424 */ /* 0x000fe400078e00ff */
[----:B------:R2:W-:Y:S01]  /*4ba0*/  STL.64 [R1+0x1c8], R14 ;  /* 0x0001c80e01007387 */ /* 0x0005e20000100a00 */
[----:B0-----:R-:W-:Y:S01]  /*4bb0*/  HFMA2.MMA R11, -RZ, RZ, -0.06390380859375, 1.345703125 ;  /* 0xac173d62ff0b7435 */ /* 0x001fe200000001ff */
[----:B------:R-:W-:-:S02]  /*4bc0*/  IMAD.MOV.U32 R10, RZ, RZ, 0x2ca4a32a ;  /* 0x2ca4a32aff0a7424 */ /* 0x000fc400078e00ff */
[----:B------:R0:W-:Y:S01]  /*4bd0*/  STL.64 [R1+0x1d0], R16 ;  /* 0x0001d01001007387 */ /* 0x0001e20000100a00 */
[----:B-1----:R-:W-:Y:S01]  /*4be0*/  HFMA2.MMA R6, -RZ, RZ, -0.09759521484375, -0.0019130706787109375 ;  /* 0xae3f97d6ff067435 */ /* 0x002fe200000001ff */
[----:B------:R-:W-:Y:S02]  /*4bf0*/  MOV R7, 0x26b84405 ;  /* 0x26b8440500077802 */ /* 0x000fe40000000f00 */
[----:B------:R1:W-:Y:S01]  /*4c00*/  STL.64 [R1+0x1e8], R12 ;  /* 0x0001e80c01007387 */ /* 0x0003e20000100a00 */
[----:B--2---:R-:W-:Y:S01]  /*4c10*/  HFMA2.MMA R14, -RZ, RZ, -0.042083740234375, 0.58984375 ;  /* 0xa96338b8ff0e7435 */ /* 0x004fe200000001ff */
[----:B------:R-:W-:Y:S02]  /*4c20*/  MOV R15, 0xb9b09456 ;  /* 0xb9b09456000f7802 */ /* 0x000fe40000000f00 */
[----:B------:R2:W-:Y:S01]  /*4c30*/  STL.64 [R1+0x1e0], R10 ;  /* 0x0001e00a01007387 */ /* 0x0005e20000100a00 */
[----:B0-----:R-:W-:Y:S01]  /*4c40*/  HFMA2.MMA R17, -RZ, RZ, 0.69580078125, 465 ;  /* 0x39915f44ff117435 */ /* 0x001fe200000001ff */
[----:B------:R-:W-:-:S02]  /*4c50*/  IMAD.MOV.U32 R16, RZ, RZ, -0x476dc4fe ;  /* 0xb8923b02ff107424 */ /* 0x000fc400078e00ff */
[----:B------:R0:W-:Y:S01]  /*4c60*/  STL.64 [R1+0x1d8], R6 ;  /* 0x0001d80601007387 */ /* 0x0001e20000100a00 */
[----:B-1----:R-:W-:Y:S01]  /*4c70*/  HFMA2.MMA R13, -RZ, RZ, -0.381103515625, -7.34765625 ;  /* 0xb619c759ff0d7435 */ /* 0x002fe200000001ff */
[----:B------:R-:W-:Y:S02]  /*4c80*/  IMAD.MOV.U32 R12, RZ, RZ, 0x37068711 ;  /* 0x37068711ff0c7424 */ /* 0x000fe400078e00ff */
[----:B------:R1:W-:Y:S01]  /*4c90*/  STL.64 [R1+0x1f0], R14 ;  /* 0x0001f00e01007387 */ /* 0x0003e20000100a00 */
[----:B--2---:R-:W-:Y:S01]  /*4ca0*/  HFMA2.MMA R10, -RZ, RZ, 0.255859375, 442 ;  /* 0x34185ee8ff0a7435 */ /* 0x004fe200000001ff */
[----:B------:R-:W-:Y:S02]  /*4cb0*/  MOV R11, 0xb76411fe ;  /* 0xb76411fe000b7802 */ /* 0x000fe40000000f00 */
[----:B------:R2:W-:Y:S01]  /*4cc0*/  STL.64 [R1+0x1f8], R16 ;  /* 0x0001f81001007387 */ /* 0x0005e20000100a00 */
[----:B0-----:R-:W-:Y:S01]  /*4cd0*/  MOV R6, 0xb9510216 ;  /* 0xb951021600067802 */ /* 0x001fe20000000f00 */
[----:B------:R-:W-:-:S02]  /*4ce0*/  IMAD.MOV.U32 R7, RZ, RZ, 0x388e8f4e ;  /* 0x388e8f4eff077424 */ /* 0x000fc400078e00ff */
[----:B------:R0:W-:Y:S01]  /*4cf0*/  STL.64 [R1+0x210], R12 ;  /* 0x0002100c01007387 */ /* 0x0001e20000100a00 */
[----:B-1----:R-:W-:Y:S01]  /*4d00*/  MOV R14, 0xafb2ce7f ;  /* 0xafb2ce7f000e7802 */ /* 0x002fe20000000f00 */
[----:B------:R-:W-:Y:S02]  /*4d10*/  IMAD.MOV.U32 R15, RZ, RZ, 0x34ba0a82 ;  /* 0x34ba0a82ff0f7424 */ /* 0x000fe400078e00ff */
[----:B------:R1:W-:Y:S01]  /*4d20*/  STL.64 [R1+0x200], R6 ;  /* 0x0002000601007387 */ /* 0x0003e20000100a00 */
[----:B--2---:R-:W-:Y:S01]  /*4d30*/  HFMA2.MMA R16, -RZ, RZ, -0.26708984375, 0.00088405609130859375 ;  /* 0xb446133eff107435 */ /* 0x004fe200000001ff */
[----:B------:R-:W-:Y:S02]  /*4d40*/  MOV R17, 0x334f3181 ;  /* 0x334f318100117802 */ /* 0x000fe40000000f00 */
[----:B------:R2:W-:Y:S01]  /*4d50*/  STL.64 [R1+0x208], R10 ;  /* 0x0002080a01007387 */ /* 0x0005e20000100a00 */
[----:B0-----:R-:W-:Y:S01]  /*4d60*/  HFMA2.MMA R12, -RZ, RZ, 0.0301971435546875, 0.00146770477294921875 ;  /* 0x27bb1603ff0c7435 */ /* 0x001fe200000001ff */
[----:B------:R-:W-:-:S02]  /*4d70*/  MOV R13, 0x2ecdce2c ;  /* 0x2ecdce2c000d7802 */ /* 0x000fc40000000f00 */
[----:B------:R0:W-:Y:S01]  /*4d80*/  STL.64 [R1+0x218], R14 ;  /* 0x0002180e01007387 */ /* 0x0001e20000100a00 */
[----:B-1----:R-:W-:Y:S01]  /*4d90*/  HFMA2.MMA R7, -RZ, RZ, -0.1826171875, -0.091796875 ;  /* 0xb1d8ade0ff077435 */ /* 0x002fe200000001ff */
[----:B------:R-:W-:Y:S02]  /*4da0*/  IMAD.MOV.U32 R6, RZ, RZ, -0x575df71d ;  /* 0xa8a208e3ff067424 */ /* 0x000fe400078e00ff */
[----:B------:R1:W-:Y:S01]  /*4db0*/  STL.64 [R1+0x220], R16 ;  /* 0x0002201001007387 */ /* 0x0003e20000100a00 */
[----:B--2---:R-:W-:Y:S01]  /*4dc0*/  MOV R10, 0x315951d7 ;  /* 0x315951d7000a7802 */ /* 0x004fe20000000f00 */
[----:B------:R-:W-:Y:S02]  /*4dd0*/  IMAD.MOV.U32 R11, RZ, RZ, -0x4fa87867 ;  /* 0xb0578799ff0b7424 */ /* 0x000fe400078e00ff */
[----:B------:R2:W-:Y:S01]  /*4de0*/  STL.64 [R1+0x238], R12 ;  /* 0x0002380c01007387 */ /* 0x0005e20000100a00 */
[----:B0-----:R-:W-:Y:S01]  /*4df0*/  HFMA2.MMA R15, -RZ, RZ, 0.08184814453125, -56992 ;  /* 0x2d3dfaf5ff0f7435 */ /* 0x001fe200000001ff */
        /* <DEDUP_REMOVED lines=8> */
[----:B0-----:R-:W-:Y:S01]  /*4e80*/  HFMA2.MMA R11, -RZ, RZ, -0.76318359375, 0.9521484375 ;  /* 0xba1b3b9eff0b7435 */ /* 0x001fe200000001ff */
[----:B------:R-:W-:-:S02]  /*4e90*/  IMAD.MOV.U32 R10, RZ, RZ, 0x3a0b4779 ;  /* 0x3a0b4779ff0a7424 */ /* 0x000fc400078e00ff */
[----:B------:R0:W-:Y:S01]  /*4ea0*/  STL.64 [R1+0x248], R16 ;  /* 0x0002481001007387 */ /* 0x0001e20000100a00 */
[----:B-1----:R-:W-:Y:S01]  /*4eb0*/  HFMA2.MMA R6, -RZ, RZ, 0.055633544921875, -1554 ;  /* 0x2b1fe612ff067435 */ /* 0x002fe200000001ff */
[----:B------:R-:W-:Y:S02]  /*4ec0*/  MOV R7, 0xaa152d8b ;  /* 0xaa152d8b00077802 */ /* 0x000fe40000000f00 */
[----:B------:R1:W-:Y:S01]  /*4ed0*/  STL.64 [R1+0x260], R12 ;  /* 0x0002600c01007387 */ /* 0x0003e20000100a00 */
[----:B--2---:R-:W-:Y:S01]  /*4ee0*/  HFMA2.MMA R14, -RZ, RZ, -0.58349609375, 4.41074371337890625e-06 ;  /* 0xb8ab004aff0e7435 */ /* 0x004fe200000001ff */
[----:B------:R-:W-:Y:S02]  /*4ef0*/  MOV R15, 0x386b5efc ;  /* 0x386b5efc000f7802 */ /* 0x000fe40000000f00 */
[----:B------:R2:W-:Y:S01]  /*4f00*/  STL.64 [R1+0x258], R10 ;  /* 0x0002580a01007387 */ /* 0x0005e20000100a00 */
[----:B0-----:R-:W-:Y:S01]  /*4f10*/  HFMA2.MMA R17, -RZ, RZ, -0.1663818359375, -0.0100250244140625 ;  /* 0xb153a122ff117435 */ /* 0x001fe200000001ff */
[----:B------:R-:W-:-:S02]  /*4f20*/  IMAD.MOV.U32 R16, RZ, RZ, -0x48663e86 ;  /* 0xb799c17aff107424 */ /* 0x000fc400078e00ff */
[----:B------:R0:W-:Y:S01]  /*4f30*/  STL.64 [R1+0x250], R6 ;  /* 0x0002500601007387 */ /* 0x0001e20000100a00 */
[----:B-1----:R-:W-:Y:S01]  /*4f40*/  HFMA2.MMA R13, -RZ, RZ, 0.2279052734375, -1.0966796875 ;  /* 0x334bbc63ff0d7435 */ /* 0x002fe200000001ff */
[----:B------:R-:W-:Y:S02]  /*4f50*/  IMAD.MOV.U32 R12, RZ, RZ, -0x4c426841 ;  /* 0xb3bd97bfff0c7424 */ /* 0x000fe400078e00ff */
[----:B------:R1:W-:Y:S01]  /*4f60*/  STL.64 [R1+0x268], R14 ;  /* 0x0002680e01007387 */ /* 0x0003e20000100a00 */
[----:B--2---:R-:W-:Y:S01]  /*4f70*/  HFMA2.MMA R10, -RZ, RZ, 0.319091796875, 1096 ;  /* 0x351b6448ff0a7435 */ /* 0x004fe200000001ff */
        /* <DEDUP_REMOVED lines=8> */
[----:B--2---:R-:W-:Y:S01]  /*5000*/  HFMA2.MMA R16, -RZ, RZ, 0.1531982421875, -0.00011903047561645507812 ;  /* 0x30e787cdff107435 */ /* 0x004fe200000001ff */
[----:B------:R-:W-:Y:S02]  /*5010*/  MOV R17, 0xb06bb8ab ;  /* 0xb06bb8ab00117802 */ /* 0x000fe40000000f00 */
[----:B------:R2:W-:Y:S01]  /*5020*/  STL.64 [R1+0x280], R10 ;  /* 0x0002800a01007387 */ /* 0x0005e20000100a00 */
[----:B0-----:R-:W-:Y:S01]  /*5030*/  HFMA2.MMA R12, -RZ, RZ, -0.06829833984375, -4.28125 ;  /* 0xac5fc448ff0c7435 */ /* 0x001fe200000001ff */
[----:B------:R-:W-:-:S02]  /*5040*/  MOV R13, 0x22adcde9 ;  /* 0x22adcde9000d7802 */ /* 0x000fc40000000f00 */
[----:B------:R0:W-:Y:S01]  /*5050*/  STL.64 [R1+0x290], R14 ;  /* 0x0002900e01007387 */ /* 0x0001e20000100a00 */
[----:B-1----:R-:W-:Y:S01]  /*5060*/  HFMA2.MMA R7, -RZ, RZ, -0.0248260498046875, 7912 ;  /* 0xa65b6fbaff077435 */ /* 0x002fe200000001ff */
[----:B------:R-:W-:Y:S02]  /*5070*/  IMAD.MOV.U32 R6, RZ, RZ, 0x2f6d7999 ;  /* 0x2f6d7999ff067424 */ /* 0x000fe400078e00ff */
[----:B------:R1:W-:Y:S01]  /*5080*/  STL.64 [R1+0x298], R16 ;  /* 0x0002981001007387 */ /* 0x0003e20000100a00 */
[----:B--2---:R-:W-:Y:S01]  /*5090*/  MOV R10, 0xadea538c ;  /* 0xadea538c000a7802 */ /* 0x004fe20000000f00 */
[----:B------:R-:W-:Y:S02]  /*50a0*/  IMAD.MOV.U32 R11, RZ, RZ, 0x2d65daaf ;  /* 0x2d65daafff0b7424 */ /* 0x000fe400078e00ff */
[----:B------:R2:W-:Y:S01]  /*50b0*/  STL.64 [R1+0x2b0], R12 ;  /* 0x0002b00c01007387 */ /* 0x0005e20000100a00 */
[----:B0-----:R-:W-:Y:S01]  /*50c0*/  HFMA2.MMA R15, -RZ, RZ, 0.712890625, -0.0002586841583251953125 ;  /* 0x39b48c3dff0f7435 */ /* 0x001fe200000001ff */
        /* <DEDUP_REMOVED lines=8> */
[----:B0-----:R-:W-:Y:S01]  /*5150*/  HFMA2.MMA R11, -RZ, RZ, 0.494140625, -1.189453125 ;  /* 0x37e8bcc2ff0b7435 */ /* 0x001fe200000001ff */
[----:B------:R-:W-:-:S02]  /*5160*/  IMAD.MOV.U32 R10, RZ, RZ, -0x4bf731c8 ;  /* 0xb408ce38ff0a7424 */ /* 0x000fc400078e00ff */
[----:B------:R0:W-:Y:S01]  /*5170*/  STL.64 [R1+0x2c0], R16 ;  /* 0x0002c01001007387 */ /* 0x0001e20000100a00 */
[----:B-1----:R-:W-:Y:S01]  /*5180*/  HFMA2.MMA R6, -RZ, RZ, 0.69677734375, 30128 ;  /* 0x3993775bff067435 */ /* 0x002fe200000001ff */
[----:B------:R-:W-:Y:S02]  /*5190*/  MOV R7, 0xb8e63214 ;  /* 0xb8e6321400077802 */ /* 0x000fe40000000f00 */
[----:B------:R1:W-:Y:S01]  /*51a0*/  STL.64 [R1+0x2d8], R12 ;  /* 0x0002d80c01007387 */ /* 0x0003e20000100a00 */
[----:B--2---:R-:W-:Y:S01]  /*51b0*/  HFMA2.MMA R14, -RZ, RZ, 0.1258544921875, -2.712890625 ;  /* 0x3007c16dff0e7435 */ /* 0x004fe200000001ff */
[----:B------:R-:W-:Y:S02]  /*51c0*/  MOV R15, 0xb58e3567 ;  /* 0xb58e3567000f7802 */ /* 0x000fe40000000f00 */
[----:B------:R2:W-:Y:S01]  /*51d0*/  STL.64 [R1+0x2d0], R10 ;  /* 0x0002d00a01007387 */ /* 0x0005e20000100a00 */
[----:B0-----:R-:W-:Y:S01]  /*51e0*/  HFMA2.MMA R17, -RZ, RZ, -0.2646484375, -0.001155853271484375 ;  /* 0xb43c94bcff117435 */ /* 0x001fe200000001ff */
[----:B------:R-:W-:-:S02]  /*51f0*/  IMAD.MOV.U32 R16, RZ, RZ, 0x35258957 ;  /* 0x35258957ff107424 */ /* 0x000fc400078e00ff */
[----:B------:R0:W-:Y:S01]  /*5200*/  STL.64 [R1+0x2c8], R6 ;  /* 0x0002c80601007387 */ /* 0x0001e20000100a00 */
[----:B-1----:R-:W-:Y:S01]  /*5210*/  HFMA2.MMA R13, -RZ, RZ, -0.127197265625, 18128 ;  /* 0xb012746dff0d7435 */ /* 0x002fe200000001ff */
[----:B------:R-:W-:Y:S02]  /*5220*/  IMAD.MOV.U32 R12, RZ, RZ, -0x5bcd0536 ;  /* 0xa432facaff0c7424 */ /* 0x000fe400078e00ff */
[----:B------:R1:W-:Y:S01]  /*5230*/  STL.64 [R1+0x2e0], R14 ;  /* 0x0002e00e01007387 */ /* 0x0003e20000100a00 */
[----:B--2---:R-:W-:Y:S01]  /*5240*/  HFMA2.MMA R10, -RZ, RZ, -0.202392578125, 17504 ;  /* 0xb27a7446ff0a7435 */ /* 0x004fe200000001ff */
        /* <DEDUP_REMOVED lines=8> */
[----:B--2---:R-:W-:Y:S01]  /*52d0*/  HFMA2.MMA R16, -RZ, RZ, 0.0154876708984375, -809.5 ;  /* 0x23eee253ff107435 */ /* 0x004fe200000001ff */
[----:B------:R-:W-:Y:S02]  /*52e0*/  MOV R17, 0x2d1bcefb ;  /* 0x2d1bcefb00117802 */ /* 0x000fe40000000f00 */
[----:B------:R2:W-:Y:S01]  /*52f0*/  STL.64 [R1+0x2f8], R10 ;  /* 0x0002f80a01007387 */ /* 0x0005e20000100a00 */
[----:B0-----:R-:W-:Y:S01]  /*5300*/  HFMA2.MMA R12, -RZ, RZ, -0.73681640625, -14.484375 ;  /* 0xb9e5cb3eff0c7435 */ /* 0x001fe200000001ff */
[----:B------:R-:W-:-:S02]  /*5310*/  MOV R13, 0xb53b133b ;  /* 0xb53b133b000d7802 */ /* 0x000fc40000000f00 */
[----:B------:R0:W-:Y:S01]  /*5320*/  STL.64 [R1+0x308], R14 ;  /* 0x0003080e01007387 */ /* 0x0001e20000100a00 */
[----:B-1----:R-:W-:Y:S01]  /*5330*/  HFMA2.MMA R7, -RZ, RZ, 0.059326171875, -3744 ;  /* 0x2b98eb50ff077435 */ /* 0x002fe200000001ff */
[----:B------:R-:W-:Y:S02]  /*5340*/  IMAD.MOV.U32 R6, RZ, RZ, -0x536513c8 ;  /* 0xac9aec38ff067424 */ /* 0x000fe400078e00ff */
[----:B------:R1:W-:Y:S01]  /*5350*/  STL.64 [R1+0x310], R16 ;  /* 0x0003101001007387 */ /* 0x0003e20000100a00 */
[----:B--2---:R-:W-:Y:S01]  /*5360*/  MOV R10, 0xba2b14da ;  /* 0xba2b14da000a7802 */ /* 0x004fe20000000f00 */
[----:B------:R-:W-:Y:S02]  /*5370*/  IMAD.MOV.U32 R11, RZ, RZ, 0x3a5c11ce ;  /* 0x3a5c11ceff0b7424 */ /* 0x000fe400078e00ff */
[----:B------:R2:W-:Y:S01]  /*5380*/  STL.64 [R1+0x328], R12 ;  /* 0x0003280c01007387 */ /* 0x0005e20000100a00 */
[----:B0-----:R-:W-:Y:S01]  /*5390*/  HFMA2.MMA R15, -RZ, RZ, -0.6279296875, 0.0002286434173583984375 ;  /* 0xb9060b7eff0f7435 */ /* 0x001fe200000001ff */
        /* <DEDUP_REMOVED lines=8> */
[----:B0-----:R-:W-:Y:S01]  /*5420*/  HFMA2.MMA R11, -RZ, RZ, -0.08734130859375, 3010 ;  /* 0xad9769e1ff0b7435 */ /* 0x001fe200000001ff */
[----:B------:R-:W-:-:S02]  /*5430*/  IMAD.MOV.U32 R10, RZ, RZ, -0x49f2909b ;  /* 0xb60d6f65ff0a7424 */ /* 0x000fc400078e00ff */
[----:B------:R0:W-:Y:S01]  /*5440*/  STL.64 [R1+0x338], R16 ;  /* 0x0003381001007387 */ /* 0x0001e20000100a00 */
[----:B-1----:R-:W-:Y:S01]  /*5450*/  HFMA2.MMA R6, -RZ, RZ, -0.449462890625, -3.171875 ;  /* 0xb731c258ff067435 */ /* 0x002fe200000001ff */
[----:B------:R-:W-:Y:S02]  /*5460*/  MOV R7, 0x36e39c79 ;  /* 0x36e39c7900077802 */ /* 0x000fe40000000f00 */
[----:B------:R1:W-:Y:S01]  /*5470*/  STL.64 [R1+0x350], R12 ;  /* 0x0003500c01007387 */ /* 0x0003e20000100a00 */
[----:B--2---:R-:W-:Y:S01]  /*5480*/  HFMA2.MMA R14, -RZ, RZ, 0.2349853515625, -0.0009937286376953125 ;  /* 0x33859412ff0e7435 */ /* 0x004fe200000001ff */
[----:B------:R-:W-:Y:S02]  /*5490*/  MOV R15, 0x263e2a76 ;  /* 0x263e2a76000f7802 */ /* 0x000fe40000000f00 */
[----:B------:R2:W-:Y:S01]  /*54a0*/  STL.64 [R1+0x348], R10 ;  /* 0x0003480a01007387 */ /* 0x0005e20000100a00 */
[----:B0-----:R-:W-:Y:S01]  /*54b0*/  HFMA2.MMA R17, -RZ, RZ, 0.1781005859375, 0.007732391357421875 ;  /* 0x31b31febff117435 */ /* 0x001fe200000001ff */
[----:B------:R-:W-:-:S02]  /*54c0*/  IMAD.MOV.U32 R16, RZ, RZ, -0x4ddb3d09 ;  /* 0xb224c2f7ff107424 */ /* 0x000fc400078e00ff */
[----:B------:R0:W-:Y:S01]  /*54d0*/  STL.64 [R1+0x340], R6 ;  /* 0x0003400601007387 */ /* 0x0001e20000100a00 */
[----:B-1----:R-:W-:Y:S01]  /*54e0*/  HFMA2.MMA R13, -RZ, RZ, -0.01314544677734375, -22.578125 ;  /* 0xa2bbcda5ff0d7435 */ /* 0x002fe200000001ff */
[----:B------:R-:W-:Y:S02]  /*54f0*/  IMAD.MOV.U32 R12, RZ, RZ, 0x2de560f7 ;  /* 0x2de560f7ff0c7424 */ /* 0x000fe400078e00ff */
[----:B------:R1:W-:Y:S01]  /*5500*/  STL.64 [R1+0x358], R14 ;  /* 0x0003580e01007387 */ /* 0x0003e20000100a00 */
[----:B--2---:R-:W-:Y:S01]  /*5510*/  HFMA2.MMA R10, -RZ, RZ, 0.1146240234375, 1.1484375 ;  /* 0x2f563c98ff0a7435 */ /* 0x004fe200000001ff */
        /* <DEDUP_REMOVED lines=8> */
[----:B--2---:R-:W-:Y:S01]  /*55a0*/  HFMA2.MMA R16, -RZ, RZ, -0.57373046875, 0.0024356842041015625 ;  /* 0xb89718fdff107435 */ /* 0x004fe200000001ff */
[----:B------:R-:W-:Y:S02]  /*55b0*/  MOV R17, 0x3a31cb4e ;  /* 0x3a31cb4e00117802 */ /* 0x000fe40000000f00 */
[----:B------:R2:W-:Y:S01]  /*55c0*/  STL.64 [R1+0x370], R10 ;  /* 0x0003700a01007387 */ /* 0x0005e20000100a00 */
[----:B0-----:R-:W-:Y:S01]  /*55d0*/  HFMA2.MMA R13, -RZ, RZ, -0.48046875, -7.8984375 ;  /* 0xb7b0c7e6ff0d7435 */ /* 0x001fe200000001ff */
[----:B------:R-:W-:-:S02]  /*55e0*/  MOV R12, 0x38800900 ;  /* 0x38800900000c7802 */ /* 0x000fc40000000f00 */
[----:B------:R0:W-:Y:S01]  /*55f0*/  STL.64 [R1+0x380], R14 ;  /* 0x0003800e01007387 */ /* 0x0001e20000100a00 */
[----:B-1----:R-:W-:Y:S01]  /*5600*/  IMAD.MOV.U32 R6, RZ, RZ, -0x45d8306d ;  /* 0xba27cf93ff067424 */ /* 0x002fe200078e00ff */
[----:B------:R-:W-:Y:S02]  /*5610*/  MOV R7, 0x39917d90 ;  /* 0x39917d9000077802 */ /* 0x000fe40000000f00 */
[----:B------:R1:W-:Y:S01]  /*5620*/  STL.64 [R1+0x388], R16 ;  /* 0x0003881001007387 */ /* 0x0003e20000100a00 */
[----:B--2---:R-:W-:Y:S01]  /*5630*/  HFMA2.MMA R10, -RZ, RZ, 0.266357421875, 967 ;  /* 0x3443638eff0a7435 */ /* 0x004fe200000001ff */
[----:B------:R-:W-:Y:S02]  /*5640*/  IMAD.MOV.U32 R11, RZ, RZ, -0x474e2bfe ;  /* 0xb8b1d402ff0b7424 */ /* 0x000fe400078e00ff */
[----:B------:R2:W-:Y:S01]  /*5650*/  STL.64 [R1+0x390], R6 ;  /* 0x0003900601007387 */ /* 0x0005e20000100a00 */
[----:B0-----:R-:W-:Y:S01]  /*5660*/  IMAD.MOV.U32 R14, RZ, RZ, -0x4f8c7f39 ;  /* 0xb07380c7ff0e7424 */ /* 0x001fe200078e00ff */
[----:B------:R-:W-:-:S02]  /*5670*/  MOV R15, 0x3697f31f ;  /* 0x3697f31f000f7802 */ /* 0x000fc40000000f00 */
[----:B------:R0:W-:Y:S01]  /*5680*/  STL.64 [R1+0x3a0], R12 ;  /* 0x0003a00c01007387 */ /* 0x0001e20000100a00 */
[----:B-1----:R-:W-:-:S03]  /*5690*/  HFMA2.MMA R16, -RZ, RZ, -0.39013671875, -6.61328125 ;  /* 0xb63ec69dff107435 */ /* 0x002fc600000001ff */
[----:B------:R1:W-:Y:S01]  /*56a0*/  STL.64 [R1+0x398], R10 ;  /* 0x0003980a01007387 */ /* 0x0003e20000100a00 */
[----:B------:R-:W-:Y:S01]  /*56b0*/  IMAD.MOV.U32 R17, RZ, RZ, 0x3569c288 ;  /* 0x3569c288ff117424 */ /* 0x000fe200078e00ff */
[----:B--2---:R-:W-:Y:S02]  /*56c0*/  HFMA2.MMA R7, -RZ, RZ, -0.2587890625, -3.587890625 ;  /* 0xb424c32dff077435 */ /* 0x004fe400000001ff */
[----:B------:R2:W-:Y:S01]  /*56d0*/  STL.64 [R1+0x3a8], R14 ;  /* 0x0003a80e01007387 */ /* 0x0005e20000100a00 */
[----:B------:R-:W-:Y:S01]  /*56e0*/  MOV R6, 0x2c81c80c ;  /* 0x2c81c80c00067802 */ /* 0x000fe20000000f00 */
[----:B0-----:R-:W-:Y:S01]  /*56f0*/  HFMA2.MMA R12, -RZ, RZ, -0.032958984375, 0.41845703125 ;  /* 0xa83836b2ff0c7435 */ /* 0x001fe200000001ff */
[----:B------:R-:W-:Y:S01]  /*5700*/  IMAD.MOV.U32 R13, RZ, RZ, 0x3185e5e9 ;  /* 0x3185e5e9ff0d7424 */ /* 0x000fe200078e00ff */
[----:B------:R0:W-:Y:S01]  /*5710*/  STL.64 [R1+0x3b0], R16 ;  /* 0x0003b01001007387 */ /* 0x0001e20000100a00 */
[----:B-1----:R-:W-:Y:S01]  /*5720*/  IMAD.MOV.U32 R10, RZ, RZ, 0x33be51ed ;  /* 0x33be51edff0a7424 */ /* 0x002fe200078e00ff */
[----:B------:R-:W-:-:S02]  /*5730*/  MOV R11, 0xb2d855fd ;  /* 0xb2d855fd000b7802 */ /* 0x000fc40000000f00 */
[----:B------:R1:W-:Y:S01]  /*5740*/  STL.64 [R1+0x3b8], R6 ;  /* 0x0003b80601007387 */ /* 0x0003e20000100a00 */
[----:B--2---:R-:W-:Y:S01]  /*5750*/  HFMA2.MMA R15, -RZ, RZ, 0.1285400390625, -0.2076416015625 ;  /* 0x301db2a5ff0f7435 */ /* 0x004fe200000001ff */
[----:B------:R-:W-:Y:S02]  /*5760*/  MOV R14, 0xb11225d7 ;  /* 0xb11225d7000e7802 */ /* 0x000fe40000000f00 */
[----:B------:R2:W-:Y:S01]  /*5770*/  STL.64 [R1+0x3c0], R10 ;  /* 0x0003c00a01007387 */ /* 0x0005e20000100a00 */
[----:B0-----:R-:W-:Y:S01]  /*5780*/  IMAD.MOV.U32 R16, RZ, RZ, -0x5fa12243 ;  /* 0xa05eddbdff107424 */ /* 0x001fe200078e00ff */
[----:B------:R-:W-:Y:S02]  /*5790*/  MOV R17, 0xaeb1f868 ;  /* 0xaeb1f86800117802 */ /* 0x000fe40000000f00 */
[----:B------:R0:W-:Y:S01]  /*57a0*/  STL.64 [R1+0x3c8], R12 ;  /* 0x0003c80c01007387 */ /* 0x0001e20000100a00 */
[----:B-1----:R-:W-:-:S03]  /*57b0*/  HFMA2.MMA R6, -RZ, RZ, 0.0972900390625, 1716 ;  /* 0x2e3a66b4ff067435 */ /* 0x002fc600000001ff */
[----:B------:R1:W-:Y:S01]  /*57c0*/  STL.64 [R1+0x3d0], R14 ;  /* 0x0003d00e01007387 */ /* 0x0003e20000100a00 */
[----:B------:R-:W-:Y:S01]  /*57d0*/  IMAD.MOV.U32 R7, RZ, RZ, -0x52be7263 ;  /* 0xad418d9dff077424 */ /* 0x000fe200078e00ff */
[----:B--2---:R-:W-:Y:S01]  /*57e0*/  HFMA2.MMA R11, -RZ, RZ, -0.8720703125, -6036 ;  /* 0xbafaede5ff0b7435 */ /* 0x004fe200000001ff */
[----:B------:R-:W-:Y:S01]  /*57f0*/  MOV R10, 0x3aaea573 ;  /* 0x3aaea573000a7802 */ /* 0x000fe20000000f00 */
[----:B------:R2:W-:Y:S01]  /*5800*/  STL.64 [R1+0x3d8], R16 ;  /* 0x0003d81001007387 */ /* 0x0005e20000100a00 */
[----:B0-----:R-:W-:Y:S01]  /*5810*/  IMAD.MOV.U32 R12, RZ, RZ, 0x3a9159c0 ;  /* 0x3a9159c0ff0c7424 */ /* 0x001fe200078e00ff */
[----:B------:R-:W-:Y:S02]  /*5820*/  MOV R13, 0x35854f7b ;  /* 0x35854f7b000d7802 */ /* 0x000fe40000000f00 */
[----:B------:R0:W-:Y:S01]  /*5830*/  STL.64 [R1+0x3e0], R6 ;  /* 0x0003e00601007387 */ /* 0x0001e20000100a00 */
[----:B-1----:R-:W-:Y:S01]  /*5840*/  HFMA2.MMA R14, -RZ, RZ, -0.75244140625, 339.25 ;  /* 0xba055d4dff0e7435 */ /* 0x002fe200000001ff */
[----:B------:R-:W-:-:S02]  /*5850*/  IMAD.MOV.U32 R15, RZ, RZ, 0x39e00e06 ;  /* 0x39e00e06ff0f7424 */ /* 0x000fc400078e00ff */
[----:B------:R1:W-:Y:S01]  /*5860*/  STL.64 [R1+0x3f0], R12 ;  /* 0x0003f00c01007387 */ /* 0x0003e20000100a00 */
[----:B--2---:R-:W-:-:S03]  /*5870*/  HFMA2.MMA R17, -RZ, RZ, -0.1888427734375, -0.07733154296875 ;  /* 0xb20bacf3ff117435 */ /* 0x004fc600000001ff */
[----:B------:R2:W-:Y:S01]  /*5880*/  STL.64 [R1+0x3e8], R10 ;  /* 0x0003e80a01007387 */ /* 0x0005e20000100a00 */
[----:B------:R-:W-:Y:S01]  /*5890*/  MOV R16, 0xb930c724 ;  /* 0xb930c72400107802 */ /* 0x000fe20000000f00 */
[----:B0-----:R-:W-:Y:S01]  /*58a0*/  IMAD.MOV.U32 R6, RZ, RZ, 0x383defc2 ;  /* 0x383defc2ff067424 */ /* 0x001fe200078e00ff */
[----:B------:R-:W-:Y:S01]  /*58b0*/  MOV R7, 0xb803287c ;  /* 0xb803287c00077802 */ /* 0x000fe20000000f00 */
[----:B------:R0:W-:Y:S01]  /*58c0*/  STL.64 [R1+0x3f8], R14 ;  /* 0x0003f80e01007387 */ /* 0x0001e20000100a00 */
[----:B-1----:R-:W-:Y:S01]  /*58d0*/  HFMA2.MMA R13, -RZ, RZ, 0.35595703125, 4912 ;  /* 0x35b26cccff0d7435 */ /* 0x002fe200000001ff */
[----:B------:R-:W-:Y:S02]  /*58e0*/  MOV R12, 0xb6102ac4 ;  /* 0xb6102ac4000c7802 */ /* 0x000fe40000000f00 */
[----:B------:R1:W-:Y:S01]  /*58f0*/  STL.64 [R1+0x400], R16 ;  /* 0x0004001001007387 */ /* 0x0003e20000100a00 */
[----:B--2---:R-:W-:Y:S01]  /*5900*/  HFMA2.MMA R10, -RZ, RZ, 0.448974609375, 46.75 ;  /* 0x372f51d8ff0a7435 */ /* 0x004fe200000001ff */
[----:B------:R-:W-:-:S02]  /*5910*/  IMAD.MOV.U32 R11, RZ, RZ, 0x2e550537 ;  /* 0x2e550537ff0b7424 */ /* 0x000fc400078e00ff */
[----:B------:R2:W-:Y:S01]  /*5920*/  STL.64 [R1+0x408], R6 ;  /* 0x0004080601007387 */ /* 0x0005e20000100a00 */
[----:B0-----:R-:W-:Y:S01]  /*5930*/  IMAD.MOV.U32 R14, RZ, RZ, -0x4b27aa05 ;  /* 0xb4d855fbff0e7424 */ /* 0x001fe200078e00ff */
[----:B------:R-:W-:Y:S02]  /*5940*/  MOV R15, 0xaa45cbf6 ;  /* 0xaa45cbf6000f7802 */ /* 0x000fe40000000f00 */
[----:B------:R0:W-:Y:S01]  /*5950*/  STL.64 [R1+0x418], R12 ;  /* 0x0004180c01007387 */ /* 0x0001e20000100a00 */
[----:B-1----:R-:W-:Y:S01]  /*5960*/  HFMA2.MMA R16, -RZ, RZ, 0.237060546875, -0.01297760009765625 ;  /* 0x3396a2a5ff107435 */ /* 0x002fe200000001ff */
[----:B------:R-:W-:Y:S02]  /*5970*/  IMAD.MOV.U32 R17, RZ, RZ, -0x4cd27312 ;  /* 0xb32d8ceeff117424 */ /* 0x000fe400078e00ff */
[----:B------:R1:W-:Y:S01]  /*5980*/  STL.64 [R1+0x410], R10 ;  /* 0x0004100a01007387 */ /* 0x0003e20000100a00 */
[----:B--2---:R-:W-:Y:S01]  /*5990*/  HFMA2.MMA R7, -RZ, RZ, 0.0128326416015625, 2.7578125 ;  /* 0x22924184ff077435 */ /* 0x004fe200000001ff */
[----:B------:R-:W-:-:S02]  /*59a0*/  MOV R6, 0x32451f4e ;  /* 0x32451f4e00067802 */ /* 0x000fc40000000f00 */
[----:B------:R2:W-:Y:S01]  /*59b0*/  STL.64 [R1+0x420], R14 ;  /* 0x0004200e01007387 */ /* 0x0005e20000100a00 */
[----:B0-----:R-:W-:Y:S01]  /*59c0*/  HFMA2.MMA R12, -RZ, RZ, -0.11822509765625, 0.04852294921875 ;  /* 0xaf912a36ff0c7435 */ /* 0x001fe200000001ff */
[----:B------:R-:W-:Y:S02]  /*59d0*/  IMAD.MOV.U32 R13, RZ, RZ, 0x22d5cb0c ;  /* 0x22d5cb0cff0d7424 */ /* 0x000fe400078e00ff */
[----:B------:R0:W-:Y:S01]  /*59e0*/  STL.64 [R1+0x428], R16 ;  /* 0x0004281001007387 */ /* 0x0001e20000100a00 */
[----:B-1----:R-:W-:Y:S01]  /*59f0*/  IMAD.MOV.U32 R10, RZ, RZ, -0x4f0b4a71 ;  /* 0xb0f4b58fff0a7424 */ /* 0x002fe200078e00ff */
[----:B------:R-:W-:Y:S02]  /*5a00*/  MOV R11, 0x3085f9d1 ;  /* 0x3085f9d1000b7802 */ /* 0x000fe40000000f00 */
[----:B------:R1:W-:Y:S01]  /*5a10*/  STL.64 [R1+0x430], R6 ;  /* 0x0004300601007387 */ /* 0x0003e20000100a00 */
[----:B--2---:R-:W-:Y:S01]  /*5a20*/  HFMA2.MMA R15, -RZ, RZ, 0.85107421875, 0.0004189014434814453125 ;  /* 0x3acf0eddff0f7435 */ /* 0x004fe200000001ff */
[----:B------:R-:W-:-:S02]  /*5a30*/  MOV R14, 0x2e259399 ;  /* 0x2e259399000e7802 */ /* 0x000fc40000000f00 */
[----:B------:R2:W-:Y:S01]  /*5a40*/  STL.64 [R1+0x438], R10 ;  /* 0x0004380a01007387 */ /* 0x0005e20000100a00 */
[----:B0-----:R-:W-:Y:S01]  /*5a50*/  IMAD.MOV.U32 R16, RZ, RZ, 0x392a6921 ;  /* 0x392a6921ff107424 */ /* 0x001fe200078e00ff */
[----:B------:R-:W-:Y:S02]  /*5a60*/  MOV R17, 0xbb073923 ;  /* 0xbb07392300117802 */ /* 0x000fe40000000f00 */
[----:B------:R0:W-:Y:S01]  /*5a70*/  STL.64 [R1+0x440], R12 ;  /* 0x0004400c01007387 */ /* 0x0001e20000100a00 */
[----:B-1----:R-:W-:Y:S01]  /*5a80*/  HFMA2.MMA R6, -RZ, RZ, 0.880859375, 0.0927734375 ;  /* 0x3b0c2df0ff067435 */ /* 0x002fe200000001ff */
[----:B------:R-:W-:Y:S02]  /*5a90*/  IMAD.MOV.U32 R7, RZ, RZ, -0x457b814e ;  /* 0xba847eb2ff077424 */ /* 0x000fe400078e00ff */
[----:B------:R1:W-:Y:S01]  /*5aa0*/  STL.64 [R1+0x448], R14 ;  /* 0x0004480e01007387 */ /* 0x0003e20000100a00 */
[----:B--2---:R-:W-:Y:S01]  /*5ab0*/  HFMA2.MMA R11, -RZ, RZ, 0.71728515625, -47744 ;  /* 0x39bdf9d4ff0b7435 */ /* 0x004fe200000001ff */
[----:B------:R-:W-:-:S02]  /*5ac0*/  MOV R10, 0xb4d6479b ;  /* 0xb4d6479b000a7802 */ /* 0x000fc40000000f00 */
[----:B------:R2:W-:Y:S01]  /*5ad0*/  STL.64 [R1+0x450], R16 ;  /* 0x0004501001007387 */ /* 0x0005e20000100a00 */
[----:B0-----:R-:W-:Y:S01]  /*5ae0*/  IMAD.MOV.U32 R12, RZ, RZ, -0x466c71e5 ;  /* 0xb9938e1bff0c7424 */ /* 0x001fe200078e00ff */
[----:B------:R-:W-:Y:S02]  /*5af0*/  MOV R13, 0x38db2466 ;  /* 0x38db2466000d7802 */ /* 0x000fe40000000f00 */
[----:B------:R0:W-:Y:S01]  /*5b00*/  STL.64 [R1+0x458], R6 ;  /* 0x0004580601007387 */ /* 0x0001e20000100a00 */
[----:B-1----:R-:W-:Y:S01]  /*5b10*/  HFMA2.MMA R14, -RZ, RZ, 0.1583251953125, -3.76171875 ;  /* 0x3111c386ff0e7435 */ /* 0x002fe200000001ff */
[----:B------:R-:W-:Y:S02]  /*5b20*/  IMAD.MOV.U32 R15, RZ, RZ, -0x4827bf1f ;  /* 0xb7d840e1ff0f7424 */ /* 0x000fe400078e00ff */
[----:B------:R1:W-:Y:S01]  /*5b30*/  STL.64 [R1+0x468], R12 ;  /* 0x0004680c01007387 */ /* 0x0003e20000100a00 */
[----:B--2---:R-:W-:Y:S01]  /*5b40*/  HFMA2.MMA R17, -RZ, RZ, -0.421142578125, 14.125 ;  /* 0xb6bd4b10ff117435 */ /* 0x004fe200000001ff */
[----:B------:R-:W-:-:S02]  /*5b50*/  MOV R16, 0x3790f86c ;  /* 0x3790f86c00107802 */ /* 0x000fc40000000f00 */
[----:B------:R2:W-:Y:S01]  /*5b60*/  STL.64 [R1+0x460], R10 ;  /* 0x0004600a01007387 */ /* 0x0005e20000100a00 */
[----:B0-----:R-:W-:Y:S01]  /*5b70*/  IMAD.MOV.U32 R6, RZ, RZ, -0x52be0ee0 ;  /* 0xad41f120ff067424 */ /* 0x001fe200078e00ff */
[----:B------:R-:W-:Y:S02]  /*5b80*/  MOV R7, 0x3596a2b5 ;  /* 0x3596a2b500077802 */ /* 0x000fe40000000f00 */
[----:B------:R0:W-:Y:S01]  /*5b90*/  STL.64 [R1+0x470], R14 ;  /* 0x0004700e01007387 */ /* 0x0001e20000100a00 */
[----:B-1----:R-:W-:Y:S01]  /*5ba0*/  HFMA2.MMA R13, -RZ, RZ, -0.2216796875, -11232 ;  /* 0xb318f17cff0d7435 */ /* 0x002fe200000001ff */
[----:B------:R-:W-:Y:S02]  /*5bb0*/  MOV R12, 0x29526277 ;  /* 0x29526277000c7802 */ /* 0x000fe40000000f00 */
[----:B------:R1:W-:Y:S01]  /*5bc0*/  STL.64 [R1+0x478], R16 ;  /* 0x0004781001007387 */ /* 0x0003e20000100a00 */
[----:B--2---:R-:W-:Y:S01]  /*5bd0*/  HFMA2.MMA R10, -RZ, RZ, -0.326171875, 1470 ;  /* 0xb53865beff0a7435 */ /* 0x004fe200000001ff */
[----:B------:R-:W-:-:S02]  /*5be0*/  IMAD.MOV.U32 R11, RZ, RZ, 0x345dc32f ;  /* 0x345dc32fff0b7424 */ /* 0x000fc400078e00ff */
[----:B------:R2:W-:Y:S01]  /*5bf0*/  STL.64 [R1+0x480], R6 ;  /* 0x0004800601007387 */ /* 0x0005e20000100a00 */
[----:B0-----:R-:W-:Y:S01]  /*5c00*/  IMAD.MOV.U32 R14, RZ, RZ, 0x32afd7e3 ;  /* 0x32afd7e3ff0e7424 */ /* 0x001fe200078e00ff */
[----:B------:R-:W-:Y:S02]  /*5c10*/  MOV R15, 0xb1c79a09 ;  /* 0xb1c79a09000f7802 */ /* 0x000fe40000000f00 */
[----:B------:R0:W-:Y:S01]  /*5c20*/  STL.64 [R1+0x490], R12 ;  /* 0x0004900c01007387 */ /* 0x0001e20000100a00 */
[----:B-1----:R-:W-:Y:S01]  /*5c30*/  HFMA2.MMA R16, -RZ, RZ, -0.0199127197265625, -0.046417236328125 ;  /* 0xa519a9f1ff107435 */ /* 0x002fe200000001ff */
[----:B------:R-:W-:Y:S02]  /*5c40*/  IMAD.MOV.U32 R17, RZ, RZ, 0x30785d67 ;  /* 0x30785d67ff117424 */ /* 0x000fe400078e00ff */
[----:B------:R1:W-:Y:S01]  /*5c50*/  STL.64 [R1+0x488], R10 ;  /* 0x0004880a01007387 */ /* 0x0003e20000100a00 */
[----:B--2---:R-:W-:Y:S01]  /*5c60*/  HFMA2.MMA R7, -RZ, RZ, 0.110595703125, 0.9189453125 ;  /* 0x2f143b5aff077435 */ /* 0x004fe200000001ff */
[----:B------:R-:W-:-:S02]  /*5c70*/  MOV R6, 0xb008560a ;  /* 0xb008560a00067802 */ /* 0x000fc40000000f00 */
[----:B------:R2:W-:Y:S01]  /*5c80*/  STL.64 [R1+0x498], R14 ;  /* 0x0004980e01007387 */ /* 0x0005e20000100a00 */
[----:B0-----:R-:W-:Y:S01]  /*5c90*/  HFMA2.MMA R12, -RZ, RZ, -0.939453125, 3328 ;  /* 0xbb846a80ff0c7435 */ /* 0x001fe200000001ff */
[----:B------:R-:W-:Y:S02]  /*5ca0*/  IMAD.MOV.U32 R13, RZ, RZ, -0x49ed73c2 ;  /* 0xb6128c3eff0d7424 */ /* 0x000fe400078e00ff */
[----:B------:R0:W-:Y:S01]  /*5cb0*/  STL.64 [R1+0x4a0], R16 ;  /* 0x0004a01001007387 */ /* 0x0001e20000100a00 */
[----:B-1----:R-:W-:Y:S01]  /*5cc0*/  IMAD.MOV.U32 R10, RZ, RZ, -0x447a8d4b ;  /* 0xbb8572b5ff0a7424 */ /* 0x002fe200078e00ff */
[----:B------:R-:W-:Y:S02]  /*5cd0*/  MOV R11, 0x3bd1d34d ;  /* 0x3bd1d34d000b7802 */ /* 0x000fe40000000f00 */
[----:B------:R1:W-:Y:S01]  /*5ce0*/  STL.64 [R1+0x4a8], R6 ;  /* 0x0004a80601007387 */ /* 0x0003e20000100a00 */
[----:B--2---:R-:W-:Y:S01]  /*5cf0*/  HFMA2.MMA R15, -RZ, RZ, -0.87548828125, 0.0038356781005859375 ;  /* 0xbb011bdbff0f7435 */ /* 0x004fe200000001ff */
[----:B------:R-:W-:-:S02]  /*5d00*/  MOV R14, 0x3b0e7a69 ;  /* 0x3b0e7a69000e7802 */ /* 0x000fc40000000f00 */
[----:B------:R2:W-:Y:S01]  /*5d10*/  STL.64 [R1+0x4b0], R10 ;  /* 0x0004b00a01007387 */ /* 0x0005e20000100a00 */
[----:B0-----:R-:W-:Y:S01]  /*5d20*/  IMAD.MOV.U32 R16, RZ, RZ, 0x3a5b23f8 ;  /* 0x3a5b23f8ff107424 */ /* 0x001fe200078e00ff */
[----:B------:R-:W-:Y:S02]  /*5d30*/  MOV R17, 0x32a708fe ;  /* 0x32a708fe00117802 */ /* 0x000fe40000000f00 */
[----:B------:R0:W-:Y:S01]  /*5d40*/  STL.64 [R1+0x4b8], R12 ;  /* 0x0004b80c01007387 */ /* 0x0001e20000100a00 */
[----:B-1----:R-:W-:Y:S01]  /*5d50*/  HFMA2.MMA R6, -RZ, RZ, -0.69091796875, 0.03521728515625 ;  /* 0xb9872882ff067435 */ /* 0x002fe200000001ff */
[----:B------:R-:W-:Y:S02]  /*5d60*/  IMAD.MOV.U32 R7, RZ, RZ, 0x3947558c ;  /* 0x3947558cff077424 */ /* 0x000fe400078e00ff */
[----:B------:R1:W-:Y:S01]  /*5d70*/  STL.64 [R1+0x4c0], R14 ;  /* 0x0004c00e01007387 */ /* 0x0003e20000100a00 */
[----:B--2---:R-:W-:Y:S01]  /*5d80*/  HFMA2.MMA R11, -RZ, RZ, -0.1112060546875, -6.7578125 ;  /* 0xaf1ec6c2ff0b7435 */ /* 0x004fe200000001ff */
[----:B------:R-:W-:-:S02]  /*5d90*/  MOV R10, 0xb88df848 ;  /* 0xb88df848000a7802 */ /* 0x000fc40000000f00 */
[----:B------:R2:W-:Y:S01]  /*5da0*/  STL.64 [R1+0x4c8], R16 ;  /* 0x0004c81001007387 */ /* 0x0005e20000100a00 */
[----:B0-----:R-:W-:Y:S01]  /*5db0*/  IMAD.MOV.U32 R12, RZ, RZ, 0x3783ce5d ;  /* 0x3783ce5dff0c7424 */ /* 0x001fe200078e00ff */
[----:B------:R-:W-:Y:S02]  /*5dc0*/  MOV R13, 0xb72cdf61 ;  /* 0xb72cdf61000d7802 */ /* 0x000fe40000000f00 */
[----:B------:R0:W-:Y:S01]  /*5dd0*/  STL.64 [R1+0x4d0], R6 ;  /* 0x0004d00601007387 */ /* 0x0001e20000100a00 */
[----:B-1----:R-:W-:Y:S01]  /*5de0*/  HFMA2.MMA R14, -RZ, RZ, 0.397705078125, -3.591796875 ;  /* 0x365dc32fff0e7435 */ /* 0x002fe200000001ff */
[----:B------:R-:W-:Y:S02]  /*5df0*/  IMAD.MOV.U32 R15, RZ, RZ, 0x2b60b368 ;  /* 0x2b60b368ff0f7424 */ /* 0x000fe400078e00ff */
[----:B------:R1:W-:Y:S01]  /*5e00*/  STL.64 [R1+0x4e0], R12 ;  /* 0x0004e00c01007387 */ /* 0x0003e20000100a00 */
[----:B--2---:R-:W-:Y:S01]  /*5e10*/  HFMA2.MMA R17, -RZ, RZ, 0.30078125, -34.90625 ;  /* 0x34d0d05dff117435 */ /* 0x004fe200000001ff */
[----:B------:R-:W-:-:S02]  /*5e20*/  MOV R16, 0xb52c0fab ;  /* 0xb52c0fab00107802 */ /* 0x000fc40000000f00 */
[----:B------:R2:W-:Y:S01]  /*5e30*/  STL.64 [R1+0x4d8], R10 ;  /* 0x0004d80a01007387 */ /* 0x0005e20000100a00 */
[----:B0-----:R-:W-:Y:S01]  /*5e40*/  IMAD.MOV.U32 R6, RZ, RZ, -0x4c067f75 ;  /* 0xb3f9808bff067424 */ /* 0x001fe200078e00ff */
[----:B------:R-:W-:Y:S02]  /*5e50*/  MOV R7, 0xa74af8f3 ;  /* 0xa74af8f300077802 */ /* 0x000fe40000000f00 */
[----:B------:R0:W-:Y:S01]  /*5e60*/  STL.64 [R1+0x4e8], R14 ;  /* 0x0004e80e01007387 */ /* 0x0001e20000100a00 */
[----:B-1----:R-:W-:Y:S01]  /*5e70*/  HFMA2.MMA R13, -RZ, RZ, 0.007099151611328125, 0.256103515625 ;  /* 0x1f453419ff0d7435 */ /* 0x002fe200000001ff */
[----:B------:R-:W-:Y:S02]  /*5e80*/  MOV R12, 0x315e5907 ;  /* 0x315e5907000c7802 */ /* 0x000fe40000000f00 */
[----:B------:R1:W-:Y:S01]  /*5e90*/  STL.64 [R1+0x4f0], R16 ;  /* 0x0004f01001007387 */ /* 0x0003e20000100a00 */
[----:B--2---:R-:W-:Y:S01]  /*5ea0*/  HFMA2.MMA R10, -RZ, RZ, 0.208251953125, -2.10546875 ;  /* 0x32aac036ff0a7435 */ /* 0x004fe200000001ff */
[----:B------:R-:W-:-:S02]  /*5eb0*/  IMAD.MOV.U32 R11, RZ, RZ, -0x4dbc0451 ;  /* 0xb243fbafff0b7424 */ /* 0x000fc400078e00ff */
[----:B------:R2:W-:Y:S01]  /*5ec0*/  STL.64 [R1+0x4f8], R6 ;  /* 0x0004f80601007387 */ /* 0x0005e20000100a00 */
[----:B0-----:R-:W-:Y:S01]  /*5ed0*/  IMAD.MOV.U32 R14, RZ, RZ, -0x4ff565e4 ;  /* 0xb00a9a1cff0e7424 */ /* 0x001fe200078e00ff */
[----:B------:R-:W-:Y:S02]  /*5ee0*/  MOV R15, 0xbbc2e3e6 ;  /* 0xbbc2e3e6000f7802 */ /* 0x000fe40000000f00 */
[----:B------:R0:W-:Y:S01]  /*5ef0*/  STL.64 [R1+0x508], R12 ;  /* 0x0005080c01007387 */ /* 0x0001e20000100a00 */
[----:B-1----:R-:W-:Y:S01]  /*5f00*/  HFMA2.MMA R16, -RZ, RZ, -0.75634765625, -0.0028533935546875 ;  /* 0xba0d99d8ff107435 */ /* 0x002fe200000001ff */
[----:B------:R-:W-:Y:S02]  /*5f10*/  IMAD.MOV.U32 R17, RZ, RZ, 0x3c10084d ;  /* 0x3c10084dff117424 */ /* 0x000fe400078e00ff */
[----:B------:R1:W-:Y:S01]  /*5f20*/  STL.64 [R1+0x500], R10 ;  /* 0x0005000a01007387 */ /* 0x0003e20000100a00 */
[----:B--2---:R-:W-:Y:S01]  /*5f30*/  HFMA2.MMA R7, -RZ, RZ, 0.955078125, 8.0625 ;  /* 0x3ba44808ff077435 */ /* 0x004fe200000001ff */
[----:B------:R-:W-:-:S02]  /*5f40*/  MOV R6, 0xbc2181e7 ;  /* 0xbc2181e700067802 */ /* 0x000fc40000000f00 */
[----:B------:R2:W-:Y:S01]  /*5f50*/  STL.64 [R1+0x510], R14 ;  /* 0x0005100e01007387 */ /* 0x0005e20000100a00 */
[----:B0-----:R-:W-:Y:S01]  /*5f60*/  HFMA2.MMA R12, -RZ, RZ, 0.859375, 2.35546875 ;  /* 0x3ae040b6ff0c7435 */ /* 0x001fe200000001ff */
[----:B------:R-:W-:Y:S02]  /*5f70*/  IMAD.MOV.U32 R13, RZ, RZ, -0x45ce8a72 ;  /* 0xba31758eff0d7424 */ /* 0x000fe400078e00ff */
[----:B------:R0:W-:Y:S01]  /*5f80*/  STL.64 [R1+0x518], R16 ;  /* 0x0005181001007387 */ /* 0x0001e20000100a00 */
[----:B-1----:R-:W-:Y:S01]  /*5f90*/  IMAD.MOV.U32 R10, RZ, RZ, 0x35abe64f ;  /* 0x35abe64fff0a7424 */ /* 0x002fe200078e00ff */
[----:B------:R-:W-:Y:S02]  /*5fa0*/  MOV R11, 0xbb072cb8 ;  /* 0xbb072cb8000b7802 */ /* 0x000fe40000000f00 */
[----:B------:R1:W-:Y:S01]  /*5fb0*/  STL.64 [R1+0x520], R6 ;  /* 0x0005200601007387 */ /* 0x0003e20000100a00 */
[----:B--2---:R-:W-:Y:S01]  /*5fc0*/  HFMA2.MMA R15, -RZ, RZ, 0.65869140625, -0.365478515625 ;  /* 0x3945b5d9ff0f7435 */ /* 0x004fe200000001ff */
[----:B------:R-:W-:-:S02]  /*5fd0*/  MOV R14, 0xb1ed1f33 ;  /* 0xb1ed1f33000e7802 */ /* 0x000fc40000000f00 */
[----:B------:R2:W-:Y:S01]  /*5fe0*/  STL.64 [R1+0x528], R10 ;  /* 0x0005280a01007387 */ /* 0x0005e20000100a00 */
[----:B0-----:R-:W-:Y:S01]  /*5ff0*/  IMAD.MOV.U32 R16, RZ, RZ, -0x46f38a7e ;  /* 0xb90c7582ff107424 */ /* 0x001fe200078e00ff */
[----:B------:R-:W-:Y:S02]  /*6000*/  MOV R17, 0x38420ab7 ;  /* 0x38420ab700117802 */ /* 0x000fe40000000f00 */
[----:B------:R0:W-:Y:S01]  /*6010*/  STL.64 [R1+0x530], R12 ;  /* 0x0005300c01007387 */ /* 0x0001e20000100a00 */
[----:B-1----:R-:W-:Y:S01]  /*6020*/  HFMA2.MMA R6, -RZ, RZ, 0.0966796875, 0.000797748565673828125 ;  /* 0x2e301289ff067435 */ /* 0x002fe200000001ff */
[----:B------:R-:W-:Y:S02]  /*6030*/  IMAD.MOV.U32 R7, RZ, RZ, -0x48d3f04e ;  /* 0xb72c0fb2ff077424 */ /* 0x000fe400078e00ff */
[----:B------:R1:W-:Y:S01]  /*6040*/  STL.64 [R1+0x538], R14 ;  /* 0x0005380e01007387 */ /* 0x0003e20000100a00 */
[----:B--2---:R-:W-:Y:S01]  /*6050*/  HFMA2.MMA R11, -RZ, RZ, -0.3779296875, 137.5 ;  /* 0xb60c584cff0b7435 */ /* 0x004fe200000001ff */
[----:B------:R-:W-:-:S02]  /*6060*/  MOV R10, 0x36dddd64 ;  /* 0x36dddd64000a7802 */ /* 0x000fc40000000f00 */
[----:B------:R2:W-:Y:S01]  /*6070*/  STL.64 [R1+0x540], R16 ;  /* 0x0005401001007387 */ /* 0x0005e20000100a00 */
[----:B0-----:R-:W-:Y:S01]  /*6080*/  IMAD.MOV.U32 R12, RZ, RZ, -0x55941a9e ;  /* 0xaa6be562ff0c7424 */ /* 0x001fe200078e00ff */
[----:B------:R-:W-:Y:S02]  /*6090*/  MOV R13, 0x34d57045 ;  /* 0x34d57045000d7802 */ /* 0x000fe40000000f00 */
[----:B------:R0:W-:Y:S01]  /*60a0*/  STL.64 [R1+0x548], R6 ;  /* 0x0005480601007387 */ /* 0x0001e20000100a00 */
[----:B-1----:R-:W-:Y:S01]  /*60b0*/  HFMA2.MMA R14, -RZ, RZ, -0.28125, -0.005046844482421875 ;  /* 0xb4809d2bff0e7435 */ /* 0x002fe200000001ff */
[----:B------:R-:W-:Y:S02]  /*60c0*/  IMAD.MOV.U32 R15, RZ, RZ, 0x3398dd34 ;  /* 0x3398dd34ff0f7424 */ /* 0x000fe400078e00ff */
[----:B------:R1:W-:Y:S01]  /*60d0*/  STL.64 [R1+0x558], R12 ;  /* 0x0005580c01007387 */ /* 0x0003e20000100a00 */
[----:B--2---:R-:W-:Y:S01]  /*60e0*/  HFMA2.MMA R17, -RZ, RZ, -0.1971435546875, -1835 ;  /* 0xb24fe72bff117435 */ /* 0x004fe200000001ff */
[----:B------:R-:W-:-:S02]  /*60f0*/  MOV R16, 0x2680a18f ;  /* 0x2680a18f00107802 */ /* 0x000fc40000000f00 */
[----:B------:R2:W-:Y:S01]  /*6100*/  STL.64 [R1+0x550], R10 ;  /* 0x0005500a01007387 */ /* 0x0005e20000100a00 */
[----:B0-----:R-:W-:Y:S01]  /*6110*/  IMAD.MOV.U32 R6, RZ, RZ, 0x31ee4973 ;  /* 0x31ee4973ff067424 */ /* 0x001fe200078e00ff */
[----:B------:R-:W-:Y:S02]  /*6120*/  MOV R7, 0xb1071cd0 ;  /* 0xb1071cd000077802 */ /* 0x000fe40000000f00 */
[----:B------:R0:W-:Y:S01]  /*6130*/  STL.64 [R1+0x560], R14 ;  /* 0x0005600e01007387 */ /* 0x0001e20000100a00 */
[----:B-1----:R-:W-:Y:S01]  /*6140*/  HFMA2.MMA R13, -RZ, RZ, 0.432373046875, -199.5 ;  /* 0x36ebda3cff0d7435 */ /* 0x002fe200000001ff */
[----:B------:R-:W-:Y:S02]  /*6150*/  MOV R12, 0x3ca4373f ;  /* 0x3ca4373f000c7802 */ /* 0x000fe40000000f00 */
[----:B------:R1:W-:Y:S01]  /*6160*/  STL.64 [R1+0x568], R16 ;  /* 0x0005681001007387 */ /* 0x0003e20000100a00 */
[----:B--2---:R-:W-:Y:S01]  /*6170*/  HFMA2.MMA R10, -RZ, RZ, 1.138671875, -0.0004088878631591796875 ;  /* 0x3c8e8eb3ff0a7435 */ /* 0x004fe200000001ff */
[----:B------:R-:W-:-:S02]  /*6180*/  IMAD.MOV.U32 R11, RZ, RZ, -0x430e1b8c ;  /* 0xbcf1e474ff0b7424 */ /* 0x000fc400078e00ff */
[----:B------:R2:W-:Y:S01]  /*6190*/  STL.64 [R1+0x570], R6 ;  /* 0x0005700601007387 */ /* 0x0005e20000100a00 */
[----:B0-----:R-:W-:Y:S01]  /*61a0*/  IMAD.MOV.U32 R14, RZ, RZ, -0x43b53db9 ;  /* 0xbc4ac247ff0e7424 */ /* 0x001fe200078e00ff */
[----:B------:R-:W-:Y:S02]  /*61b0*/  MOV R15, 0x3c443837 ;  /* 0x3c443837000f7802 */ /* 0x000fe40000000f00 */
[----:B------:R0:W-:Y:S01]  /*61c0*/  STL.64 [R1+0x580], R12 ;  /* 0x0005800c01007387 */ /* 0x0001e20000100a00 */
[----:B-1----:R-:W-:Y:S01]  /*61d0*/  HFMA2.MMA R16, -RZ, RZ, -0.96142578125, 22032 ;  /* 0xbbb17561ff107435 */ /* 0x002fe200000001ff */
[----:B------:R-:W-:Y:S02]  /*61e0*/  IMAD.MOV.U32 R17, RZ, RZ, -0x4c781577 ;  /* 0xb387ea89ff117424 */ /* 0x000fe400078e00ff */
[----:B------:R1:W-:Y:S01]  /*61f0*/  STL.64 [R1+0x578], R10 ;  /* 0x0005780a01007387 */ /* 0x0003e20000100a00 */
[----:B--2---:R-:W-:Y:S01]  /*6200*/  HFMA2.MMA R7, -RZ, RZ, -0.84423828125, 0.01085662841796875 ;  /* 0xbac1218fff077435 */ /* 0x004fe200000001ff */
[----:B------:R-:W-:-:S02]  /*6210*/  MOV R6, 0x3af72347 ;  /* 0x3af7234700067802 */ /* 0x000fc40000000f00 */
[----:B------:R2:W-:Y:S01]  /*6220*/  STL.64 [R1+0x588], R14 ;  /* 0x0005880e01007387 */ /* 0x0005e20000100a00 */
[----:B0-----:R-:W-:Y:S01]  /*6230*/  HFMA2.MMA R12, -RZ, RZ, -0.6357421875, -0.0003497600555419921875 ;  /* 0xb9168dbbff0c7435 */ /* 0x001fe200000001ff */
[----:B------:R-:W-:Y:S02]  /*6240*/  IMAD.MOV.U32 R13, RZ, RZ, 0x38cfff8d ;  /* 0x38cfff8dff0d7424 */ /* 0x000fe400078e00ff */
[----:B------:R0:W-:Y:S01]  /*6250*/  STL.64 [R1+0x590], R16 ;  /* 0x0005901001007387 */ /* 0x0001e20000100a00 */
[----:B-1----:R-:W-:Y:S01]  /*6260*/  IMAD.MOV.U32 R10, RZ, RZ, 0x3a118808 ;  /* 0x3a118808ff0a7424 */ /* 0x002fe200078e00ff */
[----:B------:R-:W-:Y:S02]  /*6270*/  MOV R11, 0x30100e08 ;  /* 0x30100e08000b7802 */ /* 0x000fe40000000f00 */
[----:B------:R1:W-:Y:S01]  /*6280*/  STL.64 [R1+0x598], R6 ;  /* 0x0005980601007387 */ /* 0x0003e20000100a00 */
[----:B--2---:R-:W-:Y:S01]  /*6290*/  HFMA2.MMA R15, -RZ, RZ, -0.07000732421875, -0.0039005279541015625 ;  /* 0xac7b9bfdff0f7435 */ /* 0x004fe200000001ff */
[----:B------:R-:W-:-:S02]  /*62a0*/  MOV R14, 0xb80c584c ;  /* 0xb80c584c000e7802 */ /* 0x000fc40000000f00 */
[----:B------:R2:W-:Y:S01]  /*62b0*/  STL.64 [R1+0x5a0], R10 ;  /* 0x0005a00a01007387 */ /* 0x0005e20000100a00 */
[----:B0-----:R-:W-:Y:S01]  /*62c0*/  IMAD.MOV.U32 R16, RZ, RZ, 0x36f01e4e ;  /* 0x36f01e4eff107424 */ /* 0x001fe200078e00ff */
[----:B------:R-:W-:Y:S02]  /*62d0*/  MOV R17, 0xb698baa3 ;  /* 0xb698baa300117802 */ /* 0x000fe40000000f00 */
[----:B------:R0:W-:Y:S01]  /*62e0*/  STL.64 [R1+0x5a8], R12 ;  /* 0x0005a80c01007387 */ /* 0x0001e20000100a00 */
[----:B-1----:R-:W-:Y:S01]  /*62f0*/  HFMA2.MMA R6, -RZ, RZ, 0.359130859375, 0.00109958648681640625 ;  /* 0x35bf1481ff067435 */ /* 0x002fe200000001ff */
[----:B------:R-:W-:Y:S02]  /*6300*/  IMAD.MOV.U32 R7, RZ, RZ, 0x28a95d1c ;  /* 0x28a95d1cff077424 */ /* 0x000fe400078e00ff */
[----:B------:R1:W-:Y:S01]  /*6310*/  STL.64 [R1+0x5b0], R14 ;  /* 0x0005b00e01007387 */ /* 0x0003e20000100a00 */
[----:B--2---:R-:W-:Y:S01]  /*6320*/  HFMA2.MMA R11, -RZ, RZ, 0.260498046875, 4.79296875 ;  /* 0x342b44cbff0b7435 */ /* 0x004fe200000001ff */
[----:B------:R-:W-:-:S02]  /*6330*/  MOV R10, 0xb48eeeed ;  /* 0xb48eeeed000a7802 */ /* 0x000fc40000000f00 */
[----:B------:R2:W-:Y:S01]  /*6340*/  STL.64 [R1+0x5b8], R16 ;  /* 0x0005b81001007387 */ /* 0x0005e20000100a00 */
[----:B0-----:R-:W-:Y:S01]  /*6350*/  IMAD.MOV.U32 R12, RZ, RZ, -0x4cb554c7 ;  /* 0xb34aab39ff0c7424 */ /* 0x001fe200078e00ff */
[----:B------:R-:W-:Y:S02]  /*6360*/  MOV R13, 0xa49620e8 ;  /* 0xa49620e8000d7802 */ /* 0x000fe40000000f00 */
[----:B------:R0:W-:Y:S01]  /*6370*/  STL.64 [R1+0x5c0], R6 ;  /* 0x0005c00601007387 */ /* 0x0001e20000100a00 */
[----:B-1----:R-:W-:Y:S01]  /*6380*/  HFMA2.MMA R14, -RZ, RZ, 0.1885986328125, 0.00152683258056640625 ;  /* 0x32091641ff0e7435 */ /* 0x002fe200000001ff */
[----:B------:R-:W-:Y:S02]  /*6390*/  IMAD.MOV.U32 R15, RZ, RZ, 0x3cf7cd03 ;  /* 0x3cf7cd03ff0f7424 */ /* 0x000fe400078e00ff */
[----:B------:R1:W-:Y:S01]  /*63a0*/  STL.64 [R1+0x5d0], R12 ;  /* 0x0005d00c01007387 */ /* 0x0003e20000100a00 */
[----:B--2---:R-:W-:Y:S01]  /*63b0*/  HFMA2.MMA R17, -RZ, RZ, -1.32421875, -0.000303745269775390625 ;  /* 0xbd4c8cfaff117435 */ /* 0x004fe200000001ff */
[----:B------:R-:W-:-:S02]  /*63c0*/  MOV R16, 0x3b22a4c0 ;  /* 0x3b22a4c000107802 */ /* 0x000fc40000000f00 */
[----:B------:R2:W-:Y:S01]  /*63d0*/  STL.64 [R1+0x5c8], R10 ;  /* 0x0005c80a01007387 */ /* 0x0005e20000100a00 */
[----:B0-----:R-:W-:Y:S01]  /*63e0*/  IMAD.MOV.U32 R6, RZ, RZ, 0x3d756a1b ;  /* 0x3d756a1bff067424 */ /* 0x001fe200078e00ff */
[----:B------:R-:W-:Y:S02]  /*63f0*/  MOV R7, 0xbd050d1d ;  /* 0xbd050d1d00077802 */ /* 0x000fe40000000f00 */
[----:B------:R0:W-:Y:S01]  /*6400*/  STL.64 [R1+0x5d8], R14 ;  /* 0x0005d80e01007387 */ /* 0x0001e20000100a00 */
[----:B-1----:R-:W-:Y:S01]  /*6410*/  HFMA2.MMA R13, -RZ, RZ, 0.96337890625, -2856 ;  /* 0x3bb5e994ff0d7435 */ /* 0x002fe200000001ff */
[----:B------:R-:W-:Y:S02]  /*6420*/  MOV R12, 0xbc594606 ;  /* 0xbc594606000c7802 */ /* 0x000fe40000000f00 */
[----:B------:R1:W-:Y:S01]  /*6430*/  STL.64 [R1+0x5e0], R16 ;  /* 0x0005e01001007387 */ /* 0x0003e20000100a00 */
[----:B--2---:R-:W-:Y:S01]  /*6440*/  HFMA2.MMA R10, -RZ, RZ, -0.421630859375, -45600 ;  /* 0xb6bff991ff0a7435 */ /* 0x004fe200000001ff */
[----:B------:R-:W-:-:S02]  /*6450*/  IMAD.MOV.U32 R11, RZ, RZ, 0x3c772822 ;  /* 0x3c772822ff0b7424 */ /* 0x000fc400078e00ff */
[----:B------:R2:W-:Y:S01]  /*6460*/  STL.64 [R1+0x5e8], R6 ;  /* 0x0005e80601007387 */ /* 0x0005e20000100a00 */
[----:B0-----:R-:W-:Y:S01]  /*6470*/  IMAD.MOV.U32 R14, RZ, RZ, 0x3301fab9 ;  /* 0x3301fab9ff0e7424 */ /* 0x001fe200078e00ff */
[----:B------:R-:W-:Y:S02]  /*6480*/  MOV R15, 0xbae1d4c5 ;  /* 0xbae1d4c5000f7802 */ /* 0x000fe40000000f00 */
[----:B------:R0:W-:Y:S01]  /*6490*/  STL.64 [R1+0x5f8], R12 ;  /* 0x0005f80c01007387 */ /* 0x0001e20000100a00 */
[----:B-1----:R-:W-:Y:S01]  /*64a0*/  MOV R16, 0x3aa8ffa4 ;  /* 0x3aa8ffa400107802 */ /* 0x002fe20000000f00 */
[----:B------:R-:W-:Y:S02]  /*64b0*/  IMAD.MOV.U32 R17, RZ, RZ, -0x460a6585 ;  /* 0xb9f59a7bff117424 */ /* 0x000fe400078e00ff */
[----:B------:R1:W-:Y:S01]  /*64c0*/  STL.64 [R1+0x5f0], R10 ;  /* 0x0005f00a01007387 */ /* 0x0003e20000100a00 */
[----:B--2---:R-:W-:Y:S01]  /*64d0*/  HFMA2.MMA R6, -RZ, RZ, -0.11383056640625, 1.3095703125 ;  /* 0xaf493d3dff067435 */ /* 0x004fe200000001ff */
[----:B------:R-:W-:-:S02]  /*64e0*/  MOV R7, 0x38f01e51 ;  /* 0x38f01e5100077802 */ /* 0x000fc40000000f00 */
[----:B------:R2:W-:Y:S01]  /*64f0*/  STL.64 [R1+0x600], R14 ;  /* 0x0006000e01007387 */ /* 0x0005e20000100a00 */
[----:B0-----:R-:W-:Y:S01]  /*6500*/  MOV R12, 0x2b978533 ;  /* 0x2b978533000c7802 */ /* 0x001fe20000000f00 */
[----:B------:R-:W-:Y:S02]  /*6510*/  IMAD.MOV.U32 R13, RZ, RZ, -0x494d5557 ;  /* 0xb6b2aaa9ff0d7424 */ /* 0x000fe400078e00ff */
[----:B------:R0:W-:Y:S01]  /*6520*/  STL.64 [R1+0x608], R16 ;  /* 0x0006081001007387 */ /* 0x0001e20000100a00 */
[----:B-1----:R-:W-:Y:S01]  /*6530*/  HFMA2.MMA R11, -RZ, RZ, 0.48974609375, -28928 ;  /* 0x37d6f710ff0b7435 */ /* 0x002fe200000001ff */
[----:B------:R-:W-:Y:S02]  /*6540*/  IMAD.MOV.U32 R10, RZ, RZ, -0x475db9b3 ;  /* 0xb8a2464dff0a7424 */ /* 0x000fe400078e00ff */
[----:B------:R1:W-:Y:S01]  /*6550*/  STL.64 [R1+0x620], R12 ;  /* 0x0006200c01007387 */ /* 0x0003e20000100a00 */
[----:B--2---:R-:W-:Y:S01]  /*6560*/  HFMA2.MMA R14, -RZ, RZ, 0.3984375, -12.578125 ;  /* 0x3660ca4aff0e7435 */ /* 0x004fe200000001ff */
[----:B------:R-:W-:-:S02]  /*6570*/  MOV R15, 0xb58b55b7 ;  /* 0xb58b55b7000f7802 */ /* 0x000fc40000000f00 */
[----:B------:R2:W-:Y:S01]  /*6580*/  STL.64 [R1+0x610], R6 ;  /* 0x0006100601007387 */ /* 0x0005e20000100a00 */
[----:B0-----:R-:W-:Y:S01]  /*6590*/  HFMA2.MMA R17, -RZ, RZ, 0.268798828125, -0.01050567626953125 ;  /* 0x344da161ff117435 */ /* 0x001fe200000001ff */
[----:B------:R-:W-:Y:S02]  /*65a0*/  IMAD.MOV.U32 R16, RZ, RZ, -0x5835eaf0 ;  /* 0xa7ca1510ff107424 */ /* 0x000fe400078e00ff */
[----:B------:R0:W-:Y:S01]  /*65b0*/  STL.64 [R1+0x618], R10 ;  /* 0x0006180a01007387 */ /* 0x0001e20000100a00 */
[----:B-1----:R-:W-:Y:S01]  /*65c0*/  HFMA2.MMA R12, -RZ, RZ, -1.447265625, -232.375 ;  /* 0xbdcadb43ff0c7435 */ /* 0x002fe200000001ff */
        /* <DEDUP_REMOVED lines=8> */
[----:B-1----:R-:W-:Y:S01]  /*6650*/  HFMA2.MMA R15, -RZ, RZ, -0.501953125, 0.00012767314910888671875 ;  /* 0xb804082fff0f7435 */ /* 0x002fe200000001ff */
[----:B------:R-:W-:Y:S02]  /*6660*/  IMAD.MOV.U32 R14, RZ, RZ, -0x41fafc87 ;  /* 0xbe050379ff0e7424 */ /* 0x000fe400078e00ff */
[----:B------:R1:W-:Y:S01]  /*6670*/  STL.64 [R1+0x640], R12 ;  /* 0x0006400c01007387 */ /* 0x0003e20000100a00 */
[----:B--2---:R-:W-:Y:S01]  /*6680*/  HFMA2.MMA R17, -RZ, RZ, 0.08795166015625, -0.0002505779266357421875 ;  /* 0x2da18c1bff117435 */ /* 0x004fe200000001ff */
[----:B------:R-:W-:-:S02]  /*6690*/  IMAD.MOV.U32 R16, RZ, RZ, 0x39d6f710 ;  /* 0x39d6f710ff107424 */ /* 0x000fc400078e00ff */
[----:B------:R2:W-:Y:S04]  /*66a0*/  STL.64 [R1+0x650], R10 ;  /* 0x0006500a01007387 */ /* 0x0005e80000100a00 */
[----:B------:R3:W-:Y:S01]  /*66b0*/  STL.64 [R1+0x648], R14 ;  /* 0x0006480e01007387 */ /* 0x0007e20000100a00 */
[----:B0-----:R-:W-:Y:S01]  /*66c0*/  HFMA2.MMA R6, -RZ, RZ, 1.3017578125, -2804 ;  /* 0x3d35e97aff067435 */ /* 0x001fe200000001ff */
[----:B------:R-:W-:Y:S02]  /*66d0*/  MOV R7, 0x3495237e ;  /* 0x3495237e00077802 */ /* 0x000fe40000000f00 */
[----:B-1----:R-:W-:Y:S01]  /*66e0*/  MOV R12, 0xbbb833db ;  /* 0xbbb833db000c7802 */ /* 0x002fe20000000f00 */
[----:B------:R-:W-:Y:S01]  /*66f0*/  IMAD.MOV.U32 R13, RZ, RZ, -0x4edb5962 ;  /* 0xb124a69eff0d7424 */ /* 0x000fe200078e00ff */
[----:B------:R0:W-:Y:S01]  /*6700*/  STL.64 [R1+0x678], R16 ;  /* 0x0006781001007387 */ /* 0x0001e20000100a00 */
[----:B--2---:R-:W-:Y:S01]  /*6710*/  HFMA2.MMA R11, -RZ, RZ, 1.1015625, 480 ;  /* 0x3c685f80ff0b7435 */ /* 0x004fe200000001ff */
[----:B------:R-:W-:-:S02]  /*6720*/  IMAD.MOV.U32 R10, RZ, RZ, -0x4372db07 ;  /* 0xbc8d24f9ff0a7424 */ /* 0x000fc400078e00ff */
[----:B------:R1:W-:Y:S01]  /*6730*/  STL.64 [R1+0x668], R12 ;  /* 0x0006680c01007387 */ /* 0x0003e20000100a00 */
[----:B---3--:R-:W-:Y:S01]  /*6740*/  HFMA2.MMA R14, -RZ, RZ, 0.8525390625, 0.0031871795654296875 ;  /* 0x3ad21a87ff0e7435 */ /* 0x008fe200000001ff */
[----:B------:R-:W-:Y:S02]  /*6750*/  MOV R15, 0xba9821e8 ;  /* 0xba9821e8000f7802 */ /* 0x000fe40000000f00 */
[----:B------:R2:W-:Y:S04]  /*6760*/  STL.64 [R1+0x658], R6 ;  /* 0x0006580601007387 */ /* 0x0005e80000100a00 */
[----:B------:R3:W-:Y:S01]  /*6770*/  STL.64 [R1+0x660], R10 ;  /* 0x0006600a01007387 */ /* 0x0007e20000100a00 */
[----:B0-----:R-:W-:Y:S01]  /*6780*/  HFMA2.MMA R16, -RZ, RZ, -0.25732421875, 0.037445068359375 ;  /* 0xb41e28cbff107435 */ /* 0x001fe200000001ff */
[----:B------:R-:W-:Y:S01]  /*6790*/  MOV R17, 0xbe4cbe7e ;  /* 0xbe4cbe7e00117802 */ /* 0x000fe20000000f00 */
[----:B-1----:R-:W-:Y:S01]  /*67a0*/  HFMA2.MMA R13, -RZ, RZ, -0.38671875, 1.546875 ;  /* 0xb6303e30ff0d7435 */ /* 0x002fe200000001ff */
[----:B------:R-:W-:Y:S01]  /*67b0*/  IMAD.MOV.U32 R12, RZ, RZ, 0x368d5ef3 ;  /* 0x368d5ef3ff0c7424 */ /* 0x000fe200078e00ff */
[----:B------:R0:W-:Y:S01]  /*67c0*/  STL.64 [R1+0x670], R14 ;  /* 0x0006700e01007387 */ /* 0x0001e20000100a00 */
[----:B--2---:R-:W-:Y:S01]  /*67d0*/  MOV R6, 0xb8c8fffe ;  /* 0xb8c8fffe00067802 */ /* 0x004fe20000000f00 */
[----:B------:R-:W-:-:S02]  /*67e0*/  IMAD.MOV.U32 R7, RZ, RZ, 0x3885781c ;  /* 0x3885781cff077424 */ /* 0x000fc400078e00ff */
[----:B------:R1:W-:Y:S01]  /*67f0*/  STL.64 [R1+0x6a0], R16 ;  /* 0x0006a01001007387 */ /* 0x0003e20000100a00 */
[----:B---3--:R-:W-:Y:S01]  /*6800*/  HFMA2.MMA R10, -RZ, RZ, -0.47998046875, 0.055816650390625 ;  /* 0xb7ae2b25ff0a7435 */ /* 0x008fe200000001ff */
[----:B------:R-:W-:Y:S02]  /*6810*/  MOV R11, 0xaa04ec8a ;  /* 0xaa04ec8a000b7802 */ /* 0x000fe40000000f00 */
[----:B------:R2:W-:Y:S01]  /*6820*/  STL.64 [R1+0x690], R12 ;  /* 0x0006900c01007387 */ /* 0x0005e20000100a00 */
[----:B0-----:R-:W-:Y:S01]  /*6830*/  MOV R14, 0x3558d126 ;  /* 0x3558d126000e7802 */ /* 0x001fe20000000f00 */
[----:B------:R-:W-:Y:S02]  /*6840*/  IMAD.MOV.U32 R15, RZ, RZ, 0x262d4d18 ;  /* 0x262d4d18ff0f7424 */ /* 0x000fe400078e00ff */
[----:B------:R0:W-:Y:S01]  /*6850*/  STL.64 [R1+0x680], R6 ;  /* 0x0006800601007387 */ /* 0x0001e20000100a00 */
[----:B-1----:R-:W-:Y:S01]  /*6860*/  MOV R16, 0xb43c3e3f ;  /* 0xb43c3e3f00107802 */ /* 0x002fe20000000f00 */
[----:B------:R-:W-:-:S02]  /*6870*/  IMAD.MOV.U32 R17, RZ, RZ, 0x3c9d93f6 ;  /* 0x3c9d93f6ff117424 */ /* 0x000fc400078e00ff */
[----:B------:R1:W-:Y:S01]  /*6880*/  STL.64 [R1+0x688], R10 ;  /* 0x0006880a01007387 */ /* 0x0003e20000100a00 */
[----:B--2---:R-:W-:Y:S01]  /*6890*/  HFMA2.MMA R12, -RZ, RZ, 0.5068359375, -4.30859375 ;  /* 0x380ec44fff0c7435 */ /* 0x004fe200000001ff */
[----:B------:R-:W-:Y:S02]  /*68a0*/  MOV R13, 0xbe0d26d1 ;  /* 0xbe0d26d1000d7802 */ /* 0x000fe40000000f00 */
[----:B------:R2:W-:Y:S01]  /*68b0*/  STL.64 [R1+0x698], R14 ;  /* 0x0006980e01007387 */ /* 0x0005e20000100a00 */
[----:B0-----:R-:W-:Y:S01]  /*68c0*/  HFMA2.MMA R7, -RZ, RZ, 1.681640625, -0.7841796875 ;  /* 0x3ebaba46ff077435 */ /* 0x001fe200000001ff */
[----:B------:R-:W-:Y:S02]  /*68d0*/  IMAD.MOV.U32 R6, RZ, RZ, -0x43895216 ;  /* 0xbc76adeaff067424 */ /* 0x000fe400078e00ff */
[----:B------:R0:W-:Y:S01]  /*68e0*/  STL.64 [R1+0x6b8], R12 ;  /* 0x0006b80c01007387 */ /* 0x0001e20000100a00 */
[----:B-1----:R-:W-:Y:S01]  /*68f0*/  MOV R10, 0xbeedbf89 ;  /* 0xbeedbf89000a7802 */ /* 0x002fe20000000f00 */
[----:B------:R-:W-:-:S02]  /*6900*/  IMAD.MOV.U32 R11, RZ, RZ, 0x3e8866ce ;  /* 0x3e8866ceff0b7424 */ /* 0x000fc400078e00ff */
[----:B------:R1:W-:Y:S01]  /*6910*/  STL.64 [R1+0x6c8], R16 ;  /* 0x0006c81001007387 */ /* 0x0003e20000100a00 */
[----:B--2---:R-:W-:Y:S01]  /*6920*/  HFMA2.MMA R15, -RZ, RZ, -1.349609375, 2.236328125 ;  /* 0xbd664079ff0f7435 */ /* 0x004fe200000001ff */
[----:B------:R-:W-:Y:S02]  /*6930*/  IMAD.MOV.U32 R14, RZ, RZ, 0x3e02b5d2 ;  /* 0x3e02b5d2ff0e7424 */ /* 0x000fe400078e00ff */
[----:B------:R2:W-:Y:S01]  /*6940*/  STL.64 [R1+0x6b0], R10 ;  /* 0x0006b00a01007387 */ /* 0x0005e20000100a00 */
[----:B0-----:R-:W-:Y:S01]  /*6950*/  MOV R12, 0x3a8dcf9e ;  /* 0x3a8dcf9e000c7802 */ /* 0x001fe20000000f00 */
[----:B------:R-:W-:Y:S02]  /*6960*/  IMAD.MOV.U32 R13, RZ, RZ, -0x463c0f77 ;  /* 0xb9c3f089ff0d7424 */ /* 0x000fe400078e00ff */
[----:B------:R0:W-:Y:S01]  /*6970*/  STL.64 [R1+0x6a8], R6 ;  /* 0x0006a80601007387 */ /* 0x0001e20000100a00 */
[----:B-1----:R-:W-:Y:S01]  /*6980*/  HFMA2.MMA R17, -RZ, RZ, 0.473876953125, 0.000475406646728515625 ;  /* 0x37950fcaff117435 */ /* 0x002fe200000001ff */
[----:B------:R-:W-:-:S02]  /*6990*/  IMAD.MOV.U32 R16, RZ, RZ, -0x4798ae61 ;  /* 0xb867519fff107424 */ /* 0x000fc400078e00ff */
[----:B------:R1:W-:Y:S01]  /*69a0*/  STL.64 [R1+0x6c0], R14 ;  /* 0x0006c00e01007387 */ /* 0x0003e20000100a00 */
[----:B--2---:R-:W-:Y:S01]  /*69b0*/  HFMA2.MMA R11, -RZ, RZ, -0.84814453125, 0 ;  /* 0xbac90000ff0b7435 */ /* 0x004fe200000001ff */
[----:B------:R-:W-:Y:S02]  /*69c0*/  IMAD.MOV.U32 R10, RZ, RZ, 0x3091fe30 ;  /* 0x3091fe30ff0a7424 */ /* 0x000fe400078e00ff */
[----:B------:R2:W-:Y:S01]  /*69d0*/  STL.64 [R1+0x6e0], R12 ;  /* 0x0006e00c01007387 */ /* 0x0005e20000100a00 */
[----:B0-----:R-:W-:Y:S01]  /*69e0*/  HFMA2.MMA R6, -RZ, RZ, -1.1162109375, 0.44384765625 ;  /* 0xbc77371aff067435 */ /* 0x001fe200000001ff */
[----:B------:R-:W-:Y:S02]  /*69f0*/  MOV R7, 0x3bbc182a ;  /* 0x3bbc182a00077802 */ /* 0x000fe40000000f00 */
[----:B------:R0:W-:Y:S01]  /*6a00*/  STL.64 [R1+0x6d8], R10 ;  /* 0x0006d80a01007387 */ /* 0x0001e20000100a00 */
[----:B-1----:R-:W-:Y:S01]  /*6a10*/  HFMA2.MMA R14, -RZ, RZ, -0.07666015625, -43.65625 ;  /* 0xace8d175ff0e7435 */ /* 0x002fe200000001ff */
[----:B------:R-:W-:-:S02]  /*6a20*/  MOV R15, 0x38b0b6af ;  /* 0x38b0b6af000f7802 */ /* 0x000fc40000000f00 */
[----:B------:R1:W-:Y:S01]  /*6a30*/  STL.64 [R1+0x6f0], R16 ;  /* 0x0006f01001007387 */ /* 0x0003e20000100a00 */
[----:B--2---:R-:W-:Y:S01]  /*6a40*/  HFMA2.MMA R13, -RZ, RZ, -1.923828125, 0.025543212890625 ;  /* 0xbfb2268aff0d7435 */ /* 0x004fe200000001ff */
[----:B------:R-:W-:Y:S02]  /*6a50*/  IMAD.MOV.U32 R12, RZ, RZ, 0x3f39715e ;  /* 0x3f39715eff0c7424 */ /* 0x000fe400078e00ff */
[----:B------:R2:W-:Y:S01]  /*6a60*/  STL.64 [R1+0x6d0], R6 ;  /* 0x0006d00601007387 */ /* 0x0005e20000100a00 */
[----:B0-----:R-:W-:-:S03]  /*6a70*/  HFMA2.MMA R10, -RZ, RZ, 0.37939453125, -1.3037109375 ;  /* 0x3612bd37ff0a7435 */ /* 0x001fc600000001ff */
[----:B------:R0:W-:Y:S01]  /*6a80*/  STL.64 [R1+0x6e8], R14 ;  /* 0x0006e80e01007387 */ /* 0x0001e20000100a00 */
[----:B------:R-:W-:Y:S01]  /*6a90*/  MOV R11, 0xb5335971 ;  /* 0xb5335971000b7802 */ /* 0x000fe20000000f00 */
[----:B-1----:R-:W-:Y:S02]  /*6aa0*/  HFMA2.MMA R16, -RZ, RZ, -1.8310546875, -0.73486328125 ;  /* 0xbf53b9e1ff107435 */ /* 0x002fe400000001ff */
        /* <DEDUP_REMOVED lines=8> */
[----:B-1----:R-:W-:Y:S01]  /*6b30*/  HFMA2.MMA R12, -RZ, RZ, 1.3876953125, 0.000747203826904296875 ;  /* 0x3d8d121fff0c7435 */ /* 0x002fe200000001ff */
[----:B------:R-:W-:Y:S02]  /*6b40*/  MOV R13, 0x326ef93b ;  /* 0x326ef93b000d7802 */ /* 0x000fe40000000f00 */
[----:B------:R1:W-:Y:S01]  /*6b50*/  STL.64 [R1+0x710], R14 ;  /* 0x0007100e01007387 */ /* 0x0003e20000100a00 */
[----:B--2---:R-:W-:Y:S01]  /*6b60*/  MOV R10, 0x3e44f8f2 ;  /* 0x3e44f8f2000a7802 */ /* 0x004fe20000000f00 */
[----:B------:R-:W-:Y:S02]  /*6b70*/  IMAD.MOV.U32 R11, RZ, RZ, -0x41d60a1f ;  /* 0xbe29f5e1ff0b7424 */ /* 0x000fe400078e00ff */
[----:B------:R2:W-:Y:S01]  /*6b80*/  STL.64 [R1+0x718], R16 ;  /* 0x0007181001007387 */ /* 0x0005e20000100a00 */
[----:B0-----:R-:W-:Y:S01]  /*6b90*/  HFMA2.MMA R7, -RZ, RZ, -0.365234375, 0.14404296875 ;  /* 0xb5d8309cff077435 */ /* 0x001fe200000001ff */
[----:B------:R-:W-:-:S02]  /*6ba0*/  IMAD.MOV.U32 R6, RZ, RZ, -0x4119bf9b ;  /* 0xbee64065ff067424 */ /* 0x000fc400078e00ff */
[----:B------:R0:W-:Y:S01]  /*6bb0*/  STL.64 [R1+0x728], R10 ;  /* 0x0007280a01007387 */ /* 0x0001e20000100a00 */
[----:B-1----:R-:W-:Y:S01]  /*6bc0*/  HFMA2.MMA R15, -RZ, RZ, 1.12890625, -13600 ;  /* 0x3c84f2a4ff0f7435 */ /* 0x002fe200000001ff */
[----:B------:R-:W-:Y:S02]  /*6bd0*/  IMAD.MOV.U32 R14, RZ, RZ, -0x43502000 ;  /* 0xbcafe000ff0e7424 */ /* 0x000fe400078e00ff */
[----:B------:R1:W-:Y:S01]  /*6be0*/  STL.64 [R1+0x730], R12 ;  /* 0x0007300c01007387 */ /* 0x0003e20000100a00 */
[----:B--2---:R-:W-:Y:S01]  /*6bf0*/  MOV R16, 0xbbc3f089 ;  /* 0xbbc3f08900107802 */ /* 0x004fe20000000f00 */
[----:B------:R-:W-:Y:S02]  /*6c00*/  IMAD.MOV.U32 R17, RZ, RZ, -0x5107c933 ;  /* 0xaef836cdff117424 */ /* 0x000fe400078e00ff */
[----:B------:R2:W-:Y:S01]  /*6c10*/  STL.64 [R1+0x720], R6 ;  /* 0x0007200601007387 */ /* 0x0005e20000100a00 */
[----:B0-----:R-:W-:-:S03]  /*6c20*/  HFMA2.MMA R11, -RZ, RZ, 0.057769775390625, -50528 ;  /* 0x2b65fa2bff0b7435 */ /* 0x001fc600000001ff */
[----:B------:R0:W-:Y:S01]  /*6c30*/  STL.64 [R1+0x738], R14 ;  /* 0x0007380e01007387 */ /* 0x0001e20000100a00 */
[----:B------:R-:W-:Y:S01]  /*6c40*/  IMAD.MOV.U32 R10, RZ, RZ, 0x39ba53bc ;  /* 0x39ba53bcff0a7424 */ /* 0x000fe200078e00ff */
[----:B-1----:R-:W-:Y:S01]  /*6c50*/  MOV R12, 0xb8a31a12 ;  /* 0xb8a31a12000c7802 */ /* 0x002fe20000000f00 */
[----:B------:R-:W-:Y:S01]  /*6c60*/  IMAD.MOV.U32 R13, RZ, RZ, 0x3852efff ;  /* 0x3852efffff0d7424 */ /* 0x000fe200078e00ff */
[----:B------:R1:W-:Y:S01]  /*6c70*/  STL.64 [R1+0x740], R16 ;  /* 0x0007401001007387 */ /* 0x0003e20000100a00 */
[----:B--2---:R-:W-:Y:S01]  /*6c80*/  HFMA2.MMA R6, -RZ, RZ, 0.8466796875, -22.078125 ;  /* 0x3ac6cd85ff067435 */ /* 0x004fe200000001ff */
[----:B------:R-:W-:Y:S02]  /*6c90*/  MOV R7, 0xba895876 ;  /* 0xba89587600077802 */ /* 0x000fe40000000f00 */
[----:B------:R2:W-:Y:S01]  /*6ca0*/  STL.64 [R1+0x758], R12 ;  /* 0x0007580c01007387 */ /* 0x0005e20000100a00 */
[----:B0-----:R-:W-:Y:S01]  /*6cb0*/  HFMA2.MMA R14, -RZ, RZ, -0.47021484375, -4.7028064727783203125e-05 ;  /* 0xb7868315ff0e7435 */ /* 0x001fe200000001ff */
[----:B------:R-:W-:-:S02]  /*6cc0*/  MOV R15, 0x2860a0bf ;  /* 0x2860a0bf000f7802 */ /* 0x000fc40000000f00 */
[----:B------:R0:W-:Y:S01]  /*6cd0*/  STL.64 [R1+0x750], R10 ;  /* 0x0007500a01007387 */ /* 0x0001e20000100a00 */
[----:B-1----:R-:W-:Y:S01]  /*6ce0*/  HFMA2.MMA R17, -RZ, RZ, 1.9580078125, 308.25 ;  /* 0x3fd55cd1ff117435 */ /* 0x002fe200000001ff */
[----:B------:R-:W-:Y:S02]  /*6cf0*/  IMAD.MOV.U32 R16, RZ, RZ, 0x365283b7 ;  /* 0x365283b7ff107424 */ /* 0x000fe400078e00ff */
[----:B------:R1:W-:Y:S01]  /*6d00*/  STL.64 [R1+0x748], R6 ;  /* 0x0007480601007387 */ /* 0x0003e20000100a00 */
[----:B--2---:R-:W-:Y:S01]  /*6d10*/  HFMA2.MMA R13, -RZ, RZ, 1.94140625, -55168 ;  /* 0x3fc4fabcff0d7435 */ /* 0x004fe200000001ff */
[----:B------:R-:W-:Y:S02]  /*6d20*/  IMAD.MOV.U32 R12, RZ, RZ, -0x4677a66d ;  /* 0xb9885993ff0c7424 */ /* 0x000fe400078e00ff */
[----:B------:R2:W-:Y:S01]  /*6d30*/  STL.64 [R1+0x760], R14 ;  /* 0x0007600e01007387 */ /* 0x0005e20000100a00 */
[----:B0-----:R-:W-:Y:S01]  /*6d40*/  HFMA2.MMA R10, -RZ, RZ, 2.279296875, 6.03199005126953125e-05 ;  /* 0x408f03f4ff0a7435 */ /* 0x001fe200000001ff */
[----:B------:R-:W-:-:S02]  /*6d50*/  MOV R11, 0xc02ca841 ;  /* 0xc02ca841000b7802 */ /* 0x000fc40000000f00 */
[----:B------:R0:W-:Y:S01]  /*6d60*/  STL.64 [R1+0x768], R16 ;  /* 0x0007681001007387 */ /* 0x0001e20000100a00 */
[----:B-1----:R-:W-:Y:S01]  /*6d70*/  MOV R6, 0x3deeafd0 ;  /* 0x3deeafd000067802 */ /* 0x002fe20000000f00 */
[----:B------:R-:W-:Y:S02]  /*6d80*/  IMAD.MOV.U32 R7, RZ, RZ, -0x3faaf44c ;  /* 0xc0550bb4ff077424 */ /* 0x000fe400078e00ff */
[----:B------:R1:W-:Y:S01]  /*6d90*/  STL.64 [R1+0x780], R12 ;  /* 0x0007800c01007387 */ /* 0x0003e20000100a00 */
[----:B--2---:R-:W-:Y:S01]  /*6da0*/  MOV R14, 0xbfbf34b7 ;  /* 0xbfbf34b7000e7802 */ /* 0x004fe20000000f00 */
[----:B------:R-:W-:Y:S02]  /*6db0*/  IMAD.MOV.U32 R15, RZ, RZ, 0x3f30567c ;  /* 0x3f30567cff0f7424 */ /* 0x000fe400078e00ff */
[----:B------:R2:W-:Y:S01]  /*6dc0*/  STL.64 [R1+0x770], R6 ;  /* 0x0007700601007387 */ /* 0x0005e20000100a00 */
[----:B0-----:R-:W-:Y:S01]  /*6dd0*/  HFMA2.MMA R16, -RZ, RZ, 0.355224609375, -8.9824199676513671875e-05 ;  /* 0x35af85e3ff107435 */ /* 0x001fe200000001ff */
[----:B------:R-:W-:-:S02]  /*6de0*/  MOV R17, 0xbe83e808 ;  /* 0xbe83e80800117802 */ /* 0x000fc40000000f00 */
[----:B------:R0:W-:Y:S01]  /*6df0*/  STL.64 [R1+0x778], R10 ;  /* 0x0007780a01007387 */ /* 0x0001e20000100a00 */
[----:B-1----:R-:W-:-:S03]  /*6e00*/  HFMA2.MMA R12, -RZ, RZ, -1.1416015625, -6136 ;  /* 0xbc91edfeff0c7435 */ /* 0x002fc600000001ff */
[----:B------:R1:W-:Y:S01]  /*6e10*/  STL.64 [R1+0x788], R14 ;  /* 0x0007880e01007387 */ /* 0x0003e20000100a00 */
[----:B------:R-:W-:Y:S01]  /*6e20*/  MOV R13, 0x3bd19e34 ;  /* 0x3bd19e34000d7802 */ /* 0x000fe20000000f00 */
[----:B--2---:R-:W-:Y:S01]  /*6e30*/  HFMA2.MMA R7, -RZ, RZ, -1.4169921875, 13232 ;  /* 0xbdab7276ff077435 */ /* 0x004fe200000001ff */
[----:B------:R-:W-:Y:S01]  /*6e40*/  IMAD.MOV.U32 R6, RZ, RZ, 0x3e580a4b ;  /* 0x3e580a4bff067424 */ /* 0x000fe200078e00ff */
[----:B------:R2:W-:Y:S01]  /*6e50*/  STL.64 [R1+0x790], R16 ;  /* 0x0007901001007387 */ /* 0x0005e20000100a00 */
[----:B0-----:R-:W-:Y:S01]  /*6e60*/  MOV R10, 0xb205ddc4 ;  /* 0xb205ddc4000a7802 */ /* 0x001fe20000000f00 */
[----:B------:R-:W-:Y:S02]  /*6e70*/  IMAD.MOV.U32 R11, RZ, RZ, 0x3cc6cd86 ;  /* 0x3cc6cd86ff0b7424 */ /* 0x000fe400078e00ff */
[----:B------:R0:W-:Y:S01]  /*6e80*/  STL.64 [R1+0x7a8], R12 ;  /* 0x0007a80c01007387 */ /* 0x0001e20000100a00 */
[----:B-1----:R-:W-:Y:S01]  /*6e90*/  HFMA2.MMA R15, -RZ, RZ, -0.84912109375, -587 ;  /* 0xbacbe096ff0f7435 */ /* 0x002fe200000001ff */
        /* <DEDUP_REMOVED lines=8> */
[----:B-1----:R-:W-:Y:S01]  /*6f20*/  HFMA2.MMA R11, -RZ, RZ, 0.468505859375, 37952 ;  /* 0x377f78a2ff0b7435 */ /* 0x002fe200000001ff */
[----:B------:R-:W-:-:S02]  /*6f30*/  IMAD.MOV.U32 R10, RZ, RZ, -0x47b5e41f ;  /* 0xb84a1be1ff0a7424 */ /* 0x000fc400078e00ff */
[----:B------:R1:W-:Y:S01]  /*6f40*/  STL.64 [R1+0x7b8], R16 ;  /* 0x0007b81001007387 */ /* 0x0003e20000100a00 */
[----:B--2---:R-:W-:Y:S01]  /*6f50*/  HFMA2.MMA R6, -RZ, RZ, 0.045440673828125, 4296 ;  /* 0x29d16c32ff067435 */ /* 0x004fe200000001ff */
[----:B------:R-:W-:Y:S02]  /*6f60*/  MOV R7, 0x389de2c9 ;  /* 0x389de2c900077802 */ /* 0x000fe40000000f00 */
[----:B------:R2:W-:Y:S01]  /*6f70*/  STL.64 [R1+0x7d0], R12 ;  /* 0x0007d00c01007387 */ /* 0x0005e20000100a00 */
[----:B0-----:R-:W-:Y:S01]  /*6f80*/  HFMA2.MMA R14, -RZ, RZ, -2.5859375, -0.0101165771484375 ;  /* 0xc12ca12eff0e7435 */ /* 0x001fe200000001ff */
[----:B------:R-:W-:Y:S02]  /*6f90*/  MOV R15, 0xbabc1e2d ;  /* 0xbabc1e2d000f7802 */ /* 0x000fe40000000f00 */
[----:B------:R0:W-:Y:S01]  /*6fa0*/  STL.64 [R1+0x7c8], R10 ;  /* 0x0007c80a01007387 */ /* 0x0001e20000100a00 */
[----:B-1----:R-:W-:Y:S01]  /*6fb0*/  HFMA2.MMA R17, -RZ, RZ, -2.576171875, 24.15625 ;  /* 0xc1274e0aff117435 */ /* 0x002fe200000001ff */
[----:B------:R-:W-:-:S02]  /*6fc0*/  IMAD.MOV.U32 R16, RZ, RZ, 0x4113bbe2 ;  /* 0x4113bbe2ff107424 */ /* 0x000fc400078e00ff */
[----:B------:R1:W-:Y:S01]  /*6fd0*/  STL.64 [R1+0x7c0], R6 ;  /* 0x0007c00601007387 */ /* 0x0003e20000100a00 */
[----:B--2---:R-:W-:Y:S01]  /*6fe0*/  HFMA2.MMA R13, -RZ, RZ, -0.2454833984375, 0.384765625 ;  /* 0xb3db3628ff0d7435 */ /* 0x004fe200000001ff */
[----:B------:R-:W-:Y:S02]  /*6ff0*/  IMAD.MOV.U32 R12, RZ, RZ, -0x407f6a28 ;  /* 0xbf8095d8ff0c7424 */ /* 0x000fe400078e00ff */
[----:B------:R2:W-:Y:S01]  /*7000*/  STL.64 [R1+0x7d8], R14 ;  /* 0x0007d80e01007387 */ /* 0x0005e20000100a00 */
[----:B0-----:R-:W-:Y:S01]  /*7010*/  HFMA2.MMA R10, -RZ, RZ, -2.0703125, -772.5 ;  /* 0xc024e209ff0a7435 */ /* 0x001fe200000001ff */
[----:B------:R-:W-:Y:S02]  /*7020*/  MOV R11, 0x40148713 ;  /* 0x40148713000b7802 */ /* 0x000fe40000000f00 */
[----:B------:R0:W-:Y:S01]  /*7030*/  STL.64 [R1+0x7e0], R16 ;  /* 0x0007e01001007387 */ /* 0x0001e20000100a00 */
[----:B-1----:R-:W-:Y:S01]  /*7040*/  MOV R6, 0x40b05672 ;  /* 0x40b0567200067802 */ /* 0x002fe20000000f00 */
[----:B------:R-:W-:-:S02]  /*7050*/  IMAD.MOV.U32 R7, RZ, RZ, 0x3749bc93 ;  /* 0x3749bc93ff077424 */ /* 0x000fc400078e00ff */
[----:B------:R1:W-:Y:S01]  /*7060*/  STL.64 [R1+0x7f8], R12 ;  /* 0x0007f80c01007387 */ /* 0x0003e20000100a00 */
[----:B--2---:R-:W-:Y:S01]  /*7070*/  MOV R14, 0x3eadf3d5 ;  /* 0x3eadf3d5000e7802 */ /* 0x004fe20000000f00 */
[----:B------:R-:W-:Y:S02]  /*7080*/  IMAD.MOV.U32 R15, RZ, RZ, -0x417730e2 ;  /* 0xbe88cf1eff0f7424 */ /* 0x000fe400078e00ff */
[----:B------:R2:W-:Y:S01]  /*7090*/  STL.64 [R1+0x7e8], R6 ;  /* 0x0007e80601007387 */ /* 0x0005e20000100a00 */
[----:B0-----:R-:W-:Y:S01]  /*70a0*/  HFMA2.MMA R16, -RZ, RZ, 1.4541015625, -0.0060577392578125 ;  /* 0x3dd19e34ff107435 */ /* 0x001fe200000001ff */
[----:B------:R-:W-:Y:S02]  /*70b0*/  MOV R17, 0x3067cdc6 ;  /* 0x3067cdc600117802 */ /* 0x000fe40000000f00 */
[----:B------:R0:W-:Y:S01]  /*70c0*/  STL.64 [R1+0x7f0], R10 ;  /* 0x0007f00a01007387 */ /* 0x0001e20000100a00 */
[----:B-1----:R-:W-:Y:S01]  /*70d0*/  HFMA2.MMA R12, -RZ, RZ, 0.85595703125, 0.00191211700439453125 ;  /* 0x3ad917d5ff0c7435 */ /* 0x002fe200000001ff */
[----:B------:R-:W-:-:S02]  /*70e0*/  MOV R13, 0xba914409 ;  /* 0xba914409000d7802 */ /* 0x000fc40000000f00 */
[----:B------:R1:W-:Y:S01]  /*70f0*/  STL.64 [R1+0x800], R14 ;  /* 0x0008000e01007387 */ /* 0x0003e20000100a00 */
[----:B--2---:R-:W-:Y:S01]  /*7100*/  HFMA2.MMA R7, -RZ, RZ, 1.16015625, 771.5 ;  /* 0x3ca46207ff077435 */ /* 0x004fe200000001ff */
[----:B------:R-:W-:Y:S02]  /*7110*/  IMAD.MOV.U32 R6, RZ, RZ, -0x431aa357 ;  /* 0xbce55ca9ff067424 */ /* 0x000fe400078e00ff */
[----:B------:R2:W-:Y:S01]  /*7120*/  STL.64 [R1+0x808], R16 ;  /* 0x0008081001007387 */ /* 0x0005e20000100a00 */
[----:B0-----:R-:W-:Y:S01]  /*7130*/  MOV R10, 0xbbe7314b ;  /* 0xbbe7314b000a7802 */ /* 0x001fe20000000f00 */
[----:B------:R-:W-:Y:S02]  /*7140*/  IMAD.MOV.U32 R11, RZ, RZ, 0x2c0887f7 ;  /* 0x2c0887f7ff0b7424 */ /* 0x000fe400078e00ff */
[----:B------:R0:W-:Y:S01]  /*7150*/  STL.64 [R1+0x820], R12 ;  /* 0x0008200c01007387 */ /* 0x0001e20000100a00 */
[----:B-1----:R-:W-:Y:S01]  /*7160*/  HFMA2.MMA R15, -RZ, RZ, -0.09967041015625, -0.000908374786376953125 ;  /* 0xae619371ff0f7435 */ /* 0x002fe200000001ff */
[----:B------:R-:W-:-:S02]  /*7170*/  IMAD.MOV.U32 R14, RZ, RZ, 0x39bf9a7a ;  /* 0x39bf9a7aff0e7424 */ /* 0x000fc400078e00ff */
[----:B------:R1:W-:Y:S01]  /*7180*/  STL.64 [R1+0x818], R10 ;  /* 0x0008180a01007387 */ /* 0x0003e20000100a00 */
[----:B--2---:R-:W-:Y:S01]  /*7190*/  MOV R16, 0xb8a018c8 ;  /* 0xb8a018c800107802 */ /* 0x004fe20000000f00 */
[----:B------:R-:W-:Y:S02]  /*71a0*/  IMAD.MOV.U32 R17, RZ, RZ, -0x3e77192e ;  /* 0xc188e6d2ff117424 */ /* 0x000fe400078e00ff */
[----:B------:R2:W-:Y:S01]  /*71b0*/  STL.64 [R1+0x810], R6 ;  /* 0x0008100601007387 */ /* 0x0005e20000100a00 */
[----:B0-----:R-:W-:Y:S01]  /*71c0*/  MOV R12, 0x3b2278e6 ;  /* 0x3b2278e6000c7802 */ /* 0x001fe20000000f00 */
[----:B------:R-:W-:Y:S02]  /*71d0*/  IMAD.MOV.U32 R13, RZ, RZ, -0x3e5b1ce4 ;  /* 0xc1a4e31cff0d7424 */ /* 0x000fe400078e00ff */
[----:B------:R0:W-:Y:S01]  /*71e0*/  STL.64 [R1+0x828], R14 ;  /* 0x0008280e01007387 */ /* 0x0001e20000100a00 */
[----:B-1----:R-:W-:Y:S01]  /*71f0*/  HFMA2.MMA R11, -RZ, RZ, 3.0078125, 0.99951171875 ;  /* 0x42043bffff0b7435 */ /* 0x002fe200000001ff */
[----:B------:R-:W-:-:S02]  /*7200*/  IMAD.MOV.U32 R10, RZ, RZ, -0x3daece92 ;  /* 0xc251316eff0a7424 */ /* 0x000fc400078e00ff */
[----:B------:R1:W-:Y:S01]  /*7210*/  STL.64 [R1+0x830], R16 ;  /* 0x0008301001007387 */ /* 0x0003e20000100a00 */
[----:B--2---:R-:W-:Y:S01]  /*7220*/  HFMA2.MMA R6, -RZ, RZ, -1.8896484375, 26704 ;  /* 0xbf8f7685ff067435 */ /* 0x004fe200000001ff */
[----:B------:R-:W-:Y:S02]  /*7230*/  MOV R7, 0x42148722 ;  /* 0x4214872200077802 */ /* 0x000fe40000000f00 */
[----:B------:R2:W-:Y:S01]  /*7240*/  STL.64 [R1+0x848], R12 ;  /* 0x0008480c01007387 */ /* 0x0005e20000100a00 */
[----:B0-----:R-:W-:Y:S01]  /*7250*/  HFMA2.MMA R14, -RZ, RZ, 2.826171875, 0.0019626617431640625 ;  /* 0x41a71805ff0e7435 */ /* 0x001fe200000001ff */
[----:B------:R-:W-:Y:S02]  /*7260*/  MOV R15, 0xc120bb34 ;  /* 0xc120bb34000f7802 */ /* 0x000fe40000000f00 */
[----:B------:R0:W-:Y:S01]  /*7270*/  STL.64 [R1+0x840], R10 ;  /* 0x0008400a01007387 */ /* 0x0001e20000100a00 */
[----:B-1----:R-:W-:Y:S01]  /*7280*/  HFMA2.MMA R17, -RZ, RZ, 2.25390625, 28240 ;  /* 0x408276e5ff117435 */ /* 0x002fe200000001ff */
[----:B------:R-:W-:-:S02]  /*7290*/  IMAD.MOV.U32 R16, RZ, RZ, -0x48b2aad3 ;  /* 0xb74d552dff107424 */ /* 0x000fc400078e00ff */
[----:B------:R1:W-:Y:S01]  /*72a0*/  STL.64 [R1+0x838], R6 ;  /* 0x0008380601007387 */ /* 0x0003e20000100a00 */
[----:B--2---:R-:W-:Y:S01]  /*72b0*/  HFMA2.MMA R13, -RZ, RZ, -1.501953125, 0.0002357959747314453125 ;  /* 0xbe020bbaff0d7435 */ /* 0x004fe200000001ff */
[----:B------:R-:W-:Y:S02]  /*72c0*/  IMAD.MOV.U32 R12, RZ, RZ, 0x3eaea827 ;  /* 0x3eaea827ff0c7424 */ /* 0x000fe400078e00ff */
[----:B------:R2:W-:Y:S01]  /*72d0*/  STL.64 [R1+0x850], R14 ;  /* 0x0008500e01007387 */ /* 0x0005e20000100a00 */
[----:B0-----:R-:W-:Y:S01]  /*72e0*/  HFMA2.MMA R10, -RZ, RZ, 0.2374267578125, 1.6318359375 ;  /* 0x33993e87ff0a7435 */ /* 0x001fe200000001ff */
[----:B------:R-:W-:Y:S02]  /*72f0*/  MOV R11, 0xbee55ca9 ;  /* 0xbee55ca9000b7802 */ /* 0x000fe40000000f00 */
[----:B------:R0:W-:Y:S01]  /*7300*/  STL.64 [R1+0x858], R16 ;  /* 0x0008581001007387 */ /* 0x0001e20000100a00 */
[----:B-1----:R-:W-:Y:S01]  /*7310*/  MOV R6, 0xc05e5091 ;  /* 0xc05e509100067802 */ /* 0x002fe20000000f00 */
[----:B------:R-:W-:-:S02]  /*7320*/  IMAD.MOV.U32 R7, RZ, RZ, 0x3fb76a6c ;  /* 0x3fb76a6cff077424 */ /* 0x000fc400078e00ff */
[----:B------:R1:W-:Y:S01]  /*7330*/  STL.64 [R1+0x870], R12 ;  /* 0x0008700c01007387 */ /* 0x0003e20000100a00 */
[----:B--2---:R-:W-:Y:S01]  /*7340*/  MOV R14, 0xaf9f2cae ;  /* 0xaf9f2cae000e7802 */ /* 0x004fe20000000f00 */
[----:B------:R-:W-:Y:S02]  /*7350*/  IMAD.MOV.U32 R15, RZ, RZ, 0x3d07aee5 ;  /* 0x3d07aee5ff0f7424 */ /* 0x000fe400078e00ff */
[----:B------:R2:W-:Y:S01]  /*7360*/  STL.64 [R1+0x860], R6 ;  /* 0x0008600601007387 */ /* 0x0005e20000100a00 */
[----:B0-----:R-:W-:Y:S01]  /*7370*/  HFMA2.MMA R16, -RZ, RZ, -1.185546875, -0.0413818359375 ;  /* 0xbcbea94cff107435 */ /* 0x001fe200000001ff */
[----:B------:R-:W-:Y:S02]  /*7380*/  MOV R17, 0x3c03ba34 ;  /* 0x3c03ba3400117802 */ /* 0x000fe40000000f00 */
[----:B------:R0:W-:Y:S01]  /*7390*/  STL.64 [R1+0x868], R10 ;  /* 0x0008680a01007387 */ /* 0x0001e20000100a00 */
[----:B-1----:R-:W-:Y:S01]  /*73a0*/  HFMA2.MMA R12, -RZ, RZ, 3.287109375, -7.8515625 ;  /* 0x4293c7daff0c7435 */ /* 0x002fe200000001ff */
[----:B------:R-:W-:-:S02]  /*73b0*/  MOV R13, 0xc31ccd29 ;  /* 0xc31ccd29000d7802 */ /* 0x000fc40000000f00 */
[----:B------:R1:W-:Y:S01]  /*73c0*/  STL.64 [R1+0x878], R14 ;  /* 0x0008780e01007387 */ /* 0x0003e20000100a00 */
[----:B--2---:R-:W-:Y:S01]  /*73d0*/  HFMA2.MMA R7, -RZ, RZ, -0.8671875, 0.02020263671875 ;  /* 0xbaf0252cff077435 */ /* 0x004fe200000001ff */
[----:B------:R-:W-:Y:S02]  /*73e0*/  IMAD.MOV.U32 R6, RZ, RZ, -0x4f5e1faa ;  /* 0xb0a1e056ff067424 */ /* 0x000fe400078e00ff */
[----:B------:R2:W-:Y:S01]  /*73f0*/  STL.64 [R1+0x880], R16 ;  /* 0x0008801001007387 */ /* 0x0005e20000100a00 */
[----:B0-----:R-:W-:Y:S01]  /*7400*/  MOV R10, 0x3a9eb4a8 ;  /* 0x3a9eb4a8000a7802 */ /* 0x001fe20000000f00 */
[----:B------:R-:W-:Y:S02]  /*7410*/  IMAD.MOV.U32 R11, RZ, RZ, -0x463102eb ;  /* 0xb9cefd15ff0b7424 */ /* 0x000fe400078e00ff */
[----:B------:R0:W-:Y:S01]  /*7420*/  STL.64 [R1+0x898], R12 ;  /* 0x0008980c01007387 */ /* 0x0001e20000100a00 */
[----:B-1----:R-:W-:Y:S01]  /*7430*/  HFMA2.MMA R15, -RZ, RZ, 1.09375, 130.875 ;  /* 0x3c605817ff0f7435 */ /* 0x002fe200000001ff */
[----:B------:R-:W-:-:S02]  /*7440*/  IMAD.MOV.U32 R14, RZ, RZ, 0x430437bf ;  /* 0x430437bfff0e7424 */ /* 0x000fc400078e00ff */
[----:B------:R1:W-:Y:S01]  /*7450*/  STL.64 [R1+0x890], R10 ;  /* 0x0008900a01007387 */ /* 0x0003e20000100a00 */
[----:B--2---:R-:W-:Y:S01]  /*7460*/  MOV R16, 0xc2f75477 ;  /* 0xc2f7547700107802 */ /* 0x004fe20000000f00 */
[----:B------:R-:W-:Y:S02]  /*7470*/  IMAD.MOV.U32 R17, RZ, RZ, 0x431234f7 ;  /* 0x431234f7ff117424 */ /* 0x000fe400078e00ff */
[----:B------:R2:W-:Y:S01]  /*7480*/  STL.64 [R1+0x888], R6 ;  /* 0x0008880601007387 */ /* 0x0005e20000100a00 */
[----:B0-----:R-:W-:Y:S01]  /*7490*/  MOV R12, 0x41898fd1 ;  /* 0x41898fd1000c7802 */ /* 0x001fe20000000f00 */
[----:B------:R-:W-:Y:S02]  /*74a0*/  IMAD.MOV.U32 R13, RZ, RZ, 0x357b0a41 ;  /* 0x357b0a41ff0d7424 */ /* 0x000fe400078e00ff */
[----:B------:R0:W-:Y:S01]  /*74b0*/  STL.64 [R1+0x8a0], R14 ;  /* 0x0008a00e01007387 */ /* 0x0001e20000100a00 */
[----:B-1----:R-:W-:Y:S01]  /*74c0*/  HFMA2.MMA R11, -RZ, RZ, -3.046875, -118.1875 ;  /* 0xc218d763ff0b7435 */ /* 0x002fe200000001ff */
[----:B------:R-:W-:-:S02]  /*74d0*/  IMAD.MOV.U32 R10, RZ, RZ, 0x4223149e ;  /* 0x4223149eff0a7424 */ /* 0x000fc400078e00ff */
[----:B------:R1:W-:Y:S01]  /*74e0*/  STL.64 [R1+0x8a8], R16 ;  /* 0x0008a81001007387 */ /* 0x0003e20000100a00 */
[----:B--2---:R-:W-:Y:S01]  /*74f0*/  HFMA2.MMA R6, -RZ, RZ, -3.3125, -0.8974609375 ;  /* 0xc2a0bb2eff067435 */ /* 0x004fe200000001ff */
[----:B------:R-:W-:Y:S02]  /*7500*/  MOV R7, 0xb8ec22de ;  /* 0xb8ec22de00077802 */ /* 0x000fe40000000f00 */
[----:B------:R2:W-:Y:S01]  /*7510*/  STL.64 [R1+0x8c0], R12 ;  /* 0x0008c00c01007387 */ /* 0x0005e20000100a00 */
[----:B0-----:R-:W-:Y:S01]  /*7520*/  HFMA2.MMA R14, -RZ, RZ, -2.390625, -0.15869140625 ;  /* 0xc0c8b114ff0e7435 */ /* 0x001fe200000001ff */
[----:B------:R-:W-:Y:S02]  /*7530*/  MOV R15, 0x40a3bda5 ;  /* 0x40a3bda5000f7802 */ /* 0x000fe40000000f00 */
[----:B------:R0:W-:Y:S01]  /*7540*/  STL.64 [R1+0x8b8], R10 ;  /* 0x0008b80a01007387 */ /* 0x0001e20000100a00 */
[----:B-1----:R-:W-:Y:S01]  /*7550*/  HFMA2.MMA R17, -RZ, RZ, -0.177001953125, 0.003421783447265625 ;  /* 0xb1aa1b02ff117435 */ /* 0x002fe200000001ff */
[----:B------:R-:W-:-:S02]  /*7560*/  IMAD.MOV.U32 R16, RZ, RZ, -0x3ffdf446 ;  /* 0xc0020bbaff107424 */ /* 0x000fc400078e00ff */
[----:B------:R1:W-:Y:S01]  /*7570*/  STL.64 [R1+0x8b0], R6 ;  /* 0x0008b00601007387 */ /* 0x0003e20000100a00 */
[----:B--2---:R-:W-:Y:S01]  /*7580*/  HFMA2.MMA R13, -RZ, RZ, 1.22265625, 0.01502227783203125 ;  /* 0x3ce423b1ff0d7435 */ /* 0x004fe200000001ff */
[----:B------:R-:W-:Y:S02]  /*7590*/  IMAD.MOV.U32 R12, RZ, RZ, -0x42dae672 ;  /* 0xbd25198eff0c7424 */ /* 0x000fe400078e00ff */
[----:B------:R2:W-:Y:S01]  /*75a0*/  STL.64 [R1+0x8c8], R14 ;  /* 0x0008c80e01007387 */ /* 0x0005e20000100a00 */
[----:B0-----:R-:W-:Y:S01]  /*75b0*/  HFMA2.MMA R10, -RZ, RZ, 1.53515625, -0.037109375 ;  /* 0x3e24a8c0ff0a7435 */ /* 0x001fe200000001ff */
[----:B------:R-:W-:Y:S02]  /*75c0*/  MOV R11, 0xb2d4762c ;  /* 0xb2d4762c000b7802 */ /* 0x000fe40000000f00 */
[----:B------:R0:W-:Y:S01]  /*75d0*/  STL.64 [R1+0x8d0], R16 ;  /* 0x0008d01001007387 */ /* 0x0001e20000100a00 */
[----:B-1----:R-:W-:Y:S01]  /*75e0*/  MOV R6, 0x3f18a4c1 ;  /* 0x3f18a4c100067802 */ /* 0x002fe20000000f00 */
[----:B------:R-:W-:-:S02]  /*75f0*/  IMAD.MOV.U32 R7, RZ, RZ, -0x411d96f5 ;  /* 0xbee2690bff077424 */ /* 0x000fc400078e00ff */
[----:B------:R1:W-:Y:S01]  /*7600*/  STL.64 [R1+0x8e8], R12 ;  /* 0x0008e80c01007387 */ /* 0x0003e20000100a00 */
[----:B--2---:R-:W-:Y:S01]  /*7610*/  MOV R14, 0xbc1b3dcf ;  /* 0xbc1b3dcf000e7802 */ /* 0x004fe20000000f00 */
[----:B------:R-:W-:Y:S02]  /*7620*/  IMAD.MOV.U32 R15, RZ, RZ, 0x36d76ab6 ;  /* 0x36d76ab6ff0f7424 */ /* 0x000fe400078e00ff */
[----:B------:R2:W-:Y:S01]  /*7630*/  STL.64 [R1+0x8d8], R6 ;  /* 0x0008d80601007387 */ /* 0x0005e20000100a00 */
[----:B0-----:R-:W-:Y:S01]  /*7640*/  HFMA2.MMA R16, -RZ, RZ, 0.88037109375, 3.943359375 ;  /* 0x3b0b43e3ff107435 */ /* 0x001fe200000001ff */
[----:B------:R-:W-:Y:S02]  /*7650*/  MOV R17, 0x43542b1a ;  /* 0x43542b1a00117802 */ /* 0x000fe40000000f00 */
[----:B------:R0:W-:Y:S01]  /*7660*/  STL.64 [R1+0x8e0], R10 ;  /* 0x0008e00a01007387 */ /* 0x0001e20000100a00 */
[----:B-1----:R-:W-:Y:S01]  /*7670*/  HFMA2.MMA R13, -RZ, RZ, 3.818359375, 0.00131893157958984375 ;  /* 0x43a31567ff0d7435 */ /* 0x002fe200000001ff */
[----:B------:R-:W-:-:S02]  /*7680*/  MOV R12, 0xbcec1227 ;  /* 0xbcec1227000c7802 */ /* 0x000fc40000000f00 */
[----:B------:R1:W-:Y:S01]  /*7690*/  STL.64 [R1+0x8f0], R14 ;  /* 0x0008f00e01007387 */ /* 0x0003e20000100a00 */
[----:B--2---:R-:W-:Y:S01]  /*76a0*/  IMAD.MOV.U32 R6, RZ, RZ, 0x4151b9cf ;  /* 0x4151b9cfff067424 */ /* 0x004fe200078e00ff */
[----:B------:R-:W-:Y:S02]  /*76b0*/  MOV R7, 0xc3f87dce ;  /* 0xc3f87dce00077802 */ /* 0x000fe40000000f00 */
[----:B------:R2:W-:Y:S01]  /*76c0*/  STL.64 [R1+0x8f8], R16 ;  /* 0x0008f81001007387 */ /* 0x0005e20000100a00 */
[----:B0-----:R-:W-:Y:S01]  /*76d0*/  HFMA2.MMA R10, -RZ, RZ, 4.2109375, -23.28125 ;  /* 0x4436cdd2ff0a7435 */ /* 0x001fe200000001ff */
[----:B------:R-:W-:Y:S02]  /*76e0*/  IMAD.MOV.U32 R11, RZ, RZ, -0x3c0eee4f ;  /* 0xc3f111b1ff0b7424 */ /* 0x000fe400078e00ff */
[----:B------:R0:W-:Y:S01]  /*76f0*/  STL.64 [R1+0x900], R6 ;  /* 0x0009000601007387 */ /* 0x0001e20000100a00 */
[----:B-1----:R-:W-:Y:S01]  /*7700*/  IMAD.MOV.U32 R14, RZ, RZ, -0x3c540da5 ;  /* 0xc3abf25bff0e7424 */ /* 0x002fe200078e00ff */
[----:B------:R-:W-:-:S02]  /*7710*/  MOV R15, 0x432bf3b2 ;  /* 0x432bf3b2000f7802 */ /* 0x000fc40000000f00 */
[----:B------:R1:W-:Y:S04]  /*7720*/  STL.64 [R1+0x910], R12 ;  /* 0x0009100c01007387 */ /* 0x0003e80000100a00 */
[----:B------:R3:W-:Y:S01]  /*7730*/  STL.64 [R1+0x918], R14 ;  /* 0x0009180e01007387 */ /* 0x0007e20000100a00 */
[----:B--2---:R-:W-:Y:S01]  /*7740*/  HFMA2.MMA R16, -RZ, RZ, 0.63427734375, 0.2242431640625 ;  /* 0x3913332dff107435 */ /* 0x004fe200000001ff */
[----:B------:R-:W-:Y:S01]  /*7750*/  IMAD.MOV.U32 R17, RZ, RZ, -0x3d697b2d ;  /* 0xc29684d3ff117424 */ /* 0x000fe200078e00ff */
[----:B0-----:R-:W-:Y:S01]  /*7760*/  HFMA2.MMA R7, -RZ, RZ, -2.943359375, -0.00110340118408203125 ;  /* 0xc1e39485ff077435 */ /* 0x001fe200000001ff */
[----:B------:R0:W-:Y:S01]  /*7770*/  STL.64 [R1+0x908], R10 ;  /* 0x0009080a01007387 */ /* 0x0001e20000100a00 */
[----:B------:R-:W-:Y:S01]  /*7780*/  MOV R6, 0x42850a16 ;  /* 0x42850a1600067802 */ /* 0x000fe20000000f00 */
[----:B-1----:R-:W-:Y:S01]  /*7790*/  HFMA2.MMA R12, -RZ, RZ, -2.46875, -0.0004642009735107421875 ;  /* 0xc0f08f9bff0c7435 */ /* 0x002fe200000001ff */
[----:B------:R-:W-:Y:S01]  /*77a0*/  IMAD.MOV.U32 R13, RZ, RZ, 0x40393dd8 ;  /* 0x40393dd8ff0d7424 */ /* 0x000fe200078e00ff */
[----:B------:R1:W-:Y:S01]  /*77b0*/  STL.64 [R1+0x920], R16 ;  /* 0x0009201001007387 */ /* 0x0003e20000100a00 */
[----:B---3--:R-:W-:Y:S01]  /*77c0*/  HFMA2.MMA R15, -RZ, RZ, -1.826171875, 508.5 ;  /* 0xbf4e5ff2ff0f7435 */ /* 0x008fe200000001ff */
[----:B------:R-:W-:-:S02]  /*77d0*/  MOV R14, 0xb4fa3f50 ;  /* 0xb4fa3f50000e7802 */ /* 0x000fc40000000f00 */
[----:B------:R2:W-:Y:S01]  /*77e0*/  STL.64 [R1+0x928], R6 ;  /* 0x0009280601007387 */ /* 0x0005e20000100a00 */
[----:B0-----:R-:W-:Y:S01]  /*77f0*/  IMAD.MOV.U32 R10, RZ, RZ, -0x4ab39f09 ;  /* 0xb54c60f7ff0a7424 */ /* 0x001fe200078e00ff */
[----:B------:R-:W-:Y:S02]  /*7800*/  MOV R11, 0x4118a4c2 ;  /* 0x4118a4c2000b7802 */ /* 0x000fe40000000f00 */
[----:B------:R0:W-:Y:S01]  /*7810*/  STL.64 [R1+0x938], R12 ;  /* 0x0009380c01007387 */ /* 0x0001e20000100a00 */
[----:B-1----:R-:W-:-:S03]  /*7820*/  IMAD.MOV.U32 R16, RZ, RZ, 0x3f15b76c ;  /* 0x3f15b76cff107424 */ /* 0x002fc600078e00ff */
[----:B------:R1:W-:Y:S01]  /*7830*/  STL.64 [R1+0x930], R10 ;  /* 0x0009300a01007387 */ /* 0x0003e20000100a00 */
[----:B------:R-:W-:Y:S01]  /*7840*/  MOV R17, 0xbe5574fd ;  /* 0xbe5574fd00117802 */ /* 0x000fe20000000f00 */
[----:B--2---:R-:W-:Y:S02]  /*7850*/  HFMA2.MMA R6, -RZ, RZ, 0.6376953125, -75.125 ;  /* 0x391ad4b2ff067435 */ /* 0x004fe400000001ff */
[----:B------:R2:W-:Y:S01]  /*7860*/  STL.64 [R1+0x940], R14 ;  /* 0x0009400e01007387 */ /* 0x0005e20000100a00 */
[----:B------:R-:W-:Y:S02]  /*7870*/  IMAD.MOV.U32 R7, RZ, RZ, 0x3d50e5d5 ;  /* 0x3d50e5d5ff077424 */ /* 0x000fe400078e00ff */
[----:B0-----:R-:W-:Y:S01]  /*7880*/  IMAD.MOV.U32 R12, RZ, RZ, -0x3b8899d4 ;  /* 0xc477662cff0c7424 */ /* 0x001fe200078e00ff */
[----:B------:R-:W-:Y:S01]  /*7890*/  MOV R13, 0x450908e3 ;  /* 0x450908e3000d7802 */ /* 0x000fe20000000f00 */
[----:B------:R0:W-:Y:S01]  /*78a0*/  STL.64 [R1+0x948], R16 ;  /* 0x0009481001007387 */ /* 0x0001e20000100a00 */
[----:B-1----:R-:W-:Y:S01]  /*78b0*/  HFMA2.MMA R11, -RZ, RZ, 1.1162109375, -0.000296115875244140625 ;  /* 0x3c778cdaff0b7435 */ /* 0x002fe200000001ff */
[----:B------:R-:W-:-:S02]  /*78c0*/  MOV R10, 0xbd07707a ;  /* 0xbd07707a000a7802 */ /* 0x000fc40000000f00 */
[----:B------:R1:W-:Y:S01]  /*78d0*/  STL.64 [R1+0x960], R12 ;  /* 0x0009600c01007387 */ /* 0x0003e20000100a00 */
[----:B--2---:R-:W-:Y:S01]  /*78e0*/  HFMA2.MMA R14, -RZ, RZ, -4.94140625, 0.0002281665802001953125 ;  /* 0xc4f10b7aff0e7435 */ /* 0x004fe200000001ff */
[----:B------:R-:W-:Y:S02]  /*78f0*/  IMAD.MOV.U32 R15, RZ, RZ, -0x41dceba2 ;  /* 0xbe23145eff0f7424 */ /* 0x000fe400078e00ff */
[----:B------:R2:W-:Y:S01]  /*7900*/  STL.64 [R1+0x950], R6 ;  /* 0x0009500601007387 */ /* 0x0005e20000100a00 */
[----:B0-----:R-:W-:-:S03]  /*7910*/  HFMA2.MMA R17, -RZ, RZ, -5.0859375, 16480 ;  /* 0xc5167406ff117435 */ /* 0x001fc600000001ff */
[----:B------:R0:W-:Y:S01]  /*7920*/  STL.64 [R1+0x958], R10 ;  /* 0x0009580a01007387 */ /* 0x0001e20000100a00 */
[----:B------:R-:W-:Y:S01]  /*7930*/  MOV R16, 0x44f49ff4 ;  /* 0x44f49ff400107802 */ /* 0x000fe20000000f00 */
[----:B-1----:R-:W-:Y:S02]  /*7940*/  HFMA2.MMA R13, -RZ, RZ, -0.447021484375, -0.000134944915771484375 ;  /* 0xb727886cff0d7435 */ /* 0x002fe400000001ff */
[----:B------:R1:W-:Y:S01]  /*7950*/  STL.64 [R1+0x968], R14 ;  /* 0x0009680e01007387 */ /* 0x0003e20000100a00 */
[----:B------:R-:W-:Y:S01]  /*7960*/  MOV R12, 0xc3aaaf64 ;  /* 0xc3aaaf64000c7802 */ /* 0x000fe20000000f00 */
[----:B--2---:R-:W-:Y:S01]  /*7970*/  IMAD.MOV.U32 R6, RZ, RZ, 0x44abf3ae ;  /* 0x44abf3aeff067424 */ /* 0x004fe200078e00ff */
[----:B------:R-:W-:Y:S01]  /*7980*/  MOV R7, 0x3aa95acb ;  /* 0x3aa95acb00077802 */ /* 0x000fe20000000f00 */
[----:B------:R2:W-:Y:S01]  /*7990*/  STL.64 [R1+0x970], R16 ;  /* 0x0009701001007387 */ /* 0x0005e20000100a00 */
[----:B0-----:R-:W-:Y:S01]  /*79a0*/  HFMA2.MMA R10, -RZ, RZ, -4.234375, 0.0235443115234375 ;  /* 0xc43c2607ff0a7435 */ /* 0x001fe200000001ff */
[----:B------:R-:W-:-:S02]  /*79b0*/  IMAD.MOV.U32 R11, RZ, RZ, 0x4436edde ;  /* 0x4436eddeff0b7424 */ /* 0x000fc400078e00ff */
[----:B------:R0:W-:Y:S01]  /*79c0*/  STL.64 [R1+0x978], R6 ;  /* 0x0009780601007387 */ /* 0x0001e20000100a00 */
[----:B-1----:R-:W-:Y:S01]  /*79d0*/  IMAD.MOV.U32 R14, RZ, RZ, 0x43059029 ;  /* 0x43059029ff0e7424 */ /* 0x002fe200078e00ff */
[----:B------:R-:W-:Y:S02]  /*79e0*/  MOV R15, 0xc2e186a2 ;  /* 0xc2e186a2000f7802 */ /* 0x000fe40000000f00 */
[----:B------:R1:W-:Y:S01]  /*79f0*/  STL.64 [R1+0x988], R12 ;  /* 0x0009880c01007387 */ /* 0x0003e20000100a00 */
[----:B--2---:R-:W-:-:S03]  /*7a00*/  HFMA2.MMA R16, -RZ, RZ, 3.111328125, 1.4609375 ;  /* 0x42393dd8ff107435 */ /* 0x004fc600000001ff */
[----:B------:R2:W-:Y:S01]  /*7a10*/  STL.64 [R1+0x990], R14 ;  /* 0x0009900e01007387 */ /* 0x0005e20000100a00 */
[----:B------:R-:W-:Y:S01]  /*7a20*/  IMAD.MOV.U32 R17, RZ, RZ, -0x48fb0fcd ;  /* 0xb704f033ff117424 */ /* 0x000fe200078e00ff */
[----:B0-----:R-:W-:Y:S02]  /*7a30*/  HFMA2.MMA R7, -RZ, RZ, 2.595703125, -11.6328125 ;  /* 0x4131c9d1ff077435 */ /* 0x001fe400000001ff */
[----:B------:R0:W-:Y:S01]  /*7a40*/  STL.64 [R1+0x980], R10 ;  /* 0x0009800a01007387 */ /* 0x0001e20000100a00 */
[----:B------:R-:W-:Y:S01]  /*7a50*/  MOV R6, 0xc1682bf0 ;  /* 0xc1682bf000067802 */ /* 0x000fe20000000f00 */
[----:B-1----:R-:W-:Y:S01]  /*7a60*/  HFMA2.MMA R12, -RZ, RZ, 1.8896484375, -0.00586700439453125 ;  /* 0x3f8f9e02ff0c7435 */ /* 0x002fe200000001ff */
[----:B------:R-:W-:Y:S01]  /*7a70*/  IMAD.MOV.U32 R13, RZ, RZ, -0x40bd4e50 ;  /* 0xbf42b1b0ff0d7424 */ /* 0x000fe200078e00ff */
[----:B------:R1:W-:Y:S01]  /*7a80*/  STL.64 [R1+0x998], R16 ;  /* 0x0009981001007387 */ /* 0x0003e20000100a00 */
[----:B--2---:R-:W-:Y:S01]  /*7a90*/  HFMA2.MMA R15, -RZ, RZ, 1.5966796875, 2.83718109130859375e-05 ;  /* 0x3e6301dcff0f7435 */ /* 0x004fe200000001ff */
[----:B------:R-:W-:-:S02]  /*7aa0*/  MOV R14, 0x3eb9a9a3 ;  /* 0x3eb9a9a3000e7802 */ /* 0x000fc40000000f00 */
[----:B------:R1:W-:Y:S01]  /*7ab0*/  STL.64 [R1+0x9a0], R6 ;  /* 0x0009a00601007387 */ /* 0x0003e20000100a00 */
[----:B0-----:R-:W-:Y:S01]  /*7ac0*/  IMAD.MOV.U32 R10, RZ, RZ, -0x3f7a96e2 ;  /* 0xc085691eff0a7424 */ /* 0x001fe200078e00ff */
[----:B------:R-:W-:Y:S02]  /*7ad0*/  MOV R11, 0x3b4b3729 ;  /* 0x3b4b3729000b7802 */ /* 0x000fe40000000f00 */
        /* <DEDUP_REMOVED lines=9> */
[----:B------:R-:W-:Y:S01]  /*7b70*/  IMAD.MOV.U32 R7, RZ, RZ, 0x3e800000 ;  /* 0x3e800000ff077424 */ /* 0x000fe200078e00ff */
[----:B------:R-:W-:Y:S01]  /*7b80*/  ISETP.GE.U32.AND P0, PT, R8, 0x7f800000, PT ;  /* 0x7f8000000800780c */ /* 0x000fe20003f06070 */
[----:B------:R-:W-:Y:S02]  /*7b90*/  BSSY B1, `(.L_x_1869) ;  /* 0x000001b000017945 */ /* 0x000fe40003800000 */
[----:B------:R-:W-:-:S04]  /*7ba0*/  IADD3 R0, R0, -0x3f400000, RZ ;  /* 0xc0c0000000007810 */ /* 0x000fc80007ffe0ff */
[----:B------:R-:W-:-:S04]  /*7bb0*/  LOP3.LUT R5, R0, 0xff800000, RZ, 0xc0, !PT ;  /* 0xff80000000057812 */ /* 0x000fc800078ec0ff */
[----:B------:R-:W-:Y:S02]  /*7bc0*/  IADD3 R6, -R5, 0x40800000, RZ ;  /* 0x4080000005067810 */ /* 0x000fe40007ffe1ff */
[-C--:B------:R-:W-:Y:S02]  /*7bd0*/  IADD3 R0, R8, -R5.reuse, RZ ;  /* 0x8000000508007210 */ /* 0x080fe40007ffe0ff */
[----:B------:R-:W-:Y:S01]  /*7be0*/  I2FP.F32.S32 R5, R5 ;  /* 0x0000000500057245 */ /* 0x000fe20000201400 */
[----:B------:R-:W-:Y:S01]  /*7bf0*/  FFMA.FTZ R7, R6, R7, -1 ;  /* 0xbf80000006077423 */ /* 0x000fe20000010007 */
[----:B------:R-:W-:-:S03]  /*7c00*/  MOV R6, 0x3d39bf78 ;  /* 0x3d39bf7800067802 */ /* 0x000fc60000000f00 */
        /* <DEDUP_REMOVED lines=19> */
.L_x_1870:
[----:B------:R-:W-:Y:S05]  /*7d40*/  BSYNC B1 ;  /* 0x0000000000017941 */ /* 0x000fea0003800000 */
.L_x_1869:
[----:B------:R-:W-:-:S04]  /*7d50*/  FADD.FTZ R5, -R8, R5 ;  /* 0x0000000508057221 */ /* 0x000fc80000010100 */
[----:B------:R-:W-:-:S06]  /*7d60*/  FMUL.FTZ R5, R5, -2 ;  /* 0xc000000005057820 */ /* 0x000fcc0000410000 */
[----:B------:R-:W0:Y:S02]  /*7d70*/  MUFU.SQRT R5, R5 ;  /* 0x0000000500057308 */ /* 0x000e240000002000 */
[----:B0-----:R-:W-:Y:S01]  /*7d80*/  FADD.FTZ R6, -R5, -RZ ;  /* 0x800000ff05067221 */ /* 0x001fe20000010100 */
[----:B------:R-:W-:Y:S06]  /*7d90*/  BRA `(.L_x_1868) ;  /* 0x0000000000887947 */ /* 0x000fec0003800000 */
.L_x_1867:
[C---:B------:R-:W-:Y:S01]  /*7da0*/  FADD.FTZ.RZ R0, R8.reuse, 1 ;  /* 0x3f80000008007421 */ /* 0x040fe2000001c000 */
[----:B-1----:R-:W-:Y:S01]  /*7db0*/  MOV R7, 0x3e800000 ;  /* 0x3e80000000077802 */ /* 0x002fe20000000f00 */
[----:B------:R-:W-:Y:S01]  /*7dc0*/  BSSY B1, `(.L_x_1871) ;  /* 0x000001c000017945 */ /* 0x000fe20003800000 */
[----:B------:R-:W-:Y:S02]  /*7dd0*/  ISETP.GE.U32.AND P0, PT, R8, 0x7f800000, PT ;  /* 0x7f8000000800780c */ /* 0x000fe40003f06070 */
[----:B------:R-:W-:-:S04]  /*7de0*/  IADD3 R0, R0, -0x3f400000, RZ ;  /* 0xc0c0000000007810 */ /* 0x000fc80007ffe0ff */
[----:B------:R-:W-:-:S04]  /*7df0*/  LOP3.LUT R5, R0, 0xff800000, RZ, 0xc0, !PT ;  /* 0xff80000000057812 */ /* 0x000fc800078ec0ff */
[----:B------:R-:W-:Y:S01]  /*7e00*/  IADD3 R6, -R5, 0x40800000, RZ ;  /* 0x4080000005067810 */ /* 0x000fe20007ffe1ff */
[----:B------:R-:W-:Y:S01]  /*7e10*/  IMAD.IADD R0, R8, 0x1, -R5 ;  /* 0x0000000108007824 */ /* 0x000fe200078e0a05 */
[----:B------:R-:W-:-:S03]  /*7e20*/  I2FP.F32.S32 R5, R5 ;  /* 0x0000000500057245 */ /* 0x000fc60000201400 */
[----:B------:R-:W-:Y:S01]  /*7e30*/  FFMA.FTZ R7, R6, R7, -1 ;  /* 0xbf80000006077423 */ /* 0x000fe20000010007 */
[----:B------:R-:W-:Y:S01]  /*7e40*/  MOV R6, 0x3d39bf78 ;  /* 0x3d39bf7800067802 */ /* 0x000fe20000000f00 */
        /* <DEDUP_REMOVED lines=19> */
.L_x_1872:
[----:B------:R-:W-:Y:S05]  /*7f80*/  BSYNC B1 ;  /* 0x0000000000017941 */ /* 0x000fea0003800000 */
.L_x_1871:
[----:B------:R-:W-:-:S04]  /*7f90*/  FADD.FTZ R5, -R8, R5 ;  /* 0x0000000508057221 */ /* 0x000fc80000010100 */
[----:B------:R-:W-:-:S04]  /*7fa0*/  FMUL.FTZ R5, R5, -2 ;  /* 0xc000000005057820 */ /* 0x000fc80000410000 */
[----:B------:R0:W1:Y:S03]  /*7fb0*/  MUFU.SQRT R6, R5 ;  /* 0x0000000500067308 */ /* 0x0000660000002000 */
.L_x_1868:
[----:B------:R-:W-:Y:S05]  /*7fc0*/  BSYNC B0 ;  /* 0x0000000000007941 */ /* 0x000fea0003800000 */
.L_x_1866:
[----:B0-----:R-:W-:Y:S01]  /*7fd0*/  FMUL.FTZ R5, R2, 0.5 ;  /* 0x3f00000002057820 */ /* 0x001fe20000410000 */
[----:B------:R-:W-:Y:S01]  /*7fe0*/  HFMA2.MMA R36, -RZ, RZ, 0, 0 ;  /* 0x00000000ff247435 */ /* 0x000fe200000001ff */
[----:B------:R-:W-:Y:S01]  /*7ff0*/  BSSY B0, `(.L_x_1873) ;  /* 0x000015d000007945 */ /* 0x000fe20003800000 */
[----:B------:R-:W-:Y:S02]  /*8000*/  CS2R R16, SRZ ;  /* 0x0000000000107805 */ /* 0x000fe4000001ff00 */
[----:B------:R-:W-:Y:S02]  /*8010*/  CS2R R18, SRZ ;  /* 0x0000000000127805 */ /* 0x000fe4000001ff00 */
[----:B------:R-:W-:Y:S01]  /*8020*/  CS2R R20, SRZ ;  /* 0x0000000000147805 */ /* 0x000fe2000001ff00 */
[----:B------:R-:W1:Y:S01]  /*8030*/  MUFU.SQRT R5, R5 ;  /* 0x0000000500057308 */ /* 0x000e620000002000 */
[----:B------:R-:W-:Y:S02]  /*8040*/  CS2R R22, SRZ ;  /* 0x0000000000167805 */ /* 0x000fe4000001ff00 */
[----:B------:R-:W-:-:S02]  /*8050*/  CS2R R26, SRZ ;  /* 0x00000000001a7805 */ /* 0x000fc4000001ff00 */
[----:B------:R-:W-:Y:S02]  /*8060*/  CS2R R28, SRZ ;  /* 0x00000000001c7805 */ /* 0x000fe4000001ff00 */
[----:B------:R-:W-:Y:S02]  /*8070*/  CS2R R30, SRZ ;  /* 0x00000000001e7805 */ /* 0x000fe4000001ff00 */
[----:B------:R-:W-:Y:S02]  /*8080*/  CS2R R32, SRZ ;  /* 0x0000000000207805 */ /* 0x000fe4000001ff00 */
[----:B------:R-:W-:Y:S02]  /*8090*/  CS2R R42, SRZ ;  /* 0x00000000002a7805 */ /* 0x000fe4000001ff00 */
[----:B------:R-:W-:Y:S01]  /*80a0*/  MOV R45, RZ ;  /* 0x000000ff002d7202 */ /* 0x000fe20000000f00 */
[----:B-1----:R-:W-:Y:S01]  /*80b0*/  FMUL.FTZ R0, R5, R6 ;  /* 0x0000000605007220 */ /* 0x002fe20000410000 */
[----:B------:R-:W-:-:S03]  /*80c0*/  IMAD.MOV.U32 R5, RZ, RZ, 0x3a69a091 ;  /* 0x3a69a091ff057424 */ /* 0x000fc600078e00ff */
[C---:B------:R-:W-:Y:S01]  /*80d0*/  FADD.FTZ R7, -R0.reuse, -RZ ;  /* 0x800000ff00077221 */ /* 0x040fe20000010100 */
[----:B------:R-:W-:-:S03]  /*80e0*/  FSETP.GT.FTZ.AND P1, PT, R0, RZ, PT ;  /* 0x000000ff0000720b */ /* 0x000fc60003f34000 */
[C---:B------:R-:W-:Y:S01]  /*80f0*/  FADD.FTZ R8, |R7|.reuse, 4 ;  /* 0x4080000007087421 */ /* 0x040fe20000010200 */
[C---:B------:R-:W-:Y:S01]  /*8100*/  FADD.FTZ R13, |R7|.reuse, -4 ;  /* 0xc0800000070d7421 */ /* 0x040fe20000010200 */
[C---:B------:R-:W-:Y:S01]  /*8110*/  FMUL.FTZ R10, R7.reuse, R7 ;  /* 0x00000007070a7220 */ /* 0x040fe20000410000 */
[----:B------:R-:W-:-:S03]  /*8120*/  FADD.FTZ R11, |R7|, -RZ ;  /* 0x800000ff070b7221 */ /* 0x000fc60000010200 */
[----:B------:R-:W0:Y:S01]  /*8130*/  MUFU.RCP R8, R8 ;  /* 0x0000000800087308 */ /* 0x000e220000001000 */
[----:B------:R-:W-:Y:S01]  /*8140*/  FMUL.FTZ R14, R10, -1.4426950216293334961 ;  /* 0xbfb8aa3b0a0e7820 */ /* 0x000fe20000410000 */
[----:B------:R-:W-:-:S06]  /*8150*/  FFMA.FTZ R11, |R7|, -R11, R10 ;  /* 0x8000000b070b7223 */ /* 0x000fcc000001020a */
[----:B------:R-:W1:Y:S01]  /*8160*/  FRND.TRUNC R14, R14 ;  /* 0x0000000e000e7307 */ /* 0x000e62000020d000 */
[----:B0-----:R-:W-:-:S04]  /*8170*/  FMUL.FTZ R13, R13, R8 ;  /* 0x000000080d0d7220 */ /* 0x001fc80000410000 */
[----:B------:R-:W-:Y:S01]  /*8180*/  FADD.FTZ R9, R13, 1 ;  /* 0x3f8000000d097421 */ /* 0x000fe20000010000 */
[----:B-1----:R-:W-:-:S03]  /*8190*/  FSETP.GT.FTZ.AND P0, PT, |R14|, 126, PT ;  /* 0x42fc00000e00780b */ /* 0x002fc60003f14200 */
[----:B------:R-:W-:-:S04]  /*81a0*/  FFMA.FTZ R9, R9, -4, |R7| ;  /* 0xc080000009097823 */ /* 0x000fc80000010407 */
[----:B------:R-:W-:-:S04]  /*81b0*/  FFMA.FTZ R9, |R7|, -R13, R9 ;  /* 0x8000000d07097223 */ /* 0x000fc80000010209 */
[----:B------:R-:W-:Y:S01]  /*81c0*/  FFMA.FTZ R13, R8, R9, R13 ;  /* 0x00000009080d7223 */ /* 0x000fe2000001000d */
[----:B------:R-:W-:Y:S01]  /*81d0*/  HFMA2.MMA R9, -RZ, RZ, 3.4921875, 0 ;  /* 0x42fc0000ff097435 */ /* 0x000fe200000001ff */
[----:B------:R-:W-:Y:S02]  /*81e0*/  MOV R8, 0x40000000 ;  /* 0x4000000000087802 */ /* 0x000fe40000000f00 */
[----:B------:R-:W-:-:S03]  /*81f0*/  FFMA.FTZ R5, R13, R5, 0.0070457882247865200043 ;  /* 0x3be6e05b0d057423 */ /* 0x000fc60000010005 */
[----:B------:R-:W-:Y:S01]  /*8200*/  FFMA.FTZ R8, |R7|, R8, 1 ;  /* 0x3f80000007087423 */ /* 0x000fe20000010208 */
[----:B------:R-:W-:-:S03]  /*8210*/  FFMA.FTZ R5, R13, R5, -0.015866896137595176697 ;  /* 0xbc81fb4b0d057423 */ /* 0x000fc60000010005 */
[----:B------:R-:W-:Y:S01]  /*8220*/  LOP3.LUT R9, R9, 0x80000000, R14, 0xb8, !PT ;  /* 0x8000000009097812 */ /* 0x000fe200078eb80e */
[----:B------:R-:W-:Y:S01]  /*8230*/  FFMA.FTZ R5, R13, R5, 0.036429625004529953003 ;  /* 0x3d15373b0d057423 */ /* 0x000fe20000010005 */
[----:B------:R-:W0:Y:S02]  /*8240*/  MUFU.RCP R8, R8 ;  /* 0x0000000800087308 */ /* 0x000e240000001000 */
[----:B------:R-:W-:Y:S01]  /*8250*/  FSEL R14, R9, R14, P0 ;  /* 0x0000000e090e7208 */ /* 0x000fe20000000000 */
[----:B------:R-:W-:Y:S01]  /*8260*/  FFMA.FTZ R5, R13, R5, -0.066643431782722473145 ;  /* 0xbd887c5a0d057423 */ /* 0x000fe20000010005 */
[----:B------:R-:W-:-:S03]  /*8270*/  FSETP.GT.FTZ.AND P0, PT, |R7|, 10.05500030517578125, PT ;  /* 0x4120e1480700780b */ /* 0x000fc60003f14200 */
[C---:B------:R-:W-:Y:S01]  /*8280*/  FFMA.FTZ R5, R13.reuse, R5, 0.093814529478549957275 ;  /* 0x3dc021d50d057423 */ /* 0x040fe20000010005 */
[C---:B------:R-:W-:Y:S01]  /*8290*/  FFMA.FTZ R9, R14.reuse, -0.69314718246459960938, -R10 ;  /* 0xbf3172180e097823 */ /* 0x040fe2000001080a */
[----:B------:R-:W-:Y:S02]  /*82a0*/  MOV R10, 0x7f800000 ;  /* 0x7f800000000a7802 */ /* 0x000fe40000000f00 */
[C---:B------:R-:W-:Y:S01]  /*82b0*/  FFMA.FTZ R5, R13.reuse, R5, -0.10099056363105773926 ;  /* 0xbdced4240d057423 */ /* 0x040fe20000010005 */
[C---:B------:R-:W-:Y:S01]  /*82c0*/  FFMA.FTZ R9, R14.reuse, 1.9046542121259335545e-09, R9 ;  /* 0x3102e3080e097823 */ /* 0x040fe20000010009 */
[----:B------:R-:W-:Y:S02]  /*82d0*/  FADD.FTZ R14, R14, 12583039 ;  /* 0x4b40007f0e0e7421 */ /* 0x000fe40000010000 */
[----:B------:R-:W-:Y:S01]  /*82e0*/  FFMA.FTZ R5, R13, R5, 0.06809400022029876709 ;  /* 0x3d8b74de0d057423 */ /* 0x000fe20000010005 */
[----:B------:R-:W-:Y:S01]  /*82f0*/  FMUL.FTZ R9, R9, 1.4426950216293334961 ;  /* 0x3fb8aa3b09097820 */ /* 0x000fe20000410000 */
[----:B------:R-:W-:-:S02]  /*8300*/  IMAD.SHL.U32 R14, R14, 0x800000, RZ ;  /* 0x008000000e0e7824 */ /* 0x000fc400078e00ff */
[----:B------:R-:W-:-:S03]  /*8310*/  FFMA.FTZ R5, R13, R5, 0.015377387404441833496 ;  /* 0x3c7bf1700d057423 */ /* 0x000fc60000010005 */
[----:B------:R-:W1:Y:S01]  /*8320*/  MUFU.EX2 R9, R9 ;  /* 0x0000000900097308 */ /* 0x000e620000000800 */
[----:B------:R-:W-:-:S04]  /*8330*/  FFMA.FTZ R5, R13, R5, -0.1396210789680480957 ;  /* 0xbe0ef8d40d057423 */ /* 0x000fc80000010005 */
[----:B------:R-:W-:-:S04]  /*8340*/  FFMA.FTZ R13, R13, R5, 1.232995152473449707 ;  /* 0x3f9dd2c90d0d7423 */ /* 0x000fc80000010005 */
[----:B0-----:R-:W-:-:S04]  /*8350*/  FMUL.FTZ R5, R13, R8 ;  /* 0x000000080d057220 */ /* 0x001fc80000410000 */
[----:B------:R-:W-:-:S04]  /*8360*/  FMUL.FTZ R12, R5, -2 ;  /* 0xc0000000050c7820 */ /* 0x000fc80000410000 */
[----:B------:R-:W-:Y:S01]  /*8370*/  FFMA.FTZ R12, |R7|, R12, R13 ;  /* 0x0000000c070c7223 */ /* 0x000fe2000001020d */
[----:B-1----:R-:W-:Y:S01]  /*8380*/  FMUL.FTZ R9, R14, R9 ;  /* 0x000000090e097220 */ /* 0x002fe20000410000 */
[----:B------:R-:W-:Y:S01]  /*8390*/  HFMA2.MMA R7, -RZ, RZ, 1.875, 0 ;  /* 0x3f800000ff077435 */ /* 0x000fe200000001ff */
[----:B------:R-:W-:Y:S01]  /*83a0*/  CS2R R14, SRZ ;  /* 0x00000000000e7805 */ /* 0x000fe2000001ff00 */
[----:B------:R-:W-:Y:S01]  /*83b0*/  FADD.FTZ R12, -R5, R12 ;  /* 0x0000000c050c7221 */ /* 0x000fe20000010100 */
[----:B------:R-:W-:-:S03]  /*83c0*/  FFMA.FTZ R11, R9, R11, R9 ;  /* 0x0000000b090b7223 */ /* 0x000fc60000010009 */
[----:B------:R-:W-:Y:S01]  /*83d0*/  FFMA.FTZ R12, R8, R12, R5 ;  /* 0x0000000c080c7223 */ /* 0x000fe20000010005 */
[----:B------:R-:W-:-:S03]  /*83e0*/  CS2R R8, SRZ ;  /* 0x0000000000087805 */ /* 0x000fc6000001ff00 */
[----:B------:R-:W-:Y:S01]  /*83f0*/  FMUL.FTZ R0, R12, R11 ;  /* 0x0000000b0c007220 */ /* 0x000fe20000410000 */
[----:B------:R-:W-:Y:S01]  /*8400*/  IMAD.MOV.U32 R11, RZ, RZ, RZ ;  /* 0x000000ffff0b7224 */ /* 0x000fe200078e00ff */
[----:B------:R-:W-:-:S03]  /*8410*/  CS2R R12, SRZ ;  /* 0x00000000000c7805 */ /* 0x000fc6000001ff00 */
[----:B------:R-:W-:-:S05]  /*8420*/  FSEL R0, R0, RZ, !P0 ;  /* 0x000000ff00007208 */ /* 0x000fca0004000000 */
[----:B------:R-:W-:-:S07]  /*8430*/  @P1 FADD.FTZ R0, -R0, 2 ;  /* 0x4000000000001421 */ /* 0x000fce0000010100 */
.L_x_1877:
        /* <DEDUP_REMOVED lines=266> */
.L_x_1875:
[----:B------:R-:W-:Y:S05]  /*94e0*/  BSYNC B1 ;  /* 0x0000000000017941 */ /* 0x000fea0003800000 */
.L_x_1874:
        /* <DEDUP_REMOVED lines=13> */
.L_x_1876:
[----:B------:R-:W-:Y:S05]  /*95c0*/  BSYNC B0 ;  /* 0x0000000000007941 */ /* 0x000fea0003800000 */
.L_x_1873:
        /* <DEDUP_REMOVED lines=61> */
[----:B------:R-:W-:Y:S01]  /*99a0*/  @!P0 IMAD R11, R2, 0x100000, R11 ;  /* 0x00100000020b8824 */ /* 0x000fe200078e020b */
[----:B------:R-:W-:Y:S02]  /*99b0*/  @!P0 MOV R2, RZ ;  /* 0x000000ff00028202 */ /* 0x000fe40000000f00 */
[----:B------:R-:W-:-:S06]  /*99c0*/  @!P0 LEA R3, R3, 0x3ff00000, 0x14 ;  /* 0x3ff0000003038811 */ /* 0x000fcc00078ea0ff */
[----:B------:R-:W-:-:S11]  /*99d0*/  @!P0 DMUL R14, R10, R2 ;  /* 0x000000020a0e8228 */ /* 0x000fd60000000000 */
.L_x_1879:
[----:B------:R-:W-:Y:S05]  /*99e0*/  BSYNC B0 ;  /* 0x0000000000007941 */ /* 0x000fea0003800000 */
.L_x_1878:
        /* <DEDUP_REMOVED lines=27> */
[----:B------:R-:W-:Y:S01]  /*9ba0*/  MOV R8, R13 ;  /* 0x0000000d00087202 */ /* 0x000fe20000000f00 */
[----:B------:R-:W-:Y:S01]  /*9bb0*/  IMAD.MOV.U32 R13, RZ, RZ, R16 ;  /* 0x000000ffff0d7224 */ /* 0x000fe200078e0010 */
[----:B------:R-:W-:Y:S02]  /*9bc0*/  MOV R3, R2 ;  /* 0x0000000200037202 */ /* 0x000fe40000000f00 */
[----:B------:R-:W-:-:S02]  /*9bd0*/  MOV R12, R17 ;  /* 0x00000011000c7202 */ /* 0x000fc40000000f00 */
[----:B------:R-:W-:-:S07]  /*9be0*/  MOV R2, 0x9c00 ;  /* 0x00009c0000027802 */ /* 0x000fce0000000f00 */
[----:B------:R-:W-:Y:S05]  /*9bf0*/  CALL.REL.NOINC `($__internal_9_$__cuda_sm20_dsqrt_rn_f64_mediumpath_v1) ;  /* 0x000001ec00807944 */ /* 0x000fea0003c00000 */
.L_x_1881:
[----:B------:R-:W-:Y:S05]  /*9c00*/  BSYNC B0 ;  /* 0x0000000000007941 */ /* 0x000fea0003800000 */
.L_x_1880:
        /* <DEDUP_REMOVED lines=20> */
[----:B------:R-:W-:Y:S05]  /*9d50*/  CALL.REL.NOINC `($__internal_8_$__cuda_sm20_div_rn_f64_full) ;  /* 0x000001e400a07944 */ /* 0x000fea0003c00000 */
[----:B------:R-:W-:-:S07]  /*9d60*/  MOV R9, R27 ;  /* 0x0000001b00097202 */ /* 0x000fce0000000f00 */
.L_x_1883:
[----:B------:R-:W-:Y:S05]  /*9d70*/  BSYNC B0 ;  /* 0x0000000000007941 */ /* 0x000fea0003800000 */
.L_x_1882:
        /* <DEDUP_REMOVED lines=9> */
.L_x_1842:
[----:B------:R-:W-:Y:S01]  /*9e10*/  HFMA2.MMA R10, -RZ, RZ, -1.111328125, -0.7294921875 ;  /* 0xbc72b9d6ff0a7435 */ /* 0x000fe200000001ff */
[----:B------:R-:W-:Y:S01]  /*9e20*/  IMAD.MOV.U32 R6, RZ, RZ, -0x41555555 ;  /* 0xbeaaaaabff067424 */ /* 0x000fe200078e00ff */
[----:B------:R-:W-:Y:S01]  /*9e30*/  HFMA2.MMA R13, -RZ, RZ, -0.65380859375, 8640 ;  /* 0xb93b7038ff0d7435 */ /* 0x000fe200000001ff */
[----:B------:R-:W-:Y:S01]  /*9e40*/  MOV R7, 0x3daaaaab ;  /* 0x3daaaaab00077802 */ /* 0x000fe20000000f00 */
[----:B------:R-:W-:Y:S01]  /*9e50*/  IMAD.MOV.U32 R11, RZ, RZ, 0x3a97b426 ;  /* 0x3a97b426ff0b7424 */ /* 0x000fe200078e00ff */
[----:B------:R-:W-:Y:S01]  /*9e60*/  MOV R12, 0x39b8ef1d ;  /* 0x39b8ef1d000c7802 */ /* 0x000fe20000000f00 */
[----:B------:R-:W-:Y:S01]  /*9e70*/  IMAD.MOV.U32 R14, RZ, RZ, 0x382462c5 ;  /* 0x382462c5ff0e7424 */ /* 0x000fe200078e00ff */
[----:B------:R-:W-:Y:S01]  /*9e80*/  MOV R15, 0xb612a9b8 ;  /* 0xb612a9b8000f7802 */ /* 0x000fe20000000f00 */
[----:B------:R0:W-:Y:S01]  /*9e90*/  STL.64 [R1], R6 ;  /* 0x0000000601007387 */ /* 0x0001e20000100a00 */
[----:B------:R-:W-:Y:S01]  /*9ea0*/  HFMA2.MMA R17, -RZ, RZ, 0.0911865234375, 12.4609375 ;  /* 0x2dd64a3bff117435 */ /* 0x000fe200000001ff */
[----:B------:R-:W-:Y:S01]  /*9eb0*/  MOV R16, 0xae803854 ;  /* 0xae80385400107802 */ /* 0x000fe20000000f00 */
[----:B------:R-:W-:Y:S01]  /*9ec0*/  IMAD.MOV.U32 R5, RZ, RZ, 0x3ef9425d ;  /* 0x3ef9425dff057424 */ /* 0x000fe200078e00ff */
[----:B------:R1:W-:Y:S01]  /*9ed0*/  STL.64 [R1+0x8], R10 ;  /* 0x0000080a01007387 */ /* 0x0003e20000100a00 */
[-C--:B------:R-:W-:Y:S01]  /*9ee0*/  FMUL.FTZ R0, R0, R3.reuse ;  /* 0x0000000300007220 */ /* 0x080fe20000410000 */
[----:B------:R-:W-:Y:S01]  /*9ef0*/  BSSY B0, `(.L_x_1884) ;  /* 0x00003ea000007945 */ /* 0x000fe20003800000 */
[----:B------:R-:W-:Y:S01]  /*9f00*/  FMUL.FTZ R8, R8, R3 ;  /* 0x0000000308087220 */ /* 0x000fe20000410000 */
[----:B------:R2:W-:Y:S02]  /*9f10*/  STL.64 [R1+0x10], R12 ;  /* 0x0000100c01007387 */ /* 0x0005e40000100a00 */
[----:B------:R-:W-:Y:S01]  /*9f20*/  FSETP.GT.FTZ.AND P0, PT, R0, 1, PT ;  /* 0x3f8000000000780b */ /* 0x000fe20003f14000 */
[----:B0-----:R-:W-:Y:S01]  /*9f30*/  HFMA2.MMA R6, -RZ, RZ, -0.373046875, -163 ;  /* 0xb5f8d918ff067435 */ /* 0x001fe200000001ff */
[----:B------:R0:W-:Y:S01]  /*9f40*/  STL.64 [R1+0x18], R14 ;  /* 0x0000180e01007387 */ /* 0x0001e20000100a00 */
[----:B------:R-:W-:Y:S01]  /*9f50*/  IMAD.MOV.U32 R7, RZ, RZ, 0x355eb691 ;  /* 0x355eb691ff077424 */ /* 0x000fe200078e00ff */
[----:B-1----:R-:W-:Y:S01]  /*9f60*/  HFMA2.MMA R11, -RZ, RZ, 0.184326171875, 56544 ;  /* 0x31e67ae7ff0b7435 */ /* 0x002fe200000001ff */
[----:B------:R-:W-:Y:S01]  /*9f70*/  MOV R10, 0xb43dafcd ;  /* 0xb43dafcd000a7802 */ /* 0x000fe20000000f00 */
[----:B------:R1:W-:Y:S01]  /*9f80*/  STL.64 [R1+0x40], R16 ;  /* 0x0000401001007387 */ /* 0x0003e20000100a00 */
[----:B--2---:R-:W-:Y:S01]  /*9f90*/  IMAD.MOV.U32 R12, RZ, RZ, 0x32304beb ;  /* 0x32304bebff0c7424 */ /* 0x004fe200078e00ff */
[----:B------:R-:W-:-:S02]  /*9fa0*/  MOV R13, 0xb19690cc ;  /* 0xb19690cc000d7802 */ /* 0x000fc40000000f00 */
[----:B------:R2:W-:Y:S01]  /*9fb0*/  STL.64 [R1+0x20], R6 ;  /* 0x0000200601007387 */ /* 0x0005e20000100a00 */
[----:B0-----:R-:W-:Y:S01]  /*9fc0*/  HFMA2.MMA R14, -RZ, RZ, 0.1400146484375, 14776 ;  /* 0x307b7337ff0e7435 */ /* 0x001fe200000001ff */
[----:B------:R-:W-:Y:S02]  /*9fd0*/  IMAD.MOV.U32 R15, RZ, RZ, -0x521f9325 ;  /* 0xade06cdbff0f7424 */ /* 0x000fe400078e00ff */
[----:B------:R0:W-:Y:S01]  /*9fe0*/  STL.64 [R1+0x30], R12 ;  /* 0x0000300c01007387 */ /* 0x0001e20000100a00 */
[----:B-1----:R-:W-:-:S03]  /*9ff0*/  HFMA2.MMA R16, -RZ, RZ, -0.92333984375, -0.0003798007965087890625 ;  /* 0xbb638e39ff107435 */ /* 0x002fc600000001ff */
[----:B------:R1:W-:Y:S01]  /*a000*/  STL.64 [R1+0x28], R10 ;  /* 0x0000280a01007387 */ /* 0x0003e20000100a00 */
[----:B------:R-:W-:Y:S02]  /*a010*/  IMAD.MOV.U32 R17, RZ, RZ, 0x3b2d602b ;  /* 0x3b2d602bff117424 */ /* 0x000fe400078e00ff */
[----:B--2---:R-:W-:Y:S01]  /*a020*/  IMAD.MOV.U32 R6, RZ, RZ, -0x534f1ac8 ;  /* 0xacb0e538ff067424 */ /* 0x004fe200078e00ff */
[----:B------:R-:W-:Y:S01]  /*a030*/  MOV R7, 0x29f7cc00 ;  /* 0x29f7cc0000077802 */ /* 0x000fe20000000f00 */
[----:B------:R2:W-:Y:S01]  /*a040*/  STL.64 [R1+0x38], R14 ;  /* 0x0000380e01007387 */ /* 0x0005e20000100a00 */
[----:B0-----:R-:W-:Y:S01]  /*a050*/  HFMA2.MMA R13, -RZ, RZ, -0.02374267578125, 0.0077667236328125 ;  /* 0xa6141ff4ff0d7435 */ /* 0x001fe200000001ff */
[----:B------:R-:W-:Y:S02]  /*a060*/  MOV R12, 0x2900827e ;  /* 0x2900827e000c7802 */ /* 0x000fe40000000f00 */
[----:B------:R0:W-:Y:S01]  /*a070*/  STL.64 [R1+0x48], R6 ;  /* 0x0000480601007387 */ /* 0x0001e20000100a00 */
[----:B-1----:R-:W-:Y:S01]  /*a080*/  HFMA2.MMA R10, -RZ, RZ, 0.052642822265625, -33.84375 ;  /* 0x2abdd03bff0a7435 */ /* 0x002fe200000001ff */
[----:B------:R-:W-:-:S02]  /*a090*/  IMAD.MOV.U32 R11, RZ, RZ, -0x55e33b21 ;  /* 0xaa1cc4dfff0b7424 */ /* 0x000fc400078e00ff */
[----:B------:R1:W-:Y:S01]  /*a0a0*/  STL.64 [R1+0x68], R16 ;  /* 0x0000681001007387 */ /* 0x0003e20000100a00 */
[----:B--2---:R-:W-:Y:S01]  /*a0b0*/  IMAD.MOV.U32 R14, RZ, RZ, -0x58f1ab76 ;  /* 0xa70e548aff0e7424 */ /* 0x004fe200078e00ff */
[----:B------:R-:W-:Y:S02]  /*a0c0*/  MOV R15, 0xbaf2b9d6 ;  /* 0xbaf2b9d6000f7802 */ /* 0x000fe40000000f00 */
[----:B------:R2:W-:Y:S01]  /*a0d0*/  STL.64 [R1+0x58], R12 ;  /* 0x0000580c01007387 */ /* 0x0005e20000100a00 */
[----:B0-----:R-:W-:-:S03]  /*a0e0*/  HFMA2.MMA R7, -RZ, RZ, 0.66748046875, -2.81640625 ;  /* 0x3957c1a2ff077435 */ /* 0x001fc600000001ff */
[----:B------:R0:W-:Y:S01]  /*a0f0*/  STL.64 [R1+0x50], R10 ;  /* 0x0000500a01007387 */ /* 0x0001e20000100a00 */
[----:B------:R-:W-:Y:S01]  /*a100*/  MOV R6, 0xba81ca7b ;  /* 0xba81ca7b00067802 */ /* 0x000fe20000000f00 */
[----:B-1----:R-:W-:Y:S02]  /*a110*/  IMAD.MOV.U32 R16, RZ, RZ, -0x4c88ee18 ;  /* 0xb37711e8ff107424 */ /* 0x002fe400078e00ff */
[----:B------:R1:W-:Y:S01]  /*a120*/  STL.64 [R1+0x60], R14 ;  /* 0x0000600e01007387 */ /* 0x0003e20000100a00 */
[----:B------:R-:W-:Y:S01]  /*a130*/  MOV R17, 0x324d53d2 ;  /* 0x324d53d200117802 */ /* 0x000fe20000000f00 */
[----:B--2---:R-:W-:Y:S01]  /*a140*/  HFMA2.MMA R12, -RZ, RZ, 0.4375, 78.3125 ;  /* 0x370054e5ff0c7435 */ /* 0x004fe200000001ff */
[----:B------:R-:W-:Y:S01]  /*a150*/  IMAD.MOV.U32 R13, RZ, RZ, -0x4a27a102 ;  /* 0xb5d85efeff0d7424 */ /* 0x000fe200078e00ff */
[----:B------:R2:W-:Y:S01]  /*a160*/  STL.64 [R1+0x70], R6 ;  /* 0x0000700601007387 */ /* 0x0005e20000100a00 */
[----:B0-----:R-:W-:Y:S01]  /*a170*/  IMAD.MOV.U32 R10, RZ, RZ, -0x4b283e5e ;  /* 0xb4d7c1a2ff0a7424 */ /* 0x001fe200078e00ff */
[----:B------:R-:W-:-:S02]  /*a180*/  MOV R11, 0xb797d257 ;  /* 0xb797d257000b7802 */ /* 0x000fc40000000f00 */
[----:B------:R0:W-:Y:S01]  /*a190*/  STL.64 [R1+0x90], R16 ;  /* 0x0000901001007387 */ /* 0x0001e20000100a00 */
[----:B-1----:R-:W-:Y:S01]  /*a1a0*/  HFMA2.MMA R15, -RZ, RZ, 0.2548828125, 0.00011575222015380859375 ;  /* 0x34140796ff0f7435 */ /* 0x002fe200000001ff */
[----:B------:R-:W-:Y:S02]  /*a1b0*/  MOV R14, 0x319fac92 ;  /* 0x319fac92000e7802 */ /* 0x000fe40000000f00 */
[----:B------:R1:W-:Y:S04]  /*a1c0*/  STL.64 [R1+0x78], R10 ;  /* 0x0000780a01007387 */ /* 0x0003e80000100a00 */
[----:B------:R3:W-:Y:S01]  /*a1d0*/  STL.64 [R1+0x80], R12 ;  /* 0x0000800c01007387 */ /* 0x0007e20000100a00 */
[----:B--2---:R-:W-:Y:S01]  /*a1e0*/  HFMA2.MMA R6, -RZ, RZ, -0.0875244140625, 31.46875 ;  /* 0xad9a4fdeff067435 */ /* 0x004fe200000001ff */
[----:B------:R-:W-:-:S02]  /*a1f0*/  IMAD.MOV.U32 R7, RZ, RZ, -0x4f754d8a ;  /* 0xb08ab276ff077424 */ /* 0x000fc400078e00ff */
[----:B------:R2:W-:Y:S01]  /*a200*/  STL.64 [R1+0x88], R14 ;  /* 0x0000880e01007387 */ /* 0x0005e20000100a00 */
[----:B0-----:R-:W-:Y:S01]  /*a210*/  HFMA2.MMA R17, -RZ, RZ, -0.0419921875, 0.27197265625 ;  /* 0xa960345aff117435 */ /* 0x001fe200000001ff */
[----:B------:R-:W-:Y:S01]  /*a220*/  MOV R16, 0xa579dbd3 ;  /* 0xa579dbd300107802 */ /* 0x000fe20000000f00 */
[----:B-1----:R-:W-:Y:S01]  /*a230*/  HFMA2.MMA R11, -RZ, RZ, -0.105224609375, 52.09375 ;  /* 0xaebc5283ff0b7435 */ /* 0x002fe200000001ff */
[----:B------:R-:W-:Y:S01]  /*a240*/  MOV R10, 0x2fe4da1a ;  /* 0x2fe4da1a000a7802 */ /* 0x000fe20000000f00 */
[----:B------:R0:W-:Y:S01]  /*a250*/  STL.64 [R1+0x98], R6 ;  /* 0x0000980601007387 */ /* 0x0001e20000100a00 */
[----:B---3--:R-:W-:Y:S01]  /*a260*/  IMAD.MOV.U32 R12, RZ, RZ, 0x29889f1d ;  /* 0x29889f1dff0c7424 */ /* 0x008fe200078e00ff */
[----:B------:R-:W-:Y:S02]  /*a270*/  MOV R13, 0x2cfc020e ;  /* 0x2cfc020e000d7802 */ /* 0x000fe40000000f00 */
[----:B------:R1:W-:Y:S01]  /*a280*/  STL.64 [R1+0xb8], R16 ;  /* 0x0000b81001007387 */ /* 0x0003e20000100a00 */
[----:B--2---:R-:W-:Y:S01]  /*a290*/  HFMA2.MMA R14, -RZ, RZ, -0.0672607421875, 1944 ;  /* 0xac4e6798ff0e7435 */ /* 0x004fe200000001ff */
[----:B------:R-:W-:-:S02]  /*a2a0*/  IMAD.MOV.U32 R15, RZ, RZ, 0x2b28cac0 ;  /* 0x2b28cac0ff0f7424 */ /* 0x000fc400078e00ff */
[----:B------:R2:W-:Y:S04]  /*a2b0*/  STL.64 [R1+0xa8], R12 ;  /* 0x0000a80c01007387 */ /* 0x0005e80000100a00 */
[----:B------:R3:W-:Y:S01]  /*a2c0*/  STL.64 [R1+0xa0], R10 ;  /* 0x0000a00a01007387 */ /* 0x0007e20000100a00 */
[----:B0-----:R-:W-:Y:S01]  /*a2d0*/  IMAD.MOV.U32 R6, RZ, RZ, 0x28b6c54f ;  /* 0x28b6c54fff067424 */ /* 0x001fe200078e00ff */
[----:B------:R-:W-:Y:S02]  /*a2e0*/  MOV R7, 0xa794d81c ;  /* 0xa794d81c00077802 */ /* 0x000fe40000000f00 */
[----:B------:R0:W-:Y:S01]  /*a2f0*/  STL.64 [R1+0xb0], R14 ;  /* 0x0000b00e01007387 */ /* 0x0001e20000100a00 */
[----:B-1----:R-:W-:Y:S01]  /*a300*/  HFMA2.MMA R16, -RZ, RZ, -0.45849609375, 0.00158977508544921875 ;  /* 0xb7561683ff107435 */ /* 0x002fe200000001ff */
[----:B------:R-:W-:Y:S01]  /*a310*/  IMAD.MOV.U32 R17, RZ, RZ, 0x33130aa5 ;  /* 0x33130aa5ff117424 */ /* 0x000fe200078e00ff */
[----:B--2---:R-:W-:Y:S01]  /*a320*/  HFMA2.MMA R13, -RZ, RZ, 0.37646484375, -160.625 ;  /* 0x3606d905ff0d7435 */ /* 0x004fe200000001ff */
[----:B------:R-:W-:Y:S01]  /*a330*/  MOV R12, 0x3a4a4588 ;  /* 0x3a4a4588000c7802 */ /* 0x000fe20000000f00 */
[----:B------:R1:W-:Y:S01]  /*a340*/  STL.64 [R1+0xc0], R6 ;  /* 0x0000c00601007387 */ /* 0x0003e20000100a00 */
[----:B---3--:R-:W-:Y:S01]  /*a350*/  HFMA2.MMA R10, -RZ, RZ, 0.94091796875, 14608 ;  /* 0x3b877322ff0a7435 */ /* 0x008fe200000001ff */
[----:B------:R-:W-:-:S02]  /*a360*/  IMAD.MOV.U32 R11, RZ, RZ, -0x44d046cc ;  /* 0xbb2fb934ff0b7424 */ /* 0x000fc400078e00ff */
[----:B------:R2:W-:Y:S01]  /*a370*/  STL.64 [R1+0xe0], R16 ;  /* 0x0000e01001007387 */ /* 0x0005e20000100a00 */
[----:B0-----:R-:W-:Y:S01]  /*a380*/  IMAD.MOV.U32 R14, RZ, RZ, -0x471ed608 ;  /* 0xb8e129f8ff0e7424 */ /* 0x001fe200078e00ff */
[----:B------:R-:W-:Y:S02]  /*a390*/  MOV R15, 0x385dfa1f ;  /* 0x385dfa1f000f7802 */ /* 0x000fe40000000f00 */
[----:B------:R0:W-:Y:S01]  /*a3a0*/  STL.64 [R1+0xd0], R12 ;  /* 0x0000d00c01007387 */ /* 0x0001e20000100a00 */
[----:B-1----:R-:W-:-:S03]  /*a3b0*/  HFMA2.MMA R7, -RZ, RZ, -0.322509765625, 0.00154876708984375 ;  /* 0xb5291658ff077435 */ /* 0x002fc600000001ff */
[----:B------:R1:W-:Y:S01]  /*a3c0*/  STL.64 [R1+0xc8], R10 ;  /* 0x0000c80a01007387 */ /* 0x0003e20000100a00 */
[----:B------:R-:W-:Y:S01]  /*a3d0*/  MOV R6, 0x35b82c49 ;  /* 0x35b82c4900067802 */ /* 0x000fe20000000f00 */
[----:B--2---:R-:W-:Y:S02]  /*a3e0*/  IMAD.MOV.U32 R16, RZ, RZ, 0x2f0d882b ;  /* 0x2f0d882bff107424 */ /* 0x004fe400078e00ff */
[----:B------:R2:W-:Y:S01]  /*a3f0*/  STL.64 [R1+0xd8], R14 ;  /* 0x0000d80e01007387 */ /* 0x0005e20000100a00 */
[----:B------:R-:W-:Y:S01]  /*a400*/  MOV R17, 0xae74bbc7 ;  /* 0xae74bbc700117802 */ /* 0x000fe20000000f00 */
[----:B0-----:R-:W-:Y:S01]  /*a410*/  HFMA2.MMA R12, -RZ, RZ, -0.201416015625, 0.003711700439453125 ;  /* 0xb2721b9aff0c7435 */ /* 0x001fe200000001ff */
[----:B------:R-:W-:Y:S01]  /*a420*/  IMAD.MOV.U32 R13, RZ, RZ, 0x31d606a3 ;  /* 0x31d606a3ff0d7424 */ /* 0x000fe200078e00ff */
[----:B------:R0:W-:Y:S01]  /*a430*/  STL.64 [R1+0xe8], R6 ;  /* 0x0000e80601007387 */ /* 0x0001e20000100a00 */
[----:B-1----:R-:W-:Y:S01]  /*a440*/  IMAD.MOV.U32 R10, RZ, RZ, 0x34195641 ;  /* 0x34195641ff0a7424 */ /* 0x002fe200078e00ff */
[----:B------:R-:W-:-:S03]  /*a450*/  MOV R11, 0xaf6125e8 ;  /* 0xaf6125e8000b7802 */ /* 0x000fc60000000f00 */
[----:B------:R1:W-:Y:S01]  /*a460*/  STL.64 [R1+0xf8], R12 ;  /* 0x0000f80c01007387 */ /* 0x0003e20000100a00 */
[----:B--2---:R-:W-:Y:S01]  /*a470*/  HFMA2.MMA R15, -RZ, RZ, 0.0587158203125, -0.16357421875 ;  /* 0x2b84b13cff0f7435 */ /* 0x004fe200000001ff */
[----:B------:R-:W-:Y:S02]  /*a480*/  MOV R14, 0xb0bbe2c1 ;  /* 0xb0bbe2c1000e7802 */ /* 0x000fe40000000f00 */
[----:B------:R2:W-:Y:S01]  /*a490*/  STL.64 [R1+0xf0], R10 ;  /* 0x0000f00a01007387 */ /* 0x0005e20000100a00 */
[----:B0-----:R-:W-:Y:S01]  /*a4a0*/  HFMA2.MMA R6, -RZ, RZ, 0.0831298828125, -0.1065673828125 ;  /* 0x2d52aed2ff067435 */ /* 0x001fe200000001ff */
[----:B------:R-:W-:Y:S02]  /*a4b0*/  IMAD.MOV.U32 R7, RZ, RZ, -0x5869cbf6 ;  /* 0xa796340aff077424 */ /* 0x000fe400078e00ff */
[----:B------:R0:W-:Y:S01]  /*a4c0*/  STL.64 [R1+0x100], R14 ;  /* 0x0001000e01007387 */ /* 0x0001e20000100a00 */
[----:B-1----:R-:W-:Y:S01]  /*a4d0*/  IMAD.MOV.U32 R12, RZ, RZ, -0x5620f4f4 ;  /* 0xa9df0b0cff0c7424 */ /* 0x002fe200078e00ff */
[----:B------:R-:W-:-:S02]  /*a4e0*/  MOV R13, 0x23ae9da1 ;  /* 0x23ae9da1000d7802 */ /* 0x000fc40000000f00 */
[----:B------:R1:W-:Y:S01]  /*a4f0*/  STL.64 [R1+0x108], R16 ;  /* 0x0001081001007387 */ /* 0x0003e20000100a00 */
[----:B--2---:R-:W-:Y:S01]  /*a500*/  HFMA2.MMA R11, -RZ, RZ, 0.054779052734375, 0.87255859375 ;  /* 0x2b033afbff0b7435 */ /* 0x004fe200000001ff */
[----:B------:R-:W-:Y:S02]  /*a510*/  MOV R10, 0xab99f9d0 ;  /* 0xab99f9d0000a7802 */ /* 0x000fe40000000f00 */
[----:B------:R2:W-:Y:S01]  /*a520*/  STL.64 [R1+0x120], R12 ;  /* 0x0001200c01007387 */ /* 0x0005e20000100a00 */
[----:B0-----:R-:W-:Y:S01]  /*a530*/  HFMA2.MMA R14, -RZ, RZ, 0.032196044921875, -0.00194072723388671875 ;  /* 0x281f97f3ff0e7435 */ /* 0x001fe200000001ff */
[----:B------:R-:W-:Y:S02]  /*a540*/  IMAD.MOV.U32 R15, RZ, RZ, 0x3a2a3eca ;  /* 0x3a2a3ecaff0f7424 */ /* 0x000fe400078e00ff */
[----:B------:R0:W-:Y:S01]  /*a550*/  STL.64 [R1+0x110], R6 ;  /* 0x0001100601007387 */ /* 0x0001e20000100a00 */
[----:B-1----:R-:W-:-:S03]  /*a560*/  MOV R16, 0x39709e72 ;  /* 0x39709e7200107802 */ /* 0x002fc60000000f00 */
[----:B------:R1:W-:Y:S01]  /*a570*/  STL.64 [R1+0x118], R10 ;  /* 0x0001180a01007387 */ /* 0x0003e20000100a00 */
[----:B------:R-:W-:Y:S01]  /*a580*/  MOV R17, 0xb9f5fd8c ;  /* 0xb9f5fd8c00117802 */ /* 0x000fe20000000f00 */
[----:B--2---:R-:W-:Y:S02]  /*a590*/  HFMA2.MMA R12, -RZ, RZ, -0.42138671875, 3826 ;  /* 0xb6be6b79ff0c7435 */ /* 0x004fe400000001ff */
[----:B------:R2:W-:Y:S01]  /*a5a0*/  STL.64 [R1+0x128], R14 ;  /* 0x0001280e01007387 */ /* 0x0005e20000100a00 */
[----:B------:R-:W-:Y:S01]  /*a5b0*/  MOV R13, 0x35bf0101 ;  /* 0x35bf0101000d7802 */ /* 0x000fe20000000f00 */
[----:B0-----:R-:W-:Y:S01]  /*a5c0*/  HFMA2.MMA R7, -RZ, RZ, -0.5771484375, -0.00124835968017578125 ;  /* 0xb89e951dff077435 */ /* 0x001fe200000001ff */
[----:B------:R-:W-:Y:S01]  /*a5d0*/  IMAD.MOV.U32 R6, RZ, RZ, 0x398c5cdb ;  /* 0x398c5cdbff067424 */ /* 0x000fe200078e00ff */
[----:B------:R0:W-:Y:S01]  /*a5e0*/  STL.64 [R1+0x130], R16 ;  /* 0x0001301001007387 */ /* 0x0001e20000100a00 */
[----:B-1----:R-:W-:Y:S01]  /*a5f0*/  MOV R10, 0xb480a951 ;  /* 0xb480a951000a7802 */ /* 0x002fe20000000f00 */
[----:B------:R-:W-:-:S02]  /*a600*/  IMAD.MOV.U32 R11, RZ, RZ, 0x3739efa3 ;  /* 0x3739efa3ff0b7424 */ /* 0x000fc400078e00ff */
[----:B------:R1:W-:Y:S01]  /*a610*/  STL.64 [R1+0x148], R12 ;  /* 0x0001480c01007387 */ /* 0x0003e20000100a00 */
[----:B--2---:R-:W-:Y:S01]  /*a620*/  HFMA2.MMA R15, -RZ, RZ, -0.26318359375, 0.00168609619140625 ;  /* 0xb43616e8ff0f7435 */ /* 0x004fe200000001ff */
        /* <DEDUP_REMOVED lines=8> */
[----:B--2---:R-:W-:Y:S01]  /*a6b0*/  HFMA2.MMA R11, -RZ, RZ, 0.115966796875, -149.25 ;  /* 0x2f6cd8aaff0b7435 */ /* 0x004fe200000001ff */
[----:B------:R-:W-:Y:S02]  /*a6c0*/  IMAD.MOV.U32 R10, RZ, RZ, -0x4f7df9d6 ;  /* 0xb082062aff0a7424 */ /* 0x000fe400078e00ff */
[----:B------:R2:W-:Y:S01]  /*a6d0*/  STL.64 [R1+0x158], R16 ;  /* 0x0001581001007387 */ /* 0x0005e20000100a00 */
[----:B0-----:R-:W-:Y:S01]  /*a6e0*/  HFMA2.MMA R6, -RZ, RZ, 0.06494140625, 764 ;  /* 0x2c2861f8ff067435 */ /* 0x001fe200000001ff */
[----:B------:R-:W-:Y:S02]  /*a6f0*/  MOV R7, 0x310db352 ;  /* 0x310db35200077802 */ /* 0x000fe40000000f00 */
[----:B------:R0:W-:Y:S01]  /*a700*/  STL.64 [R1+0x170], R12 ;  /* 0x0001700c01007387 */ /* 0x0001e20000100a00 */
[----:B-1----:R-:W-:Y:S01]  /*a710*/  HFMA2.MMA R14, -RZ, RZ, 0.080810546875, 1.6845703125 ;  /* 0x2d2c3ebdff0e7435 */ /* 0x002fe200000001ff */
[----:B------:R-:W-:-:S02]  /*a720*/  MOV R15, 0xac19474f ;  /* 0xac19474f000f7802 */ /* 0x000fc40000000f00 */
[----:B------:R1:W-:Y:S01]  /*a730*/  STL.64 [R1+0x168], R10 ;  /* 0x0001680a01007387 */ /* 0x0003e20000100a00 */
[----:B--2---:R-:W-:Y:S01]  /*a740*/  HFMA2.MMA R17, -RZ, RZ, 0.050262451171875, 48960 ;  /* 0x2a6f79faff117435 */ /* 0x004fe200000001ff */
[----:B------:R-:W-:Y:S02]  /*a750*/  IMAD.MOV.U32 R16, RZ, RZ, 0x248f2a67 ;  /* 0x248f2a67ff107424 */ /* 0x000fe400078e00ff */
[----:B------:R2:W-:Y:S01]  /*a760*/  STL.64 [R1+0x160], R6 ;  /* 0x0001600601007387 */ /* 0x0005e20000100a00 */
[----:B0-----:R-:W-:Y:S01]  /*a770*/  HFMA2.MMA R13, -RZ, RZ, -0.3603515625, 43744 ;  /* 0xb5c47957ff0d7435 */ /* 0x001fe200000001ff */
[----:B------:R-:W-:Y:S02]  /*a780*/  IMAD.MOV.U32 R12, RZ, RZ, -0x4663332c ;  /* 0xb99cccd4ff0c7424 */ /* 0x000fe400078e00ff */
[----:B------:R0:W-:Y:S01]  /*a790*/  STL.64 [R1+0x178], R14 ;  /* 0x0001780e01007387 */ /* 0x0001e20000100a00 */
[----:B-1----:R-:W-:Y:S01]  /*a7a0*/  HFMA2.MMA R10, -RZ, RZ, -0.79736328125, -8896 ;  /* 0xba61f058ff0a7435 */ /* 0x002fe200000001ff */
        /* <DEDUP_REMOVED lines=8> */
[----:B-1----:R-:W-:Y:S01]  /*a830*/  HFMA2.MMA R16, -RZ, RZ, 0.45263671875, -204 ;  /* 0x373eda60ff107435 */ /* 0x002fe200000001ff */
[----:B------:R-:W-:-:S02]  /*a840*/  MOV R17, 0x2f89d9e3 ;  /* 0x2f89d9e300117802 */ /* 0x000fc40000000f00 */
[----:B------:R1:W-:Y:S01]  /*a850*/  STL.64 [R1+0x190], R10 ;  /* 0x0001900a01007387 */ /* 0x0003e20000100a00 */
[----:B--2---:R-:W-:Y:S01]  /*a860*/  HFMA2.MMA R12, -RZ, RZ, 0.2176513671875, -18976 ;  /* 0x32f7f4a2ff0c7435 */ /* 0x004fe200000001ff */
[----:B------:R-:W-:Y:S02]  /*a870*/  MOV R13, 0xb273c722 ;  /* 0xb273c722000d7802 */ /* 0x000fe40000000f00 */
[----:B------:R2:W-:Y:S01]  /*a880*/  STL.64 [R1+0x1a0], R14 ;  /* 0x0001a00e01007387 */ /* 0x0005e20000100a00 */
[----:B0-----:R-:W-:Y:S01]  /*a890*/  HFMA2.MMA R7, -RZ, RZ, 0.339599609375, 0.0038700103759765625 ;  /* 0x356f1bedff077435 */ /* 0x001fe200000001ff */
[----:B------:R-:W-:Y:S02]  /*a8a0*/  IMAD.MOV.U32 R6, RZ, RZ, -0x4a1c71fc ;  /* 0xb5e38e04ff067424 */ /* 0x000fe400078e00ff */
[----:B------:R0:W-:Y:S01]  /*a8b0*/  STL.64 [R1+0x1a8], R16 ;  /* 0x0001a81001007387 */ /* 0x0001e20000100a00 */
[----:B-1----:R-:W-:Y:S01]  /*a8c0*/  MOV R10, 0xb47633b6 ;  /* 0xb47633b6000a7802 */ /* 0x002fe20000000f00 */
[----:B------:R-:W-:-:S02]  /*a8d0*/  IMAD.MOV.U32 R11, RZ, RZ, 0x2e020a8b ;  /* 0x2e020a8bff0b7424 */ /* 0x000fc400078e00ff */
[----:B------:R1:W-:Y:S01]  /*a8e0*/  STL.64 [R1+0x1c0], R12 ;  /* 0x0001c00c01007387 */ /* 0x0003e20000100a00 */
[----:B--2---:R-:W-:Y:S01]  /*a8f0*/  HFMA2.MMA R15, -RZ, RZ, -0.050811767578125, -0.0056915283203125 ;  /* 0xaa819dd4ff0f7435 */ /* 0x004fe200000001ff */
[----:B------:R-:W-:Y:S02]  /*a900*/  IMAD.MOV.U32 R14, RZ, RZ, 0x316cd4f9 ;  /* 0x316cd4f9ff0e7424 */ /* 0x000fe400078e00ff */
[----:B------:R2:W-:Y:S01]  /*a910*/  STL.64 [R1+0x1b8], R10 ;  /* 0x0001b80a01007387 */ /* 0x0005e20000100a00 */
[----:B0-----:R-:W-:Y:S01]  /*a920*/  MOV R16, 0xafd8a791 ;  /* 0xafd8a79100107802 */ /* 0x001fe20000000f00 */
[----:B------:R-:W-:Y:S02]  /*a930*/  IMAD.MOV.U32 R17, RZ, RZ, 0x2f4c88ee ;  /* 0x2f4c88eeff117424 */ /* 0x000fe400078e00ff */
[----:B------:R0:W-:Y:S01]  /*a940*/  STL.64 [R1+0x1b0], R6 ;  /* 0x0001b00601007387 */ /* 0x0001e20000100a00 */
[----:B-1----:R-:W-:Y:S01]  /*a950*/  MOV R12, 0x2b0a2bbf ;  /* 0x2b0a2bbf000c7802 */ /* 0x002fe20000000f00 */
[----:B------:R-:W-:-:S02]  /*a960*/  IMAD.MOV.U32 R13, RZ, RZ, -0x5d1625b2 ;  /* 0xa2e9da4eff0d7424 */ /* 0x000fc400078e00ff */
[----:B------:R1:W-:Y:S01]  /*a970*/  STL.64 [R1+0x1c8], R14 ;  /* 0x0001c80e01007387 */ /* 0x0003e20000100a00 */
[----:B--2---:R-:W-:Y:S01]  /*a980*/  HFMA2.MMA R11, -RZ, RZ, -0.06390380859375, 1.345703125 ;  /* 0xac173d62ff0b7435 */ /* 0x004fe200000001ff */
[----:B------:R-:W-:Y:S02]  /*a990*/  IMAD.MOV.U32 R10, RZ, RZ, 0x2ca4a32a ;  /* 0x2ca4a32aff0a7424 */ /* 0x000fe400078e00ff */
[----:B------:R2:W-:Y:S01]  /*a9a0*/  STL.64 [R1+0x1d0], R16 ;  /* 0x0001d01001007387 */ /* 0x0005e20000100a00 */
[----:B0-----:R-:W-:Y:S01]  /*a9b0*/  HFMA2.MMA R6, -RZ, RZ, -0.09759521484375, -0.0019130706787109375 ;  /* 0xae3f97d6ff067435 */ /* 0x001fe200000001ff */
[----:B------:R-:W-:Y:S02]  /*a9c0*/  MOV R7, 0x26b84405 ;  /* 0x26b8440500077802 */ /* 0x000fe40000000f00 */
[----:B------:R0:W-:Y:S01]  /*a9d0*/  STL.64 [R1+0x1e8], R12 ;  /* 0x0001e80c01007387 */ /* 0x0001e20000100a00 */
[----:B-1----:R-:W-:Y:S01]  /*a9e0*/  HFMA2.MMA R14, -RZ, RZ, -0.042083740234375, 0.58984375 ;  /* 0xa96338b8ff0e7435 */ /* 0x002fe200000001ff */
[----:B------:R-:W-:-:S02]  /*a9f0*/  MOV R15, 0xb9b09456 ;  /* 0xb9b09456000f7802 */ /* 0x000fc40000000f00 */
[----:B------:R1:W-:Y:S01]  /*aa00*/  STL.64 [R1+0x1e0], R10 ;  /* 0x0001e00a01007387 */ /* 0x0003e20000100a00 */
[----:B--2---:R-:W-:Y:S01]  /*aa10*/  HFMA2.MMA R17, -RZ, RZ, 0.69580078125, 465 ;  /* 0x39915f44ff117435 */ /* 0x004fe200000001ff */
[----:B------:R-:W-:Y:S02]  /*aa20*/  IMAD.MOV.U32 R16, RZ, RZ, -0x476dc4fe ;  /* 0xb8923b02ff107424 */ /* 0x000fe400078e00ff */
[----:B------:R2:W-:Y:S01]  /*aa30*/  STL.64 [R1+0x1d8], R6 ;  /* 0x0001d80601007387 */ /* 0x0005e20000100a00 */
[----:B0-----:R-:W-:Y:S01]  /*aa40*/  HFMA2.MMA R13, -RZ, RZ, -0.381103515625, -7.34765625 ;  /* 0xb619c759ff0d7435 */ /* 0x001fe200000001ff */
[----:B------:R-:W-:Y:S02]  /*aa50*/  IMAD.MOV.U32 R12, RZ, RZ, 0x37068711 ;  /* 0x37068711ff0c7424 */ /* 0x000fe400078e00ff */
[----:B------:R0:W-:Y:S01]  /*aa60*/  STL.64 [R1+0x1f0], R14 ;  /* 0x0001f00e01007387 */ /* 0x0001e20000100a00 */
[----:B-1----:R-:W-:Y:S01]  /*aa70*/  HFMA2.MMA R10, -RZ, RZ, 0.255859375, 442 ;  /* 0x34185ee8ff0a7435 */ /* 0x002fe200000001ff */
[----:B------:R-:W-:-:S02]  /*aa80*/  MOV R11, 0xb76411fe ;  /* 0xb76411fe000b7802 */ /* 0x000fc40000000f00 */
[----:B------:R1:W-:Y:S01]  /*aa90*/  STL.64 [R1+0x1f8], R16 ;  /* 0x0001f81001007387 */ /* 0x0003e20000100a00 */
[----:B--2---:R-:W-:Y:S01]  /*aaa0*/  MOV R6, 0xb9510216 ;  /* 0xb951021600067802 */ /* 0x004fe20000000f00 */
[----:B------:R-:W-:Y:S02]  /*aab0*/  IMAD.MOV.U32 R7, RZ, RZ, 0x388e8f4e ;  /* 0x388e8f4eff077424 */ /* 0x000fe400078e00ff */
[----:B------:R2:W-:Y:S01]  /*aac0*/  STL.64 [R1+0x210], R12 ;  /* 0x0002100c01007387 */ /* 0x0005e20000100a00 */
[----:B0-----:R-:W-:Y:S01]  /*aad0*/  MOV R14, 0xafb2ce7f ;  /* 0xafb2ce7f000e7802 */ /* 0x001fe20000000f00 */
[----:B------:R-:W-:Y:S02]  /*aae0*/  IMAD.MOV.U32 R15, RZ, RZ, 0x34ba0a82 ;  /* 0x34ba0a82ff0f7424 */ /* 0x000fe400078e00ff */
[----:B------:R0:W-:Y:S01]  /*aaf0*/  STL.64 [R1+0x200], R6 ;  /* 0x0002000601007387 */ /* 0x0001e20000100a00 */
[----:B-1----:R-:W-:Y:S01]  /*ab00*/  HFMA2.MMA R16, -RZ, RZ, -0.26708984375, 0.00088405609130859375 ;  /* 0xb446133eff107435 */ /* 0x002fe200000001ff */
[----:B------:R-:W-:-:S02]  /*ab10*/  MOV R17, 0x334f3181 ;  /* 0x334f318100117802 */ /* 0x000fc40000000f00 */
[----:B------:R1:W-:Y:S01]  /*ab20*/  STL.64 [R1+0x208], R10 ;  /* 0x0002080a01007387 */ /* 0x0003e20000100a00 */
[----:B--2---:R-:W-:Y:S01]  /*ab30*/  HFMA2.MMA R12, -RZ, RZ, 0.0301971435546875, 0.00146770477294921875 ;  /* 0x27bb1603ff0c7435 */ /* 0x004fe200000001ff */
[----:B------:R-:W-:Y:S02]  /*ab40*/  MOV R13, 0x2ecdce2c ;  /* 0x2ecdce2c000d7802 */ /* 0x000fe40000000f00 */
[----:B------:R2:W-:Y:S01]  /*ab50*/  STL.64 [R1+0x218], R14 ;  /* 0x0002180e01007387 */ /* 0x0005e20000100a00 */
[----:B0-----:R-:W-:Y:S01]  /*ab60*/  HFMA2.MMA R7, -RZ, RZ, -0.1826171875, -0.091796875 ;  /* 0xb1d8ade0ff077435 */ /* 0x001fe200000001ff */
[----:B------:R-:W-:Y:S02]  /*ab70*/  IMAD.MOV.U32 R6, RZ, RZ, -0x575df71d ;  /* 0xa8a208e3ff067424 */ /* 0x000fe400078e00ff */
[----:B------:R0:W-:Y:S01]  /*ab80*/  STL.64 [R1+0x220], R16 ;  /* 0x0002201001007387 */ /* 0x0001e20000100a00 */
[----:B-1----:R-:W-:Y:S01]  /*ab90*/  MOV R10, 0x315951d7 ;  /* 0x315951d7000a7802 */ /* 0x002fe20000000f00 */
[----:B------:R-:W-:-:S02]  /*aba0*/  IMAD.MOV.U32 R11, RZ, RZ, -0x4fa87867 ;  /* 0xb0578799ff0b7424 */ /* 0x000fc400078e00ff */
[----:B------:R1:W-:Y:S01]  /*abb0*/  STL.64 [R1+0x238], R12 ;  /* 0x0002380c01007387 */ /* 0x0003e20000100a00 */
[----:B--2---:R-:W-:Y:S01]  /*abc0*/  HFMA2.MMA R15, -RZ, RZ, 0.08184814453125, -56992 ;  /* 0x2d3dfaf5ff0f7435 */ /* 0x004fe200000001ff */
[----:B------:R-:W-:Y:S02]  /*abd0*/  IMAD.MOV.U32 R14, RZ, RZ, -0x51b97f57 ;  /* 0xae4680a9ff0e7424 */ /* 0x000fe400078e00ff */
[----:B------:R2:W-:Y:S01]  /*abe0*/  STL.64 [R1+0x230], R10 ;  /* 0x0002300a01007387 */ /* 0x0005e20000100a00 */
[----:B0-----:R-:W-:Y:S01]  /*abf0*/  MOV R16, 0xa428dfed ;  /* 0xa428dfed00107802 */ /* 0x001fe20000000f00 */
[----:B------:R-:W-:Y:S02]  /*ac00*/  IMAD.MOV.U32 R17, RZ, RZ, -0x545594a8 ;  /* 0xabaa6b58ff117424 */ /* 0x000fe400078e00ff */
[----:B------:R0:W-:Y:S01]  /*ac10*/  STL.64 [R1+0x228], R6 ;  /* 0x0002280601007387 */ /* 0x0001e20000100a00 */
[----:B-1----:R-:W-:Y:S01]  /*ac20*/  MOV R12, 0x398e04a8 ;  /* 0x398e04a8000c7802 */ /* 0x002fe20000000f00 */
[----:B------:R-:W-:-:S02]  /*ac30*/  IMAD.MOV.U32 R13, RZ, RZ, 0x3554208f ;  /* 0x3554208fff0d7424 */ /* 0x000fc400078e00ff */
[----:B------:R1:W-:Y:S01]  /*ac40*/  STL.64 [R1+0x240], R14 ;  /* 0x0002400e01007387 */ /* 0x0003e20000100a00 */
[----:B--2---:R-:W-:Y:S01]  /*ac50*/  HFMA2.MMA R11, -RZ, RZ, -0.76318359375, 0.9521484375 ;  /* 0xba1b3b9eff0b7435 */ /* 0x004fe200000001ff */
[----:B------:R-:W-:Y:S02]  /*ac60*/  IMAD.MOV.U32 R10, RZ, RZ, 0x3a0b4779 ;  /* 0x3a0b4779ff0a7424 */ /* 0x000fe400078e00ff */
[----:B------:R2:W-:Y:S01]  /*ac70*/  STL.64 [R1+0x248], R16 ;  /* 0x0002481001007387 */ /* 0x0005e20000100a00 */
[----:B0-----:R-:W-:Y:S01]  /*ac80*/  HFMA2.MMA R6, -RZ, RZ, 0.055633544921875, -1554 ;  /* 0x2b1fe612ff067435 */ /* 0x001fe200000001ff */
[----:B------:R-:W-:Y:S02]  /*ac90*/  MOV R7, 0xaa152d8b ;  /* 0xaa152d8b00077802 */ /* 0x000fe40000000f00 */
[----:B------:R0:W-:Y:S01]  /*aca0*/  STL.64 [R1+0x260], R12 ;  /* 0x0002600c01007387 */ /* 0x0001e20000100a00 */
[----:B-1----:R-:W-:Y:S01]  /*acb0*/  HFMA2.MMA R14, -RZ, RZ, -0.58349609375, 4.41074371337890625e-06 ;  /* 0xb8ab004aff0e7435 */ /* 0x002fe200000001ff */
[----:B------:R-:W-:-:S02]  /*acc0*/  MOV R15, 0x386b5efc ;  /* 0x386b5efc000f7802 */ /* 0x000fc40000000f00 */
[----:B------:R1:W-:Y:S01]  /*acd0*/  STL.64 [R1+0x258], R10 ;  /* 0x0002580a01007387 */ /* 0x0003e20000100a00 */
[----:B--2---:R-:W-:Y:S01]  /*ace0*/  HFMA2.MMA R17, -RZ, RZ, -0.1663818359375, -0.0100250244140625 ;  /* 0xb153a122ff117435 */ /* 0x004fe200000001ff */
[----:B------:R-:W-:Y:S02]  /*acf0*/  IMAD.MOV.U32 R16, RZ, RZ, -0x48663e86 ;  /* 0xb799c17aff107424 */ /* 0x000fe400078e00ff */
[----:B------:R2:W-:Y:S01]  /*ad00*/  STL.64 [R1+0x250], R6 ;  /* 0x0002500601007387 */ /* 0x0005e20000100a00 */
[----:B0-----:R-:W-:Y:S01]  /*ad10*/  HFMA2.MMA R13, -RZ, RZ, 0.2279052734375, -1.0966796875 ;  /* 0x334bbc63ff0d7435 */ /* 0x001fe200000001ff */
[----:B------:R-:W-:Y:S02]  /*ad20*/  IMAD.MOV.U32 R12, RZ, RZ, -0x4c426841 ;  /* 0xb3bd97bfff0c7424 */ /* 0x000fe400078e00ff */
[----:B------:R0:W-:Y:S01]  /*ad30*/  STL.64 [R1+0x268], R14 ;  /* 0x0002680e01007387 */ /* 0x0001e20000100a00 */
[----:B-1----:R-:W-:Y:S01]  /*ad40*/  HFMA2.MMA R10, -RZ, RZ, 0.319091796875, 1096 ;  /* 0x351b6448ff0a7435 */ /* 0x002fe200000001ff */
[----:B------:R-:W-:-:S02]  /*ad50*/  MOV R11, 0x2a83a738 ;  /* 0x2a83a738000b7802 */ /* 0x000fc40000000f00 */
[----:B------:R1:W-:Y:S01]  /*ad60*/  STL.64 [R1+0x270], R16 ;  /* 0x0002701001007387 */ /* 0x0003e20000100a00 */
[----:B--2---:R-:W-:Y:S01]  /*ad70*/  MOV R6, 0x36688aea ;  /* 0x36688aea00067802 */ /* 0x004fe20000000f00 */
[----:B------:R-:W-:Y:S02]  /*ad80*/  IMAD.MOV.U32 R7, RZ, RZ, -0x49f7d3c4 ;  /* 0xb6082c3cff077424 */ /* 0x000fe400078e00ff */
[----:B------:R2:W-:Y:S01]  /*ad90*/  STL.64 [R1+0x288], R12 ;  /* 0x0002880c01007387 */ /* 0x0005e20000100a00 */
[----:B0-----:R-:W-:Y:S01]  /*ada0*/  MOV R14, 0xb2578752 ;  /* 0xb2578752000e7802 */ /* 0x001fe20000000f00 */
[----:B------:R-:W-:Y:S02]  /*adb0*/  IMAD.MOV.U32 R15, RZ, RZ, 0x29c2c5d5 ;  /* 0x29c2c5d5ff0f7424 */ /* 0x000fe400078e00ff */
[----:B------:R0:W-:Y:S01]  /*adc0*/  STL.64 [R1+0x278], R6 ;  /* 0x0002780601007387 */ /* 0x0001e20000100a00 */
[----:B-1----:R-:W-:Y:S01]  /*add0*/  HFMA2.MMA R16, -RZ, RZ, 0.1531982421875, -0.00011903047561645507812 ;  /* 0x30e787cdff107435 */ /* 0x002fe200000001ff */
[----:B------:R-:W-:-:S02]  /*ade0*/  MOV R17, 0xb06bb8ab ;  /* 0xb06bb8ab00117802 */ /* 0x000fc40000000f00 */
[----:B------:R1:W-:Y:S01]  /*adf0*/  STL.64 [R1+0x280], R10 ;  /* 0x0002800a01007387 */ /* 0x0003e20000100a00 */
[----:B--2---:R-:W-:Y:S01]  /*ae00*/  HFMA2.MMA R12, -RZ, RZ, -0.06829833984375, -4.28125 ;  /* 0xac5fc448ff0c7435 */ /* 0x004fe200000001ff */
[----:B------:R-:W-:Y:S02]  /*ae10*/  MOV R13, 0x22adcde9 ;  /* 0x22adcde9000d7802 */ /* 0x000fe40000000f00 */
[----:B------:R2:W-:Y:S01]  /*ae20*/  STL.64 [R1+0x290], R14 ;  /* 0x0002900e01007387 */ /* 0x0005e20000100a00 */
[----:B0-----:R-:W-:Y:S01]  /*ae30*/  HFMA2.MMA R7, -RZ, RZ, -0.0248260498046875, 7912 ;  /* 0xa65b6fbaff077435 */ /* 0x001fe200000001ff */
[----:B------:R-:W-:Y:S02]  /*ae40*/  IMAD.MOV.U32 R6, RZ, RZ, 0x2f6d7999 ;  /* 0x2f6d7999ff067424 */ /* 0x000fe400078e00ff */
[----:B------:R0:W-:Y:S01]  /*ae50*/  STL.64 [R1+0x298], R16 ;  /* 0x0002981001007387 */ /* 0x0001e20000100a00 */
[----:B-1----:R-:W-:Y:S01]  /*ae60*/  MOV R10, 0xadea538c ;  /* 0xadea538c000a7802 */ /* 0x002fe20000000f00 */
[----:B------:R-:W-:-:S02]  /*ae70*/  IMAD.MOV.U32 R11, RZ, RZ, 0x2d65daaf ;  /* 0x2d65daafff0b7424 */ /* 0x000fc400078e00ff */
[----:B------:R1:W-:Y:S01]  /*ae80*/  STL.64 [R1+0x2b0], R12 ;  /* 0x0002b00c01007387 */ /* 0x0003e20000100a00 */
[----:B--2---:R-:W-:Y:S01]  /*ae90*/  HFMA2.MMA R15, -RZ, RZ, 0.712890625, -0.0002586841583251953125 ;  /* 0x39b48c3dff0f7435 */ /* 0x004fe200000001ff */
        /* <DEDUP_REMOVED lines=8> */
[----:B--2---:R-:W-:Y:S01]  /*af20*/  HFMA2.MMA R11, -RZ, RZ, 0.494140625, -1.189453125 ;  /* 0x37e8bcc2ff0b7435 */ /* 0x004fe200000001ff */
[----:B------:R-:W-:Y:S02]  /*af30*/  IMAD.MOV.U32 R10, RZ, RZ, -0x4bf731c8 ;  /* 0xb408ce38ff0a7424 */ /* 0x000fe400078e00ff */
[----:B------:R2:W-:Y:S01]  /*af40*/  STL.64 [R1+0x2c0], R16 ;  /* 0x0002c01001007387 */ /* 0x0005e20000100a00 */
[----:B0-----:R-:W-:Y:S01]  /*af50*/  HFMA2.MMA R6, -RZ, RZ, 0.69677734375, 30128 ;  /* 0x3993775bff067435 */ /* 0x001fe200000001ff */
[----:B------:R-:W-:Y:S02]  /*af60*/  MOV R7, 0xb8e63214 ;  /* 0xb8e6321400077802 */ /* 0x000fe40000000f00 */
[----:B------:R0:W-:Y:S01]  /*af70*/  STL.64 [R1+0x2d8], R12 ;  /* 0x0002d80c01007387 */ /* 0x0001e20000100a00 */
[----:B-1----:R-:W-:Y:S01]  /*af80*/  HFMA2.MMA R14, -RZ, RZ, 0.1258544921875, -2.712890625 ;  /* 0x3007c16dff0e7435 */ /* 0x002fe200000001ff */
[----:B------:R-:W-:-:S02]  /*af90*/  MOV R15, 0xb58e3567 ;  /* 0xb58e3567000f7802 */ /* 0x000fc40000000f00 */
[----:B------:R1:W-:Y:S01]  /*afa0*/  STL.64 [R1+0x2d0], R10 ;  /* 0x0002d00a01007387 */ /* 0x0003e20000100a00 */
[----:B--2---:R-:W-:Y:S01]  /*afb0*/  HFMA2.MMA R17, -RZ, RZ, -0.2646484375, -0.001155853271484375 ;  /* 0xb43c94bcff117435 */ /* 0x004fe200000001ff */
[----:B------:R-:W-:Y:S02]  /*afc0*/  IMAD.MOV.U32 R16, RZ, RZ, 0x35258957 ;  /* 0x35258957ff107424 */ /* 0x000fe400078e00ff */
[----:B------:R2:W-:Y:S01]  /*afd0*/  STL.64 [R1+0x2c8], R6 ;  /* 0x0002c80601007387 */ /* 0x0005e20000100a00 */
[----:B0-----:R-:W-:Y:S01]  /*afe0*/  HFMA2.MMA R13, -RZ, RZ, -0.127197265625, 18128 ;  /* 0xb012746dff0d7435 */ /* 0x001fe200000001ff */
[----:B------:R-:W-:Y:S02]  /*aff0*/  IMAD.MOV.U32 R12, RZ, RZ, -0x5bcd0536 ;  /* 0xa432facaff0c7424 */ /* 0x000fe400078e00ff */
[----:B------:R0:W-:Y:S01]  /*b000*/  STL.64 [R1+0x2e0], R14 ;  /* 0x0002e00e01007387 */ /* 0x0001e20000100a00 */
[----:B-1----:R-:W-:Y:S01]  /*b010*/  HFMA2.MMA R10, -RZ, RZ, -0.202392578125, 17504 ;  /* 0xb27a7446ff0a7435 */ /* 0x002fe200000001ff */
        /* <DEDUP_REMOVED lines=8> */
[----:B-1----:R-:W-:Y:S01]  /*b0a0*/  HFMA2.MMA R16, -RZ, RZ, 0.0154876708984375, -809.5 ;  /* 0x23eee253ff107435 */ /* 0x002fe200000001ff */
[----:B------:R-:W-:-:S02]  /*b0b0*/  MOV R17, 0x2d1bcefb ;  /* 0x2d1bcefb00117802 */ /* 0x000fc40000000f00 */
[----:B------:R1:W-:Y:S01]  /*b0c0*/  STL.64 [R1+0x2f8], R10 ;  /* 0x0002f80a01007387 */ /* 0x0003e20000100a00 */
[----:B--2---:R-:W-:Y:S01]  /*b0d0*/  HFMA2.MMA R12, -RZ, RZ, -0.73681640625, -14.484375 ;  /* 0xb9e5cb3eff0c7435 */ /* 0x004fe200000001ff */
[----:B------:R-:W-:Y:S02]  /*b0e0*/  MOV R13, 0xb53b133b ;  /* 0xb53b133b000d7802 */ /* 0x000fe40000000f00 */
[----:B------:R2:W-:Y:S01]  /*b0f0*/  STL.64 [R1+0x308], R14 ;  /* 0x0003080e01007387 */ /* 0x0005e20000100a00 */
[----:B0-----:R-:W-:Y:S01]  /*b100*/  HFMA2.MMA R7, -RZ, RZ, 0.059326171875, -3744 ;  /* 0x2b98eb50ff077435 */ /* 0x001fe200000001ff */
[----:B------:R-:W-:Y:S02]  /*b110*/  IMAD.MOV.U32 R6, RZ, RZ, -0x536513c8 ;  /* 0xac9aec38ff067424 */ /* 0x000fe400078e00ff */
[----:B------:R0:W-:Y:S01]  /*b120*/  STL.64 [R1+0x310], R16 ;  /* 0x0003101001007387 */ /* 0x0001e20000100a00 */
[----:B-1----:R-:W-:Y:S01]  /*b130*/  MOV R10, 0xba2b14da ;  /* 0xba2b14da000a7802 */ /* 0x002fe20000000f00 */
[----:B------:R-:W-:-:S02]  /*b140*/  IMAD.MOV.U32 R11, RZ, RZ, 0x3a5c11ce ;  /* 0x3a5c11ceff0b7424 */ /* 0x000fc400078e00ff */
[----:B------:R1:W-:Y:S01]  /*b150*/  STL.64 [R1+0x328], R12 ;  /* 0x0003280c01007387 */ /* 0x0003e20000100a00 */
[----:B--2---:R-:W-:Y:S01]  /*b160*/  HFMA2.MMA R15, -RZ, RZ, -0.6279296875, 0.0002286434173583984375 ;  /* 0xb9060b7eff0f7435 */ /* 0x004fe200000001ff */
        /* <DEDUP_REMOVED lines=8> */
[----:B--2---:R-:W-:Y:S01]  /*b1f0*/  HFMA2.MMA R11, -RZ, RZ, -0.08734130859375, 3010 ;  /* 0xad9769e1ff0b7435 */ /* 0x004fe200000001ff */
[----:B------:R-:W-:Y:S02]  /*b200*/  IMAD.MOV.U32 R10, RZ, RZ, -0x49f2909b ;  /* 0xb60d6f65ff0a7424 */ /* 0x000fe400078e00ff */
[----:B------:R2:W-:Y:S01]  /*b210*/  STL.64 [R1+0x338], R16 ;  /* 0x0003381001007387 */ /* 0x0005e20000100a00 */
[----:B0-----:R-:W-:Y:S01]  /*b220*/  HFMA2.MMA R6, -RZ, RZ, -0.449462890625, -3.171875 ;  /* 0xb731c258ff067435 */ /* 0x001fe200000001ff */
[----:B------:R-:W-:Y:S02]  /*b230*/  MOV R7, 0x36e39c79 ;  /* 0x36e39c7900077802 */ /* 0x000fe40000000f00 */
[----:B------:R0:W-:Y:S01]  /*b240*/  STL.64 [R1+0x350], R12 ;  /* 0x0003500c01007387 */ /* 0x0001e20000100a00 */
[----:B-1----:R-:W-:Y:S01]  /*b250*/  HFMA2.MMA R14, -RZ, RZ, 0.2349853515625, -0.0009937286376953125 ;  /* 0x33859412ff0e7435 */ /* 0x002fe200000001ff */
[----:B------:R-:W-:-:S02]  /*b260*/  MOV R15, 0x263e2a76 ;  /* 0x263e2a76000f7802 */ /* 0x000fc40000000f00 */
[----:B------:R1:W-:Y:S01]  /*b270*/  STL.64 [R1+0x348], R10 ;  /* 0x0003480a01007387 */ /* 0x0003e20000100a00 */
[----:B--2---:R-:W-:Y:S01]  /*b280*/  HFMA2.MMA R17, -RZ, RZ, 0.1781005859375, 0.007732391357421875 ;  /* 0x31b31febff117435 */ /* 0x004fe200000001ff */
[----:B------:R-:W-:Y:S02]  /*b290*/  IMAD.MOV.U32 R16, RZ, RZ, -0x4ddb3d09 ;  /* 0xb224c2f7ff107424 */ /* 0x000fe400078e00ff */
[----:B------:R2:W-:Y:S01]  /*b2a0*/  STL.64 [R1+0x340], R6 ;  /* 0x0003400601007387 */ /* 0x0005e20000100a00 */
[----:B0-----:R-:W-:Y:S01]  /*b2b0*/  HFMA2.MMA R13, -RZ, RZ, -0.01314544677734375, -22.578125 ;  /* 0xa2bbcda5ff0d7435 */ /* 0x001fe200000001ff */
[----:B------:R-:W-:Y:S02]  /*b2c0*/  IMAD.MOV.U32 R12, RZ, RZ, 0x2de560f7 ;  /* 0x2de560f7ff0c7424 */ /* 0x000fe400078e00ff */
[----:B------:R0:W-:Y:S01]  /*b2d0*/  STL.64 [R1+0x358], R14 ;  /* 0x0003580e01007387 */ /* 0x0001e20000100a00 */
[----:B-1----:R-:W-:Y:S01]  /*b2e0*/  HFMA2.MMA R10, -RZ, RZ, 0.1146240234375, 1.1484375 ;  /* 0x2f563c98ff0a7435 */ /* 0x002fe200000001ff */
        /* <DEDUP_REMOVED lines=8> */
[----:B-1----:R-:W-:Y:S01]  /*b370*/  HFMA2.MMA R16, -RZ, RZ, -0.57373046875, 0.0024356842041015625 ;  /* 0xb89718fdff107435 */ /* 0x002fe200000001ff */
[----:B------:R-:W-:-:S02]  /*b380*/  MOV R17, 0x3a31cb4e ;  /* 0x3a31cb4e00117802 */ /* 0x000fc40000000f00 */
[----:B------:R1:W-:Y:S01]  /*b390*/  STL.64 [R1+0x370], R10 ;  /* 0x0003700a01007387 */ /* 0x0003e20000100a00 */
[----:B--2---:R-:W-:Y:S01]  /*b3a0*/  HFMA2.MMA R13, -RZ, RZ, -0.48046875, -7.8984375 ;  /* 0xb7b0c7e6ff0d7435 */ /* 0x004fe200000001ff */
[----:B------:R-:W-:Y:S02]  /*b3b0*/  MOV R12, 0x38800900 ;  /* 0x38800900000c7802 */ /* 0x000fe40000000f00 */
[----:B------:R2:W-:Y:S01]  /*b3c0*/  STL.64 [R1+0x380], R14 ;  /* 0x0003800e01007387 */ /* 0x0005e20000100a00 */
[----:B0-----:R-:W-:Y:S01]  /*b3d0*/  IMAD.MOV.U32 R6, RZ, RZ, -0x45d8306d ;  /* 0xba27cf93ff067424 */ /* 0x001fe200078e00ff */
[----:B------:R-:W-:Y:S02]  /*b3e0*/  MOV R7, 0x39917d90 ;  /* 0x39917d9000077802 */ /* 0x000fe40000000f00 */
[----:B------:R0:W-:Y:S01]  /*b3f0*/  STL.64 [R1+0x388], R16 ;  /* 0x0003881001007387 */ /* 0x0001e20000100a00 */
[----:B-1----:R-:W-:Y:S01]  /*b400*/  HFMA2.MMA R10, -RZ, RZ, 0.266357421875, 967 ;  /* 0x3443638eff0a7435 */ /* 0x002fe200000001ff */
[----:B------:R-:W-:-:S02]  /*b410*/  IMAD.MOV.U32 R11, RZ, RZ, -0x474e2bfe ;  /* 0xb8b1d402ff0b7424 */ /* 0x000fc400078e00ff */
[----:B------:R1:W-:Y:S01]  /*b420*/  STL.64 [R1+0x390], R6 ;  /* 0x0003900601007387 */ /* 0x0003e20000100a00 */
[----:B--2---:R-:W-:Y:S01]  /*b430*/  IMAD.MOV.U32 R14, RZ, RZ, -0x4f8c7f39 ;  /* 0xb07380c7ff0e7424 */ /* 0x004fe200078e00ff */
[----:B------:R-:W-:Y:S02]  /*b440*/  MOV R15, 0x3697f31f ;  /* 0x3697f31f000f7802 */ /* 0x000fe40000000f00 */
[----:B------:R2:W-:Y:S01]  /*b450*/  STL.64 [R1+0x3a0], R12 ;  /* 0x0003a00c01007387 */ /* 0x0005e20000100a00 */
[----:B0-----:R-:W-:-:S03]  /*b460*/  HFMA2.MMA R16, -RZ, RZ, -0.39013671875, -6.61328125 ;  /* 0xb63ec69dff107435 */ /* 0x001fc600000001ff */
[----:B------:R0:W-:Y:S01]  /*b470*/  STL.64 [R1+0x398], R10 ;  /* 0x0003980a01007387 */ /* 0x0001e20000100a00 */
[----:B------:R-:W-:Y:S01]  /*b480*/  IMAD.MOV.U32 R17, RZ, RZ, 0x3569c288 ;  /* 0x3569c288ff117424 */ /* 0x000fe200078e00ff */
[----:B-1----:R-:W-:Y:S02]  /*b490*/  HFMA2.MMA R7, -RZ, RZ, -0.2587890625, -3.587890625 ;  /* 0xb424c32dff077435 */ /* 0x002fe400000001ff */
[----:B------:R1:W-:Y:S01]  /*b4a0*/  STL.64 [R1+0x3a8], R14 ;  /* 0x0003a80e01007387 */ /* 0x0003e20000100a00 */
[----:B------:R-:W-:Y:S01]  /*b4b0*/  MOV R6, 0x2c81c80c ;  /* 0x2c81c80c00067802 */ /* 0x000fe20000000f00 */
[----:B--2---:R-:W-:Y:S01]  /*b4c0*/  HFMA2.MMA R12, -RZ, RZ, -0.032958984375, 0.41845703125 ;  /* 0xa83836b2ff0c7435 */ /* 0x004fe200000001ff */
[----:B------:R-:W-:Y:S01]  /*b4d0*/  IMAD.MOV.U32 R13, RZ, RZ, 0x3185e5e9 ;  /* 0x3185e5e9ff0d7424 */ /* 0x000fe200078e00ff */
[----:B------:R2:W-:Y:S01]  /*b4e0*/  STL.64 [R1+0x3b0], R16 ;  /* 0x0003b01001007387 */ /* 0x0005e20000100a00 */
[----:B0-----:R-:W-:Y:S01]  /*b4f0*/  IMAD.MOV.U32 R10, RZ, RZ, 0x33be51ed ;  /* 0x33be51edff0a7424 */ /* 0x001fe200078e00ff */
[----:B------:R-:W-:-:S02]  /*b500*/  MOV R11, 0xb2d855fd ;  /* 0xb2d855fd000b7802 */ /* 0x000fc40000000f00 */
[----:B------:R0:W-:Y:S01]  /*b510*/  STL.64 [R1+0x3b8], R6 ;  /* 0x0003b80601007387 */ /* 0x0001e20000100a00 */
[----:B-1----:R-:W-:Y:S01]  /*b520*/  HFMA2.MMA R15, -RZ, RZ, 0.1285400390625, -0.2076416015625 ;  /* 0x301db2a5ff0f7435 */ /* 0x002fe200000001ff */
[----:B------:R-:W-:Y:S02]  /*b530*/  MOV R14, 0xb11225d7 ;  /* 0xb11225d7000e7802 */ /* 0x000fe40000000f00 */
[----:B------:R1:W-:Y:S01]  /*b540*/  STL.64 [R1+0x3c0], R10 ;  /* 0x0003c00a01007387 */ /* 0x0003e20000100a00 */
[----:B--2---:R-:W-:Y:S01]  /*b550*/  IMAD.MOV.U32 R16, RZ, RZ, -0x5fa12243 ;  /* 0xa05eddbdff107424 */ /* 0x004fe200078e00ff */
[----:B------:R-:W-:Y:S02]  /*b560*/  MOV R17, 0xaeb1f868 ;  /* 0xaeb1f86800117802 */ /* 0x000fe40000000f00 */
[----:B------:R2:W-:Y:S01]  /*b570*/  STL.64 [R1+0x3c8], R12 ;  /* 0x0003c80c01007387 */ /* 0x0005e20000100a00 */
[----:B0-----:R-:W-:-:S03]  /*b580*/  HFMA2.MMA R6, -RZ, RZ, 0.0972900390625, 1716 ;  /* 0x2e3a66b4ff067435 */ /* 0x001fc600000001ff */
[----:B------:R0:W-:Y:S01]  /*b590*/  STL.64 [R1+0x3d0], R14 ;  /* 0x0003d00e01007387 */ /* 0x0001e20000100a00 */
[----:B------:R-:W-:Y:S01]  /*b5a0*/  IMAD.MOV.U32 R7, RZ, RZ, -0x52be7263 ;  /* 0xad418d9dff077424 */ /* 0x000fe200078e00ff */
[----:B-1----:R-:W-:Y:S01]  /*b5b0*/  HFMA2.MMA R11, -RZ, RZ, -0.8720703125, -6036 ;  /* 0xbafaede5ff0b7435 */ /* 0x002fe200000001ff */
[----:B------:R-:W-:Y:S01]  /*b5c0*/  MOV R10, 0x3aaea573 ;  /* 0x3aaea573000a7802 */ /* 0x000fe20000000f00 */
[----:B------:R1:W-:Y:S01]  /*b5d0*/  STL.64 [R1+0x3d8], R16 ;  /* 0x0003d81001007387 */ /* 0x0003e20000100a00 */
[----:B--2---:R-:W-:Y:S01]  /*b5e0*/  IMAD.MOV.U32 R12, RZ, RZ, 0x3a9159c0 ;  /* 0x3a9159c0ff0c7424 */ /* 0x004fe200078e00ff */
[----:B------:R-:W-:Y:S02]  /*b5f0*/  MOV R13, 0x35854f7b ;  /* 0x35854f7b000d7802 */ /* 0x000fe40000000f00 */
[----:B------:R2:W-:Y:S01]  /*b600*/  STL.64 [R1+0x3e0], R6 ;  /* 0x0003e00601007387 */ /* 0x0005e20000100a00 */
[----:B0-----:R-:W-:Y:S01]  /*b610*/  HFMA2.MMA R14, -RZ, RZ, -0.75244140625, 339.25 ;  /* 0xba055d4dff0e7435 */ /* 0x001fe200000001ff */
[----:B------:R-:W-:-:S02]  /*b620*/  IMAD.MOV.U32 R15, RZ, RZ, 0x39e00e06 ;  /* 0x39e00e06ff0f7424 */ /* 0x000fc400078e00ff */
[----:B------:R0:W-:Y:S01]  /*b630*/  STL.64 [R1+0x3f0], R12 ;  /* 0x0003f00c01007387 */ /* 0x0001e20000100a00 */
[----:B-1----:R-:W-:-:S03]  /*b640*/  HFMA2.MMA R17, -RZ, RZ, -0.1888427734375, -0.07733154296875 ;  /* 0xb20bacf3ff117435 */ /* 0x002fc600000001ff */
[----:B------:R1:W-:Y:S01]  /*b650*/  STL.64 [R1+0x3e8], R10 ;  /* 0x0003e80a01007387 */ /* 0x0003e20000100a00 */
[----:B------:R-:W-:Y:S01]  /*b660*/  MOV R16, 0xb930c724 ;  /* 0xb930c72400107802 */ /* 0x000fe20000000f00 */
[----:B--2---:R-:W-:Y:S01]  /*b670*/  IMAD.MOV.U32 R6, RZ, RZ, 0x383defc2 ;  /* 0x383defc2ff067424 */ /* 0x004fe200078e00ff */
[----:B------:R-:W-:Y:S01]  /*b680*/  MOV R7, 0xb803287c ;  /* 0xb803287c00077802 */ /* 0x000fe20000000f00 */
[----:B------:R2:W-:Y:S01]  /*b690*/  STL.64 [R1+0x3f8], R14 ;  /* 0x0003f80e01007387 */ /* 0x0005e20000100a00 */
[----:B0-----:R-:W-:Y:S01]  /*b6a0*/  HFMA2.MMA R13, -RZ, RZ, 0.35595703125, 4912 ;  /* 0x35b26cccff0d7435 */ /* 0x001fe200000001ff */
[----:B------:R-:W-:Y:S02]  /*b6b0*/  MOV R12, 0xb6102ac4 ;  /* 0xb6102ac4000c7802 */ /* 0x000fe40000000f00 */
[----:B------:R0:W-:Y:S01]  /*b6c0*/  STL.64 [R1+0x400], R16 ;  /* 0x0004001001007387 */ /* 0x0001e20000100a00 */
[----:B-1----:R-:W-:Y:S01]  /*b6d0*/  HFMA2.MMA R10, -RZ, RZ, 0.448974609375, 46.75 ;  /* 0x372f51d8ff0a7435 */ /* 0x002fe200000001ff */
[----:B------:R-:W-:-:S02]  /*b6e0*/  IMAD.MOV.U32 R11, RZ, RZ, 0x2e550537 ;  /* 0x2e550537ff0b7424 */ /* 0x000fc400078e00ff */
[----:B------:R1:W-:Y:S01]  /*b6f0*/  STL.64 [R1+0x408], R6 ;  /* 0x0004080601007387 */ /* 0x0003e20000100a00 */
[----:B--2---:R-:W-:Y:S01]  /*b700*/  IMAD.MOV.U32 R14, RZ, RZ, -0x4b27aa05 ;  /* 0xb4d855fbff0e7424 */ /* 0x004fe200078e00ff */
[----:B------:R-:W-:Y:S02]  /*b710*/  MOV R15, 0xaa45cbf6 ;  /* 0xaa45cbf6000f7802 */ /* 0x000fe40000000f00 */
[----:B------:R2:W-:Y:S01]  /*b720*/  STL.64 [R1+0x418], R12 ;  /* 0x0004180c01007387 */ /* 0x0005e20000100a00 */
[----:B0-----:R-:W-:Y:S01]  /*b730*/  HFMA2.MMA R16, -RZ, RZ, 0.237060546875, -0.01297760009765625 ;  /* 0x3396a2a5ff107435 */ /* 0x001fe200000001ff */
[----:B------:R-:W-:Y:S02]  /*b740*/  IMAD.MOV.U32 R17, RZ, RZ, -0x4cd27312 ;  /* 0xb32d8ceeff117424 */ /* 0x000fe400078e00ff */
[----:B------:R0:W-:Y:S01]  /*b750*/  STL.64 [R1+0x410], R10 ;  /* 0x0004100a01007387 */ /* 0x0001e20000100a00 */
[----:B-1----:R-:W-:Y:S01]  /*b760*/  HFMA2.MMA R7, -RZ, RZ, 0.0128326416015625, 2.7578125 ;  /* 0x22924184ff077435 */ /* 0x002fe200000001ff */
[----:B------:R-:W-:-:S02]  /*b770*/  MOV R6, 0x32451f4e ;  /* 0x32451f4e00067802 */ /* 0x000fc40000000f00 */
[----:B------:R1:W-:Y:S01]  /*b780*/  STL.64 [R1+0x420], R14 ;  /* 0x0004200e01007387 */ /* 0x0003e20000100a00 */
[----:B--2---:R-:W-:Y:S01]  /*b790*/  HFMA2.MMA R12, -RZ, RZ, -0.11822509765625, 0.04852294921875 ;  /* 0xaf912a36ff0c7435 */ /* 0x004fe200000001ff */
[----:B------:R-:W-:Y:S02]  /*b7a0*/  IMAD.MOV.U32 R13, RZ, RZ, 0x22d5cb0c ;  /* 0x22d5cb0cff0d7424 */ /* 0x000fe400078e00ff */
[----:B------:R2:W-:Y:S01]  /*b7b0*/  STL.64 [R1+0x428], R16 ;  /* 0x0004281001007387 */ /* 0x0005e20000100a00 */
[----:B0-----:R-:W-:Y:S01]  /*b7c0*/  IMAD.MOV.U32 R10, RZ, RZ, -0x4f0b4a71 ;  /* 0xb0f4b58fff0a7424 */ /* 0x001fe200078e00ff */
[----:B------:R-:W-:Y:S02]  /*b7d0*/  MOV R11, 0x3085f9d1 ;  /* 0x3085f9d1000b7802 */ /* 0x000fe40000000f00 */
[----:B------:R0:W-:Y:S01]  /*b7e0*/  STL.64 [R1+0x430], R6 ;  /* 0x0004300601007387 */ /* 0x0001e20000100a00 */
[----:B-1----:R-:W-:Y:S01]  /*b7f0*/  HFMA2.MMA R15, -RZ, RZ, 0.85107421875, 0.0004189014434814453125 ;  /* 0x3acf0eddff0f7435 */ /* 0x002fe200000001ff */
[----:B------:R-:W-:-:S02]  /*b800*/  MOV R14, 0x2e259399 ;  /* 0x2e259399000e7802 */ /* 0x000fc40000000f00 */
[----:B------:R1:W-:Y:S01]  /*b810*/  STL.64 [R1+0x438], R10 ;  /* 0x0004380a01007387 */ /* 0x0003e20000100a00 */
[----:B--2---:R-:W-:Y:S01]  /*b820*/  IMAD.MOV.U32 R16, RZ, RZ, 0x392a6921 ;  /* 0x392a6921ff107424 */ /* 0x004fe200078e00ff */
[----:B------:R-:W-:Y:S02]  /*b830*/  MOV R17, 0xbb073923 ;  /* 0xbb07392300117802 */ /* 0x000fe40000000f00 */
[----:B------:R2:W-:Y:S01]  /*b840*/  STL.64 [R1+0x440], R12 ;  /* 0x0004400c01007387 */ /* 0x0005e20000100a00 */
[----:B0-----:R-:W-:Y:S01]  /*b850*/  HFMA2.MMA R6, -RZ, RZ, 0.880859375, 0.0927734375 ;  /* 0x3b0c2df0ff067435 */ /* 0x001fe200000001ff */
[----:B------:R-:W-:Y:S02]  /*b860*/  IMAD.MOV.U32 R7, RZ, RZ, -0x457b814e ;  /* 0xba847eb2ff077424 */ /* 0x000fe400078e00ff */
[----:B------:R0:W-:Y:S01]  /*b870*/  STL.64 [R1+0x448], R14 ;  /* 0x0004480e01007387 */ /* 0x0001e20000100a00 */
[----:B-1----:R-:W-:Y:S01]  /*b880*/  HFMA2.MMA R11, -RZ, RZ, 0.71728515625, -47744 ;  /* 0x39bdf9d4ff0b7435 */ /* 0x002fe200000001ff */
[----:B------:R-:W-:-:S02]  /*b890*/  MOV R10, 0xb4d6479b ;  /* 0xb4d6479b000a7802 */ /* 0x000fc40000000f00 */
[----:B------:R1:W-:Y:S01]  /*b8a0*/  STL.64 [R1+0x450], R16 ;  /* 0x0004501001007387 */ /* 0x0003e20000100a00 */
[----:B--2---:R-:W-:Y:S01]  /*b8b0*/  IMAD.MOV.U32 R12, RZ, RZ, -0x466c71e5 ;  /* 0xb9938e1bff0c7424 */ /* 0x004fe200078e00ff */
[----:B------:R-:W-:Y:S02]  /*b8c0*/  MOV R13, 0x38db2466 ;  /* 0x38db2466000d7802 */ /* 0x000fe40000000f00 */
[----:B------:R2:W-:Y:S01]  /*b8d0*/  STL.64 [R1+0x458], R6 ;  /* 0x0004580601007387 */ /* 0x0005e20000100a00 */
[----:B0-----:R-:W-:Y:S01]  /*b8e0*/  HFMA2.MMA R14, -RZ, RZ, 0.1583251953125, -3.76171875 ;  /* 0x3111c386ff0e7435 */ /* 0x001fe200000001ff */
[----:B------:R-:W-:Y:S02]  /*b8f0*/  IMAD.MOV.U32 R15, RZ, RZ, -0x4827bf1f ;  /* 0xb7d840e1ff0f7424 */ /* 0x000fe400078e00ff */
[----:B------:R0:W-:Y:S01]  /*b900*/  STL.64 [R1+0x468], R12 ;  /* 0x0004680c01007387 */ /* 0x0001e20000100a00 */
[----:B-1----:R-:W-:Y:S01]  /*b910*/  HFMA2.MMA R17, -RZ, RZ, -0.421142578125, 14.125 ;  /* 0xb6bd4b10ff117435 */ /* 0x002fe200000001ff */
[----:B------:R-:W-:-:S02]  /*b920*/  MOV R16, 0x3790f86c ;  /* 0x3790f86c00107802 */ /* 0x000fc40000000f00 */
[----:B------:R1:W-:Y:S01]  /*b930*/  STL.64 [R1+0x460], R10 ;  /* 0x0004600a01007387 */ /* 0x0003e20000100a00 */
[----:B--2---:R-:W-:Y:S01]  /*b940*/  IMAD.MOV.U32 R6, RZ, RZ, -0x52be0ee0 ;  /* 0xad41f120ff067424 */ /* 0x004fe200078e00ff */
[----:B------:R-:W-:Y:S02]  /*b950*/  MOV R7, 0x3596a2b5 ;  /* 0x3596a2b500077802 */ /* 0x000fe40000000f00 */
[----:B------:R2:W-:Y:S01]  /*b960*/  STL.64 [R1+0x470], R14 ;  /* 0x0004700e01007387 */ /* 0x0005e20000100a00 */
[----:B0-----:R-:W-:Y:S01]  /*b970*/  HFMA2.MMA R13, -RZ, RZ, -0.2216796875, -11232 ;  /* 0xb318f17cff0d7435 */ /* 0x001fe200000001ff */
[----:B------:R-:W-:Y:S02]  /*b980*/  MOV R12, 0x29526277 ;  /* 0x29526277000c7802 */ /* 0x000fe40000000f00 */
[----:B------:R0:W-:Y:S01]  /*b990*/  STL.64 [R1+0x478], R16 ;  /* 0x0004781001007387 */ /* 0x0001e20000100a00 */
[----:B-1----:R-:W-:Y:S01]  /*b9a0*/  HFMA2.MMA R10, -RZ, RZ, -0.326171875, 1470 ;  /* 0xb53865beff0a7435 */ /* 0x002fe200000001ff */
[----:B------:R-:W-:-:S02]  /*b9b0*/  IMAD.MOV.U32 R11, RZ, RZ, 0x345dc32f ;  /* 0x345dc32fff0b7424 */ /* 0x000fc400078e00ff */
[----:B------:R1:W-:Y:S01]  /*b9c0*/  STL.64 [R1+0x480], R6 ;  /* 0x0004800601007387 */ /* 0x0003e20000100a00 */
[----:B--2---:R-:W-:Y:S01]  /*b9d0*/  IMAD.MOV.U32 R14, RZ, RZ, 0x32afd7e3 ;  /* 0x32afd7e3ff0e7424 */ /* 0x004fe200078e00ff */
[----:B------:R-:W-:Y:S02]  /*b9e0*/  MOV R15, 0xb1c79a09 ;  /* 0xb1c79a09000f7802 */ /* 0x000fe40000000f00 */
[----:B------:R2:W-:Y:S01]  /*b9f0*/  STL.64 [R1+0x490], R12 ;  /* 0x0004900c01007387 */ /* 0x0005e20000100a00 */
[----:B0-----:R-:W-:Y:S01]  /*ba00*/  HFMA2.MMA R16, -RZ, RZ, -0.0199127197265625, -0.046417236328125 ;  /* 0xa519a9f1ff107435 */ /* 0x001fe200000001ff */
[----:B------:R-:W-:Y:S02]  /*ba10*/  IMAD.MOV.U32 R17, RZ, RZ, 0x30785d67 ;  /* 0x30785d67ff117424 */ /* 0x000fe400078e00ff */
[----:B------:R0:W-:Y:S01]  /*ba20*/  STL.64 [R1+0x488], R10 ;  /* 0x0004880a01007387 */ /* 0x0001e20000100a00 */
[----:B-1----:R-:W-:Y:S01]  /*ba30*/  HFMA2.MMA R7, -RZ, RZ, 0.110595703125, 0.9189453125 ;  /* 0x2f143b5aff077435 */ /* 0x002fe200000001ff */
[----:B------:R-:W-:-:S02]  /*ba40*/  MOV R6, 0xb008560a ;  /* 0xb008560a00067802 */ /* 0x000fc40000000f00 */
[----:B------:R1:W-:Y:S01]  /*ba50*/  STL.64 [R1+0x498], R14 ;  /* 0x0004980e01007387 */ /* 0x0003e20000100a00 */
[----:B--2---:R-:W-:Y:S01]  /*ba60*/  HFMA2.MMA R12, -RZ, RZ, -0.939453125, 3328 ;  /* 0xbb846a80ff0c7435 */ /* 0x004fe200000001ff */
[----:B------:R-:W-:Y:S02]  /*ba70*/  IMAD.MOV.U32 R13, RZ, RZ, -0x49ed73c2 ;  /* 0xb6128c3eff0d7424 */ /* 0x000fe400078e00ff */
[----:B------:R2:W-:Y:S01]  /*ba80*/  STL.64 [R1+0x4a0], R16 ;  /* 0x0004a01001007387 */ /* 0x0005e20000100a00 */
[----:B0-----:R-:W-:Y:S01]  /*ba90*/  IMAD.MOV.U32 R10, RZ, RZ, -0x447a8d4b ;  /* 0xbb8572b5ff0a7424 */ /* 0x001fe200078e00ff */
[----:B------:R-:W-:Y:S02]  /*baa0*/  MOV R11, 0x3bd1d34d ;  /* 0x3bd1d34d000b7802 */ /* 0x000fe40000000f00 */
[----:B------:R0:W-:Y:S01]  /*bab0*/  STL.64 [R1+0x4a8], R6 ;  /* 0x0004a80601007387 */ /* 0x0001e20000100a00 */
[----:B-1----:R-:W-:Y:S01]  /*bac0*/  HFMA2.MMA R15, -RZ, RZ, -0.87548828125, 0.0038356781005859375 ;  /* 0xbb011bdbff0f7435 */ /* 0x002fe200000001ff */
[----:B------:R-:W-:-:S02]  /*bad0*/  MOV R14, 0x3b0e7a69 ;  /* 0x3b0e7a69000e7802 */ /* 0x000fc40000000f00 */
[----:B------:R1:W-:Y:S01]  /*bae0*/  STL.64 [R1+0x4b0], R10 ;  /* 0x0004b00a01007387 */ /* 0x0003e20000100a00 */
[----:B--2---:R-:W-:Y:S01]  /*baf0*/  IMAD.MOV.U32 R16, RZ, RZ, 0x3a5b23f8 ;  /* 0x3a5b23f8ff107424 */ /* 0x004fe200078e00ff */
[----:B------:R-:W-:Y:S02]  /*bb00*/  MOV R17, 0x32a708fe ;  /* 0x32a708fe00117802 */ /* 0x000fe40000000f00 */
[----:B------:R2:W-:Y:S01]  /*bb10*/  STL.64 [R1+0x4b8], R12 ;  /* 0x0004b80c01007387 */ /* 0x0005e20000100a00 */
[----:B0-----:R-:W-:Y:S01]  /*bb20*/  HFMA2.MMA R6, -RZ, RZ, -0.69091796875, 0.03521728515625 ;  /* 0xb9872882ff067435 */ /* 0x001fe200000001ff */
[----:B------:R-:W-:Y:S02]  /*bb30*/  IMAD.MOV.U32 R7, RZ, RZ, 0x3947558c ;  /* 0x3947558cff077424 */ /* 0x000fe400078e00ff */
[----:B------:R0:W-:Y:S01]  /*bb40*/  STL.64 [R1+0x4c0], R14 ;  /* 0x0004c00e01007387 */ /* 0x0001e20000100a00 */
[----:B-1----:R-:W-:Y:S01]  /*bb50*/  HFMA2.MMA R11, -RZ, RZ, -0.1112060546875, -6.7578125 ;  /* 0xaf1ec6c2ff0b7435 */ /* 0x002fe200000001ff */
[----:B------:R-:W-:-:S02]  /*bb60*/  MOV R10, 0xb88df848 ;  /* 0xb88df848000a7802 */ /* 0x000fc40000000f00 */
[----:B------:R1:W-:Y:S01]  /*bb70*/  STL.64 [R1+0x4c8], R16 ;  /* 0x0004c81001007387 */ /* 0x0003e20000100a00 */
[----:B--2---:R-:W-:Y:S01]  /*bb80*/  IMAD.MOV.U32 R12, RZ, RZ, 0x3783ce5d ;  /* 0x3783ce5dff0c7424 */ /* 0x004fe200078e00ff */
[----:B------:R-:W-:Y:S02]  /*bb90*/  MOV R13, 0xb72cdf61 ;  /* 0xb72cdf61000d7802 */ /* 0x000fe40000000f00 */
[----:B------:R2:W-:Y:S01]  /*bba0*/  STL.64 [R1+0x4d0], R6 ;  /* 0x0004d00601007387 */ /* 0x0005e20000100a00 */
[----:B0-----:R-:W-:Y:S01]  /*bbb0*/  HFMA2.MMA R14, -RZ, RZ, 0.397705078125, -3.591796875 ;  /* 0x365dc32fff0e7435 */ /* 0x001fe200000001ff */
[----:B------:R-:W-:Y:S02]  /*bbc0*/  IMAD.MOV.U32 R15, RZ, RZ, 0x2b60b368 ;  /* 0x2b60b368ff0f7424 */ /* 0x000fe400078e00ff */
[----:B------:R0:W-:Y:S01]  /*bbd0*/  STL.64 [R1+0x4e0], R12 ;  /* 0x0004e00c01007387 */ /* 0x0001e20000100a00 */
[----:B-1----:R-:W-:Y:S01]  /*bbe0*/  HFMA2.MMA R17, -RZ, RZ, 0.30078125, -34.90625 ;  /* 0x34d0d05dff117435 */ /* 0x002fe200000001ff */
[----:B------:R-:W-:-:S02]  /*bbf0*/  MOV R16, 0xb52c0fab ;  /* 0xb52c0fab00107802 */ /* 0x000fc40000000f00 */
[----:B------:R1:W-:Y:S01]  /*bc00*/  STL.64 [R1+0x4d8], R10 ;  /* 0x0004d80a01007387 */ /* 0x0003e20000100a00 */
[----:B--2---:R-:W-:Y:S01]  /*bc10*/  IMAD.MOV.U32 R6, RZ, RZ, -0x4c067f75 ;  /* 0xb3f9808bff067424 */ /* 0x004fe200078e00ff */
[----:B------:R-:W-:Y:S02]  /*bc20*/  MOV R7, 0xa74af8f3 ;  /* 0xa74af8f300077802 */ /* 0x000fe40000000f00 */
[----:B------:R2:W-:Y:S01]  /*bc30*/  STL.64 [R1+0x4e8], R14 ;  /* 0x0004e80e01007387 */ /* 0x0005e20000100a00 */
[----:B0-----:R-:W-:Y:S01]  /*bc40*/  HFMA2.MMA R13, -RZ, RZ, 0.007099151611328125, 0.256103515625 ;  /* 0x1f453419ff0d7435 */ /* 0x001fe200000001ff */
[----:B------:R-:W-:Y:S02]  /*bc50*/  MOV R12, 0x315e5907 ;  /* 0x315e5907000c7802 */ /* 0x000fe40000000f00 */
[----:B------:R0:W-:Y:S01]  /*bc60*/  STL.64 [R1+0x4f0], R16 ;  /* 0x0004f01001007387 */ /* 0x0001e20000100a00 */
[----:B-1----:R-:W-:Y:S01]  /*bc70*/  HFMA2.MMA R10, -RZ, RZ, 0.208251953125, -2.10546875 ;  /* 0x32aac036ff0a7435 */ /* 0x002fe200000001ff */
[----:B------:R-:W-:-:S02]  /*bc80*/  IMAD.MOV.U32 R11, RZ, RZ, -0x4dbc0451 ;  /* 0xb243fbafff0b7424 */ /* 0x000fc400078e00ff */
[----:B------:R1:W-:Y:S01]  /*bc90*/  STL.64 [R1+0x4f8], R6 ;  /* 0x0004f80601007387 */ /* 0x0003e20000100a00 */
[----:B--2---:R-:W-:Y:S01]  /*bca0*/  IMAD.MOV.U32 R14, RZ, RZ, -0x4ff565e4 ;  /* 0xb00a9a1cff0e7424 */ /* 0x004fe200078e00ff */
[----:B------:R-:W-:Y:S02]  /*bcb0*/  MOV R15, 0xbbc2e3e6 ;  /* 0xbbc2e3e6000f7802 */ /* 0x000fe40000000f00 */
[----:B------:R2:W-:Y:S01]  /*bcc0*/  STL.64 [R1+0x508], R12 ;  /* 0x0005080c01007387 */ /* 0x0005e20000100a00 */
[----:B0-----:R-:W-:Y:S01]  /*bcd0*/  HFMA2.MMA R16, -RZ, RZ, -0.75634765625, -0.0028533935546875 ;  /* 0xba0d99d8ff107435 */ /* 0x001fe200000001ff */
[----:B------:R-:W-:Y:S02]  /*bce0*/  IMAD.MOV.U32 R17, RZ, RZ, 0x3c10084d ;  /* 0x3c10084dff117424 */ /* 0x000fe400078e00ff */
[----:B------:R0:W-:Y:S01]  /*bcf0*/  STL.64 [R1+0x500], R10 ;  /* 0x0005000a01007387 */ /* 0x0001e20000100a00 */
[----:B-1----:R-:W-:Y:S01]  /*bd00*/  HFMA2.MMA R7, -RZ, RZ, 0.955078125, 8.0625 ;  /* 0x3ba44808ff077435 */ /* 0x002fe200000001ff */
[----:B------:R-:W-:-:S02]  /*bd10*/  MOV R6, 0xbc2181e7 ;  /* 0xbc2181e700067802 */ /* 0x000fc40000000f00 */
[----:B------:R1:W-:Y:S01]  /*bd20*/  STL.64 [R1+0x510], R14 ;  /* 0x0005100e01007387 */ /* 0x0003e20000100a00 */
[----:B--2---:R-:W-:Y:S01]  /*bd30*/  HFMA2.MMA R12, -RZ, RZ, 0.859375, 2.35546875 ;  /* 0x3ae040b6ff0c7435 */ /* 0x004fe200000001ff */
[----:B------:R-:W-:Y:S02]  /*bd40*/  IMAD.MOV.U32 R13, RZ, RZ, -0x45ce8a72 ;  /* 0xba31758eff0d7424 */ /* 0x000fe400078e00ff */
[----:B------:R2:W-:Y:S01]  /*bd50*/  STL.64 [R1+0x518], R16 ;  /* 0x0005181001007387 */ /* 0x0005e20000100a00 */
[----:B0-----:R-:W-:Y:S01]  /*bd60*/  IMAD.MOV.U32 R10, RZ, RZ, 0x35abe64f ;  /* 0x35abe64fff0a7424 */ /* 0x001fe200078e00ff */
[----:B------:R-:W-:Y:S02]  /*bd70*/  MOV R11, 0xbb072cb8 ;  /* 0xbb072cb8000b7802 */ /* 0x000fe40000000f00 */
[----:B------:R0:W-:Y:S01]  /*bd80*/  STL.64 [R1+0x520], R6 ;  /* 0x0005200601007387 */ /* 0x0001e20000100a00 */
[----:B-1----:R-:W-:Y:S01]  /*bd90*/  HFMA2.MMA R15, -RZ, RZ, 0.65869140625, -0.365478515625 ;  /* 0x3945b5d9ff0f7435 */ /* 0x002fe200000001ff */
[----:B------:R-:W-:-:S02]  /*bda0*/  MOV R14, 0xb1ed1f33 ;  /* 0xb1ed1f33000e7802 */ /* 0x000fc40000000f00 */
[----:B------:R1:W-:Y:S01]  /*bdb0*/  STL.64 [R1+0x528], R10 ;  /* 0x0005280a01007387 */ /* 0x0003e20000100a00 */
[----:B--2---:R-:W-:Y:S01]  /*bdc0*/  IMAD.MOV.U32 R16, RZ, RZ, -0x46f38a7e ;  /* 0xb90c7582ff107424 */ /* 0x004fe200078e00ff */
[----:B------:R-:W-:Y:S02]  /*bdd0*/  MOV R17, 0x38420ab7 ;  /* 0x38420ab700117802 */ /* 0x000fe40000000f00 */
[----:B------:R2:W-:Y:S01]  /*bde0*/  STL.64 [R1+0x530], R12 ;  /* 0x0005300c01007387 */ /* 0x0005e20000100a00 */
[----:B0-----:R-:W-:Y:S01]  /*bdf0*/  HFMA2.MMA R6, -RZ, RZ, 0.0966796875, 0.000797748565673828125 ;  /* 0x2e301289ff067435 */ /* 0x001fe200000001ff */
[----:B------:R-:W-:Y:S02]  /*be00*/  IMAD.MOV.U32 R7, RZ, RZ, -0x48d3f04e ;  /* 0xb72c0fb2ff077424 */ /* 0x000fe400078e00ff */
[----:B------:R0:W-:Y:S01]  /*be10*/  STL.64 [R1+0x538], R14 ;  /* 0x0005380e01007387 */ /* 0x0001e20000100a00 */
[----:B-1----:R-:W-:Y:S01]  /*be20*/  HFMA2.MMA R11, -RZ, RZ, -0.3779296875, 137.5 ;  /* 0xb60c584cff0b7435 */ /* 0x002fe200000001ff */
[----:B------:R-:W-:-:S02]  /*be30*/  MOV R10, 0x36dddd64 ;  /* 0x36dddd64000a7802 */ /* 0x000fc40000000f00 */
[----:B------:R1:W-:Y:S01]  /*be40*/  STL.64 [R1+0x540], R16 ;  /* 0x0005401001007387 */ /* 0x0003e20000100a00 */
[----:B--2---:R-:W-:Y:S01]  /*be50*/  IMAD.MOV.U32 R12, RZ, RZ, -0x55941a9e ;  /* 0xaa6be562ff0c7424 */ /* 0x004fe200078e00ff */
[----:B------:R-:W-:Y:S02]  /*be60*/  MOV R13, 0x34d57045 ;  /* 0x34d57045000d7802 */ /* 0x000fe40000000f00 */
[----:B------:R2:W-:Y:S01]  /*be70*/  STL.64 [R1+0x548], R6 ;  /* 0x0005480601007387 */ /* 0x0005e20000100a00 */
[----:B0-----:R-:W-:Y:S01]  /*be80*/  HFMA2.MMA R14, -RZ, RZ, -0.28125, -0.005046844482421875 ;  /* 0xb4809d2bff0e7435 */ /* 0x001fe200000001ff */
[----:B------:R-:W-:Y:S02]  /*be90*/  IMAD.MOV.U32 R15, RZ, RZ, 0x3398dd34 ;  /* 0x3398dd34ff0f7424 */ /* 0x000fe400078e00ff */
[----:B------:R0:W-:Y:S01]  /*bea0*/  STL.64 [R1+0x558], R12 ;  /* 0x0005580c01007387 */ /* 0x0001e20000100a00 */
[----:B-1----:R-:W-:Y:S01]  /*beb0*/  HFMA2.MMA R17, -RZ, RZ, -0.1971435546875, -1835 ;  /* 0xb24fe72bff117435 */ /* 0x002fe200000001ff */
[----:B------:R-:W-:-:S02]  /*bec0*/  MOV R16, 0x2680a18f ;  /* 0x2680a18f00107802 */ /* 0x000fc40000000f00 */
[----:B------:R1:W-:Y:S01]  /*bed0*/  STL.64 [R1+0x550], R10 ;  /* 0x0005500a01007387 */ /* 0x0003e20000100a00 */
[----:B--2---:R-:W-:Y:S01]  /*bee0*/  IMAD.MOV.U32 R6, RZ, RZ, 0x31ee4973 ;  /* 0x31ee4973ff067424 */ /* 0x004fe200078e00ff */
[----:B------:R-:W-:Y:S02]  /*bef0*/  MOV R7, 0xb1071cd0 ;  /* 0xb1071cd000077802 */ /* 0x000fe40000000f00 */
[----:B------:R2:W-:Y:S01]  /*bf00*/  STL.64 [R1+0x560], R14 ;  /* 0x0005600e01007387 */ /* 0x0005e20000100a00 */
[----:B0-----:R-:W-:Y:S01]  /*bf10*/  HFMA2.MMA R13, -RZ, RZ, 0.432373046875, -199.5 ;  /* 0x36ebda3cff0d7435 */ /* 0x001fe200000001ff */
[----:B------:R-:W-:Y:S02]  /*bf20*/  MOV R12, 0x3ca4373f ;  /* 0x3ca4373f000c7802 */ /* 0x000fe40000000f00 */
[----:B------:R0:W-:Y:S01]  /*bf30*/  STL.64 [R1+0x568], R16 ;  /* 0x0005681001007387 */ /* 0x0001e20000100a00 */
[----:B-1----:R-:W-:Y:S01]  /*bf40*/  HFMA2.MMA R10, -RZ, RZ, 1.138671875, -0.0004088878631591796875 ;  /* 0x3c8e8eb3ff0a7435 */ /* 0x002fe200000001ff */
[----:B------:R-:W-:-:S02]  /*bf50*/  IMAD.MOV.U32 R11, RZ, RZ, -0x430e1b8c ;  /* 0xbcf1e474ff0b7424 */ /* 0x000fc400078e00ff */
[----:B------:R1:W-:Y:S01]  /*bf60*/  STL.64 [R1+0x570], R6 ;  /* 0x0005700601007387 */ /* 0x0003e20000100a00 */
[----:B--2---:R-:W-:Y:S01]  /*bf70*/  IMAD.MOV.U32 R14, RZ, RZ, -0x43b53db9 ;  /* 0xbc4ac247ff0e7424 */ /* 0x004fe200078e00ff */
[----:B------:R-:W-:Y:S02]  /*bf80*/  MOV R15, 0x3c443837 ;  /* 0x3c443837000f7802 */ /* 0x000fe40000000f00 */
[----:B------:R2:W-:Y:S01]  /*bf90*/  STL.64 [R1+0x580], R12 ;  /* 0x0005800c01007387 */ /* 0x0005e20000100a00 */
[----:B0-----:R-:W-:Y:S01]  /*bfa0*/  HFMA2.MMA R16, -RZ, RZ, -0.96142578125, 22032 ;  /* 0xbbb17561ff107435 */ /* 0x001fe200000001ff */
[----:B------:R-:W-:Y:S02]  /*bfb0*/  IMAD.MOV.U32 R17, RZ, RZ, -0x4c781577 ;  /* 0xb387ea89ff117424 */ /* 0x000fe400078e00ff */
[----:B------:R0:W-:Y:S01]  /*bfc0*/  STL.64 [R1+0x578], R10 ;  /* 0x0005780a01007387 */ /* 0x0001e20000100a00 */
[----:B-1----:R-:W-:Y:S01]  /*bfd0*/  HFMA2.MMA R7, -RZ, RZ, -0.84423828125, 0.01085662841796875 ;  /* 0xbac1218fff077435 */ /* 0x002fe200000001ff */
[----:B------:R-:W-:-:S02]  /*bfe0*/  MOV R6, 0x3af72347 ;  /* 0x3af7234700067802 */ /* 0x000fc40000000f00 */
[----:B------:R1:W-:Y:S01]  /*bff0*/  STL.64 [R1+0x588], R14 ;  /* 0x0005880e01007387 */ /* 0x0003e20000100a00 */
[----:B--2---:R-:W-:Y:S01]  /*c000*/  HFMA2.MMA R12, -RZ, RZ, -0.6357421875, -0.0003497600555419921875 ;  /* 0xb9168dbbff0c7435 */ /* 0x004fe200000001ff */
[----:B------:R-:W-:Y:S02]  /*c010*/  IMAD.MOV.U32 R13, RZ, RZ, 0x38cfff8d ;  /* 0x38cfff8dff0d7424 */ /* 0x000fe400078e00ff */
[----:B------:R2:W-:Y:S01]  /*c020*/  STL.64 [R1+0x590], R16 ;  /* 0x0005901001007387 */ /* 0x0005e20000100a00 */
[----:B0-----:R-:W-:Y:S01]  /*c030*/  IMAD.MOV.U32 R10, RZ, RZ, 0x3a118808 ;  /* 0x3a118808ff0a7424 */ /* 0x001fe200078e00ff */
[----:B------:R-:W-:Y:S02]  /*c040*/  MOV R11, 0x30100e08 ;  /* 0x30100e08000b7802 */ /* 0x000fe40000000f00 */
[----:B------:R0:W-:Y:S01]  /*c050*/  STL.64 [R1+0x598], R6 ;  /* 0x0005980601007387 */ /* 0x0001e20000100a00 */
[----:B-1----:R-:W-:Y:S01]  /*c060*/  HFMA2.MMA R15, -RZ, RZ, -0.07000732421875, -0.0039005279541015625 ;  /* 0xac7b9bfdff0f7435 */ /* 0x002fe200000001ff */
[----:B------:R-:W-:-:S02]  /*c070*/  MOV R14, 0xb80c584c ;  /* 0xb80c584c000e7802 */ /* 0x000fc40000000f00 */
[----:B------:R1:W-:Y:S01]  /*c080*/  STL.64 [R1+0x5a0], R10 ;  /* 0x0005a00a01007387 */ /* 0x0003e20000100a00 */
[----:B--2---:R-:W-:Y:S01]  /*c090*/  IMAD.MOV.U32 R16, RZ, RZ, 0x36f01e4e ;  /* 0x36f01e4eff107424 */ /* 0x004fe200078e00ff */
[----:B------:R-:W-:Y:S02]  /*c0a0*/  MOV R17, 0xb698baa3 ;  /* 0xb698baa300117802 */ /* 0x000fe40000000f00 */
[----:B------:R2:W-:Y:S01]  /*c0b0*/  STL.64 [R1+0x5a8], R12 ;  /* 0x0005a80c01007387 */ /* 0x0005e20000100a00 */
[----:B0-----:R-:W-:Y:S01]  /*c0c0*/  HFMA2.MMA R6, -RZ, RZ, 0.359130859375, 0.00109958648681640625 ;  /* 0x35bf1481ff067435 */ /* 0x001fe200000001ff */
[----:B------:R-:W-:Y:S02]  /*c0d0*/  IMAD.MOV.U32 R7, RZ, RZ, 0x28a95d1c ;  /* 0x28a95d1cff077424 */ /* 0x000fe400078e00ff */
[----:B------:R0:W-:Y:S01]  /*c0e0*/  STL.64 [R1+0x5b0], R14 ;  /* 0x0005b00e01007387 */ /* 0x0001e20000100a00 */
[----:B-1----:R-:W-:Y:S01]  /*c0f0*/  HFMA2.MMA R11, -RZ, RZ, 0.260498046875, 4.79296875 ;  /* 0x342b44cbff0b7435 */ /* 0x002fe200000001ff */
[----:B------:R-:W-:-:S02]  /*c100*/  MOV R10, 0xb48eeeed ;  /* 0xb48eeeed000a7802 */ /* 0x000fc40000000f00 */
[----:B------:R1:W-:Y:S01]  /*c110*/  STL.64 [R1+0x5b8], R16 ;  /* 0x0005b81001007387 */ /* 0x0003e20000100a00 */
[----:B--2---:R-:W-:Y:S01]  /*c120*/  IMAD.MOV.U32 R12, RZ, RZ, -0x4cb554c7 ;  /* 0xb34aab39ff0c7424 */ /* 0x004fe200078e00ff */
[----:B------:R-:W-:Y:S02]  /*c130*/  MOV R13, 0xa49620e8 ;  /* 0xa49620e8000d7802 */ /* 0x000fe40000000f00 */
[----:B------:R2:W-:Y:S01]  /*c140*/  STL.64 [R1+0x5c0], R6 ;  /* 0x0005c00601007387 */ /* 0x0005e20000100a00 */
[----:B0-----:R-:W-:Y:S01]  /*c150*/  HFMA2.MMA R14, -RZ, RZ, 0.1885986328125, 0.00152683258056640625 ;  /* 0x32091641ff0e7435 */ /* 0x001fe200000001ff */
[----:B------:R-:W-:Y:S02]  /*c160*/  IMAD.MOV.U32 R15, RZ, RZ, 0x3cf7cd03 ;  /* 0x3cf7cd03ff0f7424 */ /* 0x000fe400078e00ff */
[----:B------:R0:W-:Y:S01]  /*c170*/  STL.64 [R1+0x5d0], R12 ;  /* 0x0005d00c01007387 */ /* 0x0001e20000100a00 */
[----:B-1----:R-:W-:Y:S01]  /*c180*/  HFMA2.MMA R17, -RZ, RZ, -1.32421875, -0.000303745269775390625 ;  /* 0xbd4c8cfaff117435 */ /* 0x002fe200000001ff */
[----:B------:R-:W-:-:S02]  /*c190*/  MOV R16, 0x3b22a4c0 ;  /* 0x3b22a4c000107802 */ /* 0x000fc40000000f00 */
[----:B------:R1:W-:Y:S01]  /*c1a0*/  STL.64 [R1+0x5c8], R10 ;  /* 0x0005c80a01007387 */ /* 0x0003e20000100a00 */
[----:B--2---:R-:W-:Y:S01]  /*c1b0*/  IMAD.MOV.U32 R6, RZ, RZ, 0x3d756a1b ;  /* 0x3d756a1bff067424 */ /* 0x004fe200078e00ff */
[----:B------:R-:W-:Y:S02]  /*c1c0*/  MOV R7, 0xbd050d1d ;  /* 0xbd050d1d00077802 */ /* 0x000fe40000000f00 */
[----:B------:R2:W-:Y:S01]  /*c1d0*/  STL.64 [R1+0x5d8], R14 ;  /* 0x0005d80e01007387 */ /* 0x0005e20000100a00 */
[----:B0-----:R-:W-:Y:S01]  /*c1e0*/  HFMA2.MMA R13, -RZ, RZ, 0.96337890625, -2856 ;  /* 0x3bb5e994ff0d7435 */ /* 0x001fe200000001ff */
[----:B------:R-:W-:Y:S02]  /*c1f0*/  MOV R12, 0xbc594606 ;  /* 0xbc594606000c7802 */ /* 0x000fe40000000f00 */
[----:B------:R0:W-:Y:S01]  /*c200*/  STL.64 [R1+0x5e0], R16 ;  /* 0x0005e01001007387 */ /* 0x0001e20000100a00 */
[----:B-1----:R-:W-:Y:S01]  /*c210*/  HFMA2.MMA R10, -RZ, RZ, -0.421630859375, -45600 ;  /* 0xb6bff991ff0a7435 */ /* 0x002fe200000001ff */
[----:B------:R-:W-:-:S02]  /*c220*/  IMAD.MOV.U32 R11, RZ, RZ, 0x3c772822 ;  /* 0x3c772822ff0b7424 */ /* 0x000fc400078e00ff */
[----:B------:R1:W-:Y:S01]  /*c230*/  STL.64 [R1+0x5e8], R6 ;  /* 0x0005e80601007387 */ /* 0x0003e20000100a00 */
[----:B--2---:R-:W-:Y:S01]  /*c240*/  IMAD.MOV.U32 R14, RZ, RZ, 0x3301fab9 ;  /* 0x3301fab9ff0e7424 */ /* 0x004fe200078e00ff */
[----:B------:R-:W-:Y:S02]  /*c250*/  MOV R15, 0xbae1d4c5 ;  /* 0xbae1d4c5000f7802 */ /* 0x000fe40000000f00 */
[----:B------:R2:W-:Y:S01]  /*c260*/  STL.64 [R1+0x5f8], R12 ;  /* 0x0005f80c01007387 */ /* 0x0005e20000100a00 */
[----:B0-----:R-:W-:Y:S01]  /*c270*/  MOV R16, 0x3aa8ffa4 ;  /* 0x3aa8ffa400107802 */ /* 0x001fe20000000f00 */
[----:B------:R-:W-:Y:S02]  /*c280*/  IMAD.MOV.U32 R17, RZ, RZ, -0x460a6585 ;  /* 0xb9f59a7bff117424 */ /* 0x000fe400078e00ff */
[----:B------:R0:W-:Y:S01]  /*c290*/  STL.64 [R1+0x5f0], R10 ;  /* 0x0005f00a01007387 */ /* 0x0001e20000100a00 */
[----:B-1----:R-:W-:Y:S01]  /*c2a0*/  HFMA2.MMA R6, -RZ, RZ, -0.11383056640625, 1.3095703125 ;  /* 0xaf493d3dff067435 */ /* 0x002fe200000001ff */
[----:B------:R-:W-:-:S02]  /*c2b0*/  MOV R7, 0x38f01e51 ;  /* 0x38f01e5100077802 */ /* 0x000fc40000000f00 */
[----:B------:R1:W-:Y:S01]  /*c2c0*/  STL.64 [R1+0x600], R14 ;  /* 0x0006000e01007387 */ /* 0x0003e20000100a00 */
[----:B--2---:R-:W-:Y:S01]  /*c2d0*/  MOV R12, 0x2b978533 ;  /* 0x2b978533000c7802 */ /* 0x004fe20000000f00 */
[----:B------:R-:W-:Y:S02]  /*c2e0*/  IMAD.MOV.U32 R13, RZ, RZ, -0x494d5557 ;  /* 0xb6b2aaa9ff0d7424 */ /* 0x000fe400078e00ff */
[----:B------:R2:W-:Y:S01]  /*c2f0*/  STL.64 [R1+0x608], R16 ;  /* 0x0006081001007387 */ /* 0x0005e20000100a00 */
[----:B0-----:R-:W-:Y:S01]  /*c300*/  HFMA2.MMA R11, -RZ, RZ, 0.48974609375, -28928 ;  /* 0x37d6f710ff0b7435 */ /* 0x001fe200000001ff */
[----:B------:R-:W-:Y:S02]  /*c310*/  IMAD.MOV.U32 R10, RZ, RZ, -0x475db9b3 ;  /* 0xb8a2464dff0a7424 */ /* 0x000fe400078e00ff */
[----:B------:R0:W-:Y:S01]  /*c320*/  STL.64 [R1+0x620], R12 ;  /* 0x0006200c01007387 */ /* 0x0001e20000100a00 */
[----:B-1----:R-:W-:Y:S01]  /*c330*/  HFMA2.MMA R14, -RZ, RZ, 0.3984375, -12.578125 ;  /* 0x3660ca4aff0e7435 */ /* 0x002fe200000001ff */
[----:B------:R-:W-:-:S02]  /*c340*/  MOV R15, 0xb58b55b7 ;  /* 0xb58b55b7000f7802 */ /* 0x000fc40000000f00 */
[----:B------:R1:W-:Y:S01]  /*c350*/  STL.64 [R1+0x610], R6 ;  /* 0x0006100601007387 */ /* 0x0003e20000100a00 */
[----:B--2---:R-:W-:Y:S01]  /*c360*/  HFMA2.MMA R17, -RZ, RZ, 0.268798828125, -0.01050567626953125 ;  /* 0x344da161ff117435 */ /* 0x004fe200000001ff */
[----:B------:R-:W-:Y:S02]  /*c370*/  IMAD.MOV.U32 R16, RZ, RZ, -0x5835eaf0 ;  /* 0xa7ca1510ff107424 */ /* 0x000fe400078e00ff */
[----:B------:R2:W-:Y:S01]  /*c380*/  STL.64 [R1+0x618], R10 ;  /* 0x0006180a01007387 */ /* 0x0005e20000100a00 */
[----:B0-----:R-:W-:Y:S01]  /*c390*/  HFMA2.MMA R12, -RZ, RZ, -1.447265625, -232.375 ;  /* 0xbdcadb43ff0c7435 */ /* 0x001fe200000001ff */
        /* <DEDUP_REMOVED lines=8> */
[----:B0-----:R-:W-:Y:S01]  /*c420*/  HFMA2.MMA R15, -RZ, RZ, -0.501953125, 0.00012767314910888671875 ;  /* 0xb804082fff0f7435 */ /* 0x001fe200000001ff */
[----:B------:R-:W-:Y:S02]  /*c430*/  IMAD.MOV.U32 R14, RZ, RZ, -0x41fafc87 ;  /* 0xbe050379ff0e7424 */ /* 0x000fe400078e00ff */
[----:B------:R0:W-:Y:S01]  /*c440*/  STL.64 [R1+0x640], R12 ;  /* 0x0006400c01007387 */ /* 0x0001e20000100a00 */
[----:B-1----:R-:W-:Y:S01]  /*c450*/  HFMA2.MMA R17, -RZ, RZ, 0.08795166015625, -0.0002505779266357421875 ;  /* 0x2da18c1bff117435 */ /* 0x002fe200000001ff */
[----:B------:R-:W-:-:S02]  /*c460*/  IMAD.MOV.U32 R16, RZ, RZ, 0x39d6f710 ;  /* 0x39d6f710ff107424 */ /* 0x000fc400078e00ff */
[----:B------:R1:W-:Y:S04]  /*c470*/  STL.64 [R1+0x650], R10 ;  /* 0x0006500a01007387 */ /* 0x0003e80000100a00 */
[----:B------:R3:W-:Y:S01]  /*c480*/  STL.64 [R1+0x648], R14 ;  /* 0x0006480e01007387 */ /* 0x0007e20000100a00 */
[----:B--2---:R-:W-:Y:S01]  /*c490*/  HFMA2.MMA R6, -RZ, RZ, 1.3017578125, -2804 ;  /* 0x3d35e97aff067435 */ /* 0x004fe200000001ff */
[----:B------:R-:W-:Y:S02]  /*c4a0*/  MOV R7, 0x3495237e ;  /* 0x3495237e00077802 */ /* 0x000fe40000000f00 */
[----:B0-----:R-:W-:Y:S01]  /*c4b0*/  MOV R12, 0xbbb833db ;  /* 0xbbb833db000c7802 */ /* 0x001fe20000000f00 */
[----:B------:R-:W-:Y:S01]  /*c4c0*/  IMAD.MOV.U32 R13, RZ, RZ, -0x4edb5962 ;  /* 0xb124a69eff0d7424 */ /* 0x000fe200078e00ff */
[----:B------:R0:W-:Y:S01]  /*c4d0*/  STL.64 [R1+0x678], R16 ;  /* 0x0006781001007387 */ /* 0x0001e20000100a00 */
[----:B-1----:R-:W-:Y:S01]  /*c4e0*/  HFMA2.MMA R11, -RZ, RZ, 1.1015625, 480 ;  /* 0x3c685f80ff0b7435 */ /* 0x002fe200000001ff */
        /* <DEDUP_REMOVED lines=354> */
.L_x_1888:
[----:B------:R-:W-:Y:S05]  /*db10*/  BSYNC B1 ;  /* 0x0000000000017941 */ /* 0x000fea0003800000 */
.L_x_1887:
[----:B------:R-:W-:-:S04]  /*db20*/  FADD.FTZ R5, -R8, R5 ;  /* 0x0000000508057221 */ /* 0x000fc80000010100 */
[----:B------:R-:W-:-:S06]  /*db30*/  FMUL.FTZ R5, R5, -2 ;  /* 0xc000000005057820 */ /* 0x000fcc0000410000 */
[----:B------:R-:W0:Y:S02]  /*db40*/  MUFU.SQRT R5, R5 ;  /* 0x0000000500057308 */ /* 0x000e240000002000 */
[----:B0-----:R-:W-:Y:S01]  /*db50*/  FADD.FTZ R6, -R5, -RZ ;  /* 0x800000ff05067221 */ /* 0x001fe20000010100 */
[----:B------:R-:W-:Y:S06]  /*db60*/  BRA `(.L_x_1886) ;  /* 0x0000000000887947 */ /* 0x000fec0003800000 */
.L_x_1885:
        /* <DEDUP_REMOVED lines=30> */
.L_x_1890:
[----:B------:R-:W-:Y:S05]  /*dd50*/  BSYNC B1 ;  /* 0x0000000000017941 */ /* 0x000fea0003800000 */
.L_x_1889:
[----:B------:R-:W-:-:S04]  /*dd60*/  FADD.FTZ R5, -R8, R5 ;  /* 0x0000000508057221 */ /* 0x000fc80000010100 */
[----:B------:R-:W-:-:S04]  /*dd70*/  FMUL.FTZ R5, R5, -2 ;  /* 0xc000000005057820 */ /* 0x000fc80000410000 */
[----:B------:R0:W1:Y:S03]  /*dd80*/  MUFU.SQRT R6, R5 ;  /* 0x0000000500067308 */ /* 0x0000660000002000 */
.L_x_1886:
[----:B------:R-:W-:Y:S05]  /*dd90*/  BSYNC B0 ;  /* 0x0000000000007941 */ /* 0x000fea0003800000 */
.L_x_1884:
        /* <DEDUP_REMOVED lines=71> */
.L_x_1895:
        /* <DEDUP_REMOVED lines=266> */
.L_x_1893:
[----:B------:R-:W-:Y:S05]  /*f2b0*/  BSYNC B1 ;  /* 0x0000000000017941 */ /* 0x000fea0003800000 */
.L_x_1892:
        /* <DEDUP_REMOVED lines=13> */
.L_x_1894:
[----:B------:R-:W-:Y:S05]  /*f390*/  BSYNC B0 ;  /* 0x0000000000007941 */ /* 0x000fea0003800000 */
.L_x_1891:
        /* <DEDUP_REMOVED lines=65> */
.L_x_1897:
[----:B------:R-:W-:Y:S05]  /*f7b0*/  BSYNC B0 ;  /* 0x0000000000007941 */ /* 0x000fea0003800000 */
.L_x_1896:
        /* <DEDUP_REMOVED lines=33> */
.L_x_1899:
[----:B------:R-:W-:Y:S05]  /*f9d0*/  BSYNC B0 ;  /* 0x0000000000007941 */ /* 0x000fea0003800000 */
.L_x_1898:
        /* <DEDUP_REMOVED lines=22> */
.L_x_1901:
[----:B------:R-:W-:Y:S05]  /*fb40*/  BSYNC B0 ;  /* 0x0000000000007941 */ /* 0x000fea0003800000 */
.L_x_1900:
        /* <DEDUP_REMOVED lines=9> */
.L_x_1841:
[----:B------:R-:W-:Y:S01]  /*fbe0*/  IMAD.MOV.U32 R5, RZ, RZ, 0x3f800000 ;  /* 0x3f800000ff057424 */ /* 0x000fe200078e00ff */
[----:B------:R-:W-:-:S04]  /*fbf0*/  FSETP.GT.FTZ.AND P0, PT, R0, RZ, PT ;  /* 0x000000ff0000720b */ /* 0x000fc80003f14000 */
[----:B------:R-:W-:-:S09]  /*fc00*/  FSEL R5, R5, +QNAN , P0 ;  /* 0x7fc0000005057808 */ /* 0x000fd20000000000 */
.L_x_1840:
[----:B------:R-:W-:Y:S05]  /*fc10*/  BSYNC B5 ;  /* 0x0000000000057941 */ /* 0x000fea0003800000 */
.L_x_1839:
[----:B------:R-:W-:Y:S01]  /*fc20*/  MOV R6, R5 ;  /* 0x0000000500067202 */ /* 0x000fe20000000f00 */
[----:B------:R-:W-:-:S06]  /*fc30*/  HFMA2.MMA R5, -RZ, RZ, 0, 0 ;  /* 0x00000000ff057435 */ /* 0x000fcc00000001ff */
[----:B------:R-:W-:Y:S05]  /*fc40*/  RET.REL.NODEC R4 `(_ZN2at6native29vectorized_elementwise_kernelILi2EN48_GLOBAL__N__08322988_15_IGammaKernel_cu_cb51a28d10CalcIgammaIfEESt5arrayIPcLm3EEEEviT0_T1_) ;  /* 0xffffff0004ec7950 */ /* 0x000fea0003c3ffff */
        .type           $_ZN2at6native29vectorized_elementwise_kernelILi2EN48_GLOBAL__N__08322988_15_IGammaKernel_cu_cb51a28d10CalcIgammaIfEESt5arrayIPcLm3EEEEviT0_T1_$_ZN46_INTERNAL_08322988_15_IGammaKernel_cu_cb51a28d48_GLOBAL__N__08322988_15_IGammaKernel_cu_cb51a28d12calc_igammacIfEET_S2_S2_,@function
        .size           $_ZN2at6native29vectorized_elementwise_kernelILi2EN48_GLOBAL__N__08322988_15_IGammaKernel_cu_cb51a28d10CalcIgammaIfEESt5arrayIPcLm3EEEEviT0_T1_$_ZN46_INTERNAL_08322988_15_IGammaKernel_cu_cb51a28d48_GLOBAL__N__08322988_15_IGammaKernel_cu_cb51a28d12calc_igammacIfEET_S2_S2_,($__internal_8_$__cuda_sm20_div_rn_f64_full - $_ZN2at6native29vectorized_elementwise_kernelILi2EN48_GLOBAL__N__08322988_15_IGammaKernel_cu_cb51a28d10CalcIgammaIfEESt5arrayIPcLm3EEEEviT0_T1_$_ZN46_INTERNAL_08322988_15_IGammaKernel_cu_cb51a28d48_GLOBAL__N__08322988_15_IGammaKernel_cu_cb51a28d12calc_igammacIfEET_S2_S2_)
$_ZN2at6native29vectorized_elementwise_kernelILi2EN48_GLOBAL__N__08322988_15_IGammaKernel_cu_cb51a28d10CalcIgammaIfEESt5arrayIPcLm3EEEEviT0_T1_$_ZN46_INTERNAL_08322988_15_IGammaKernel_cu_cb51a28d48_GLOBAL__N__08322988_15_IGammaKernel_cu_cb51a28d12calc_igammacIfEET_S2_S2_:
        /* <DEDUP_REMOVED lines=10> */
[----:B------:R-:W-:-:S12]  /*fcf0*/  HFMA2.MMA R6, -RZ, RZ, 1.875, 0 ;  /* 0x3f800000ff067435 */ /* 0x000fd800000001ff */
[----:B------:R-:W-:Y:S05]  /*fd00*/  @!P0 BRA `(.L_x_1903) ;  /* 0x0000018400a48947 */ /* 0x000fea0003800000 */
[----:B------:R-:W-:Y:S01]  /*fd10*/  FSETP.NEU.FTZ.AND P0, PT, |R3|, +INF , PT ;  /* 0x7f8000000300780b */ /* 0x000fe20003f1d200 */
[----:B------:R-:W-:Y:S01]  /*fd20*/  FADD.FTZ R0, |R2|, -RZ ;  /* 0x800000ff02007221 */ /* 0x000fe20000010200 */
[----:B------:R-:W-:-:S11]  /*fd30*/  IMAD.MOV.U32 R7, RZ, RZ, 0x3f800000 ;  /* 0x3f800000ff077424 */ /* 0x000fd600078e00ff */
        /* <DEDUP_REMOVED lines=27> */
.L_x_1907:
[----:B------:R-:W-:Y:S05]  /*fef0*/  BSYNC B0 ;  /* 0x0000000000007941 */ /* 0x000fea0003800000 */
.L_x_1906:
[----:B------:R-:W-:Y:S01]  /*ff00*/  FMUL.FTZ R14, R2, 1 ;  /* 0x3f800000020e7820 */ /* 0x000fe20000410000 */
[----:B------:R-:W-:Y:S01]  /*ff10*/  HFMA2.MMA R18, -RZ, RZ, -0.0027332305908203125, -0.002735137939453125 ;  /* 0x9999999aff127435 */ /* 0x000fe200000001ff */
[----:B------:R-:W-:-:S04]  /*ff20*/  MOV R19, 0x3ff19999 ;  /* 0x3ff1999900137802 */ /* 0x000fc80000000f00 */
[----:B------:R-:W0:Y:S03]  /*ff30*/  F2F.F64.F32 R14, R14 ;  /* 0x0000000e000e7310 */ /* 0x000e260000201800 */
[----:B0-----:R-:W-:-:S14]  /*ff40*/  DSETP.GT.AND P0, PT, R14, R18, PT ;  /* 0x000000120e00722a */ /* 0x001fdc0003f04000 */
[----:B------:R-:W-:Y:S05]  /*ff50*/  @P0 BRA `(.L_x_1909) ;  /* 0x0000008000d40947 */ /* 0x000fea0003800000 */
[----:B------:R-:W-:-:S13]  /*ff60*/  FSETP.GTU.FTZ.AND P0, PT, R2, 0.5, PT ;  /* 0x3f0000000200780b */ /* 0x000fda0003f1c000 */
[----:B------:R-:W-:Y:S05]  /*ff70*/  @P0 BRA `(.L_x_1910) ;  /* 0x0000004000980947 */ /* 0x000fea0003800000 */
[----:B------:R-:W0:Y:S01]  /*ff80*/  MUFU.LG2 R10, R2 ;  /* 0x00000002000a7308 */ /* 0x000e220000000c00 */
[----:B------:R-:W-:Y:S01]  /*ff90*/  IMAD.MOV.U32 R6, RZ, RZ, 0x1 ;  /* 0x00000001ff067424 */ /* 0x000fe200078e00ff */
        /* <DEDUP_REMOVED lines=19> */
[----:B------:R-:W-:Y:S01]  /*100d0*/  IMAD.MOV.U32 R20, RZ, RZ, -0x66666666 ;  /* 0x9999999aff147424 */ /* 0x000fe200078e00ff */
[----:B------:R-:W-:Y:S02]  /*100e0*/  MOV R13, R17 ;  /* 0x00000011000d7202 */ /* 0x000fe40000000f00 */
[----:B------:R-:W-:Y:S02]  /*100f0*/  MOV R21, 0xbfd99999 ;  /* 0xbfd9999900157802 */ /* 0x000fe40000000f00 */
[----:B------:R-:W-:-:S07]  /*10100*/  MOV R6, 0x10120 ;  /* 0x0001012000067802 */ /* 0x000fce0000000f00 */
[----:B------:R-:W-:Y:S05]  /*10110*/  CALL.REL.NOINC `($__internal_8_$__cuda_sm20_div_rn_f64_full) ;  /* 0x0000018000b07944 */ /* 0x000fea0003c00000 */
[----:B------:R-:W-:Y:S01]  /*10120*/  MOV R6, R8 ;  /* 0x0000000800067202 */ /* 0x000fe20000000f00 */
[----:B------:R-:W-:-:S07]  /*10130*/  IMAD.MOV.U32 R7, RZ, RZ, R27 ;  /* 0x000000ffff077224 */ /* 0x000fce00078e001b */
.L_x_1912:
[----:B------:R-:W-:Y:S05]  /*10140*/  BSYNC B0 ;  /* 0x0000000000007941 */ /* 0x000fea0003800000 */
.L_x_1911:
        /* <DEDUP_REMOVED lines=9> */
.L_x_1915:
[----:B------:R-:W-:Y:S02]  /*101e0*/  I2FP.F32.S32 R9, R6 ;  /* 0x0000000600097245 */ /* 0x000fe40000201400 */
[----:B------:R-:W-:Y:S02]  /*101f0*/  IADD3 R6, R6, 0x1, RZ ;  /* 0x0000000106067810 */ /* 0x000fe40007ffe0ff */
[----:B------:R0:W1:Y:S02]  /*10200*/  MUFU.RCP R8, R9 ;  /* 0x0000000900087308 */ /* 0x0000640000001000 */
[----:B------:R-:W-:Y:S01]  /*10210*/  ISETP.LT.U32.AND P1, PT, R6, 0x7d0, PT ;  /* 0x000007d00600780c */ /* 0x000fe20003f21070 */
[----:B0-----:R-:W-:-:S06]  /*10220*/  FADD.FTZ R9, R3, R9 ;  /* 0x0000000903097221 */ /* 0x001fcc0000010000 */
[----:B------:R-:W0:Y:S01]  /*10230*/  MUFU.RCP R9, R9 ;  /* 0x0000000900097308 */ /* 0x000e220000001000 */
[----:B-1----:R-:W-:-:S04]  /*10240*/  FMUL.FTZ R8, R0, R8 ;  /* 0x0000000800087220 */ /* 0x002fc80000410000 */
[----:B------:R-:W-:-:S04]  /*10250*/  FMUL.FTZ R7, R8, R7 ;  /* 0x0000000708077220 */ /* 0x000fc80000410000 */
[----:B0-----:R-:W-:-:S04]  /*10260*/  FMUL.FTZ R9, R7, R9 ;  /* 0x0000000907097220 */ /* 0x001fc80000410000 */
[----:B------:R-:W-:-:S04]  /*10270*/  FADD.FTZ R2, R9, R2 ;  /* 0x0000000209027221 */ /* 0x000fc80000010000 */
[----:B------:R-:W-:-:S05]  /*10280*/  FMUL.FTZ R8, |R2|, 5.9604644775390625e-08 ;  /* 0x3380000002087820 */ /* 0x000fca0000410200 */
[----:B------:R-:W-:-:S13]  /*10290*/  FSETP.GTU.FTZ.AND P0, PT, |R9|, R8, PT ;  /* 0x000000080900720b */ /* 0x000fda0003f1c200 */
[----:B------:R-:W-:Y:S05]  /*102a0*/  @P0 BRA P1, `(.L_x_1915) ;  /* 0xfffffffc00cc0947 */ /* 0x000fea000083ffff */
[----:B------:R-:W-:Y:S05]  /*102b0*/  BSYNC B0 ;  /* 0x0000000000007941 */ /* 0x000fea0003800000 */
.L_x_1914:
        /* <DEDUP_REMOVED lines=8> */
[----:B------:R-:W-:Y:S02]  /*10340*/  FSETP.GEU.FTZ.AND P0, PT, |R8|, 1.175494350822287508e-38, PT ;  /* 0x008000000800780b */ /* 0x000fe40003f1e200 */
[----:B------:R-:W-:Y:S02]  /*10350*/  MOV R6, 0x3e055027 ;  /* 0x3e05502700067802 */ /* 0x000fe40000000f00 */
[----:B------:R-:W-:Y:S02]  /*10360*/  FSEL R0, R0, R9, !P0 ;  /* 0x0000000900007208 */ /* 0x000fe40004000000 */
[----:B------:R-:W-:Y:S02]  /*10370*/  FSEL R13, RZ, -23, P0 ;  /* 0xc1b80000ff0d7808 */ /* 0x000fe40000000000 */
[C---:B------:R-:W-:Y:S02]  /*10380*/  IADD3 R12, R0.reuse, -0x3f2aaaab, RZ ;  /* 0xc0d55555000c7810 */ /* 0x040fe40007ffe0ff */
[----:B------:R-:W-:-:S02]  /*10390*/  ISETP.GE.U32.AND P1, PT, R0, 0x7f800000, PT ;  /* 0x7f8000000000780c */ /* 0x000fc40003f26070 */
[----:B------:R-:W-:Y:S02]  /*103a0*/  LOP3.LUT R12, R12, 0xff800000, RZ, 0xc0, !PT ;  /* 0xff8000000c0c7812 */ /* 0x000fe400078ec0ff */
[----:B------:R-:W-:-:S03]  /*103b0*/  FSETP.NEU.FTZ.AND P0, PT, R0, RZ, PT ;  /* 0x000000ff0000720b */ /* 0x000fc60003f1d000 */
[----:B------:R-:W-:Y:S01]  /*103c0*/  IMAD.IADD R7, R0, 0x1, -R12 ;  /* 0x0000000100077824 */ /* 0x000fe200078e0a0c */
[----:B------:R-:W-:-:S03]  /*103d0*/  I2FP.F32.S32 R12, R12 ;  /* 0x0000000c000c7245 */ /* 0x000fc60000201400 */
[----:B------:R-:W-:Y:S02]  /*103e0*/  FADD.FTZ R7, R7, -1 ;  /* 0xbf80000007077421 */ /* 0x000fe40000010000 */
[----:B------:R-:W-:Y:S01]  /*103f0*/  FFMA.FTZ R12, R12, 1.1920928955078125e-07, R13 ;  /* 0x340000000c0c7823 */ /* 0x000fe2000001000d */
[----:B------:R-:W-:Y:S02]  /*10400*/  IMAD.MOV.U32 R13, RZ, RZ, 0x3a4be755 ;  /* 0x3a4be755ff0d7424 */ /* 0x000fe400078e00ff */
[----:B------:R-:W-:-:S04]  /*10410*/  FFMA.FTZ R6, R7, -R6, 0.14084610342979431152 ;  /* 0x3e1039f607067423 */ /* 0x000fc80000010806 */
[----:B------:R-:W-:-:S04]  /*10420*/  FFMA.FTZ R6, R7, R6, -0.12148627638816833496 ;  /* 0xbdf8cdcc07067423 */ /* 0x000fc80000010006 */
[----:B------:R-:W-:-:S04]  /*10430*/  FFMA.FTZ R6, R7, R6, 0.13980610668659210205 ;  /* 0x3e0f295507067423 */ /* 0x000fc80000010006 */
[----:B------:R-:W-:-:S04]  /*10440*/  FFMA.FTZ R6, R7, R6, -0.16684235632419586182 ;  /* 0xbe2ad8b907067423 */ /* 0x000fc80000010006 */
[----:B------:R-:W-:-:S04]  /*10450*/  FFMA.FTZ R6, R7, R6, 0.20012299716472625732 ;  /* 0x3e4ced0b07067423 */ /* 0x000fc80000010006 */
[----:B------:R-:W-:-:S04]  /*10460*/  FFMA.FTZ R6, R7, R6, -0.24999669194221496582 ;  /* 0xbe7fff2207067423 */ /* 0x000fc80000010006 */
[C---:B------:R-:W-:Y:S02]  /*10470*/  FFMA.FTZ R14, R7.reuse, R6, 0.33333182334899902344 ;  /* 0x3eaaaa78070e7423 */ /* 0x040fe40000010006 */
[----:B------:R-:W0:Y:S02]  /*10480*/  MUFU.RCP R6, R9 ;  /* 0x0000000900067308 */ /* 0x000e240000001000 */
[----:B------:R-:W-:-:S04]  /*10490*/  FFMA.FTZ R14, R7, R14, -0.5 ;  /* 0xbf000000070e7423 */ /* 0x000fc8000001000e */
[----:B------:R-:W-:-:S04]  /*104a0*/  FMUL.FTZ R14, R7, R14 ;  /* 0x0000000e070e7220 */ /* 0x000fc80000410000 */
[----:B------:R-:W-:Y:S01]  /*104b0*/  FFMA.FTZ R14, R7, R14, R7 ;  /* 0x0000000e070e7223 */ /* 0x000fe20000010007 */
[----:B------:R-:W-:-:S03]  /*104c0*/  @P1 MOV R7, 0x7f800000 ;  /* 0x7f80000000071802 */ /* 0x000fc60000000f00 */
[----:B------:R-:W-:Y:S02]  /*104d0*/  FFMA.FTZ R12, R12, 0.69314718246459960938, R14 ;  /* 0x3f3172180c0c7823 */ /* 0x000fe4000001000e */
[----:B------:R-:W-:Y:S01]  /*104e0*/  @P1 FFMA.FTZ R12, R0, R7, +INF ;  /* 0x7f800000000c1423 */ /* 0x000fe20000010007 */
[----:B0-----:R-:W-:Y:S01]  /*104f0*/  FMUL.FTZ R14, R6, R6 ;  /* 0x00000006060e7220 */ /* 0x001fe20000410000 */
[----:B------:R-:W-:Y:S02]  /*10500*/  FADD.FTZ R0, |R8|, -0.5 ;  /* 0xbf00000008007421 */ /* 0x000fe40000010200 */
[----:B------:R-:W-:Y:S01]  /*10510*/  FMUL.FTZ R12, R12, 0.5 ;  /* 0x3f0000000c0c7820 */ /* 0x000fe20000410000 */
[----:B------:R-:W-:-:S04]  /*10520*/  FFMA.FTZ R13, R14, R13, -0.0027776553761214017868 ;  /* 0xbb3609530e0d7423 */ /* 0x000fc8000001000d */
[----:B------:R-:W-:Y:S01]  /*10530*/  FSEL R12, R12, -INF , P0 ;  /* 0xff8000000c0c7808 */ /* 0x000fe20000000000 */
[----:B------:R-:W-:Y:S01]  /*10540*/  FFMA.FTZ R13, R14, R13, 0.083333276212215423584 ;  /* 0x3daaaaa30e0d7423 */ /* 0x000fe2000001000d */
[----:B------:R-:W-:-:S03]  /*10550*/  FSETP.NEU.FTZ.AND P0, PT, |R8|, +INF , PT ;  /* 0x7f8000000800780b */ /* 0x000fc60003f1d200 */
[----:B------:R-:W-:Y:S01]  /*10560*/  FFMA.FTZ R13, R6, R13, 0.91893851757049560547 ;  /* 0x3f6b3f8e060d7423 */ /* 0x000fe2000001000d */
[----:B------:R-:W-:-:S04]  /*10570*/  FMUL.FTZ R0, R12, R0 ;  /* 0x000000000c007220 */ /* 0x000fc80000410000 */
[----:B------:R-:W-:Y:S01]  /*10580*/  FADD.FTZ R13, R0, R13 ;  /* 0x0000000d000d7221 */ /* 0x000fe20000010000 */
[----:B------:R-:W-:-:S04]  /*10590*/  FADD.FTZ R0, -R9, R0 ;  /* 0x0000000009007221 */ /* 0x000fc80000010100 */
[----:B------:R-:W-:-:S05]  /*105a0*/  FADD.FTZ R0, R0, R13 ;  /* 0x0000000d00007221 */ /* 0x000fca0000010000 */
[----:B------:R-:W-:Y:S01]  /*105b0*/  FSEL R6, R9, R0, !P0 ;  /* 0x0000000009067208 */ /* 0x000fe20004000000 */
[----:B------:R-:W-:Y:S06]  /*105c0*/  BRA `(.L_x_1919) ;  /* 0x0000000400407947 */ /* 0x000fec0003800000 */
.L_x_1918:
        /* <DEDUP_REMOVED lines=13> */
.L_x_1917:
        /* <DEDUP_REMOVED lines=15> */
.L_x_1920:
        /* <DEDUP_REMOVED lines=16> */
.L_x_1921:
[----:B------:R-:W-:-:S10]  /*10890*/  HFMA2.MMA R7, -RZ, RZ, 0.92724609375, 0.00441741943359375 ;  /* 0x3b6b1c86ff077435 */ /* 0x000fd400000001ff */
[----:B------:R-:W-:-:S04]  /*108a0*/  FFMA.FTZ R7, |R8|, R7, -0.0054712854325771331787 ;  /* 0xbbb3487808077423 */ /* 0x000fc80000010207 */
[----:B------:R-:W-:-:S04]  /*108b0*/  FFMA.FTZ R7, |R8|, R7, -0.044627126306295394897 ;  /* 0xbd36caef08077423 */ /* 0x000fc80000010207 */
[----:B------:R-:W-:-:S04]  /*108c0*/  FFMA.FTZ R7, |R8|, R7, 0.16731770336627960205 ;  /* 0x3e2b555508077423 */ /* 0x000fc80000010207 */
[----:B------:R-:W-:-:S04]  /*108d0*/  FFMA.FTZ R7, |R8|, R7, -0.042135979980230331421 ;  /* 0xbd2c96c708077423 */ /* 0x000fc80000010207 */
[----:B------:R-:W-:-:S04]  /*108e0*/  FFMA.FTZ R7, |R8|, R7, -0.6558672785758972168 ;  /* 0xbf27e6eb08077423 */ /* 0x000fc80000010207 */
[----:B------:R-:W-:-:S04]  /*108f0*/  FFMA.FTZ R7, |R8|, R7, 0.57721537351608276367 ;  /* 0x3f13c46308077423 */ /* 0x000fc80000010207 */
[----:B------:R-:W-:-:S04]  /*10900*/  FMUL.FTZ R7, |R8|, R7 ;  /* 0x0000000708077220 */ /* 0x000fc80000410200 */
[----:B------:R-:W-:Y:S01]  /*10910*/  FFMA.FTZ R0, |R8|, R7, |R8| ;  /* 0x0000000708007223 */ /* 0x000fe20000010608 */
[----:B------:R-:W-:-:S04]  /*10920*/  MOV R7, 0x3e055027 ;  /* 0x3e05502700077802 */ /* 0x000fc80000000f00 */
[----:B------:R-:W-:-:S04]  /*10930*/  FSETP.GEU.FTZ.AND P0, PT, R0, 1.175494350822287508e-38, PT ;  /* 0x008000000000780b */ /* 0x000fc80003f1e000 */
[----:B------:R-:W-:-:S09]  /*10940*/  FSEL R12, RZ, -23, P0 ;  /* 0xc1b80000ff0c7808 */ /* 0x000fd20000000000 */
[----:B------:R-:W-:-:S05]  /*10950*/  @!P0 FMUL.FTZ R0, R0, 8388608 ;  /* 0x4b00000000008820 */ /* 0x000fca0000410000 */
[C---:B------:R-:W-:Y:S02]  /*10960*/  IADD3 R13, R0.reuse, -0x3f2aaaab, RZ ;  /* 0xc0d55555000d7810 */ /* 0x040fe40007ffe0ff */
[C---:B------:R-:W-:Y:S02]  /*10970*/  ISETP.GE.U32.AND P1, PT, R0.reuse, 0x7f800000, PT ;  /* 0x7f8000000000780c */ /* 0x040fe40003f26070 */
[----:B------:R-:W-:Y:S02]  /*10980*/  LOP3.LUT R13, R13, 0xff800000, RZ, 0xc0, !PT ;  /* 0xff8000000d0d7812 */ /* 0x000fe400078ec0ff */
[----:B------:R-:W-:-:S03]  /*10990*/  FSETP.NEU.FTZ.AND P0, PT, R0, RZ, PT ;  /* 0x000000ff0000720b */ /* 0x000fc60003f1d000 */
        /* <DEDUP_REMOVED lines=16> */
[----:B------:R-:W-:-:S04]  /*10aa0*/  @P1 FFMA.FTZ R7, R0, R6, +INF ;  /* 0x7f80000000071423 */ /* 0x000fc80000010006 */
[----:B------:R-:W-:-:S05]  /*10ab0*/  FADD.FTZ R7, -R7, -RZ ;  /* 0x800000ff07077221 */ /* 0x000fca0000010100 */
[----:B------:R-:W-:-:S07]  /*10ac0*/  FSEL R6, R7, +INF , P0 ;  /* 0x7f80000007067808 */ /* 0x000fce0000000000 */
.L_x_1919:
[----:B------:R-:W-:Y:S05]  /*10ad0*/  BSYNC B0 ;  /* 0x0000000000007941 */ /* 0x000fea0003800000 */
.L_x_1916:
        /* <DEDUP_REMOVED lines=61> */
.L_x_1924:
[----:B------:R-:W-:Y:S01]  /*10eb0*/  FSETP.GEU.FTZ.AND P0, PT, |R8|, 1.175494350822287508e-38, PT ;  /* 0x008000000800780b */ /* 0x000fe20003f1e200 */
[----:B------:R-:W-:-:S12]  /*10ec0*/  IMAD.MOV.U32 R6, RZ, RZ, 0x3e055027 ;  /* 0x3e055027ff067424 */ /* 0x000fd800078e00ff */
[----:B------:R-:W-:Y:S01]  /*10ed0*/  @!P0 FMUL.FTZ R9, |R8|, 8388608 ;  /* 0x4b00000008098820 */ /* 0x000fe20000410200 */
[----:B------:R-:W-:-:S04]  /*10ee0*/  FSEL R8, RZ, -23, P0 ;  /* 0xc1b80000ff087808 */ /* 0x000fc80000000000 */
        /* <DEDUP_REMOVED lines=22> */
.L_x_1923:
[----:B------:R-:W-:Y:S05]  /*11050*/  BSYNC B0 ;  /* 0x0000000000007941 */ /* 0x000fea0003800000 */
.L_x_1922:
[----:B------:R-:W-:Y:S01]  /*11060*/  FSETP.GE.FTZ.AND P0, PT, |R3|, 3, PT ;  /* 0x404000000300780b */ /* 0x000fe20003f16200 */
[----:B------:R-:W-:-:S12]  /*11070*/  BSSY B0, `(.L_x_1925) ;  /* 0x000007c000007945 */ /* 0x000fd80003800000 */
[----:B------:R-:W-:Y:S05]  /*11080*/  @!P0 BRA `(.L_x_1926) ;  /* 0x0000000000dc8947 */ /* 0x000fea0003800000 */
[----:B------:R-:W-:-:S13]  /*11090*/  FSETP.GE.FTZ.AND P0, PT, |R3|, 7.8000001907348632812, PT ;  /* 0x40f9999a0300780b */ /* 0x000fda0003f16200 */
[----:B------:R-:W-:Y:S05]  /*110a0*/  @!P0 BRA `(.L_x_1927) ;  /* 0x0000000000a08947 */ /* 0x000fea0003800000 */
[C---:B------:R-:W-:Y:S01]  /*110b0*/  FMUL.FTZ R6, |R3|.reuse, 8388608 ;  /* 0x4b00000003067820 */ /* 0x040fe20000410200 */
[----:B------:R-:W-:Y:S01]  /*110c0*/  FSETP.GEU.FTZ.AND P0, PT, |R3|, 1.175494350822287508e-38, PT ;  /* 0x008000000300780b */ /* 0x000fe20003f1e200 */
[----:B------:R-:W-:-:S03]  /*110d0*/  IMAD.MOV.U32 R7, RZ, RZ, 0x3e055027 ;  /* 0x3e055027ff077424 */ /* 0x000fc600078e00ff */
[----:B------:R-:W-:Y:S02]  /*110e0*/  FSEL R6, R6, R11, !P0 ;  /* 0x0000000b06067208 */ /* 0x000fe40004000000 */
[----:B------:R-:W-:Y:S02]  /*110f0*/  FSEL R12, RZ, -23, P0 ;  /* 0xc1b80000ff0c7808 */ /* 0x000fe40000000000 */
[C---:B------:R-:W-:Y:S02]  /*11100*/  IADD3 R9, R6.reuse, -0x3f2aaaab, RZ ;  /* 0xc0d5555506097810 */ /* 0x040fe40007ffe0ff */
[C---:B------:R-:W-:Y:S02]  /*11110*/  ISETP.GE.U32.AND P1, PT, R6.reuse, 0x7f800000, PT ;  /* 0x7f8000000600780c */ /* 0x040fe40003f26070 */
[----:B------:R-:W-:Y:S02]  /*11120*/  LOP3.LUT R9, R9, 0xff800000, RZ, 0xc0, !PT ;  /* 0xff80000009097812 */ /* 0x000fe400078ec0ff */
[----:B------:R-:W-:-:S02]  /*11130*/  FSETP.NEU.FTZ.AND P0, PT, R6, RZ, PT ;  /* 0x000000ff0600720b */ /* 0x000fc40003f1d000 */
[-C--:B------:R-:W-:Y:S02]  /*11140*/  IADD3 R8, R6, -R9.reuse, RZ ;  /* 0x8000000906087210 */ /* 0x080fe40007ffe0ff */
[----:B------:R-:W-:-:S03]  /*11150*/  I2FP.F32.S32 R9, R9 ;  /* 0x0000000900097245 */ /* 0x000fc60000201400 */
[----:B------:R-:W-:Y:S02]  /*11160*/  FADD.FTZ R8, R8, -1 ;  /* 0xbf80000008087421 */ /* 0x000fe40000010000 */
[----:B------:R-:W-:Y:S01]  /*11170*/  FFMA.FTZ R9, R9, 1.1920928955078125e-07, R12 ;  /* 0x3400000009097823 */ /* 0x000fe2000001000c */
[----:B------:R-:W-:Y:S01]  /*11180*/  HFMA2.MMA R12, -RZ, RZ, 0.78662109375, -1877 ;  /* 0x3a4be755ff0c7435 */ /* 0x000fe200000001ff */
        /* <DEDUP_REMOVED lines=19> */
[----:B------:R-:W-:-:S04]  /*112c0*/  FFMA.FTZ R12, R13, R12, 0.083333276212215423584 ;  /* 0x3daaaaa30d0c7423 */ /* 0x000fc8000001000c */
[----:B------:R-:W-:Y:S01]  /*112d0*/  FFMA.FTZ R12, R7, R12, 0.91893851757049560547 ;  /* 0x3f6b3f8e070c7423 */ /* 0x000fe2000001000c */
[----:B------:R-:W-:-:S04]  /*112e0*/  FMUL.FTZ R6, R9, R6 ;  /* 0x0000000609067220 */ /* 0x000fc80000410000 */
[----:B------:R-:W-:Y:S01]  /*112f0*/  FADD.FTZ R12, R6, R12 ;  /* 0x0000000c060c7221 */ /* 0x000fe20000010000 */
[----:B------:R-:W-:-:S04]  /*11300*/  FADD.FTZ R7, -R11, R6 ;  /* 0x000000060b077221 */ /* 0x000fc80000010100 */
[----:B------:R-:W-:Y:S01]  /*11310*/  FADD.FTZ R6, R7, R12 ;  /* 0x0000000c07067221 */ /* 0x000fe20000010000 */
[----:B------:R-:W-:Y:S06]  /*11320*/  BRA `(.L_x_1928) ;  /* 0x0000000400407947 */ /* 0x000fec0003800000 */
.L_x_1927:
[----:B------:R-:W-:Y:S01]  /*11330*/  FADD.FTZ R7, |R3|, -3 ;  /* 0xc040000003077421 */ /* 0x000fe20000010200 */
[----:B------:R-:W-:-:S03]  /*11340*/  IMAD.MOV.U32 R8, RZ, RZ, 0x443b38fb ;  /* 0x443b38fbff087424 */ /* 0x000fc600078e00ff */
[C---:B------:R-:W-:Y:S01]  /*11350*/  FADD.FTZ R6, R7.reuse, -259.2509765625 ;  /* 0xc381a02007067421 */ /* 0x040fe20000010000 */
[----:B------:R-:W-:-:S03]  /*11360*/  FFMA.FTZ R8, R7, -R8, -12349.7421875 ;  /* 0xc640f6f807087423 */ /* 0x000fc60000010808 */
[C---:B------:R-:W-:Y:S01]  /*11370*/  FFMA.FTZ R6, R7.reuse, R6, -10777.1796875 ;  /* 0xc62864b807067423 */ /* 0x040fe20000010006 */
[----:B------:R-:W-:-:S03]  /*11380*/  FFMA.FTZ R8, R7, R8, -41061.375 ;  /* 0xc720656007087423 */ /* 0x000fc60000010008 */
[C---:B------:R-:W-:Y:S01]  /*11390*/  FFMA.FTZ R6, R7.reuse, R6, -92685.046875 ;  /* 0xc7b5068607067423 */ /* 0x040fe20000010006 */
[----:B------:R-:W-:-:S03]  /*113a0*/  FFMA.FTZ R8, R7, R8, -48310.6640625 ;  /* 0xc73cb6aa07087423 */ /* 0x000fc60000010008 */
[C---:B------:R-:W-:Y:S01]  /*113b0*/  FFMA.FTZ R6, R7.reuse, R6, -206353.578125 ;  /* 0xc849846507067423 */ /* 0x040fe20000010006 */
[----:B------:R-:W-:-:S05]  /*113c0*/  FFMA.FTZ R8, R7, R8, -143033.40625 ;  /* 0xc80bae5a07087423 */ /* 0x000fca0000010008 */
[----:B------:R-:W0:Y:S02]  /*113d0*/  MUFU.RCP R6, R6 ;  /* 0x0000000600067308 */ /* 0x000e240000001000 */
[----:B0-----:R-:W-:Y:S01]  /*113e0*/  FFMA.FTZ R6, R8, R6, R7 ;  /* 0x0000000608067223 */ /* 0x001fe20000010007 */
[----:B------:R-:W-:Y:S06]  /*113f0*/  BRA `(.L_x_1928) ;  /* 0x00000004000c7947 */ /* 0x000fec0003800000 */
.L_x_1926:
        /* <DEDUP_REMOVED lines=15> */
.L_x_1929:
        /* <DEDUP_REMOVED lines=16> */
.L_x_1930:
        /* <DEDUP_REMOVED lines=15> */
[----:B------:R-:W-:Y:S02]  /*116e0*/  LOP3.LUT R12, R12, 0xff800000, RZ, 0xc0, !PT ;  /* 0xff8000000c0c7812 */ /* 0x000fe400078ec0ff */
[C---:B------:R-:W-:Y:S02]  /*116f0*/  FSETP.NEU.FTZ.AND P0, PT, R6.reuse, RZ, PT ;  /* 0x000000ff0600720b */ /* 0x040fe40003f1d000 */
        /* <DEDUP_REMOVED lines=19> */
.L_x_1928:
[----:B------:R-:W-:Y:S05]  /*11830*/  BSYNC B0 ;  /* 0x0000000000007941 */ /* 0x000fea0003800000 */
.L_x_1925:
        /* <DEDUP_REMOVED lines=21> */
[----:B------:R-:W-:Y:S01]  /*11990*/  FMUL.FTZ R12, R8, 3.1415927410125732422 ;  /* 0x40490fdb080c7820 */ /* 0x000fe20000410000 */
[----:B------:R-:W-:Y:S01]  /*119a0*/  HFMA2.MMA R8, -RZ, RZ, -0.66259765625, 2.662109375 ;  /* 0xb94d4153ff087435 */ /* 0x000fe200000001ff */
[----:B------:R-:W-:Y:S02]  /*119b0*/  @P1 MOV R14, 0x37cbac00 ;  /* 0x37cbac00000e1802 */ /* 0x000fe40000000f00 */
[C---:B------:R-:W-:Y:S01]  /*119c0*/  FMUL.FTZ R11, R12.reuse, R12 ;  /* 0x0000000c0c0b7220 */ /* 0x040fe20000410000 */
[----:B------:R-:W-:-:S03]  /*119d0*/  FSEL R12, R12, 1, !P1 ;  /* 0x3f8000000c0c7808 */ /* 0x000fc60004800000 */
        /* <DEDUP_REMOVED lines=35> */
.L_x_1933:
        /* <DEDUP_REMOVED lines=27> */
.L_x_1932:
[----:B------:R-:W-:Y:S05]  /*11dc0*/  BSYNC B0 ;  /* 0x0000000000007941 */ /* 0x000fea0003800000 */
.L_x_1931:
        /* <DEDUP_REMOVED lines=31> */
.L_x_1913:
[C---:B------:R-:W-:Y:S01]  /*11fc0*/  FMUL.FTZ R16, |R3|.reuse, 1 ;  /* 0x3f80000003107820 */ /* 0x040fe20000410200 */
[----:B------:R-:W-:Y:S01]  /*11fd0*/  FADD.FTZ R13, R3, -R2 ;  /* 0x80000002030d7221 */ /* 0x000fe20000010000 */
[----:B------:R-:W-:Y:S01]  /*11fe0*/  UMOV UR6, 0x9999999a ;  /* 0x9999999a00067882 */ /* 0x000fe20000000000 */
[----:B------:R-:W-:Y:S01]  /*11ff0*/  UMOV UR7, 0x3fd99999 ;  /* 0x3fd9999900077882 */ /* 0x000fe20000000000 */
[----:B------:R-:W-:Y:S01]  /*12000*/  BSSY B0, `(.L_x_1934) ;  /* 0x0000203000007945 */ /* 0x000fe20003800000 */
[----:B------:R-:W-:Y:S01]  /*12010*/  FMUL.FTZ R6, |R13|, 1 ;  /* 0x3f8000000d067820 */ /* 0x000fe20000410200 */
[----:B------:R-:W0:Y:S08]  /*12020*/  F2F.F64.F32 R16, R16 ;  /* 0x0000001000107310 */ /* 0x000e300000201800 */
[----:B------:R-:W1:Y:S01]  /*12030*/  F2F.F64.F32 R6, R6 ;  /* 0x0000000600067310 */ /* 0x000e620000201800 */
[----:B0-----:R-:W-:-:S08]  /*12040*/  DMUL R16, R16, UR6 ;  /* 0x0000000610107c28 */ /* 0x001fd00008000000 */
[----:B-1----:R-:W-:-:S14]  /*12050*/  DSETP.GEU.AND P0, PT, R16, R6, PT ;  /* 0x000000061000722a */ /* 0x002fdc0003f0e000 */
[----:B------:R-:W-:Y:S05]  /*12060*/  @!P0 BRA `(.L_x_1935) ;  /* 0x00000010007c8947 */ /* 0x000fea0003800000 */
[----:B------:R-:W-:Y:S01]  /*12070*/  IMAD.MOV.U32 R6, RZ, RZ, 0x419c28d0 ;  /* 0x419c28d0ff067424 */ /* 0x000fe200078e00ff */
[----:B------:R-:W-:Y:S01]  /*12080*/  MOV R7, 0x43e0f8e7 ;  /* 0x43e0f8e700077802 */ /* 0x000fe20000000f00 */
[----:B------:R-:W-:Y:S01]  /*12090*/  IMAD.MOV.U32 R18, RZ, RZ, 0x4b5edd0a ;  /* 0x4b5edd0aff127424 */ /* 0x000fe200078e00ff */
[----:B------:R-:W-:Y:S01]  /*120a0*/  MOV R16, 0x4912f03a ;  /* 0x4912f03a00107802 */ /* 0x000fe20000000f00 */
[----:B------:R-:W-:Y:S01]  /*120b0*/  IMAD.MOV.U32 R21, RZ, RZ, 0x4cc5f8af ;  /* 0x4cc5f8afff157424 */ /* 0x000fe200078e00ff */
[----:B------:R-:W-:Y:S01]  /*120c0*/  MOV R17, 0x4a5481c1 ;  /* 0x4a5481c100117802 */ /* 0x000fe20000000f00 */
[----:B------:R0:W-:Y:S01]  /*120d0*/  STL.64 [R1+0xa00], R6 ;  /* 0x000a000601007387 */ /* 0x0001e20000100a00 */
[----:B------:R-:W-:Y:S02]  /*120e0*/  FSETP.GT.FTZ.AND P0, PT, |R3|, 1, PT ;  /* 0x3f8000000300780b */ /* 0x000fe40003f14200 */
[----:B------:R-:W-:Y:S01]  /*120f0*/  MOV R10, 0x3bc6a26b ;  /* 0x3bc6a26b000a7802 */ /* 0x000fe20000000f00 */
[----:B------:R1:W-:Y:S01]  /*12100*/  STL.64 [R1+0xa10], R16 ;  /* 0x000a101001007387 */ /* 0x0003e20000100a00 */
[----:B------:R-:W-:-:S02]  /*12110*/  MOV R11, 0x3f0284fc ;  /* 0x3f0284fc000b7802 */ /* 0x000fc40000000f00 */
[----:B------:R-:W-:Y:S02]  /*12120*/  MOV R19, 0x4c255322 ;  /* 0x4c25532200137802 */ /* 0x000fe40000000f00 */
[----:B------:R-:W-:Y:S01]  /*12130*/  MOV R20, 0x4ca4b97f ;  /* 0x4ca4b97f00147802 */ /* 0x000fe20000000f00 */
[----:B------:R2:W-:Y:S01]  /*12140*/  STL.64 [R1+0x9f8], R10 ;  /* 0x0009f80a01007387 */ /* 0x0005e20000100a00 */
[----:B0-----:R-:W-:Y:S02]  /*12150*/  MOV R6, 0x42840000 ;  /* 0x4284000000067802 */ /* 0x001fe40000000f00 */
[----:B------:R-:W-:Y:S01]  /*12160*/  MOV R7, 0x44f0a000 ;  /* 0x44f0a00000077802 */ /* 0x000fe20000000f00 */
[----:B------:R0:W-:Y:S01]  /*12170*/  STL.64 [R1+0xa18], R18 ;  /* 0x000a181201007387 */ /* 0x0001e20000100a00 */
[----:B-1----:R-:W-:Y:S01]  /*12180*/  MOV R16, 0x4a20fbd8 ;  /* 0x4a20fbd800107802 */ /* 0x002fe20000000f00 */
[----:B------:R-:W-:Y:S02]  /*12190*/  IMAD.MOV.U32 R17, RZ, RZ, 0x4b4b8b8f ;  /* 0x4b4b8b8fff117424 */ /* 0x000fe400078e00ff */
[----:B------:R1:W-:Y:S01]  /*121a0*/  STL.64 [R1+0x13c0], R6 ;  /* 0x0013c00601007387 */ /* 0x0003e20000100a00 */
[----:B--2---:R-:W-:-:S03]  /*121b0*/  MOV R10, 0x45d95fff ;  /* 0x45d95fff000a7802 */ /* 0x004fc60000000f00 */
[----:B------:R2:W-:Y:S01]  /*121c0*/  STL.64 [R1+0x13d0], R16 ;  /* 0x0013d01001007387 */ /* 0x0005e20000100a00 */
[----:B------:R-:W-:Y:S01]  /*121d0*/  IMAD.MOV.U32 R11, RZ, RZ, 0x47946fa6 ;  /* 0x47946fa6ff0b7424 */ /* 0x000fe200078e00ff */
[----:B0-----:R-:W-:Y:S02]  /*121e0*/  MOV R18, 0x4c2f75b4 ;  /* 0x4c2f75b400127802 */ /* 0x001fe40000000f00 */
[----:B------:R-:W-:Y:S01]  /*121f0*/  STL.64 [R1+0xa20], R20 ;  /* 0x000a201401007387 */ /* 0x000fe20000100a00 */
[----:B------:R-:W-:Y:S01]  /*12200*/  MOV R19, 0x4cc8c38c ;  /* 0x4cc8c38c00137802 */ /* 0x000fe20000000f00 */
[----:B-1----:R-:W-:Y:S02]  /*12210*/  VIADD R6, R12, 0x9f4 ;  /* 0x000009f40c067836 */ /* 0x002fe40000000000 */
[----:B------:R0:W-:Y:S01]  /*12220*/  STL.64 [R1+0xa08], R10 ;  /* 0x000a080a01007387 */ /* 0x0001e20000100a00 */
[----:B------:R-:W-:Y:S01]  /*12230*/  IMAD.MOV.U32 R7, RZ, RZ, 0x4ce5eb4c ;  /* 0x4ce5eb4cff077424 */ /* 0x000fe200078e00ff */
[----:B--2---:R-:W-:-:S02]  /*12240*/  MOV R16, 0x1 ;  /* 0x0000000100107802 */ /* 0x004fc40000000f00 */
[----:B------:R-:W-:Y:S01]  /*12250*/  STL.64 [R1+0x13d8], R18 ;  /* 0x0013d81201007387 */ /* 0x000fe20000100a00 */
[----:B------:R-:W-:Y:S02]  /*12260*/  SEL R0, R6, R0, P0 ;  /* 0x0000000006007207 */ /* 0x000fe40000000000 */
[----:B------:R-:W-:Y:S02]  /*12270*/  @P0 MOV R16, 0xffffffff ;  /* 0xffffffff00100802 */ /* 0x000fe40000000f00 */
[----:B------:R-:W-:Y:S02]  /*12280*/  MOV R6, 0x4d0fed36 ;  /* 0x4d0fed3600067802 */ /* 0x000fe40000000f00 */
[----:B------:R-:W-:Y:S01]  /*12290*/  SHF.L.U32 R8, R16, 0x2, RZ ;  /* 0x0000000210087819 */ /* 0x000fe200000006ff */
[----:B0-----:R-:W-:Y:S01]  /*122a0*/  IMAD.MOV.U32 R10, RZ, RZ, 0x46ff3c00 ;  /* 0x46ff3c00ff0a7424 */ /* 0x001fe200078e00ff */
[----:B------:R-:W-:Y:S01]  /*122b0*/  MOV R11, 0x48ae85e0 ;  /* 0x48ae85e0000b7802 */ /* 0x000fe20000000f00 */
[----:B------:R0:W-:Y:S01]  /*122c0*/  STL.64 [R1+0x13e0], R6 ;  /* 0x0013e00601007387 */ /* 0x0001e20000100a00 */
[----:B------:R-:W-:-:S03]  /*122d0*/  MOV R17, 0x4c5914c6 ;  /* 0x4c5914c600117802 */ /* 0x000fc60000000f00 */
[----:B------:R1:W-:Y:S04]  /*122e0*/  STL.64 [R1+0x13c8], R10 ;  /* 0x0013c80a01007387 */ /* 0x0003e80000100a00 */
[----:B------:R-:W-:Y:S01]  /*122f0*/  STL [R1+0xa28], R17 ;  /* 0x000a281101007387 */ /* 0x000fe20000100800 */
[----:B0-----:R-:W-:Y:S01]  /*12300*/  IMAD.MOV.U32 R6, RZ, RZ, 0x3f800000 ;  /* 0x3f800000ff067424 */ /* 0x001fe200078e00ff */
[----:B------:R-:W-:Y:S02]  /*12310*/  IADD3 R7, R0, R8, RZ ;  /* 0x0000000800077210 */ /* 0x000fe40007ffe0ff */
[----:B------:R-:W-:Y:S01]  /*12320*/  MOV R0, RZ ;  /* 0x000000ff00007202 */ /* 0x000fe20000000f00 */
[----:B-1----:R-:W-:Y:S01]  /*12330*/  IMAD.MOV.U32 R11, RZ, RZ, RZ ;  /* 0x000000ffff0b7224 */ /* 0x002fe200078e00ff */
[----:B------:R-:W-:Y:S01]  /*12340*/  MOV R10, 0x4c184540 ;  /* 0x4c184540000a7802 */ /* 0x000fe20000000f00 */
[----:B------:R0:W-:Y:S01]  /*12350*/  STL [R1+0x13bc], R6 ;  /* 0x0013bc0601007387 */ /* 0x0001e20000100800 */
[----:B------:R-:W-:-:S03]  /*12360*/  @P0 MOV R0, 0xc ;  /* 0x0000000c00000802 */ /* 0x000fc60000000f00 */
[----:B------:R1:W-:Y:S01]  /*12370*/  STL.64 [R1+0x13e8], R10 ;  /* 0x0013e80a01007387 */ /* 0x0003e20000100a00 */
[----:B0-----:R-:W-:Y:S02]  /*12380*/  IMAD.IADD R6, R7, 0x1, R8 ;  /* 0x0000000107067824 */ /* 0x001fe400078e0208 */
[----:B------:R-:W-:Y:S01]  /*12390*/  IMAD.IADD R16, R0, 0x1, R16 ;  /* 0x0000000100107824 */ /* 0x000fe200078e0210 */
[----:B------:R-:W2:Y:S02]  /*123a0*/  LDL R7, [R7] ;  /* 0x0000000007077983 */ /* 0x000ea40000100800 */
[----:B-1----:R-:W-:Y:S02]  /*123b0*/  IADD3 R10, R6, R8, RZ ;  /* 0x00000008060a7210 */ /* 0x002fe40007ffe0ff */
[----:B------:R-:W-:Y:S01]  /*123c0*/  LEA R12, R16, R12, 0x2 ;  /* 0x0000000c100c7211 */ /* 0x000fe200078e10ff */
[----:B------:R-:W3:Y:S01]  /*123d0*/  LDL R6, [R6] ;  /* 0x0000000006067983 */ /* 0x000ee20000100800 */
[----:B------:R-:W-:-:S02]  /*123e0*/  IADD3 R33, R10, R8, RZ ;  /* 0x000000080a217210 */ /* 0x000fc40007ffe0ff */
[----:B------:R-:W-:Y:S01]  /*123f0*/  IADD3 R30, R8, R12, RZ ;  /* 0x0000000c081e7210 */ /* 0x000fe20007ffe0ff */
[----:B------:R0:W4:Y:S02]  /*12400*/  LDL R0, [R10] ;  /* 0x000000000a007983 */ /* 0x0001240000100800 */
[--C-:B------:R-:W-:Y:S02]  /*12410*/  IMAD.IADD R31, R33, 0x1, R8.reuse ;  /* 0x00000001211f7824 */ /* 0x100fe400078e0208 */
[----:B------:R-:W5:Y:S01]  /*12420*/  LDL R33, [R33] ;  /* 0x0000000021217983 */ /* 0x000f620000100800 */
[----:B------:R-:W-:Y:S02]  /*12430*/  IMAD.IADD R19, R30, 0x1, R8 ;  /* 0x000000011e137824 */ /* 0x000fe400078e0208 */
[-C--:B------:R-:W-:Y:S01]  /*12440*/  IADD3 R29, R31, R8.reuse, RZ ;  /* 0x000000081f1d7210 */ /* 0x080fe20007ffe0ff */
[----:B------:R1:W5:Y:S03]  /*12450*/  LDL R32, [R12] ;  /* 0x000000000c207983 */ /* 0x0003660000100800 */
[-C--:B------:R-:W-:Y:S01]  /*12460*/  IADD3 R28, R29, R8.reuse, RZ ;  /* 0x000000081d1c7210 */ /* 0x080fe20007ffe0ff */
[----:B------:R-:W5:Y:S01]  /*12470*/  LDL R31, [R31] ;  /* 0x000000001f1f7983 */ /* 0x000f620000100800 */
[----:B------:R-:W-:-:S03]  /*12480*/  IADD3 R27, R19, R8, RZ ;  /* 0x00000008131b7210 */ /* 0x000fc60007ffe0ff */
        /* <DEDUP_REMOVED lines=14> */
[----:B0-----:R-:W-:-:S03]  /*12570*/  IADD3 R10, R17, R8, RZ ;  /* 0x00000008110a7210 */ /* 0x001fc60007ffe0ff */
[----:B------:R-:W5:Y:S01]  /*12580*/  LDL R22, [R22] ;  /* 0x0000000016167983 */ /* 0x000f620000100800 */
[----:B------:R-:W-:-:S03]  /*12590*/  IADD3 R16, R18, R8, RZ ;  /* 0x0000000812107210 */ /* 0x000fc60007ffe0ff */
[----:B------:R-:W5:Y:S04]  /*125a0*/  LDL R21, [R21] ;  /* 0x0000000015157983 */ /* 0x000f680000100800 */
[----:B------:R-:W5:Y:S01]  /*125b0*/  LDL R20, [R20] ;  /* 0x0000000014147983 */ /* 0x000f620000100800 */
[----:B-1----:R-:W-:-:S03]  /*125c0*/  IMAD.IADD R12, R10, 0x1, R8 ;  /* 0x000000010a0c7824 */ /* 0x002fc600078e0208 */
        /* <DEDUP_REMOVED lines=10> */
[----:B------:R0:W5:Y:S01]  /*12670*/  LDL R36, [R42] ;  /* 0x000000002a247983 */ /* 0x0001620000100800 */
[----:B------:R-:W-:-:S02]  /*12680*/  FSET.BF.LEU.FTZ.AND R43, |R3|, 1, PT ;  /* 0x3f800000032b780a */ /* 0x000fc4000381b200 */
[----:B0-----:R-:W-:-:S06]  /*12690*/  MOV R42, R3 ;  /* 0x00000003002a7202 */ /* 0x001fcc0000000f00 */
[----:B------:R-:W2:Y:S02]  /*126a0*/  @P0 MUFU.RCP R42, R3 ;  /* 0x00000003002a0308 */ /* 0x000ea40000001000 */
[----:B--2---:R-:W-:-:S04]  /*126b0*/  FFMA.FTZ R7, R43, R42, R7 ;  /* 0x0000002a2b077223 */ /* 0x004fc80000010007 */
[-C--:B---3--:R-:W-:Y:S01]  /*126c0*/  FFMA.FTZ R6, R7, R42.reuse, R6 ;  /* 0x0000002a07067223 */ /* 0x088fe20000010006 */
[----:B------:R-:W-:Y:S01]  /*126d0*/  MOV R7, 0x3bc6a26b ;  /* 0x3bc6a26b00077802 */ /* 0x000fe20000000f00 */
[----:B------:R-:W-:Y:S02]  /*126e0*/  @P0 IMAD.MOV.U32 R7, RZ, RZ, 0x4c5914c6 ;  /* 0x4c5914c6ff070424 */ /* 0x000fe400078e00ff */
[-C--:B----4-:R-:W-:Y:S02]  /*126f0*/  FFMA.FTZ R0, R6, R42.reuse, R0 ;  /* 0x0000002a06007223 */ /* 0x090fe40000010000 */
[----:B------:R-:W0:Y:S02]  /*12700*/  @P0 MUFU.LG2 R6, R3 ;  /* 0x0000000300060308 */ /* 0x000e240000000c00 */
[----:B-----5:R-:W-:Y:S01]  /*12710*/  FFMA.FTZ R0, R0, R42, R33 ;  /* 0x0000002a00007223 */ /* 0x020fe20000010021 */
[----:B------:R-:W-:-:S03]  /*12720*/  FFMA.FTZ R7, R42, R7, R32 ;  /* 0x000000072a077223 */ /* 0x000fc60000010020 */
[-C--:B------:R-:W-:Y:S01]  /*12730*/  FFMA.FTZ R0, R0, R42.reuse, R31 ;  /* 0x0000002a00007223 */ /* 0x080fe2000001001f */
[----:B------:R-:W-:Y:S01]  /*12740*/  FFMA.FTZ R7, R7, R42, R30 ;  /* 0x0000002a07077223 */ /* 0x000fe2000001001e */
        /* <DEDUP_REMOVED lines=13> */
[-C--:B------:R-:W-:Y:S01]  /*12820*/  FFMA.FTZ R7, R7, R42.reuse, R10 ;  /* 0x0000002a07077223 */ /* 0x080fe2000001000a */
[----:B------:R-:W-:Y:S02]  /*12830*/  FADD.FTZ R10, R3, 6.0246801376342773438 ;  /* 0x40c0ca2e030a7421 */ /* 0x000fe40000010000 */
[-C--:B------:R-:W-:Y:S02]  /*12840*/  FFMA.FTZ R0, R0, R42.reuse, R16 ;  /* 0x0000002a00007223 */ /* 0x080fe40000010010 */
[----:B------:R-:W-:Y:S01]  /*12850*/  FADD.FTZ R10, R10, -0.5 ;  /* 0xbf0000000a0a7421 */ /* 0x000fe20000010000 */
[----:B------:R-:W-:-:S03]  /*12860*/  FFMA.FTZ R7, R7, R42, R11 ;  /* 0x0000002a07077223 */ /* 0x000fc6000001000b */
[----:B------:R-:W1:Y:S01]  /*12870*/  MUFU.RCP R0, R0 ;  /* 0x0000000000007308 */ /* 0x000e620000001000 */
[----:B------:R-:W-:-:S04]  /*12880*/  FFMA.FTZ R7, R7, R42, R12 ;  /* 0x0000002a07077223 */ /* 0x000fc8000001000c */
[----:B------:R-:W-:Y:S01]  /*12890*/  FFMA.FTZ R7, R7, R42, R8 ;  /* 0x0000002a07077223 */ /* 0x000fe20000010008 */
[----:B------:R-:W-:-:S06]  /*128a0*/  FMUL.FTZ R8, R10, 0.36787945032119750977 ;  /* 0x3ebc5ab20a087820 */ /* 0x000fcc0000410000 */
        /* <DEDUP_REMOVED lines=16> */
[----:B0-----:R-:W-:-:S04]  /*129b0*/  FMUL.FTZ R16, R6, R16 ;  /* 0x0000001006107220 */ /* 0x001fc80000410000 */
[C---:B------:R-:W-:Y:S01]  /*129c0*/  FADD.FTZ.RZ R6, R16.reuse, 1 ;  /* 0x3f80000010067421 */ /* 0x040fe2000001c000 */
[----:B------:R-:W-:Y:S02]  /*129d0*/  ISETP.GE.U32.AND P0, PT, R16, 0x7f800000, PT ;  /* 0x7f8000001000780c */ /* 0x000fe40003f06070 */
[----:B-1----:R-:W0:Y:S02]  /*129e0*/  MUFU.RCP64H R7, R9 ;  /* 0x0000000900077308 */ /* 0x002e240000001800 */
[----:B------:R-:W-:-:S04]  /*129f0*/  IADD3 R6, R6, -0x3f400000, RZ ;  /* 0xc0c0000006067810 */ /* 0x000fc80007ffe0ff */
[----:B------:R-:W-:Y:S02]  /*12a00*/  LOP3.LUT R13, R6, 0xff800000, RZ, 0xc0, !PT ;  /* 0xff800000060d7812 */ /* 0x000fe400078ec0ff */
[----:B------:R-:W-:Y:S02]  /*12a10*/  MOV R6, 0x3e800000 ;  /* 0x3e80000000067802 */ /* 0x000fe40000000f00 */
        /* <DEDUP_REMOVED lines=29> */
.L_x_1938:
[----:B------:R-:W-:Y:S05]  /*12bf0*/  BSYNC B3 ;  /* 0x0000000000037941 */ /* 0x000fea0003800000 */
.L_x_1937:
[----:B------:R-:W-:Y:S01]  /*12c00*/  UMOV UR6, 0xc0000000 ;  /* 0xc000000000067882 */ /* 0x000fe20000000000 */
[----:B------:R-:W-:Y:S01]  /*12c10*/  UMOV UR7, 0x40161945 ;  /* 0x4016194500077882 */ /* 0x000fe20000000000 */
[----:B------:R-:W-:Y:S01]  /*12c20*/  BSSY B3, `(.L_x_1939) ;  /* 0x0000014000037945 */ /* 0x000fe20003800000 */
[----:B------:R-:W-:-:S08]  /*12c30*/  DMUL R14, R14, -UR6 ;  /* 0x800000060e0e7c28 */ /* 0x000fd00008000000 */
        /* <DEDUP_REMOVED lines=16> */
[----:B------:R-:W-:Y:S01]  /*12d40*/  MOV R6, R8 ;  /* 0x0000000800067202 */ /* 0x000fe20000000f00 */
[----:B------:R-:W-:-:S07]  /*12d50*/  IMAD.MOV.U32 R7, RZ, RZ, R27 ;  /* 0x000000ffff077224 */ /* 0x000fce00078e001b */
.L_x_1940:
[----:B------:R-:W-:Y:S05]  /*12d60*/  BSYNC B3 ;  /* 0x0000000000037941 */ /* 0x000fea0003800000 */
.L_x_1939:
[----:B------:R-:W-:Y:S02]  /*12d70*/  DADD R10, R10, R6 ;  /* 0x000000000a0a7229 */ /* 0x000fe40000000006 */
[----:B------:R-:W-:Y:S01]  /*12d80*/  HFMA2.MMA R9, -RZ, RZ, 1.9912109375, 0.00128841400146484375 ;  /* 0x3ff71547ff097435 */ /* 0x000fe200000001ff */
[----:B------:R-:W-:Y:S01]  /*12d90*/  MOV R8, 0x652b82fe ;  /* 0x652b82fe00087802 */ /* 0x000fe20000000f00 */
[----:B------:R-:W-:Y:S01]  /*12da0*/  UMOV UR6, 0xfefa39ef ;  /* 0xfefa39ef00067882 */ /* 0x000fe20000000000 */
        /* <DEDUP_REMOVED lines=57> */
.L_x_1942:
[----:B------:R-:W-:Y:S05]  /*13140*/  BSYNC B3 ;  /* 0x0000000000037941 */ /* 0x000fea0003800000 */
.L_x_1941:
[----:B0-----:R-:W-:Y:S01]  /*13150*/  DMUL R12, R12, R14 ;  /* 0x0000000e0c0c7228 */ /* 0x001fe20000000000 */
[----:B------:R-:W-:Y:S01]  /*13160*/  UMOV UR6, 0xf0000000 ;  /* 0xf000000000067882 */ /* 0x000fe20000000000 */
[----:B------:R-:W-:-:S04]  /*13170*/  UMOV UR7, 0x380fffff ;  /* 0x380fffff00077882 */ /* 0x000fc80000000000 */
[----:B------:R-:W0:Y:S02]  /*13180*/  F2F.F32.F64 R6, R12 ;  /* 0x0000000c00067310 */ /* 0x000e240000301000 */
[----:B------:R-:W-:-:S14]  /*13190*/  DSETP.GEU.AND P0, PT, |R12|, UR6, PT ;  /* 0x000000060c007e2a */ /* 0x000fdc000bf0e200 */
[----:B0-----:R-:W-:Y:S01]  /*131a0*/  @!P0 FMUL R6, R6, 1.175494350822287508e-38 ;  /* 0x0080000006068820 */ /* 0x001fe20000400000 */
[----:B------:R-:W-:Y:S06]  /*131b0*/  BRA `(.L_x_1943) ;  /* 0x0000000c009c7947 */ /* 0x000fec0003800000 */
.L_x_1936:
        /* <DEDUP_REMOVED lines=10> */
.L_x_1935:
        /* <DEDUP_REMOVED lines=33> */
[----:B------:R-:W-:Y:S01]  /*13470*/  FSETP.NEU.FTZ.AND P0, PT, R0, RZ, PT ;  /* 0x000000ff0000720b */ /* 0x000fe20003f1d000 */
[----:B------:R-:W-:Y:S01]  /*13480*/  FADD.FTZ R0, |R3|, -0.5 ;  /* 0xbf00000003007421 */ /* 0x000fe20000010200 */
        /* <DEDUP_REMOVED lines=10> */
.L_x_1946:
        /* <DEDUP_REMOVED lines=13> */
.L_x_1945:
        /* <DEDUP_REMOVED lines=15> */
.L_x_1948:
        /* <DEDUP_REMOVED lines=16> */
.L_x_1949:
        /* <DEDUP_REMOVED lines=36> */
.L_x_1947:
[----:B------:R-:W-:Y:S05]  /*13a30*/  BSYNC B3 ;  /* 0x0000000000037941 */ /* 0x000fea0003800000 */
.L_x_1944:
        /* <DEDUP_REMOVED lines=12> */
[----:B------:R-:W-:Y:S01]  /*13b00*/  HFMA2.MMA R7, -RZ, RZ, -0.66259765625, 2.662109375 ;  /* 0xb94d4153ff077435 */ /* 0x000fe200000001ff */
        /* <DEDUP_REMOVED lines=8> */
[----:B------:R-:W-:-:S03]  /*13b90*/  HFMA2.MMA R8, -RZ, RZ, 1.541015625, -0.052001953125 ;  /* 0x3e2aaaa8ff087435 */ /* 0x000fc600000001ff */
[----:B------:R-:W-:Y:S01]  /*13ba0*/  @P1 MOV R13, 0x37cbac00 ;  /* 0x37cbac00000d1802 */ /* 0x000fe20000000f00 */
[C---:B------:R-:W-:Y:S01]  /*13bb0*/  FMUL.FTZ R9, R11.reuse, R11 ;  /* 0x0000000b0b097220 */ /* 0x040fe20000410000 */
[----:B------:R-:W-:-:S03]  /*13bc0*/  FSEL R11, R11, 1, !P1 ;  /* 0x3f8000000b0b7808 */ /* 0x000fc60004800000 */
[C---:B------:R-:W-:Y:S02]  /*13bd0*/  @P1 FFMA.FTZ R7, R9.reuse, R13, -0.0013887860113754868507 ;  /* 0xbab607ed09071423 */ /* 0x040fe4000001000d */
[C---:B------:R-:W-:Y:S01]  /*13be0*/  FFMA.FTZ R12, R9.reuse, R11, RZ ;  /* 0x0000000b090c7223 */ /* 0x040fe200000100ff */
[----:B------:R-:W-:Y:S01]  /*13bf0*/  FSEL R8, -R8, -0.4999999701976776123, !P1 ;  /* 0xbeffffff08087808 */ /* 0x000fe20004800100 */
        /* <DEDUP_REMOVED lines=33> */
.L_x_1952:
        /* <DEDUP_REMOVED lines=27> */
.L_x_1951:
[----:B------:R-:W-:Y:S05]  /*13fc0*/  BSYNC B3 ;  /* 0x0000000000037941 */ /* 0x000fea0003800000 */
.L_x_1950:
[----:B------:R-:W-:-:S04]  /*13fd0*/  FFMA.FTZ R7, R3, R10, -R2 ;  /* 0x0000000a03077223 */ /* 0x000fc80000010802 */
[----:B------:R-:W-:Y:S01]  /*13fe0*/  FADD.FTZ R7, R7, -R6 ;  /* 0x8000000607077221 */ /* 0x000fe20000010000 */
[----:B------:R-:W-:-:S04]  /*13ff0*/  IMAD.MOV.U32 R6, RZ, RZ, RZ ;  /* 0x000000ffff067224 */ /* 0x000fc800078e00ff */
[----:B------:R-:W-:-:S13]  /*14000*/  FSETP.GEU.FTZ.AND P0, PT, R7, -88.72283935546875, PT ;  /* 0xc2b172180700780b */ /* 0x000fda0003f1e000 */
[----:B------:R-:W-:-:S04]  /*14010*/  @P0 FMUL.FTZ R0, R7, 1.4426950216293334961 ;  /* 0x3fb8aa3b07000820 */ /* 0x000fc80000410000 */
[----:B------:R0:W1:Y:S03]  /*14020*/  @P0 MUFU.EX2 R6, R0 ;  /* 0x0000000000060308 */ /* 0x0000660000000800 */
.L_x_1943:
[----:B------:R-:W-:Y:S05]  /*14030*/  BSYNC B0 ;  /* 0x0000000000007941 */ /* 0x000fea0003800000 */
.L_x_1934:
        /* <DEDUP_REMOVED lines=9> */
.L_x_1956:
        /* <DEDUP_REMOVED lines=11> */
.L_x_1955:
[----:B------:R-:W0:Y:S01]  /*14180*/  MUFU.RCP R3, R3 ;  /* 0x0000000300037308 */ /* 0x000e220000001000 */
[----:B------:R-:W-:-:S04]  /*14190*/  FMUL.FTZ R0, R8, R6 ;  /* 0x0000000608007220 */ /* 0x000fc80000410000 */
[----:B0-----:R-:W-:-:S07]  /*141a0*/  FMUL.FTZ R0, R0, R3 ;  /* 0x0000000300007220 */ /* 0x001fce0000410000 */
.L_x_1954:
[----:B------:R-:W-:Y:S05]  /*141b0*/  BSYNC B0 ;  /* 0x0000000000007941 */ /* 0x000fea0003800000 */
.L_x_1953:
[----:B------:R-:W-:Y:S01]  /*141c0*/  FADD.FTZ R6, -R0, 1 ;  /* 0x3f80000000067421 */ /* 0x000fe20000010100 */
[----:B------:R-:W-:Y:S06]  /*141d0*/  BRA `(.L_x_1903) ;  /* 0x0000014000707947 */ /* 0x000fec0003800000 */
.L_x_1910:
        /* <DEDUP_REMOVED lines=10> */
.L_x_1959:
        /* <DEDUP_REMOVED lines=14> */
.L_x_1958:
        /* <DEDUP_REMOVED lines=8> */
[----:B------:R-:W-:-:S04]  /*143e0*/  FSETP.GEU.FTZ.AND P0, PT, |R9|, 1.175494350822287508e-38, PT ;  /* 0x008000000900780b */ /* 0x000fc80003f1e200 */
[----:B------:R-:W-:Y:S02]  /*143f0*/  FSEL R0, R7, R10, !P0 ;  /* 0x0000000a07007208 */ /* 0x000fe40004000000 */
[----:B------:R-:W-:Y:S02]  /*14400*/  MOV R7, 0x3e055027 ;  /* 0x3e05502700077802 */ /* 0x000fe40000000f00 */
[C---:B------:R-:W-:Y:S02]  /*14410*/  IADD3 R12, R0.reuse, -0x3f2aaaab, RZ ;  /* 0xc0d55555000c7810 */ /* 0x040fe40007ffe0ff */
[----:B------:R-:W-:Y:S02]  /*14420*/  ISETP.GE.U32.AND P1, PT, R0, 0x7f800000, PT ;  /* 0x7f8000000000780c */ /* 0x000fe40003f26070 */
[----:B------:R-:W-:Y:S02]  /*14430*/  LOP3.LUT R12, R12, 0xff800000, RZ, 0xc0, !PT ;  /* 0xff8000000c0c7812 */ /* 0x000fe400078ec0ff */
[----:B------:R-:W-:-:S02]  /*14440*/  FSEL R13, RZ, -23, P0 ;  /* 0xc1b80000ff0d7808 */ /* 0x000fc40000000000 */
[C---:B------:R-:W-:Y:S01]  /*14450*/  FSETP.NEU.FTZ.AND P0, PT, R0.reuse, RZ, PT ;  /* 0x000000ff0000720b */ /* 0x040fe20003f1d000 */
        /* <DEDUP_REMOVED lines=33> */
.L_x_1962:
        /* <DEDUP_REMOVED lines=13> */
.L_x_1961:
        /* <DEDUP_REMOVED lines=15> */
.L_x_1964:
        /* <DEDUP_REMOVED lines=16> */
.L_x_1965:
        /* <DEDUP_REMOVED lines=36> */
.L_x_1963:
[----:B------:R-:W-:Y:S05]  /*14b70*/  BSYNC B0 ;  /* 0x0000000000007941 */ /* 0x000fea0003800000 */
.L_x_1960:
        /* <DEDUP_REMOVED lines=61> */
.L_x_1968:
        /* <DEDUP_REMOVED lines=26> */
.L_x_1967:
[----:B------:R-:W-:Y:S05]  /*150f0*/  BSYNC B0 ;  /* 0x0000000000007941 */ /* 0x000fea0003800000 */
.L_x_1966:
[----:B------:R-:W-:Y:S01]  /*15100*/  FSETP.GE.FTZ.AND P0, PT, |R3|, 3, PT ;  /* 0x404000000300780b */ /* 0x000fe20003f16200 */
[----:B------:R-:W-:-:S12]  /*15110*/  BSSY B0, `(.L_x_1969) ;  /* 0x000007c000007945 */ /* 0x000fd80003800000 */
[----:B------:R-:W-:Y:S05]  /*15120*/  @!P0 BRA `(.L_x_1970) ;  /* 0x0000000000dc8947 */ /* 0x000fea0003800000 */
[----:B------:R-:W-:-:S13]  /*15130*/  FSETP.GE.FTZ.AND P0, PT, |R3|, 7.8000001907348632812, PT ;  /* 0x40f9999a0300780b */ /* 0x000fda0003f16200 */
[----:B------:R-:W-:Y:S05]  /*15140*/  @!P0 BRA `(.L_x_1971) ;  /* 0x0000000000a08947 */ /* 0x000fea0003800000 */
        /* <DEDUP_REMOVED lines=26> */
[C---:B------:R-:W-:Y:S01]  /*152f0*/  @P0 FFMA.FTZ R10, R7.reuse, R9, +INF ;  /* 0x7f800000070a0423 */ /* 0x040fe20000010009 */
        /* <DEDUP_REMOVED lines=13> */
.L_x_1971:
        /* <DEDUP_REMOVED lines=13> */
.L_x_1970:
        /* <DEDUP_REMOVED lines=15> */
.L_x_1973:
        /* <DEDUP_REMOVED lines=16> */
.L_x_1974:
        /* <DEDUP_REMOVED lines=36> */
.L_x_1972:
[----:B------:R-:W-:Y:S05]  /*158d0*/  BSYNC B0 ;  /* 0x0000000000007941 */ /* 0x000fea0003800000 */
.L_x_1969:
        /* <DEDUP_REMOVED lines=61> */
.L_x_1977:
        /* <DEDUP_REMOVED lines=27> */
.L_x_1976:
[----:B------:R-:W-:Y:S05]  /*15e60*/  BSYNC B0 ;  /* 0x0000000000007941 */ /* 0x000fea0003800000 */
.L_x_1975:
        /* <DEDUP_REMOVED lines=33> */
.L_x_1957:
        /* <DEDUP_REMOVED lines=21> */
[----:B------:R-:W-:-:S02]  /*161d0*/  MOV R20, 0x4912f03a ;  /* 0x4912f03a00147802 */ /* 0x000fc40000000f00 */
[----:B0-----:R-:W-:Y:S01]  /*161e0*/  IADD3 R7, R12, 0x9f4, RZ ;  /* 0x000009f40c077810 */ /* 0x001fe20007ffe0ff */
[----:B------:R0:W-:Y:S01]  /*161f0*/  STL.64 [R1+0xa00], R16 ;  /* 0x000a001001007387 */ /* 0x0001e20000100a00 */
[----:B------:R-:W-:Y:S02]  /*16200*/  MOV R21, 0x4a5481c1 ;  /* 0x4a5481c100157802 */ /* 0x000fe40000000f00 */
[----:B------:R-:W-:Y:S01]  /*16210*/  SEL R7, R7, R0, P0 ;  /* 0x0000000007077207 */ /* 0x000fe20000000000 */
[----:B------:R2:W-:Y:S01]  /*16220*/  STL.64 [R1+0xa08], R18 ;  /* 0x000a081201007387 */ /* 0x0005e20000100a00 */
[----:B------:R-:W-:Y:S01]  /*16230*/  MOV R0, 0x1 ;  /* 0x0000000100007802 */ /* 0x000fe20000000f00 */
[----:B------:R-:W-:Y:S01]  /*16240*/  @P0 IMAD.MOV.U32 R0, RZ, RZ, -0x1 ;  /* 0xffffffffff000424 */ /* 0x000fe200078e00ff */
[----:B------:R-:W-:Y:S01]  /*16250*/  MOV R23, 0x4c255322 ;  /* 0x4c25532200177802 */ /* 0x000fe20000000f00 */
[----:B-1----:R-:W-:Y:S01]  /*16260*/  IMAD.MOV.U32 R11, RZ, RZ, 0x4cc5f8af ;  /* 0x4cc5f8afff0b7424 */ /* 0x002fe200078e00ff */
[----:B------:R-:W-:Y:S01]  /*16270*/  MOV R10, 0x4ca4b97f ;  /* 0x4ca4b97f000a7802 */ /* 0x000fe20000000f00 */
[----:B------:R1:W-:Y:S01]  /*16280*/  STL.64 [R1+0xa10], R20 ;  /* 0x000a101401007387 */ /* 0x0003e20000100a00 */
[----:B------:R-:W-:-:S02]  /*16290*/  MOV R8, 0x4c5914c6 ;  /* 0x4c5914c600087802 */ /* 0x000fc40000000f00 */
[----:B0-----:R-:W-:Y:S01]  /*162a0*/  MOV R16, 0x42840000 ;  /* 0x4284000000107802 */ /* 0x001fe20000000f00 */
[----:B------:R0:W-:Y:S01]  /*162b0*/  STL.64 [R1+0xa20], R10 ;  /* 0x000a200a01007387 */ /* 0x0001e20000100a00 */
[----:B------:R-:W-:Y:S01]  /*162c0*/  MOV R17, 0x44f0a000 ;  /* 0x44f0a00000117802 */ /* 0x000fe20000000f00 */
[----:B--2---:R-:W-:Y:S01]  /*162d0*/  IMAD.MOV.U32 R18, RZ, RZ, 0x46ff3c00 ;  /* 0x46ff3c00ff127424 */ /* 0x004fe200078e00ff */
[----:B------:R-:W-:Y:S01]  /*162e0*/  MOV R19, 0x48ae85e0 ;  /* 0x48ae85e000137802 */ /* 0x000fe20000000f00 */
[----:B------:R-:W-:Y:S04]  /*162f0*/  STL.64 [R1+0xa18], R22 ;  /* 0x000a181601007387 */ /* 0x000fe80000100a00 */
[----:B------:R2:W-:Y:S01]  /*16300*/  STL.64 [R1+0x13c0], R16 ;  /* 0x0013c01001007387 */ /* 0x0005e20000100a00 */
[----:B-1----:R-:W-:Y:S01]  /*16310*/  MOV R20, 0x4a20fbd8 ;  /* 0x4a20fbd800147802 */ /* 0x002fe20000000f00 */
[----:B------:R-:W-:Y:S01]  /*16320*/  IMAD.MOV.U32 R21, RZ, RZ, 0x4b4b8b8f ;  /* 0x4b4b8b8fff157424 */ /* 0x000fe200078e00ff */
[----:B0-----:R-:W-:Y:S01]  /*16330*/  SHF.L.U32 R10, R0, 0x2, RZ ;  /* 0x00000002000a7819 */ /* 0x001fe200000006ff */
[----:B------:R0:W-:Y:S01]  /*16340*/  STL.64 [R1+0x13c8], R18 ;  /* 0x0013c81201007387 */ /* 0x0001e20000100a00 */
[----:B------:R-:W-:-:S03]  /*16350*/  MOV R11, RZ ;  /* 0x000000ff000b7202 */ /* 0x000fc60000000f00 */
[----:B------:R-:W-:Y:S01]  /*16360*/  IMAD.IADD R7, R7, 0x1, R10 ;  /* 0x0000000107077824 */ /* 0x000fe200078e020a */
[----:B------:R1:W-:Y:S01]  /*16370*/  STL.64 [R1+0x13d0], R20 ;  /* 0x0013d01401007387 */ /* 0x0003e20000100a00 */
[----:B--2---:R-:W-:Y:S01]  /*16380*/  IMAD.MOV.U32 R16, RZ, RZ, 0x4c2f75b4 ;  /* 0x4c2f75b4ff107424 */ /* 0x004fe200078e00ff */
[----:B------:R-:W-:Y:S01]  /*16390*/  MOV R17, 0x4cc8c38c ;  /* 0x4cc8c38c00117802 */ /* 0x000fe20000000f00 */
[----:B------:R-:W-:Y:S01]  /*163a0*/  @P0 IMAD.MOV.U32 R11, RZ, RZ, 0xc ;  /* 0x0000000cff0b0424 */ /* 0x000fe200078e00ff */
[----:B------:R-:W-:Y:S01]  /*163b0*/  STL [R1+0xa28], R8 ;  /* 0x000a280801007387 */ /* 0x000fe20000100800 */
[----:B0-----:R-:W-:-:S03]  /*163c0*/  MOV R18, 0x4d0fed36 ;  /* 0x4d0fed3600127802 */ /* 0x001fc60000000f00 */
[----:B------:R0:W-:Y:S01]  /*163d0*/  STL.64 [R1+0x13d8], R16 ;  /* 0x0013d81001007387 */ /* 0x0001e20000100a00 */
[----:B------:R-:W-:Y:S02]  /*163e0*/  MOV R19, 0x4ce5eb4c ;  /* 0x4ce5eb4c00137802 */ /* 0x000fe40000000f00 */
[----:B-1----:R-:W-:Y:S01]  /*163f0*/  MOV R20, 0x4c184540 ;  /* 0x4c18454000147802 */ /* 0x002fe20000000f00 */
[----:B------:R-:W-:Y:S01]  /*16400*/  IMAD.MOV.U32 R21, RZ, RZ, RZ ;  /* 0x000000ffff157224 */ /* 0x000fe200078e00ff */
[----:B------:R-:W-:Y:S01]  /*16410*/  IADD3 R11, R11, R0, RZ ;  /* 0x000000000b0b7210 */ /* 0x000fe20007ffe0ff */
[----:B------:R-:W-:Y:S04]  /*16420*/  STL.64 [R1+0x13e0], R18 ;  /* 0x0013e01201007387 */ /* 0x000fe80000100a00 */
[----:B------:R1:W-:Y:S01]  /*16430*/  STL.64 [R1+0x13e8], R20 ;  /* 0x0013e81401007387 */ /* 0x0003e20000100a00 */
[----:B0-----:R-:W-:-:S03]  /*16440*/  IADD3 R17, R7, R10, RZ ;  /* 0x0000000a07117210 */ /* 0x001fc60007ffe0ff */
[----:B------:R-:W2:Y:S01]  /*16450*/  LDL R8, [R7] ;  /* 0x0000000007087983 */ /* 0x000ea20000100800 */
[----:B------:R-:W-:Y:S02]  /*16460*/  IADD3 R16, R17, R10, RZ ;  /* 0x0000000a11107210 */ /* 0x000fe40007ffe0ff */
[----:B------:R-:W-:-:S03]  /*16470*/  LEA R12, R11, R12, 0x2 ;  /* 0x0000000c0b0c7211 */ /* 0x000fc600078e10ff */
[----:B------:R-:W-:Y:S01]  /*16480*/  IMAD.IADD R36, R16, 0x1, R10 ;  /* 0x0000000110247824 */ /* 0x000fe200078e020a */
[----:B------:R0:W3:Y:S01]  /*16490*/  LDL R7, [R17] ;  /* 0x0000000011077983 */ /* 0x0000e20000100800 */
[----:B------:R-:W-:-:S03]  /*164a0*/  IMAD.IADD R31, R10, 0x1, R12 ;  /* 0x000000010a1f7824 */ /* 0x000fc600078e020c */
[-C--:B------:R-:W-:Y:S01]  /*164b0*/  IADD3 R32, R36, R10.reuse, RZ ;  /* 0x0000000a24207210 */ /* 0x080fe20007ffe0ff */
[----:B------:R4:W5:Y:S01]  /*164c0*/  LDL R0, [R16] ;  /* 0x0000000010007983 */ /* 0x0009620000100800 */
[-C--:B-1----:R-:W-:Y:S02]  /*164d0*/  IADD3 R20, R31, R10.reuse, RZ ;  /* 0x0000000a1f147210 */ /* 0x082fe40007ffe0ff */
[-C--:B------:R-:W-:Y:S01]  /*164e0*/  IADD3 R30, R32, R10.reuse, RZ ;  /* 0x0000000a201e7210 */ /* 0x080fe20007ffe0ff */
[----:B------:R-:W5:Y:S01]  /*164f0*/  LDL R36, [R36] ;  /* 0x0000000024247983 */ /* 0x000f620000100800 */
[----:B------:R-:W-:-:S03]  /*16500*/  IADD3 R28, R20, R10, RZ ;  /* 0x0000000a141c7210 */ /* 0x000fc60007ffe0ff */
[--C-:B------:R-:W-:Y:S01]  /*16510*/  IMAD.IADD R29, R30, 0x1, R10.reuse ;  /* 0x000000011e1d7824 */ /* 0x100fe200078e020a */
[----:B------:R-:W5:Y:S04]  /*16520*/  LDL R33, [R12] ;  /* 0x000000000c217983 */ /* 0x000f680000100800 */
        /* <DEDUP_REMOVED lines=17> */
[----:B0-----:R-:W-:-:S03]  /*16640*/  IADD3 R17, R19, R10, RZ ;  /* 0x0000000a13117210 */ /* 0x001fc60007ffe0ff */
[----:B------:R-:W5:Y:S04]  /*16650*/  LDL R22, [R22] ;  /* 0x0000000016167983 */ /* 0x000f680000100800 */
[----:B------:R-:W5:Y:S01]  /*16660*/  LDL R21, [R21] ;  /* 0x0000000015157983 */ /* 0x000f620000100800 */
[----:B----4-:R-:W-:-:S03]  /*16670*/  IADD3 R16, R11, R10, RZ ;  /* 0x0000000a0b107210 */ /* 0x010fc60007ffe0ff */
[----:B------:R-:W4:Y:S04]  /*16680*/  LDL R18, [R18] ;  /* 0x0000000012127983 */ /* 0x000f280000100800 */
[----:B------:R-:W4:Y:S04]  /*16690*/  LDL R19, [R19] ;  /* 0x0000000013137983 */ /* 0x000f280000100800 */
[----:B------:R-:W4:Y:S04]  /*166a0*/  LDL R11, [R11] ;  /* 0x000000000b0b7983 */ /* 0x000f280000100800 */
[----:B------:R-:W4:Y:S04]  /*166b0*/  LDL R17, [R17] ;  /* 0x0000000011117983 */ /* 0x000f280000100800 */
[----:B------:R0:W4:Y:S02]  /*166c0*/  LDL R12, [R16] ;  /* 0x00000000100c7983 */ /* 0x0001240000100800 */
[----:B0-----:R-:W-:-:S05]  /*166d0*/  IMAD.IADD R16, R16, 0x1, R10 ;  /* 0x0000000110107824 */ /* 0x001fca00078e020a */
[-C--:B------:R-:W-:Y:S02]  /*166e0*/  IADD3 R42, R16, R10.reuse, RZ ;  /* 0x0000000a102a7210 */ /* 0x080fe40007ffe0ff */
[----:B------:R-:W4:Y:S02]  /*166f0*/  LDL R16, [R16] ;  /* 0x0000000010107983 */ /* 0x000f240000100800 */
[----:B------:R-:W-:Y:S02]  /*16700*/  IADD3 R43, R42, R10, RZ ;  /* 0x0000000a2a2b7210 */ /* 0x000fe40007ffe0ff */
[----:B------:R-:W4:Y:S04]  /*16710*/  LDL R10, [R42] ;  /* 0x000000002a0a7983 */ /* 0x000f280000100800 */
[----:B------:R0:W4:Y:S02]  /*16720*/  LDL R42, [R43] ;  /* 0x000000002b2a7983 */ /* 0x0001240000100800 */
[----:B0-----:R-:W-:Y:S01]  /*16730*/  IMAD.MOV.U32 R43, RZ, RZ, R3 ;  /* 0x000000ffff2b7224 */ /* 0x001fe200078e0003 */
[----:B------:R-:W-:-:S02]  /*16740*/  @P0 MOV R43, R6 ;  /* 0x00000006002b0202 */ /* 0x000fc40000000f00 */
[----:B------:R-:W-:-:S05]  /*16750*/  FSET.BF.LEU.FTZ.AND R6, |R3|, 1, PT ;  /* 0x3f8000000306780a */ /* 0x000fca000381b200 */
[----:B--2---:R-:W-:Y:S01]  /*16760*/  FFMA.FTZ R6, R6, R43, R8 ;  /* 0x0000002b06067223 */ /* 0x004fe20000010008 */
[----:B------:R-:W-:-:S04]  /*16770*/  FADD.FTZ R8, R3, 6.0246801376342773438 ;  /* 0x40c0ca2e03087421 */ /* 0x000fc80000010000 */
[----:B------:R-:W-:Y:S01]  /*16780*/  FADD.FTZ R8, R8, -0.5 ;  /* 0xbf00000008087421 */ /* 0x000fe20000010000 */
[-C--:B---3--:R-:W-:Y:S01]  /*16790*/  FFMA.FTZ R6, R6, R43.reuse, R7 ;  /* 0x0000002b06067223 */ /* 0x088fe20000010007 */
[----:B------:R-:W-:Y:S01]  /*167a0*/  MOV R7, 0x3bc6a26b ;  /* 0x3bc6a26b00077802 */ /* 0x000fe20000000f00 */
[----:B------:R-:W-:Y:S02]  /*167b0*/  @P0 IMAD.MOV.U32 R7, RZ, RZ, 0x4c5914c6 ;  /* 0x4c5914c6ff070424 */ /* 0x000fe400078e00ff */
[-C--:B-----5:R-:W-:Y:S02]  /*167c0*/  FFMA.FTZ R0, R6, R43.reuse, R0 ;  /* 0x0000002b06007223 */ /* 0x0a0fe40000010000 */
[----:B------:R-:W0:Y:S02]  /*167d0*/  @P0 MUFU.LG2 R6, R3 ;  /* 0x0000000300060308 */ /* 0x000e240000000c00 */
[----:B------:R-:W-:Y:S01]  /*167e0*/  FFMA.FTZ R0, R0, R43, R36 ;  /* 0x0000002b00007223 */ /* 0x000fe20000010024 */
        /* <DEDUP_REMOVED lines=14> */
[----:B----4-:R-:W-:-:S03]  /*168d0*/  FFMA.FTZ R7, R7, R43, R18 ;  /* 0x0000002b07077223 */ /* 0x010fc60000010012 */
[-C--:B------:R-:W-:Y:S01]  /*168e0*/  FFMA.FTZ R0, R0, R43.reuse, R19 ;  /* 0x0000002b00007223 */ /* 0x080fe20000010013 */
[----:B------:R-:W-:-:S03]  /*168f0*/  FFMA.FTZ R7, R7, R43, R11 ;  /* 0x0000002b07077223 */ /* 0x000fc6000001000b */
[-C--:B------:R-:W-:Y:S01]  /*16900*/  FFMA.FTZ R0, R0, R43.reuse, R17 ;  /* 0x0000002b00007223 */ /* 0x080fe20000010011 */
[----:B------:R-:W-:-:S05]  /*16910*/  FFMA.FTZ R7, R7, R43, R12 ;  /* 0x0000002b07077223 */ /* 0x000fca000001000c */
        /* <DEDUP_REMOVED lines=15> */
[----:B------:R-:W-:Y:S01]  /*16a10*/  HFMA2.MMA R17, -RZ, RZ, 1.3056640625, -1.8671875 ;  /* 0x3d39bf78ff117435 */ /* 0x000fe200000001ff */
[----:B------:R-:W-:Y:S02]  /*16a20*/  BSSY B3, `(.L_x_1981) ;  /* 0x0000028000037945 */ /* 0x000fe40003800000 */
[----:B------:R-:W-:Y:S01]  /*16a30*/  FADD.FTZ R6, R6, 0.5 ;  /* 0x3f00000006067421 */ /* 0x000fe20000010000 */
[----:B0-----:R-:W-:-:S06]  /*16a40*/  FMUL.FTZ R8, R8, 1 ;  /* 0x3f80000008087820 */ /* 0x001fcc0000410000 */
[----:B------:R-:W0:Y:S01]  /*16a50*/  F2F.F64.F32 R8, R8 ;  /* 0x0000000800087310 */ /* 0x000e220000201800 */
[----:B-1----:R-:W-:-:S04]  /*16a60*/  FMUL.FTZ R16, R6, R16 ;  /* 0x0000001006107220 */ /* 0x002fc80000410000 */
[C---:B------:R-:W-:Y:S01]  /*16a70*/  FADD.FTZ.RZ R6, R16.reuse, 1 ;  /* 0x3f80000010067421 */ /* 0x040fe2000001c000 */
[----:B------:R-:W-:-:S04]  /*16a80*/  ISETP.GE.U32.AND P0, PT, R16, 0x7f800000, PT ;  /* 0x7f8000001000780c */ /* 0x000fc80003f06070 */
[----:B------:R-:W-:-:S04]  /*16a90*/  IADD3 R6, R6, -0x3f400000, RZ ;  /* 0xc0c0000006067810 */ /* 0x000fc80007ffe0ff */
[----:B------:R-:W-:Y:S01]  /*16aa0*/  LOP3.LUT R13, R6, 0xff800000, RZ, 0xc0, !PT ;  /* 0xff800000060d7812 */ /* 0x000fe200078ec0ff */
[----:B0-----:R-:W0:Y:S01]  /*16ab0*/  MUFU.RCP64H R7, R9 ;  /* 0x0000000900077308 */ /* 0x001e220000001800 */
        /* <DEDUP_REMOVED lines=30> */
.L_x_1982:
[----:B------:R-:W-:Y:S05]  /*16ca0*/  BSYNC B3 ;  /* 0x0000000000037941 */ /* 0x000fea0003800000 */
.L_x_1981:
        /* <DEDUP_REMOVED lines=22> */
.L_x_1984:
[----:B------:R-:W-:Y:S05]  /*16e10*/  BSYNC B3 ;  /* 0x0000000000037941 */ /* 0x000fea0003800000 */
.L_x_1983:
        /* <DEDUP_REMOVED lines=61> */
.L_x_1986:
[----:B------:R-:W-:Y:S05]  /*171f0*/  BSYNC B3 ;  /* 0x0000000000037941 */ /* 0x000fea0003800000 */
.L_x_1985:
[----:B0-----:R-:W-:Y:S01]  /*17200*/  DMUL R12, R12, R14 ;  /* 0x0000000e0c0c7228 */ /* 0x001fe20000000000 */
[----:B------:R-:W-:Y:S01]  /*17210*/  UMOV UR6, 0xf0000000 ;  /* 0xf000000000067882 */ /* 0x000fe20000000000 */
[----:B------:R-:W-:-:S04]  /*17220*/  UMOV UR7, 0x380fffff ;  /* 0x380fffff00077882 */ /* 0x000fc80000000000 */
[----:B------:R-:W0:Y:S02]  /*17230*/  F2F.F32.F64 R6, R12 ;  /* 0x0000000c00067310 */ /* 0x000e240000301000 */
[----:B------:R-:W-:-:S14]  /*17240*/  DSETP.GEU.AND P0, PT, |R12|, UR6, PT ;  /* 0x000000060c007e2a */ /* 0x000fdc000bf0e200 */
[----:B0-----:R-:W-:Y:S01]  /*17250*/  @!P0 FMUL R6, R6, 1.175494350822287508e-38 ;  /* 0x0080000006068820 */ /* 0x001fe20000400000 */
[----:B------:R-:W-:Y:S06]  /*17260*/  BRA `(.L_x_1987) ;  /* 0x0000000c00a47947 */ /* 0x000fec0003800000 */
.L_x_1980:
        /* <DEDUP_REMOVED lines=10> */
.L_x_1979:
        /* <DEDUP_REMOVED lines=45> */
.L_x_1990:
        /* <DEDUP_REMOVED lines=13> */
.L_x_1989:
        /* <DEDUP_REMOVED lines=15> */
.L_x_1992:
        /* <DEDUP_REMOVED lines=16> */
.L_x_1993:
        /* <DEDUP_REMOVED lines=19> */
[----:B------:R-:W-:Y:S01]  /*179d0*/  FFMA.FTZ R0, R0, 1.1920928955078125e-07, R6 ;  /* 0x3400000000007823 */ /* 0x000fe20000010006 */
[----:B------:R-:W-:Y:S01]  /*179e0*/  @P0 MOV R6, 0x7f800000 ;  /* 0x7f80000000060802 */ /* 0x000fe20000000f00 */
        /* <DEDUP_REMOVED lines=15> */
.L_x_1991:
[----:B------:R-:W-:Y:S05]  /*17ae0*/  BSYNC B3 ;  /* 0x0000000000037941 */ /* 0x000fea0003800000 */
.L_x_1988:
        /* <DEDUP_REMOVED lines=61> */
.L_x_1996:
[C---:B------:R-:W-:Y:S01]  /*17ec0*/  FMUL.FTZ R0, |R3|.reuse, 8388608 ;  /* 0x4b00000003007820 */ /* 0x040fe20000410200 */
[----:B------:R-:W-:Y:S01]  /*17ed0*/  FSETP.GEU.FTZ.AND P0, PT, |R3|, 1.175494350822287508e-38, PT ;  /* 0x008000000300780b */ /* 0x000fe20003f1e200 */
[----:B------:R-:W-:-:S03]  /*17ee0*/  HFMA2.MMA R7, -RZ, RZ, 1.5048828125, 33.21875 ;  /* 0x3e055027ff077435 */ /* 0x000fc600000001ff */
[----:B------:R-:W-:-:S05]  /*17ef0*/  FSEL R11, R0, R11, !P0 ;  /* 0x0000000b000b7208 */ /* 0x000fca0004000000 */
        /* <DEDUP_REMOVED lines=21> */
[----:B------:R-:W-:-:S05]  /*18050*/  FADD.FTZ R0, -R0, -RZ ;  /* 0x800000ff00007221 */ /* 0x000fca0000010100 */
[----:B------:R-:W-:-:S07]  /*18060*/  FSEL R6, R0, +INF , P0 ;  /* 0x7f80000000067808 */ /* 0x000fce0000000000 */
.L_x_1995:
[----:B------:R-:W-:Y:S05]  /*18070*/  BSYNC B3 ;  /* 0x0000000000037941 */ /* 0x000fea0003800000 */
.L_x_1994:
        /* <DEDUP_REMOVED lines=8> */
.L_x_1987:
[----:B------:R-:W-:Y:S05]  /*18100*/  BSYNC B0 ;  /* 0x0000000000007941 */ /* 0x000fea0003800000 */
.L_x_1978:
        /* <DEDUP_REMOVED lines=9> */
.L_x_2000:
        /* <DEDUP_REMOVED lines=11> */
.L_x_1999:
[----:B------:R-:W0:Y:S01]  /*18250*/  MUFU.RCP R3, R3 ;  /* 0x0000000300037308 */ /* 0x000e220000001000 */
[----:B------:R-:W-:-:S04]  /*18260*/  FMUL.FTZ R0, R8, R6 ;  /* 0x0000000608007220 */ /* 0x000fc80000410000 */
[----:B0-----:R-:W-:-:S07]  /*18270*/  FMUL.FTZ R0, R0, R3 ;  /* 0x0000000300007220 */ /* 0x001fce0000410000 */
.L_x_1998:
[----:B------:R-:W-:Y:S05]  /*18280*/  BSYNC B0 ;  /* 0x0000000000007941 */ /* 0x000fea0003800000 */
.L_x_1997:
[----:B------:R-:W-:Y:S01]  /*18290*/  FADD.FTZ R6, -R0, 1 ;  /* 0x3f80000000067421 */ /* 0x000fe20000010100 */
[----:B------:R-:W-:Y:S06]  /*182a0*/  BRA `(.L_x_1903) ;  /* 0x00000100003c7947 */ /* 0x000fec0003800000 */
.L_x_1909:
[C---:B------:R-:W-:Y:S01]  /*182b0*/  FMUL.FTZ R18, |R3|.reuse, 1 ;  /* 0x3f80000003127820 */ /* 0x040fe20000410200 */
[----:B------:R-:W-:Y:S01]  /*182c0*/  FADD.FTZ R13, R3, -R2 ;  /* 0x80000002030d7221 */ /* 0x000fe20000010000 */
[----:B------:R-:W-:Y:S01]  /*182d0*/  FSETP.GEU.FTZ.AND P0, PT, R2, R3, PT ;  /* 0x000000030200720b */ /* 0x000fe20003f1e000 */
[----:B------:R-:W-:Y:S01]  /*182e0*/  UMOV UR6, 0x9999999a ;  /* 0x9999999a00067882 */ /* 0x000fe20000000000 */
[----:B------:R-:W-:Y:S01]  /*182f0*/  UMOV UR7, 0x3fd99999 ;  /* 0x3fd9999900077882 */ /* 0x000fe20000000000 */
[----:B------:R-:W-:Y:S01]  /*18300*/  FMUL.FTZ R16, |R13|, 1 ;  /* 0x3f8000000d107820 */ /* 0x000fe20000410200 */
[----:B------:R-:W0:Y:S08]  /*18310*/  F2F.F64.F32 R18, R18 ;  /* 0x0000001200127310 */ /* 0x000e300000201800 */
[----:B------:R-:W1:Y:S01]  /*18320*/  F2F.F64.F32 R16, R16 ;  /* 0x0000001000107310 */ /* 0x000e620000201800 */
[----:B0-----:R-:W-:Y:S01]  /*18330*/  DMUL R18, R18, UR6 ;  /* 0x0000000612127c28 */ /* 0x001fe20008000000 */
[----:B------:R-:W-:Y:S10]  /*18340*/  @!P0 BRA `(.L_x_2001) ;  /* 0x0000002000c08947 */ /* 0x000ff40003800000 */
        /* <DEDUP_REMOVED lines=186> */
.L_x_2006:
[----:B------:R-:W-:Y:S05]  /*18ef0*/  BSYNC B3 ;  /* 0x0000000000037941 */ /* 0x000fea0003800000 */
.L_x_2005:
        /* <DEDUP_REMOVED lines=22> */
.L_x_2008:
[----:B------:R-:W-:Y:S05]  /*19060*/  BSYNC B3 ;  /* 0x0000000000037941 */ /* 0x000fea0003800000 */
.L_x_2007:
        /* <DEDUP_REMOVED lines=61> */
.L_x_2010:
[----:B------:R-:W-:Y:S05]  /*19440*/  BSYNC B3 ;  /* 0x0000000000037941 */ /* 0x000fea0003800000 */
.L_x_2009:
[----:B0-----:R-:W-:Y:S01]  /*19450*/  DMUL R12, R12, R14 ;  /* 0x0000000e0c0c7228 */ /* 0x001fe20000000000 */
[----:B------:R-:W-:Y:S01]  /*19460*/  UMOV UR6, 0xf0000000 ;  /* 0xf000000000067882 */ /* 0x000fe20000000000 */
[----:B------:R-:W-:-:S04]  /*19470*/  UMOV UR7, 0x380fffff ;  /* 0x380fffff00077882 */ /* 0x000fc80000000000 */
[----:B------:R-:W0:Y:S02]  /*19480*/  F2F.F32.F64 R0, R12 ;  /* 0x0000000c00007310 */ /* 0x000e240000301000 */
[----:B------:R-:W-:-:S14]  /*19490*/  DSETP.GEU.AND P0, PT, |R12|, UR6, PT ;  /* 0x000000060c007e2a */ /* 0x000fdc000bf0e200 */
[----:B0-----:R-:W-:Y:S01]  /*194a0*/  @!P0 FMUL R0, R0, 1.175494350822287508e-38 ;  /* 0x0080000000008820 */ /* 0x001fe20000400000 */
[----:B------:R-:W-:Y:S06]  /*194b0*/  BRA `(.L_x_2011) ;  /* 0x0000000c00a47947 */ /* 0x000fec0003800000 */
.L_x_2004:
        /* <DEDUP_REMOVED lines=10> */
.L_x_2003:
        /* <DEDUP_REMOVED lines=45> */
.L_x_2014:
        /* <DEDUP_REMOVED lines=13> */
.L_x_2013:
        /* <DEDUP_REMOVED lines=15> */
.L_x_2016:
        /* <DEDUP_REMOVED lines=16> */
.L_x_2017:
        /* <DEDUP_REMOVED lines=36> */
.L_x_2015:
[----:B------:R-:W-:Y:S05]  /*19d30*/  BSYNC B3 ;  /* 0x0000000000037941 */ /* 0x000fea0003800000 */
.L_x_2012:
        /* <DEDUP_REMOVED lines=61> */
.L_x_2020:
        /* <DEDUP_REMOVED lines=27> */
.L_x_2019:
[----:B------:R-:W-:Y:S05]  /*1a2c0*/  BSYNC B3 ;  /* 0x0000000000037941 */ /* 0x000fea0003800000 */
.L_x_2018:
[----:B------:R-:W0:Y:S02]  /*1a2d0*/  MUFU.LG2 R0, R2 ;  /* 0x0000000200007308 */ /* 0x000e240000000c00 */
[----:B0-----:R-:W-:-:S04]  /*1a2e0*/  FMUL.FTZ R0, R0, 0.69314718246459960938 ;  /* 0x3f31721800007820 */ /* 0x001fc80000410000 */
[----:B------:R-:W-:Y:S01]  /*1a2f0*/  FFMA.FTZ R7, R3, R0, -R2 ;  /* 0x0000000003077223 */ /* 0x000fe20000010802 */
[----:B------:R-:W-:-:S03]  /*1a300*/  IMAD.MOV.U32 R0, RZ, RZ, RZ ;  /* 0x000000ffff007224 */ /* 0x000fc600078e00ff */
[----:B------:R-:W-:-:S05]  /*1a310*/  FADD.FTZ R6, R7, -R6 ;  /* 0x8000000607067221 */ /* 0x000fca0000010000 */
[----:B------:R-:W-:-:S13]  /*1a320*/  FSETP.GEU.FTZ.AND P0, PT, R6, -88.72283935546875, PT ;  /* 0xc2b172180600780b */ /* 0x000fda0003f1e000 */
[----:B------:R-:W-:-:S04]  /*1a330*/  @P0 FMUL.FTZ R6, R6, 1.4426950216293334961 ;  /* 0x3fb8aa3b06060820 */ /* 0x000fc80000410000 */
[----:B------:R0:W1:Y:S03]  /*1a340*/  @P0 MUFU.EX2 R0, R6 ;  /* 0x0000000600000308 */ /* 0x0000660000000800 */
.L_x_2011:
[----:B------:R-:W-:Y:S05]  /*1a350*/  BSYNC B0 ;  /* 0x0000000000007941 */ /* 0x000fea0003800000 */
.L_x_2002:
        /* <DEDUP_REMOVED lines=14> */
.L_x_2022:
[----:B------:R-:W-:Y:S01]  /*1a440*/  FADD.FTZ R7, R7, 1 ;  /* 0x3f80000007077421 */ /* 0x000fe20000010000 */
[----:B------:R-:W-:Y:S01]  /*1a450*/  FADD.FTZ R11, R11, 1 ;  /* 0x3f8000000b0b7421 */ /* 0x000fe20000010000 */
[----:B------:R-:W-:Y:S01]  /*1a460*/  FADD.FTZ R8, R8, 2 ;  /* 0x4000000008087421 */ /* 0x000fe20000010000 */
[----:B------:R-:W-:Y:S01]  /*1a470*/  MOV R16, 0x3f800000 ;  /* 0x3f80000000107802 */ /* 0x000fe20000000f00 */
[----:B------:R-:W-:Y:S02]  /*1a480*/  VIADD R12, R12, 0x1 ;  /* 0x000000010c0c7836 */ /* 0x000fe40000000000 */
[----:B------:R-:W-:-:S04]  /*1a490*/  FMUL.FTZ R9, R7, R11 ;  /* 0x0000000b07097220 */ /* 0x000fc80000410000 */
[C---:B------:R-:W-:Y:S01]  /*1a4a0*/  FMUL.FTZ R13, R9.reuse, R2 ;  /* 0x00000002090d7220 */ /* 0x040fe20000410000 */
[----:B------:R-:W-:Y:S01]  /*1a4b0*/  FMUL.FTZ R9, R9, R14 ;  /* 0x0000000e09097220 */ /* 0x000fe20000410000 */
[----:B------:R-:W-:Y:S02]  /*1a4c0*/  ISETP.LT.U32.AND P3, PT, R12, 0x7d0, PT ;  /* 0x000007d00c00780c */ /* 0x000fe40003f61070 */
        /* <DEDUP_REMOVED lines=10> */
[----:B------:R0:W1:Y:S01]  /*1a570*/  @P1 MUFU.RCP R14, R2 ;  /* 0x00000002000e1308 */ /* 0x0000620000001000 */
[----:B------:R-:W-:Y:S01]  /*1a580*/  @P1 FADD.FTZ R15, R10, -R2 ;  /* 0x800000020a0f1221 */ /* 0x000fe20000010000 */
[----:B------:R-:W-:Y:S02]  /*1a590*/  @P1 MOV R10, R2 ;  /* 0x00000002000a1202 */ /* 0x000fe40000000f00 */
[----:B0-----:R-:W-:Y:S02]  /*1a5a0*/  MOV R2, R3 ;  /* 0x0000000300027202 */ /* 0x001fe40000000f00 */
[----:B------:R-:W-:Y:S01]  /*1a5b0*/  MOV R3, R13 ;  /* 0x0000000d00037202 */ /* 0x000fe20000000f00 */
[----:B-1----:R-:W-:-:S04]  /*1a5c0*/  @P1 FMUL.FTZ R14, R15, R14 ;  /* 0x0000000e0f0e1220 */ /* 0x002fc80000410000 */
[----:B------:R-:W-:Y:S01]  /*1a5d0*/  @P1 FADD.FTZ R16, |R14|, -RZ ;  /* 0x800000ff0e101221 */ /* 0x000fe20000010200 */
[----:B------:R-:W-:Y:S01]  /*1a5e0*/  IMAD.MOV.U32 R14, RZ, RZ, R6 ;  /* 0x000000ffff0e7224 */ /* 0x000fe200078e0006 */
[----:B------:R-:W-:-:S03]  /*1a5f0*/  MOV R6, R9 ;  /* 0x0000000900067202 */ /* 0x000fc60000000f00 */
[----:B------:R-:W-:-:S13]  /*1a600*/  FSETP.GTU.FTZ.AND P0, PT, R16, 5.9604644775390625e-08, PT ;  /* 0x338000001000780b */ /* 0x000fda0003f1c000 */
[----:B------:R-:W-:Y:S05]  /*1a610*/  @P0 BRA P3, `(.L_x_2022) ;  /* 0xfffffffc00880947 */ /* 0x000fea000183ffff */
[----:B------:R-:W-:Y:S05]  /*1a620*/  BSYNC B0 ;  /* 0x0000000000007941 */ /* 0x000fea0003800000 */
.L_x_2021:
[----:B------:R-:W-:Y:S01]  /*1a630*/  FMUL.FTZ R6, R10, R0 ;  /* 0x000000000a067220 */ /* 0x000fe20000410000 */
[----:B------:R-:W-:Y:S06]  /*1a640*/  BRA `(.L_x_1903) ;  /* 0x000000dc00547947 */ /* 0x000fec0003800000 */
.L_x_2001:
[----:B-1----:R-:W-:Y:S01]  /*1a650*/  DSETP.GEU.AND P0, PT, R18, R16, PT ;  /* 0x000000101200722a */ /* 0x002fe20003f0e000 */
[----:B------:R-:W-:-:S13]  /*1a660*/  BSSY B0, `(.L_x_2023) ;  /* 0x00001fd000007945 */ /* 0x000fda0003800000 */
[----:B------:R-:W-:Y:S05]  /*1a670*/  @!P0 BRA `(.L_x_2024) ;  /* 0x0000001000748947 */ /* 0x000fea0003800000 */
[----:B------:R-:W-:Y:S01]  /*1a680*/  IMAD.MOV.U32 R10, RZ, RZ, 0x3bc6a26b ;  /* 0x3bc6a26bff0a7424 */ /* 0x000fe200078e00ff */
[----:B------:R-:W-:Y:S01]  /*1a690*/  MOV R11, 0x3f0284fc ;  /* 0x3f0284fc000b7802 */ /* 0x000fe20000000f00 */
[----:B------:R-:W-:Y:S01]  /*1a6a0*/  IMAD.MOV.U32 R17, RZ, RZ, 0x43e0f8e7 ;  /* 0x43e0f8e7ff117424 */ /* 0x000fe200078e00ff */
[----:B------:R-:W-:Y:S01]  /*1a6b0*/  FSETP.GT.FTZ.AND P0, PT, |R3|, 1, PT ;  /* 0x3f8000000300780b */ /* 0x000fe20003f14200 */
[----:B------:R-:W-:Y:S01]  /*1a6c0*/  IMAD.MOV.U32 R20, RZ, RZ, 0x4912f03a ;  /* 0x4912f03aff147424 */ /* 0x000fe200078e00ff */
[----:B------:R-:W-:Y:S01]  /*1a6d0*/  MOV R16, 0x419c28d0 ;  /* 0x419c28d000107802 */ /* 0x000fe20000000f00 */
[----:B------:R0:W-:Y:S01]  /*1a6e0*/  STL.64 [R1+0x9f8], R10 ;  /* 0x0009f80a01007387 */ /* 0x0001e20000100a00 */
[----:B------:R-:W-:Y:S02]  /*1a6f0*/  MOV R18, 0x45d95fff ;  /* 0x45d95fff00127802 */ /* 0x000fe40000000f00 */
[----:B------:R-:W-:Y:S01]  /*1a700*/  MOV R19, 0x47946fa6 ;  /* 0x47946fa600137802 */ /* 0x000fe20000000f00 */
[----:B------:R1:W-:Y:S01]  /*1a710*/  STL.64 [R1+0xa00], R16 ;  /* 0x000a001001007387 */ /* 0x0003e20000100a00 */
[----:B------:R-:W-:-:S02]  /*1a720*/  MOV R21, 0x4a5481c1 ;  /* 0x4a5481c100157802 */ /* 0x000fc40000000f00 */
[----:B------:R-:W-:Y:S01]  /*1a730*/  MOV R22, 0x4a20fbd8 ;  /* 0x4a20fbd800167802 */ /* 0x000fe20000000f00 */
[----:B------:R2:W-:Y:S01]  /*1a740*/  STL [R1+0x13bc], R7 ;  /* 0x0013bc0701007387 */ /* 0x0005e20000100800 */
[----:B------:R-:W-:Y:S02]  /*1a750*/  MOV R23, 0x4b4b8b8f ;  /* 0x4b4b8b8f00177802 */ /* 0x000fe40000000f00 */
[----:B------:R-:W-:Y:S01]  /*1a760*/  @P0 IADD3 R0, R12, 0x9f4, RZ ;  /* 0x000009f40c000810 */ /* 0x000fe20007ffe0ff */
[----:B0-----:R-:W-:Y:S01]  /*1a770*/  IMAD.MOV.U32 R11, RZ, RZ, 0x4c255322 ;  /* 0x4c255322ff0b7424 */ /* 0x001fe200078e00ff */
[----:B------:R-:W-:Y:S01]  /*1a780*/  MOV R10, 0x4b5edd0a ;  /* 0x4b5edd0a000a7802 */ /* 0x000fe20000000f00 */
[----:B------:R0:W-:Y:S01]  /*1a790*/  STL.64 [R1+0xa08], R18 ;  /* 0x000a081201007387 */ /* 0x0001e20000100a00 */
[----:B-1----:R-:W-:-:S03]  /*1a7a0*/  MOV R16, 0x4ca4b97f ;  /* 0x4ca4b97f00107802 */ /* 0x002fc60000000f00 */
[----:B------:R1:W-:Y:S01]  /*1a7b0*/  STL.64 [R1+0xa18], R10 ;  /* 0x000a180a01007387 */ /* 0x0003e20000100a00 */
[----:B------:R-:W-:Y:S02]  /*1a7c0*/  MOV R17, 0x4cc5f8af ;  /* 0x4cc5f8af00117802 */ /* 0x000fe40000000f00 */
[----:B--2---:R-:W-:Y:S01]  /*1a7d0*/  MOV R7, 0x4c5914c6 ;  /* 0x4c5914c600077802 */ /* 0x004fe20000000f00 */
[----:B------:R2:W-:Y:S01]  /*1a7e0*/  STL.64 [R1+0xa10], R20 ;  /* 0x000a101401007387 */ /* 0x0005e20000100a00 */
[----:B0-----:R-:W-:Y:S01]  /*1a7f0*/  IMAD.MOV.U32 R18, RZ, RZ, 0x42840000 ;  /* 0x42840000ff127424 */ /* 0x001fe200078e00ff */
[----:B------:R-:W-:Y:S02]  /*1a800*/  MOV R19, 0x44f0a000 ;  /* 0x44f0a00000137802 */ /* 0x000fe40000000f00 */
[----:B------:R0:W-:Y:S01]  /*1a810*/  STL.64 [R1+0xa20], R16 ;  /* 0x000a201001007387 */ /* 0x0001e20000100a00 */
[----:B-1----:R-:W-:Y:S01]  /*1a820*/  IMAD.MOV.U32 R11, RZ, RZ, 0x1 ;  /* 0x00000001ff0b7424 */ /* 0x002fe200078e00ff */
[----:B------:R-:W-:-:S02]  /*1a830*/  @P0 MOV R11, 0xffffffff ;  /* 0xffffffff000b0802 */ /* 0x000fc40000000f00 */
[----:B------:R1:W-:Y:S01]  /*1a840*/  STL [R1+0xa28], R7 ;  /* 0x000a280701007387 */ /* 0x0003e20000100800 */
[----:B--2---:R-:W-:Y:S01]  /*1a850*/  MOV R20, 0x46ff3c00 ;  /* 0x46ff3c0000147802 */ /* 0x004fe20000000f00 */
[----:B------:R-:W-:Y:S02]  /*1a860*/  IMAD.MOV.U32 R21, RZ, RZ, 0x48ae85e0 ;  /* 0x48ae85e0ff157424 */ /* 0x000fe400078e00ff */
[----:B------:R2:W-:Y:S01]  /*1a870*/  STL.64 [R1+0x13c0], R18 ;  /* 0x0013c01201007387 */ /* 0x0005e20000100a00 */
[----:B------:R-:W-:Y:S01]  /*1a880*/  IMAD.SHL.U32 R10, R11, 0x4, RZ ;  /* 0x000000040b0a7824 */ /* 0x000fe200078e00ff */
[----:B0-----:R-:W-:Y:S02]  /*1a890*/  MOV R16, 0x4c2f75b4 ;  /* 0x4c2f75b400107802 */ /* 0x001fe40000000f00 */
[----:B------:R0:W-:Y:S02]  /*1a8a0*/  STL.64 [R1+0x13c8], R20 ;  /* 0x0013c81401007387 */ /* 0x0001e40000100a00 */
[-C--:B------:R-:W-:Y:S01]  /*1a8b0*/  IADD3 R8, R0, R10.reuse, RZ ;  /* 0x0000000a00087210 */ /* 0x080fe20007ffe0ff */
[----:B------:R-:W-:Y:S01]  /*1a8c0*/  IMAD.MOV.U32 R0, RZ, RZ, RZ ;  /* 0x000000ffff007224 */ /* 0x000fe200078e00ff */
[----:B------:R-:W-:Y:S01]  /*1a8d0*/  MOV R17, 0x4cc8c38c ;  /* 0x4cc8c38c00117802 */ /* 0x000fe20000000f00 */
[----:B------:R-:W-:Y:S01]  /*1a8e0*/  STL.64 [R1+0x13d0], R22 ;  /* 0x0013d01601007387 */ /* 0x000fe20000100a00 */
[----:B-1----:R-:W-:-:S02]  /*1a8f0*/  IADD3 R7, R8, R10, RZ ;  /* 0x0000000a08077210 */ /* 0x002fc40007ffe0ff */
[----:B------:R-:W-:Y:S01]  /*1a900*/  @P0 MOV R0, 0xc ;  /* 0x0000000c00000802 */ /* 0x000fe20000000f00 */
[----:B--2---:R-:W-:Y:S01]  /*1a910*/  IMAD.MOV.U32 R18, RZ, RZ, 0x4d0fed36 ;  /* 0x4d0fed36ff127424 */ /* 0x004fe200078e00ff */
[----:B------:R-:W-:Y:S01]  /*1a920*/  MOV R19, 0x4ce5eb4c ;  /* 0x4ce5eb4c00137802 */ /* 0x000fe20000000f00 */
[----:B------:R1:W-:Y:S01]  /*1a930*/  STL.64 [R1+0x13d8], R16 ;  /* 0x0013d81001007387 */ /* 0x0003e20000100a00 */
[----:B0-----:R-:W-:Y:S01]  /*1a940*/  IMAD.MOV.U32 R20, RZ, RZ, 0x4c184540 ;  /* 0x4c184540ff147424 */ /* 0x001fe200078e00ff */
[----:B------:R-:W-:Y:S02]  /*1a950*/  MOV R21, RZ ;  /* 0x000000ff00157202 */ /* 0x000fe40000000f00 */
[----:B------:R-:W-:Y:S01]  /*1a960*/  STL.64 [R1+0x13e0], R18 ;  /* 0x0013e01201007387 */ /* 0x000fe20000100a00 */
[----:B------:R-:W-:-:S03]  /*1a970*/  IADD3 R11, R0, R11, RZ ;  /* 0x0000000b000b7210 */ /* 0x000fc60007ffe0ff */
[----:B------:R0:W-:Y:S01]  /*1a980*/  STL.64 [R1+0x13e8], R20 ;  /* 0x0013e81401007387 */ /* 0x0001e20000100a00 */
[----:B-1----:R-:W-:-:S03]  /*1a990*/  IMAD.IADD R16, R7, 0x1, R10 ;  /* 0x0000000107107824 */ /* 0x002fc600078e020a */
[----:B------:R-:W2:Y:S01]  /*1a9a0*/  LDL R8, [R8] ;  /* 0x0000000008087983 */ /* 0x000ea20000100800 */
[----:B------:R-:W-:Y:S01]  /*1a9b0*/  IMAD.U32 R12, R11, 0x4, R12 ;  /* 0x000000040b0c7824 */ /* 0x000fe200078e000c */
[----:B------:R-:W-:Y:S02]  /*1a9c0*/  IADD3 R36, R16, R10, RZ ;  /* 0x0000000a10247210 */ /* 0x000fe40007ffe0ff */
[----:B------:R-:W3:Y:S02]  /*1a9d0*/  LDL R7, [R7] ;  /* 0x0000000007077983 */ /* 0x000ee40000100800 */
[----:B------:R-:W-:Y:S02]  /*1a9e0*/  IADD3 R31, R10, R12, RZ ;  /* 0x0000000c0a1f7210 */ /* 0x000fe40007ffe0ff */
[-C--:B------:R-:W-:Y:S01]  /*1a9f0*/  IADD3 R32, R36, R10.reuse, RZ ;  /* 0x0000000a24207210 */ /* 0x080fe20007ffe0ff */
[----:B------:R1:W4:Y:S01]  /*1aa00*/  LDL R0, [R16] ;  /* 0x0000000010007983 */ /* 0x0003220000100800 */
[----:B0-----:R-:W-:-:S03]  /*1aa10*/  IADD3 R20, R31, R10, RZ ;  /* 0x0000000a1f147210 */ /* 0x001fc60007ffe0ff */
[--C-:B------:R-:W-:Y:S01]  /*1aa20*/  IMAD.IADD R30, R32, 0x1, R10.reuse ;  /* 0x00000001201e7824 */ /* 0x100fe200078e020a */
[----:B------:R-:W5:Y:S01]  /*1aa30*/  LDL R36, [R36] ;  /* 0x0000000024247983 */ /* 0x000f620000100800 */
[----:B------:R-:W-:-:S03]  /*1aa40*/  IMAD.IADD R28, R20, 0x1, R10 ;  /* 0x00000001141c7824 */ /* 0x000fc600078e020a */
[-C--:B------:R-:W-:Y:S01]  /*1aa50*/  IADD3 R29, R30, R10.reuse, RZ ;  /* 0x0000000a1e1d7210 */ /* 0x080fe20007ffe0ff */
[----:B------:R-:W5:Y:S04]  /*1aa60*/  LDL R33, [R12] ;  /* 0x000000000c217983 */ /* 0x000f680000100800 */
[----:B------:R-:W5:Y:S01]  /*1aa70*/  LDL R32, [R32] ;  /* 0x0000000020207983 */ /* 0x000f620000100800 */
[-C--:B------:R-:W-:Y:S02]  /*1aa80*/  IADD3 R27, R29, R10.reuse, RZ ;  /* 0x0000000a1d1b7210 */ /* 0x080fe40007ffe0ff */
[-C--:B------:R-:W-:Y:S01]  /*1aa90*/  IADD3 R26, R28, R10.reuse, RZ ;  /* 0x0000000a1c1a7210 */ /* 0x080fe20007ffe0ff */
[----:B------:R-:W5:Y:S04]  /*1aaa0*/  LDL R31, [R31] ;  /* 0x000000001f1f7983 */ /* 0x000f680000100800 */
[----:B------:R-:W5:Y:S01]  /*1aab0*/  LDL R30, [R30] ;  /* 0x000000001e1e7983 */ /* 0x000f620000100800 */
[----:B------:R-:W-:Y:S01]  /*1aac0*/  IMAD.IADD R23, R27, 0x1, R10 ;  /* 0x000000011b177824 */ /* 0x000fe200078e020a */
[----:B------:R-:W-:-:S02]  /*1aad0*/  IADD3 R22, R26, R10, RZ ;  /* 0x0000000a1a167210 */ /* 0x000fc40007ffe0ff */
        /* <DEDUP_REMOVED lines=12> */
[----:B-1----:R-:W-:-:S03]  /*1aba0*/  IADD3 R16, R11, R10, RZ ;  /* 0x0000000a0b107210 */ /* 0x002fc60007ffe0ff */
[----:B------:R-:W5:Y:S04]  /*1abb0*/  LDL R21, [R21] ;  /* 0x0000000015157983 */ /* 0x000f680000100800 */
[----:B------:R-:W5:Y:S04]  /*1abc0*/  LDL R18, [R18] ;  /* 0x0000000012127983 */ /* 0x000f680000100800 */
[----:B------:R-:W5:Y:S04]  /*1abd0*/  LDL R19, [R19] ;  /* 0x0000000013137983 */ /* 0x000f680000100800 */
[----:B------:R-:W5:Y:S04]  /*1abe0*/  LDL R11, [R11] ;  /* 0x000000000b0b7983 */ /* 0x000f680000100800 */
[----:B------:R-:W5:Y:S04]  /*1abf0*/  LDL R17, [R17] ;  /* 0x0000000011117983 */ /* 0x000f680000100800 */
[----:B------:R0:W5:Y:S02]  /*1ac00*/  LDL R12, [R16] ;  /* 0x00000000100c7983 */ /* 0x0001640000100800 */
[----:B0-----:R-:W-:-:S05]  /*1ac10*/  IADD3 R16, R16, R10, RZ ;  /* 0x0000000a10107210 */ /* 0x001fca0007ffe0ff */
[----:B------:R-:W-:Y:S02]  /*1ac20*/  IMAD.IADD R42, R16, 0x1, R10 ;  /* 0x00000001102a7824 */ /* 0x000fe400078e020a */
[----:B------:R-:W5:Y:S03]  /*1ac30*/  LDL R16, [R16] ;  /* 0x0000000010107983 */ /* 0x000f660000100800 */
[----:B------:R-:W-:Y:S02]  /*1ac40*/  IADD3 R43, R42, R10, RZ ;  /* 0x0000000a2a2b7210 */ /* 0x000fe40007ffe0ff */
[----:B------:R-:W5:Y:S04]  /*1ac50*/  LDL R10, [R42] ;  /* 0x000000002a0a7983 */ /* 0x000f680000100800 */
[----:B------:R0:W5:Y:S02]  /*1ac60*/  LDL R42, [R43] ;  /* 0x000000002b2a7983 */ /* 0x0001640000100800 */
[----:B0-----:R-:W-:Y:S01]  /*1ac70*/  MOV R43, R3 ;  /* 0x00000003002b7202 */ /* 0x001fe20000000f00 */
[----:B------:R-:W-:Y:S01]  /*1ac80*/  @P0 IMAD.MOV.U32 R43, RZ, RZ, R6 ;  /* 0x000000ffff2b0224 */ /* 0x000fe200078e0006 */
[----:B------:R-:W-:-:S05]  /*1ac90*/  FSET.BF.LEU.FTZ.AND R6, |R3|, 1, PT ;  /* 0x3f8000000306780a */ /* 0x000fca000381b200 */
[----:B--2---:R-:W-:Y:S01]  /*1aca0*/  FFMA.FTZ R6, R6, R43, R8 ;  /* 0x0000002b06067223 */ /* 0x004fe20000010008 */
[----:B------:R-:W-:-:S03]  /*1acb0*/  FADD.FTZ R8, R3, 6.0246801376342773438 ;  /* 0x40c0ca2e03087421 */ /* 0x000fc60000010000 */
[-C--:B---3--:R-:W-:Y:S01]  /*1acc0*/  FFMA.FTZ R6, R6, R43.reuse, R7 ;  /* 0x0000002b06067223 */ /* 0x088fe20000010007 */
[----:B------:R-:W-:Y:S01]  /*1acd0*/  MOV R7, 0x3bc6a26b ;  /* 0x3bc6a26b00077802 */ /* 0x000fe20000000f00 */
[----:B------:R-:W-:Y:S01]  /*1ace0*/  FADD.FTZ R8, R8, -0.5 ;  /* 0xbf00000008087421 */ /* 0x000fe20000010000 */
[----:B------:R-:W-:Y:S01]  /*1acf0*/  @P0 MOV R7, 0x4c5914c6 ;  /* 0x4c5914c600070802 */ /* 0x000fe20000000f00 */
[-C--:B----4-:R-:W-:Y:S02]  /*1ad00*/  FFMA.FTZ R0, R6, R43.reuse, R0 ;  /* 0x0000002b06007223 */ /* 0x090fe40000010000 */
[----:B------:R-:W0:Y:S02]  /*1ad10*/  @P0 MUFU.LG2 R6, R3 ;  /* 0x0000000300060308 */ /* 0x000e240000000c00 */
[----:B-----5:R-:W-:Y:S01]  /*1ad20*/  FFMA.FTZ R0, R0, R43, R36 ;  /* 0x0000002b00007223 */ /* 0x020fe20000010024 */
[----:B------:R-:W-:-:S03]  /*1ad30*/  FFMA.FTZ R7, R43, R7, R33 ;  /* 0x000000072b077223 */ /* 0x000fc60000010021 */
[-C--:B------:R-:W-:Y:S01]  /*1ad40*/  FFMA.FTZ R0, R0, R43.reuse, R32 ;  /* 0x0000002b00007223 */ /* 0x080fe20000010020 */
[-C--:B------:R-:W-:Y:S01]  /*1ad50*/  FFMA.FTZ R7, R7, R43.reuse, R31 ;  /* 0x0000002b07077223 */ /* 0x080fe2000001001f */
        /* <DEDUP_REMOVED lines=31> */
[----:B------:R-:W-:Y:S01]  /*1af50*/  IMAD.MOV.U32 R17, RZ, RZ, 0x3d39bf78 ;  /* 0x3d39bf78ff117424 */ /* 0x000fe200078e00ff */
[----:B------:R-:W-:Y:S02]  /*1af60*/  BSSY B3, `(.L_x_2026) ;  /* 0x0000028000037945 */ /* 0x000fe40003800000 */
[----:B------:R-:W-:Y:S01]  /*1af70*/  FADD.FTZ R6, R6, 0.5 ;  /* 0x3f00000006067421 */ /* 0x000fe20000010000 */
[----:B0-----:R-:W-:-:S06]  /*1af80*/  FMUL.FTZ R8, R8, 1 ;  /* 0x3f80000008087820 */ /* 0x001fcc0000410000 */
[----:B------:R-:W0:Y:S01]  /*1af90*/  F2F.F64.F32 R8, R8 ;  /* 0x0000000800087310 */ /* 0x000e220000201800 */
[----:B-1----:R-:W-:-:S04]  /*1afa0*/  FMUL.FTZ R16, R6, R16 ;  /* 0x0000001006107220 */ /* 0x002fc80000410000 */
[C---:B------:R-:W-:Y:S01]  /*1afb0*/  FADD.FTZ.RZ R6, R16.reuse, 1 ;  /* 0x3f80000010067421 */ /* 0x040fe2000001c000 */
[----:B------:R-:W-:-:S03]  /*1afc0*/  ISETP.GE.U32.AND P0, PT, R16, 0x7f800000, PT ;  /* 0x7f8000001000780c */ /* 0x000fc60003f06070 */
[----:B------:R-:W-:-:S05]  /*1afd0*/  VIADD R6, R6, 0xc0c00000 ;  /* 0xc0c0000006067836 */ /* 0x000fca0000000000 */
[----:B------:R-:W-:Y:S01]  /*1afe0*/  LOP3.LUT R13, R6, 0xff800000, RZ, 0xc0, !PT ;  /* 0xff800000060d7812 */ /* 0x000fe200078ec0ff */
[----:B0-----:R-:W0:Y:S01]  /*1aff0*/  MUFU.RCP64H R7, R9 ;  /* 0x0000000900077308 */ /* 0x001e220000001800 */
[----:B------:R-:W-:Y:S02]  /*1b000*/  MOV R6, 0x3e800000 ;  /* 0x3e80000000067802 */ /* 0x000fe40000000f00 */
        /* <DEDUP_REMOVED lines=29> */
.L_x_2027:
[----:B------:R-:W-:Y:S05]  /*1b1e0*/  BSYNC B3 ;  /* 0x0000000000037941 */ /* 0x000fea0003800000 */
.L_x_2026:
        /* <DEDUP_REMOVED lines=14> */
[----:B------:R-:W-:Y:S01]  /*1b2d0*/  IMAD.MOV.U32 R20, RZ, RZ, R14 ;  /* 0x000000ffff147224 */ /* 0x000fe200078e000e */
[----:B------:R-:W-:Y:S01]  /*1b2e0*/  MOV R21, R15 ;  /* 0x0000000f00157202 */ /* 0x000fe20000000f00 */
[----:B------:R-:W-:Y:S01]  /*1b2f0*/  IMAD.MOV.U32 R13, RZ, RZ, R9 ;  /* 0x000000ffff0d7224 */ /* 0x000fe200078e0009 */
[----:B------:R-:W-:Y:S02]  /*1b300*/  MOV R7, R8 ;  /* 0x0000000800077202 */ /* 0x000fe40000000f00 */
[----:B------:R-:W-:-:S07]  /*1b310*/  MOV R6, 0x1b330 ;  /* 0x0001b33000067802 */ /* 0x000fce0000000f00 */
[----:B------:R-:W-:Y:S05]  /*1b320*/  CALL.REL.NOINC `($__internal_8_$__cuda_sm20_div_rn_f64_full) ;  /* 0x000000d0002c7944 */ /* 0x000fea0003c00000 */
[----:B------:R-:W-:Y:S02]  /*1b330*/  MOV R6, R8 ;  /* 0x0000000800067202 */ /* 0x000fe40000000f00 */
[----:B------:R-:W-:-:S07]  /*1b340*/  MOV R7, R27 ;  /* 0x0000001b00077202 */ /* 0x000fce0000000f00 */
.L_x_2029:
[----:B------:R-:W-:Y:S05]  /*1b350*/  BSYNC B3 ;  /* 0x0000000000037941 */ /* 0x000fea0003800000 */
.L_x_2028:
[----:B------:R-:W-:Y:S01]  /*1b360*/  DADD R10, R10, R6 ;  /* 0x000000000a0a7229 */ /* 0x000fe20000000006 */
[----:B------:R-:W-:Y:S01]  /*1b370*/  IMAD.MOV.U32 R8, RZ, RZ, 0x652b82fe ;  /* 0x652b82feff087424 */ /* 0x000fe200078e00ff */
[----:B------:R-:W-:Y:S01]  /*1b380*/  MOV R9, 0x3ff71547 ;  /* 0x3ff7154700097802 */ /* 0x000fe20000000f00 */
        /* <DEDUP_REMOVED lines=58> */
.L_x_2031:
[----:B------:R-:W-:Y:S05]  /*1b730*/  BSYNC B3 ;  /* 0x0000000000037941 */ /* 0x000fea0003800000 */
.L_x_2030:
[----:B0-----:R-:W-:Y:S01]  /*1b740*/  DMUL R12, R12, R14 ;  /* 0x0000000e0c0c7228 */ /* 0x001fe20000000000 */
[----:B------:R-:W-:Y:S01]  /*1b750*/  UMOV UR6, 0xf0000000 ;  /* 0xf000000000067882 */ /* 0x000fe20000000000 */
[----:B------:R-:W-:-:S04]  /*1b760*/  UMOV UR7, 0x380fffff ;  /* 0x380fffff00077882 */ /* 0x000fc80000000000 */
[----:B------:R-:W0:Y:S02]  /*1b770*/  F2F.F32.F64 R6, R12 ;  /* 0x0000000c00067310 */ /* 0x000e240000301000 */
[----:B------:R-:W-:-:S14]  /*1b780*/  DSETP.GEU.AND P0, PT, |R12|, UR6, PT ;  /* 0x000000060c007e2a */ /* 0x000fdc000bf0e200 */
[----:B0-----:R-:W-:Y:S01]  /*1b790*/  @!P0 FMUL R6, R6, 1.175494350822287508e-38 ;  /* 0x0080000006068820 */ /* 0x001fe20000400000 */
[----:B------:R-:W-:Y:S06]  /*1b7a0*/  BRA `(.L_x_2032) ;  /* 0x0000000c00a07947 */ /* 0x000fec0003800000 */
.L_x_2025:
        /* <DEDUP_REMOVED lines=10> */
.L_x_2024:
[----:B------:R-:W-:Y:S01]  /*1b850*/  FSETP.GE.FTZ.AND P0, PT, |R3|, 3, PT ;  /* 0x404000000300780b */ /* 0x000fe20003f16200 */
[----:B------:R-:W-:-:S12]  /*1b860*/  BSSY B3, `(.L_x_2033) ;  /* 0x000007c000037945 */ /* 0x000fd80003800000 */
        /* <DEDUP_REMOVED lines=27> */
[----:B------:R-:W-:-:S03]  /*1ba20*/  @P0 IMAD.MOV.U32 R7, RZ, RZ, 0x7f800000 ;  /* 0x7f800000ff070424 */ /* 0x000fc600078e00ff */
[----:B------:R-:W-:Y:S01]  /*1ba30*/  FFMA.FTZ R8, R8, 0.69314718246459960938, R10 ;  /* 0x3f31721808087823 */ /* 0x000fe2000001000a */
[C---:B------:R-:W-:Y:S01]  /*1ba40*/  @P0 FFMA.FTZ R8, R0.reuse, R7, +INF ;  /* 0x7f80000000080423 */ /* 0x040fe20000010007 */
[----:B------:R-:W-:Y:S01]  /*1ba50*/  FSETP.NEU.FTZ.AND P0, PT, R0, RZ, PT ;  /* 0x000000ff0000720b */ /* 0x000fe20003f1d000 */
[----:B0-----:R-:W-:Y:S01]  /*1ba60*/  FMUL.FTZ R10, R6, R6 ;  /* 0x00000006060a7220 */ /* 0x001fe20000410000 */
[----:B------:R-:W-:Y:S01]  /*1ba70*/  FADD.FTZ R7, |R3|, -0.5 ;  /* 0xbf00000003077421 */ /* 0x000fe20000010200 */
[----:B------:R-:W-:Y:S02]  /*1ba80*/  FMUL.FTZ R8, R8, 0.5 ;  /* 0x3f00000008087820 */ /* 0x000fe40000410000 */
[----:B------:R-:W-:-:S03]  /*1ba90*/  FFMA.FTZ R9, R10, R9, -0.0027776553761214017868 ;  /* 0xbb3609530a097423 */ /* 0x000fc60000010009 */
        /* <DEDUP_REMOVED lines=8> */
.L_x_2035:
[----:B------:R-:W-:Y:S01]  /*1bb20*/  FADD.FTZ R0, |R3|, -3 ;  /* 0xc040000003007421 */ /* 0x000fe20000010200 */
[----:B------:R-:W-:-:S03]  /*1bb30*/  MOV R9, 0x443b38fb ;  /* 0x443b38fb00097802 */ /* 0x000fc60000000f00 */
[C---:B------:R-:W-:Y:S02]  /*1bb40*/  FADD.FTZ R7, R0.reuse, -259.2509765625 ;  /* 0xc381a02000077421 */ /* 0x040fe40000010000 */
[C---:B------:R-:W-:Y:S02]  /*1bb50*/  FFMA.FTZ R9, R0.reuse, -R9, -12349.7421875 ;  /* 0xc640f6f800097423 */ /* 0x040fe40000010809 */
[C---:B------:R-:W-:Y:S02]  /*1bb60*/  FFMA.FTZ R7, R0.reuse, R7, -10777.1796875 ;  /* 0xc62864b800077423 */ /* 0x040fe40000010007 */
[C---:B------:R-:W-:Y:S02]  /*1bb70*/  FFMA.FTZ R9, R0.reuse, R9, -41061.375 ;  /* 0xc720656000097423 */ /* 0x040fe40000010009 */
[C---:B------:R-:W-:Y:S02]  /*1bb80*/  FFMA.FTZ R7, R0.reuse, R7, -92685.046875 ;  /* 0xc7b5068600077423 */ /* 0x040fe40000010007 */
[----:B------:R-:W-:-:S02]  /*1bb90*/  FFMA.FTZ R9, R0, R9, -48310.6640625 ;  /* 0xc73cb6aa00097423 */ /* 0x000fc40000010009 */
[C---:B------:R-:W-:Y:S02]  /*1bba0*/  FFMA.FTZ R7, R0.reuse, R7, -206353.578125 ;  /* 0xc849846500077423 */ /* 0x040fe40000010007 */
[----:B------:R-:W-:-:S04]  /*1bbb0*/  FFMA.FTZ R9, R0, R9, -143033.40625 ;  /* 0xc80bae5a00097423 */ /* 0x000fc80000010009 */
[----:B------:R-:W0:Y:S02]  /*1bbc0*/  MUFU.RCP R7, R7 ;  /* 0x0000000700077308 */ /* 0x000e240000001000 */
[----:B0-----:R-:W-:Y:S01]  /*1bbd0*/  FFMA.FTZ R0, R9, R7, R0 ;  /* 0x0000000709007223 */ /* 0x001fe20000010000 */
[----:B------:R-:W-:Y:S06]  /*1bbe0*/  BRA `(.L_x_2036) ;  /* 0x00000004000c7947 */ /* 0x000fec0003800000 */
.L_x_2034:
        /* <DEDUP_REMOVED lines=15> */
.L_x_2037:
        /* <DEDUP_REMOVED lines=16> */
.L_x_2038:
        /* <DEDUP_REMOVED lines=19> */
[----:B------:R-:W-:Y:S01]  /*1bf10*/  FFMA.FTZ R0, R0, 1.1920928955078125e-07, R6 ;  /* 0x3400000000007823 */ /* 0x000fe20000010006 */
[----:B------:R-:W-:Y:S02]  /*1bf20*/  @P0 IMAD.MOV.U32 R6, RZ, RZ, 0x7f800000 ;  /* 0x7f800000ff060424 */ /* 0x000fe400078e00ff */
        /* <DEDUP_REMOVED lines=15> */
.L_x_2036:
[----:B------:R-:W-:Y:S05]  /*1c020*/  BSYNC B3 ;  /* 0x0000000000037941 */ /* 0x000fea0003800000 */
.L_x_2033:
        /* <DEDUP_REMOVED lines=22> */
[----:B------:R-:W-:Y:S02]  /*1c190*/  @P1 IMAD.MOV.U32 R12, RZ, RZ, 0x37cbac00 ;  /* 0x37cbac00ff0c1424 */ /* 0x000fe400078e00ff */
        /* <DEDUP_REMOVED lines=38> */
.L_x_2041:
[----:B------:R-:W-:Y:S01]  /*1c400*/  FSETP.GEU.FTZ.AND P0, PT, |R3|, 1.175494350822287508e-38, PT ;  /* 0x008000000300780b */ /* 0x000fe20003f1e200 */
[----:B------:R-:W-:-:S12]  /*1c410*/  HFMA2.MMA R7, -RZ, RZ, 1.5048828125, 33.21875 ;  /* 0x3e055027ff077435 */ /* 0x000fd800000001ff */
[----:B------:R-:W-:-:S05]  /*1c420*/  @!P0 FMUL.FTZ R11, |R3|, 8388608 ;  /* 0x4b000000030b8820 */ /* 0x000fca0000410200 */
[----:B------:R-:W-:-:S04]  /*1c430*/  IADD3 R0, R11, -0x3f2aaaab, RZ ;  /* 0xc0d555550b007810 */ /* 0x000fc80007ffe0ff */
        /* <DEDUP_REMOVED lines=22> */
.L_x_2040:
[----:B------:R-:W-:Y:S05]  /*1c5a0*/  BSYNC B3 ;  /* 0x0000000000037941 */ /* 0x000fea0003800000 */
.L_x_2039:
        /* <DEDUP_REMOVED lines=8> */
.L_x_2032:
[----:B------:R-:W-:Y:S05]  /*1c630*/  BSYNC B0 ;  /* 0x0000000000007941 */ /* 0x000fea0003800000 */
.L_x_2023:
        /* <DEDUP_REMOVED lines=9> */
.L_x_2045:
        /* <DEDUP_REMOVED lines=11> */
.L_x_2044:
[----:B------:R-:W0:Y:S01]  /*1c780*/  MUFU.RCP R3, R3 ;  /* 0x0000000300037308 */ /* 0x000e220000001000 */
[----:B------:R-:W-:-:S04]  /*1c790*/  FMUL.FTZ R0, R8, R6 ;  /* 0x0000000608007220 */ /* 0x000fc80000410000 */
[----:B0-----:R-:W-:-:S07]  /*1c7a0*/  FMUL.FTZ R0, R0, R3 ;  /* 0x0000000300007220 */ /* 0x001fce0000410000 */
.L_x_2043:
[----:B------:R-:W-:Y:S05]  /*1c7b0*/  BSYNC B0 ;  /* 0x0000000000007941 */ /* 0x000fea0003800000 */
.L_x_2042:
[----:B------:R-:W-:Y:S01]  /*1c7c0*/  FADD.FTZ R6, -R0, 1 ;  /* 0x3f80000000067421 */ /* 0x000fe20000010100 */
[----:B------:R-:W-:Y:S06]  /*1c7d0*/  BRA `(.L_x_1903) ;  /* 0x000000b800f07947 */ /* 0x000fec0003800000 */
.L_x_1908:
        /* <DEDUP_REMOVED lines=8> */
[----:B------:R0:W-:Y:S01]  /*1c860*/  STL.64 [R1+0x9f8], R10 ;  /* 0x0009f80a01007387 */ /* 0x0001e20000100a00 */
        /* <DEDUP_REMOVED lines=938> */
[----:B------:R-:W-:Y:S01]  /*20310*/  ISETP.GE.U32.AND P0, PT, R9, 0x7f800000, PT ;  /* 0x7f8000000900780c */ /* 0x000fe20003f06070 */
[----:B------:R-:W-:Y:S03]  /*20320*/  BSSY B4, `(.L_x_2049) ;  /* 0x000001c000047945 */ /* 0x000fe60003800000 */
[----:B------:R-:W-:-:S04]  /*20330*/  IADD3 R0, R0, -0x3f400000, RZ ;  /* 0xc0c0000000007810 */ /* 0x000fc80007ffe0ff */
[----:B------:R-:W-:Y:S01]  /*20340*/  LOP3.LUT R7, R0, 0xff800000, RZ, 0xc0, !PT ;  /* 0xff80000000077812 */ /* 0x000fe200078ec0ff */
[----:B------:R-:W-:-:S03]  /*20350*/  IMAD.MOV.U32 R0, RZ, RZ, 0x3e800000 ;  /* 0x3e800000ff007424 */ /* 0x000fc600078e00ff */
        /* <DEDUP_REMOVED lines=24> */
.L_x_2050:
[----:B------:R-:W-:Y:S05]  /*204e0*/  BSYNC B4 ;  /* 0x0000000000047941 */ /* 0x000fea0003800000 */
.L_x_2049:
[----:B------:R-:W-:-:S04]  /*204f0*/  FADD.FTZ R0, -R9, R0 ;  /* 0x0000000009007221 */ /* 0x000fc80000010100 */
[----:B------:R-:W-:-:S06]  /*20500*/  FMUL.FTZ R0, R0, -2 ;  /* 0xc000000000007820 */ /* 0x000fcc0000410000 */
[----:B------:R-:W0:Y:S02]  /*20510*/  MUFU.SQRT R0, R0 ;  /* 0x0000000000007308 */ /* 0x000e240000002000 */
[----:B0-----:R-:W-:Y:S01]  /*20520*/  FADD.FTZ R7, -R0, -RZ ;  /* 0x800000ff00077221 */ /* 0x001fe20000010100 */
[----:B------:R-:W-:Y:S06]  /*20530*/  BRA `(.L_x_2048) ;  /* 0x0000000000887947 */ /* 0x000fec0003800000 */
.L_x_2047:
[C---:B-1----:R-:W-:Y:S01]  /*20540*/  FADD.FTZ.RZ R0, R9.reuse, 1 ;  /* 0x3f80000009007421 */ /* 0x042fe2000001c000 */
[----:B------:R-:W-:Y:S01]  /*20550*/  ISETP.GE.U32.AND P0, PT, R9, 0x7f800000, PT ;  /* 0x7f8000000900780c */ /* 0x000fe20003f06070 */
[----:B------:R-:W-:Y:S03]  /*20560*/  BSSY B4, `(.L_x_2051) ;  /* 0x000001c000047945 */ /* 0x000fe60003800000 */
[----:B------:R-:W-:-:S04]  /*20570*/  IADD3 R0, R0, -0x3f400000, RZ ;  /* 0xc0c0000000007810 */ /* 0x000fc80007ffe0ff */
[----:B------:R-:W-:Y:S02]  /*20580*/  LOP3.LUT R7, R0, 0xff800000, RZ, 0xc0, !PT ;  /* 0xff80000000077812 */ /* 0x000fe400078ec0ff */
[----:B------:R-:W-:Y:S02]  /*20590*/  MOV R0, 0x3e800000 ;  /* 0x3e80000000007802 */ /* 0x000fe40000000f00 */
        /* <DEDUP_REMOVED lines=24> */
.L_x_2052:
[----:B------:R-:W-:Y:S05]  /*20720*/  BSYNC B4 ;  /* 0x0000000000047941 */ /* 0x000fea0003800000 */
.L_x_2051:
[----:B------:R-:W-:-:S04]  /*20730*/  FADD.FTZ R0, -R9, R0 ;  /* 0x0000000009007221 */ /* 0x000fc80000010100 */
[----:B------:R-:W-:-:S04]  /*20740*/  FMUL.FTZ R0, R0, -2 ;  /* 0xc000000000007820 */ /* 0x000fc80000410000 */
[----:B------:R0:W1:Y:S03]  /*20750*/  MUFU.SQRT R7, R0 ;  /* 0x0000000000077308 */ /* 0x0000660000002000 */
.L_x_2048:
[----:B------:R-:W-:Y:S05]  /*20760*/  BSYNC B3 ;  /* 0x0000000000037941 */ /* 0x000fea0003800000 */
.L_x_2046:
[----:B------:R-:W-:Y:S01]  /*20770*/  FMUL.FTZ R2, R3, 0.5 ;  /* 0x3f00000003027820 */ /* 0x000fe20000410000 */
[----:B------:R-:W-:Y:S01]  /*20780*/  BSSY B3, `(.L_x_2053) ;  /* 0x000015e000037945 */ /* 0x000fe20003800000 */
[----:B-1----:R-:W-:Y:S02]  /*20790*/  CS2R R16, SRZ ;  /* 0x0000000000107805 */ /* 0x002fe4000001ff00 */
[----:B------:R-:W-:Y:S01]  /*207a0*/  CS2R R18, SRZ ;  /* 0x0000000000127805 */ /* 0x000fe2000001ff00 */
[----:B0-----:R0:W1:Y:S01]  /*207b0*/  MUFU.SQRT R0, R2 ;  /* 0x0000000200007308 */ /* 0x0010620000002000 */
[----:B------:R-:W-:Y:S02]  /*207c0*/  CS2R R20, SRZ ;  /* 0x0000000000147805 */ /* 0x000fe4000001ff00 */
[----:B------:R-:W-:Y:S02]  /*207d0*/  CS2R R22, SRZ ;  /* 0x0000000000167805 */ /* 0x000fe4000001ff00 */
[----:B------:R-:W-:-:S02]  /*207e0*/  CS2R R26, SRZ ;  /* 0x00000000001a7805 */ /* 0x000fc4000001ff00 */
[----:B------:R-:W-:Y:S02]  /*207f0*/  CS2R R28, SRZ ;  /* 0x00000000001c7805 */ /* 0x000fe4000001ff00 */
[----:B------:R-:W-:Y:S02]  /*20800*/  CS2R R30, SRZ ;  /* 0x00000000001e7805 */ /* 0x000fe4000001ff00 */
[----:B------:R-:W-:Y:S01]  /*20810*/  CS2R R32, SRZ ;  /* 0x0000000000207805 */ /* 0x000fe2000001ff00 */
[----:B------:R-:W-:Y:S01]  /*20820*/  IMAD.MOV.U32 R36, RZ, RZ, RZ ;  /* 0x000000ffff247224 */ /* 0x000fe200078e00ff */
[----:B------:R-:W-:Y:S01]  /*20830*/  CS2R R42, SRZ ;  /* 0x00000000002a7805 */ /* 0x000fe2000001ff00 */
[----:B0-----:R-:W-:Y:S01]  /*20840*/  IMAD.MOV.U32 R2, RZ, RZ, 0x3a69a091 ;  /* 0x3a69a091ff027424 */ /* 0x001fe200078e00ff */
[----:B------:R-:W-:Y:S02]  /*20850*/  CS2R R44, SRZ ;  /* 0x00000000002c7805 */ /* 0x000fe4000001ff00 */
[----:B------:R-:W-:Y:S01]  /*20860*/  MOV R47, RZ ;  /* 0x000000ff002f7202 */ /* 0x000fe20000000f00 */
[----:B-1----:R-:W-:-:S04]  /*20870*/  FMUL.FTZ R0, R0, R7 ;  /* 0x0000000700007220 */ /* 0x002fc80000410000 */
[C---:B------:R-:W-:Y:S01]  /*20880*/  FADD.FTZ R8, |R0|.reuse, 4 ;  /* 0x4080000000087421 */ /* 0x040fe20000010200 */
[C---:B------:R-:W-:Y:S01]  /*20890*/  FADD.FTZ R9, |R0|.reuse, -4 ;  /* 0xc080000000097421 */ /* 0x040fe20000010200 */
[C---:B------:R-:W-:Y:S01]  /*208a0*/  FMUL.FTZ R10, R0.reuse, R0 ;  /* 0x00000000000a7220 */ /* 0x040fe20000410000 */
[C---:B------:R-:W-:Y:S01]  /*208b0*/  FADD.FTZ R11, |R0|.reuse, -RZ ;  /* 0x800000ff000b7221 */ /* 0x040fe20000010200 */
[----:B------:R-:W-:Y:S02]  /*208c0*/  FSETP.GEU.FTZ.AND P1, PT, R0, RZ, PT ;  /* 0x000000ff0000720b */ /* 0x000fe40003f3e000 */
        /* <DEDUP_REMOVED lines=16> */
[C---:B------:R-:W-:Y:S01]  /*209d0*/  FFMA.FTZ R2, R14.reuse, R2, 0.036429625004529953003 ;  /* 0x3d15373b0e027423 */ /* 0x040fe20000010002 */
[----:B------:R-:W0:Y:S02]  /*209e0*/  MUFU.RCP R8, R8 ;  /* 0x0000000800087308 */ /* 0x000e240000001000 */
[----:B------:R-:W-:Y:S01]  /*209f0*/  FSEL R15, R9, R15, P0 ;  /* 0x0000000f090f7208 */ /* 0x000fe20000000000 */
[----:B------:R-:W-:Y:S01]  /*20a00*/  FFMA.FTZ R2, R14, R2, -0.066643431782722473145 ;  /* 0xbd887c5a0e027423 */ /* 0x000fe20000010002 */
[----:B------:R-:W-:-:S03]  /*20a10*/  FSETP.GT.FTZ.AND P0, PT, |R0|, 10.05500030517578125, PT ;  /* 0x4120e1480000780b */ /* 0x000fc60003f14200 */
[C---:B------:R-:W-:Y:S01]  /*20a20*/  FFMA.FTZ R2, R14.reuse, R2, 0.093814529478549957275 ;  /* 0x3dc021d50e027423 */ /* 0x040fe20000010002 */
[C---:B------:R-:W-:Y:S01]  /*20a30*/  FFMA.FTZ R9, R15.reuse, -0.69314718246459960938, -R10 ;  /* 0xbf3172180f097823 */ /* 0x040fe2000001080a */
[----:B------:R-:W-:Y:S02]  /*20a40*/  IMAD.MOV.U32 R10, RZ, RZ, RZ ;  /* 0x000000ffff0a7224 */ /* 0x000fe400078e00ff */
        /* <DEDUP_REMOVED lines=14> */
[----:B------:R-:W-:Y:S02]  /*20b30*/  CS2R R14, SRZ ;  /* 0x00000000000e7805 */ /* 0x000fe4000001ff00 */
[----:B------:R-:W-:Y:S01]  /*20b40*/  FADD.FTZ R13, -R2, R13 ;  /* 0x0000000d020d7221 */ /* 0x000fe20000010100 */
[----:B------:R-:W-:Y:S01]  /*20b50*/  FFMA.FTZ R11, R9, R11, R9 ;  /* 0x0000000b090b7223 */ /* 0x000fe20000010009 */
[----:B------:R-:W-:Y:S02]  /*20b60*/  MOV R9, RZ ;  /* 0x000000ff00097202 */ /* 0x000fe40000000f00 */
[----:B------:R-:W-:Y:S01]  /*20b70*/  FFMA.FTZ R2, R8, R13, R2 ;  /* 0x0000000d08027223 */ /* 0x000fe20000010002 */
[----:B------:R-:W-:Y:S02]  /*20b80*/  HFMA2.MMA R8, -RZ, RZ, 1.875, 0 ;  /* 0x3f800000ff087435 */ /* 0x000fe400000001ff */
[----:B------:R-:W-:Y:S01]  /*20b90*/  HFMA2.MMA R13, -RZ, RZ, 0, 0 ;  /* 0x00000000ff0d7435 */ /* 0x000fe200000001ff */
[----:B------:R-:W-:Y:S01]  /*20ba0*/  FMUL.FTZ R0, R2, R11 ;  /* 0x0000000b02007220 */ /* 0x000fe20000410000 */
[----:B------:R-:W-:-:S04]  /*20bb0*/  MOV R11, 0x7f800000 ;  /* 0x7f800000000b7802 */ /* 0x000fc80000000f00 */
[----:B------:R-:W-:-:S05]  /*20bc0*/  FSEL R0, R0, RZ, !P0 ;  /* 0x000000ff00007208 */ /* 0x000fca0004000000 */
[----:B------:R-:W-:-:S07]  /*20bd0*/  @!P1 FADD.FTZ R0, -R0, 2 ;  /* 0x4000000000009421 */ /* 0x000fce0000010100 */
.L_x_2057:
        /* <DEDUP_REMOVED lines=266> */
.L_x_2055:
[----:B------:R-:W-:Y:S05]  /*21c80*/  BSYNC B4 ;  /* 0x0000000000047941 */ /* 0x000fea0003800000 */
.L_x_2054:
        /* <DEDUP_REMOVED lines=10> */
[----:B------:R-:W-:Y:S02]  /*21d30*/  IMAD.MOV.U32 R11, RZ, RZ, R2 ;  /* 0x000000ffff0b7224 */ /* 0x000fe400078e0002 */
[----:B------:R-:W-:-:S13]  /*21d40*/  ISETP.GE.U32.AND P0, PT, R10, 0x19, PT ;  /* 0x000000190a00780c */ /* 0x000fda0003f06070 */
[----:B------:R-:W-:Y:S05]  /*21d50*/  @!P0 BRA `(.L_x_2057) ;  /* 0xffffffec00a08947 */ /* 0x000fea000383ffff */
.L_x_2056:
[----:B------:R-:W-:Y:S05]  /*21d60*/  BSYNC B3 ;  /* 0x0000000000037941 */ /* 0x000fea0003800000 */
.L_x_2053:
        /* <DEDUP_REMOVED lines=61> */
[----:B------:R-:W-:Y:S01]  /*22140*/  @!P0 LEA R11, R2, R11, 0x14 ;  /* 0x0000000b020b8211 */ /* 0x000fe200078ea0ff */
[----:B------:R-:W-:Y:S01]  /*22150*/  @!P0 IMAD.MOV.U32 R2, RZ, RZ, RZ ;  /* 0x000000ffff028224 */ /* 0x000fe200078e00ff */
[----:B------:R-:W-:-:S06]  /*22160*/  @!P0 LEA R3, R3, 0x3ff00000, 0x14 ;  /* 0x3ff0000003038811 */ /* 0x000fcc00078ea0ff */
[----:B------:R-:W-:-:S11]  /*22170*/  @!P0 DMUL R14, R10, R2 ;  /* 0x000000020a0e8228 */ /* 0x000fd60000000000 */
.L_x_2059:
[----:B------:R-:W-:Y:S05]  /*22180*/  BSYNC B3 ;  /* 0x0000000000037941 */ /* 0x000fea0003800000 */
.L_x_2058:
        /* <DEDUP_REMOVED lines=23> */
[----:B------:R-:W-:Y:S01]  /*22300*/  IMAD.MOV.U32 R10, RZ, RZ, R6 ;  /* 0x000000ffff0a7224 */ /* 0x000fe200078e0006 */
[----:B------:R-:W-:Y:S02]  /*22310*/  MOV R7, R8 ;  /* 0x0000000800077202 */ /* 0x000fe40000000f00 */
[----:B------:R-:W-:Y:S01]  /*22320*/  MOV R6, R9 ;  /* 0x0000000900067202 */ /* 0x000fe20000000f00 */
[----:B------:R-:W-:Y:S01]  /*22330*/  IMAD.MOV.U32 R9, RZ, RZ, R12 ;  /* 0x000000ffff097224 */ /* 0x000fe200078e000c */
[----:B------:R-:W-:Y:S01]  /*22340*/  MOV R8, R13 ;  /* 0x0000000d00087202 */ /* 0x000fe20000000f00 */
[----:B------:R-:W-:Y:S01]  /*22350*/  IMAD.MOV.U32 R12, RZ, RZ, R17 ;  /* 0x000000ffff0c7224 */ /* 0x000fe200078e0011 */
[----:B------:R-:W-:Y:S02]  /*22360*/  MOV R3, R2 ;  /* 0x0000000200037202 */ /* 0x000fe40000000f00 */
[----:B------:R-:W-:Y:S02]  /*22370*/  MOV R13, R16 ;  /* 0x00000010000d7202 */ /* 0x000fe40000000f00 */
[----:B------:R-:W-:-:S07]  /*22380*/  MOV R2, 0x223a0 ;  /* 0x000223a000027802 */ /* 0x000fce0000000f00 */
[----:B------:R-:W-:Y:S05]  /*22390*/  CALL.REL.NOINC `($__internal_9_$__cuda_sm20_dsqrt_rn_f64_mediumpath_v1) ;  /* 0x0000006400987944 */ /* 0x000fea0003c00000 */
.L_x_2061:
[----:B------:R-:W-:Y:S05]  /*223a0*/  BSYNC B3 ;  /* 0x0000000000037941 */ /* 0x000fea0003800000 */
.L_x_2060:
        /* <DEDUP_REMOVED lines=20> */
[----:B------:R-:W-:Y:S05]  /*224f0*/  CALL.REL.NOINC `($__internal_8_$__cuda_sm20_div_rn_f64_full) ;  /* 0x0000005c00b87944 */ /* 0x000fea0003c00000 */
[----:B------:R-:W-:-:S07]  /*22500*/  MOV R9, R27 ;  /* 0x0000001b00097202 */ /* 0x000fce0000000f00 */
.L_x_2063:
[----:B------:R-:W-:Y:S05]  /*22510*/  BSYNC B3 ;  /* 0x0000000000037941 */ /* 0x000fea0003800000 */
.L_x_2062:
        /* <DEDUP_REMOVED lines=9> */
.L_x_1905:
[----:B------:R-:W-:Y:S01]  /*225b0*/  HFMA2.MMA R14, -RZ, RZ, -1.111328125, -0.7294921875 ;  /* 0xbc72b9d6ff0e7435 */ /* 0x000fe200000001ff */
[----:B------:R-:W-:Y:S01]  /*225c0*/  MOV R15, 0x3a97b426 ;  /* 0x3a97b426000f7802 */ /* 0x000fe20000000f00 */
[----:B------:R-:W-:Y:S01]  /*225d0*/  HFMA2.MMA R17, -RZ, RZ, -0.65380859375, 8640 ;  /* 0xb93b7038ff117435 */ /* 0x000fe200000001ff */
[----:B------:R-:W-:Y:S01]  /*225e0*/  MOV R10, 0xbeaaaaab ;  /* 0xbeaaaaab000a7802 */ /* 0x000fe20000000f00 */
[----:B------:R-:W-:Y:S01]  /*225f0*/  IMAD.MOV.U32 R11, RZ, RZ, 0x3daaaaab ;  /* 0x3daaaaabff0b7424 */ /* 0x000fe200078e00ff */
[----:B------:R-:W-:Y:S01]  /*22600*/  MOV R18, 0x382462c5 ;  /* 0x382462c500127802 */ /* 0x000fe20000000f00 */
[----:B------:R-:W-:Y:S01]  /*22610*/  IMAD.MOV.U32 R19, RZ, RZ, -0x49ed5648 ;  /* 0xb612a9b8ff137424 */ /* 0x000fe200078e00ff */
[----:B------:R0:W-:Y:S01]  /*22620*/  STL.64 [R1+0xa00], R14 ;  /* 0x000a000e01007387 */ /* 0x0001e20000100a00 */
[----:B------:R-:W-:Y:S01]  /*22630*/  IMAD.MOV.U32 R16, RZ, RZ, 0x39b8ef1d ;  /* 0x39b8ef1dff107424 */ /* 0x000fe200078e00ff */
[----:B------:R-:W-:Y:S01]  /*22640*/  HFMA2.MMA R21, -RZ, RZ, 0.0911865234375, 12.4609375 ;  /* 0x2dd64a3bff157435 */ /* 0x000fe200000001ff */
[----:B------:R-:W-:Y:S01]  /*22650*/  IMAD.MOV.U32 R20, RZ, RZ, -0x517fc7ac ;  /* 0xae803854ff147424 */ /* 0x000fe200078e00ff */
[----:B------:R1:W-:Y:S01]  /*22660*/  STL.64 [R1+0x9f8], R10 ;  /* 0x0009f80a01007387 */ /* 0x0003e20000100a00 */
[----:B------:R-:W-:Y:S01]  /*22670*/  MOV R0, 0x3ef9425d ;  /* 0x3ef9425d00007802 */ /* 0x000fe20000000f00 */
[-C--:B------:R-:W-:Y:S01]  /*22680*/  FMUL.FTZ R2, R2, R6.reuse ;  /* 0x0000000602027220 */ /* 0x080fe20000410000 */
[----:B------:R-:W-:Y:S01]  /*22690*/  BSSY B0, `(.L_x_2064) ;  /* 0x00003ea000007945 */ /* 0x000fe20003800000 */
[----:B------:R2:W-:Y:S01]  /*226a0*/  STL.64 [R1+0xa10], R18 ;  /* 0x000a101201007387 */ /* 0x0005e20000100a00 */
[----:B------:R-:W-:-:S02]  /*226b0*/  FMUL.FTZ R9, R9, R6 ;  /* 0x0000000609097220 */ /* 0x000fc40000410000 */
[----:B------:R-:W-:Y:S01]  /*226c0*/  FSETP.GT.FTZ.AND P0, PT, R2, 1, PT ;  /* 0x3f8000000200780b */ /* 0x000fe20003f14000 */
[----:B0-----:R-:W-:Y:S01]  /*226d0*/  HFMA2.MMA R15, -RZ, RZ, 0.184326171875, 56544 ;  /* 0x31e67ae7ff0f7435 */ /* 0x001fe200000001ff */
[----:B------:R-:W-:Y:S01]  /*226e0*/  IMAD.MOV.U32 R14, RZ, RZ, -0x4bc25033 ;  /* 0xb43dafcdff0e7424 */ /* 0x000fe200078e00ff */
[----:B------:R0:W-:Y:S01]  /*226f0*/  STL.64 [R1+0xa08], R16 ;  /* 0x000a081001007387 */ /* 0x0001e20000100a00 */
[----:B-1----:R-:W-:Y:S01]  /*22700*/  HFMA2.MMA R10, -RZ, RZ, -0.373046875, -163 ;  /* 0xb5f8d918ff0a7435 */ /* 0x002fe200000001ff */
[----:B------:R-:W-:Y:S02]  /*22710*/  MOV R11, 0x355eb691 ;  /* 0x355eb691000b7802 */ /* 0x000fe40000000f00 */
[----:B------:R1:W-:Y:S01]  /*22720*/  STL.64 [R1+0xa38], R20 ;  /* 0x000a381401007387 */ /* 0x0003e20000100a00 */
[----:B--2---:R-:W-:Y:S01]  /*22730*/  HFMA2.MMA R18, -RZ, RZ, 0.1400146484375, 14776 ;  /* 0x307b7337ff127435 */ /* 0x004fe200000001ff */
[----:B------:R-:W-:Y:S02]  /*22740*/  MOV R19, 0xade06cdb ;  /* 0xade06cdb00137802 */ /* 0x000fe40000000f00 */
[----:B------:R2:W-:Y:S01]  /*22750*/  STL.64 [R1+0xa20], R14 ;  /* 0x000a200e01007387 */ /* 0x0005e20000100a00 */
[----:B0-----:R-:W-:Y:S01]  /*22760*/  MOV R16, 0x32304beb ;  /* 0x32304beb00107802 */ /* 0x001fe20000000f00 */
[----:B------:R-:W-:-:S02]  /*22770*/  IMAD.MOV.U32 R17, RZ, RZ, -0x4e696f34 ;  /* 0xb19690ccff117424 */ /* 0x000fc400078e00ff */
[----:B------:R0:W-:Y:S01]  /*22780*/  STL.64 [R1+0xa18], R10 ;  /* 0x000a180a01007387 */ /* 0x0001e20000100a00 */
[----:B-1----:R-:W-:Y:S01]  /*22790*/  HFMA2.MMA R20, -RZ, RZ, -0.92333984375, -0.0003798007965087890625 ;  /* 0xbb638e39ff147435 */ /* 0x002fe200000001ff */
[----:B------:R-:W-:Y:S02]  /*227a0*/  MOV R21, 0x3b2d602b ;  /* 0x3b2d602b00157802 */ /* 0x000fe40000000f00 */
[----:B------:R1:W-:Y:S01]  /*227b0*/  STL.64 [R1+0xa28], R16 ;  /* 0x000a281001007387 */ /* 0x0003e20000100a00 */
[----:B--2---:R-:W-:Y:S01]  /*227c0*/  HFMA2.MMA R14, -RZ, RZ, 0.052642822265625, -33.84375 ;  /* 0x2abdd03bff0e7435 */ /* 0x004fe200000001ff */
[----:B------:R-:W-:Y:S02]  /*227d0*/  MOV R15, 0xaa1cc4df ;  /* 0xaa1cc4df000f7802 */ /* 0x000fe40000000f00 */
[----:B------:R2:W-:Y:S01]  /*227e0*/  STL.64 [R1+0xa30], R18 ;  /* 0x000a301201007387 */ /* 0x0005e20000100a00 */
[----:B0-----:R-:W-:Y:S01]  /*227f0*/  MOV R10, 0xacb0e538 ;  /* 0xacb0e538000a7802 */ /* 0x001fe20000000f00 */
[----:B------:R-:W-:-:S02]  /*22800*/  IMAD.MOV.U32 R11, RZ, RZ, 0x29f7cc00 ;  /* 0x29f7cc00ff0b7424 */ /* 0x000fc400078e00ff */
[----:B------:R0:W-:Y:S01]  /*22810*/  STL.64 [R1+0xa48], R14 ;  /* 0x000a480e01007387 */ /* 0x0001e20000100a00 */
[----:B-1----:R-:W-:Y:S01]  /*22820*/  HFMA2.MMA R17, -RZ, RZ, -0.02374267578125, 0.0077667236328125 ;  /* 0xa6141ff4ff117435 */ /* 0x002fe200000001ff */
[----:B------:R-:W-:Y:S02]  /*22830*/  IMAD.MOV.U32 R16, RZ, RZ, 0x2900827e ;  /* 0x2900827eff107424 */ /* 0x000fe400078e00ff */
[----:B------:R1:W-:Y:S01]  /*22840*/  STL.64 [R1+0xa40], R10 ;  /* 0x000a400a01007387 */ /* 0x0003e20000100a00 */
[----:B--2---:R-:W-:Y:S01]  /*22850*/  MOV R18, 0xa70e548a ;  /* 0xa70e548a00127802 */ /* 0x004fe20000000f00 */
[----:B------:R-:W-:Y:S02]  /*22860*/  IMAD.MOV.U32 R19, RZ, RZ, -0x450d462a ;  /* 0xbaf2b9d6ff137424 */ /* 0x000fe400078e00ff */
[----:B------:R2:W-:Y:S01]  /*22870*/  STL.64 [R1+0xa60], R20 ;  /* 0x000a601401007387 */ /* 0x0005e20000100a00 */
[----:B0-----:R-:W-:Y:S01]  /*22880*/  MOV R14, 0xb4d7c1a2 ;  /* 0xb4d7c1a2000e7802 */ /* 0x001fe20000000f00 */
[----:B------:R-:W-:-:S02]  /*22890*/  IMAD.MOV.U32 R15, RZ, RZ, -0x48682da9 ;  /* 0xb797d257ff0f7424 */ /* 0x000fc400078e00ff */
[----:B------:R0:W-:Y:S01]  /*228a0*/  STL.64 [R1+0xa58], R18 ;  /* 0x000a581201007387 */ /* 0x0001e20000100a00 */
[----:B-1----:R-:W-:Y:S01]  /*228b0*/  HFMA2.MMA R11, -RZ, RZ, 0.66748046875, -2.81640625 ;  /* 0x3957c1a2ff0b7435 */ /* 0x002fe200000001ff */
[----:B------:R-:W-:Y:S02]  /*228c0*/  IMAD.MOV.U32 R10, RZ, RZ, -0x457e3585 ;  /* 0xba81ca7bff0a7424 */ /* 0x000fe400078e00ff */
[----:B------:R1:W-:Y:S01]  /*228d0*/  STL.64 [R1+0xa50], R16 ;  /* 0x000a501001007387 */ /* 0x0003e20000100a00 */
[----:B--2---:R-:W-:Y:S01]  /*228e0*/  MOV R20, 0xb37711e8 ;  /* 0xb37711e800147802 */ /* 0x004fe20000000f00 */
[----:B------:R-:W-:Y:S02]  /*228f0*/  IMAD.MOV.U32 R21, RZ, RZ, 0x324d53d2 ;  /* 0x324d53d2ff157424 */ /* 0x000fe400078e00ff */
[----:B------:R2:W-:Y:S01]  /*22900*/  STL.64 [R1+0xa70], R14 ;  /* 0x000a700e01007387 */ /* 0x0005e20000100a00 */
[----:B0-----:R-:W-:Y:S01]  /*22910*/  HFMA2.MMA R19, -RZ, RZ, 0.2548828125, 0.00011575222015380859375 ;  /* 0x34140796ff137435 */ /* 0x001fe200000001ff */
[----:B------:R-:W-:-:S02]  /*22920*/  IMAD.MOV.U32 R18, RZ, RZ, 0x319fac92 ;  /* 0x319fac92ff127424 */ /* 0x000fc400078e00ff */
[----:B------:R0:W-:Y:S01]  /*22930*/  STL.64 [R1+0xa68], R10 ;  /* 0x000a680a01007387 */ /* 0x0001e20000100a00 */
[----:B-1----:R-:W-:Y:S01]  /*22940*/  HFMA2.MMA R16, -RZ, RZ, 0.4375, 78.3125 ;  /* 0x370054e5ff107435 */ /* 0x002fe200000001ff */
[----:B------:R-:W-:Y:S02]  /*22950*/  MOV R17, 0xb5d85efe ;  /* 0xb5d85efe00117802 */ /* 0x000fe40000000f00 */
[----:B------:R1:W-:Y:S01]  /*22960*/  STL.64 [R1+0xa88], R20 ;  /* 0x000a881401007387 */ /* 0x0003e20000100a00 */
[----:B--2---:R-:W-:Y:S01]  /*22970*/  HFMA2.MMA R15, -RZ, RZ, -0.105224609375, 52.09375 ;  /* 0xaebc5283ff0f7435 */ /* 0x004fe200000001ff */
[----:B------:R-:W-:Y:S02]  /*22980*/  IMAD.MOV.U32 R14, RZ, RZ, 0x2fe4da1a ;  /* 0x2fe4da1aff0e7424 */ /* 0x000fe400078e00ff */
[----:B------:R2:W-:Y:S04]  /*22990*/  STL.64 [R1+0xa80], R18 ;  /* 0x000a801201007387 */ /* 0x0005e80000100a00 */
[----:B------:R3:W-:Y:S01]  /*229a0*/  STL.64 [R1+0xa78], R16 ;  /* 0x000a781001007387 */ /* 0x0007e20000100a00 */
[----:B0-----:R-:W-:Y:S01]  /*229b0*/  HFMA2.MMA R10, -RZ, RZ, -0.0875244140625, 31.46875 ;  /* 0xad9a4fdeff0a7435 */ /* 0x001fe200000001ff */
[----:B------:R-:W-:Y:S01]  /*229c0*/  MOV R11, 0xb08ab276 ;  /* 0xb08ab276000b7802 */ /* 0x000fe20000000f00 */
[----:B-1----:R-:W-:Y:S01]  /*229d0*/  HFMA2.MMA R21, -RZ, RZ, -0.0419921875, 0.27197265625 ;  /* 0xa960345aff157435 */ /* 0x002fe200000001ff */
[----:B------:R0:W-:Y:S01]  /*229e0*/  STL.64 [R1+0xa98], R14 ;  /* 0x000a980e01007387 */ /* 0x0001e20000100a00 */
[----:B------:R-:W-:Y:S01]  /*229f0*/  IMAD.MOV.U32 R20, RZ, RZ, -0x5a86242d ;  /* 0xa579dbd3ff147424 */ /* 0x000fe200078e00ff */
[----:B--2---:R-:W-:Y:S01]  /*22a00*/  HFMA2.MMA R18, -RZ, RZ, -0.0672607421875, 1944 ;  /* 0xac4e6798ff127435 */ /* 0x004fe200000001ff */
[----:B------:R-:W-:Y:S01]  /*22a10*/  MOV R19, 0x2b28cac0 ;  /* 0x2b28cac000137802 */ /* 0x000fe20000000f00 */
[----:B------:R1:W-:Y:S01]  /*22a20*/  STL.64 [R1+0xa90], R10 ;  /* 0x000a900a01007387 */ /* 0x0003e20000100a00 */
[----:B---3--:R-:W-:Y:S01]  /*22a30*/  MOV R16, 0x29889f1d ;  /* 0x29889f1d00107802 */ /* 0x008fe20000000f00 */
[----:B------:R-:W-:-:S02]  /*22a40*/  IMAD.MOV.U32 R17, RZ, RZ, 0x2cfc020e ;  /* 0x2cfc020eff117424 */ /* 0x000fc400078e00ff */
[----:B------:R2:W-:Y:S01]  /*22a50*/  STL.64 [R1+0xab0], R20 ;  /* 0x000ab01401007387 */ /* 0x0005e20000100a00 */
[----:B0-----:R-:W-:-:S03]  /*22a60*/  HFMA2.MMA R14, -RZ, RZ, 0.94091796875, 14608 ;  /* 0x3b877322ff0e7435 */ /* 0x001fc600000001ff */
[----:B------:R0:W-:Y:S01]  /*22a70*/  STL.64 [R1+0xaa0], R16 ;  /* 0x000aa01001007387 */ /* 0x0001e20000100a00 */
[----:B------:R-:W-:-:S03]  /*22a80*/  MOV R15, 0xbb2fb934 ;  /* 0xbb2fb934000f7802 */ /* 0x000fc60000000f00 */
[----:B------:R3:W-:Y:S01]  /*22a90*/  STL.64 [R1+0xaa8], R18 ;  /* 0x000aa81201007387 */ /* 0x0007e20000100a00 */
[----:B-1----:R-:W-:Y:S01]  /*22aa0*/  MOV R10, 0x28b6c54f ;  /* 0x28b6c54f000a7802 */ /* 0x002fe20000000f00 */
[----:B------:R-:W-:Y:S01]  /*22ab0*/  IMAD.MOV.U32 R11, RZ, RZ, -0x586b27e4 ;  /* 0xa794d81cff0b7424 */ /* 0x000fe200078e00ff */
[----:B--2---:R-:W-:Y:S01]  /*22ac0*/  HFMA2.MMA R20, -RZ, RZ, -0.45849609375, 0.00158977508544921875 ;  /* 0xb7561683ff147435 */ /* 0x004fe200000001ff */
[----:B------:R1:W-:Y:S01]  /*22ad0*/  STL.64 [R1+0xac0], R14 ;  /* 0x000ac00e01007387 */ /* 0x0003e20000100a00 */
[----:B------:R-:W-:Y:S01]  /*22ae0*/  MOV R21, 0x33130aa5 ;  /* 0x33130aa500157802 */ /* 0x000fe20000000f00 */
[----:B0-----:R-:W-:Y:S01]  /*22af0*/  HFMA2.MMA R17, -RZ, RZ, 0.37646484375, -160.625 ;  /* 0x3606d905ff117435 */ /* 0x001fe200000001ff */
[----:B------:R-:W-:Y:S01]  /*22b00*/  IMAD.MOV.U32 R16, RZ, RZ, 0x3a4a4588 ;  /* 0x3a4a4588ff107424 */ /* 0x000fe200078e00ff */
[----:B------:R0:W-:Y:S01]  /*22b10*/  STL.64 [R1+0xab8], R10 ;  /* 0x000ab80a01007387 */ /* 0x0001e20000100a00 */
[----:B---3--:R-:W-:Y:S01]  /*22b20*/  MOV R18, 0xb8e129f8 ;  /* 0xb8e129f800127802 */ /* 0x008fe20000000f00 */
[----:B------:R-:W-:-:S02]  /*22b30*/  IMAD.MOV.U32 R19, RZ, RZ, 0x385dfa1f ;  /* 0x385dfa1fff137424 */ /* 0x000fc400078e00ff */
[----:B------:R2:W-:Y:S01]  /*22b40*/  STL.64 [R1+0xad8], R20 ;  /* 0x000ad81401007387 */ /* 0x0005e20000100a00 */
[----:B-1----:R-:W-:Y:S01]  /*22b50*/  MOV R14, 0x34195641 ;  /* 0x34195641000e7802 */ /* 0x002fe20000000f00 */
[----:B------:R-:W-:Y:S02]  /*22b60*/  IMAD.MOV.U32 R15, RZ, RZ, -0x509eda18 ;  /* 0xaf6125e8ff0f7424 */ /* 0x000fe400078e00ff */
[----:B------:R1:W-:Y:S01]  /*22b70*/  STL.64 [R1+0xad0], R18 ;  /* 0x000ad01201007387 */ /* 0x0003e20000100a00 */
[----:B0-----:R-:W-:-:S03]  /*22b80*/  HFMA2.MMA R11, -RZ, RZ, -0.322509765625, 0.00154876708984375 ;  /* 0xb5291658ff0b7435 */ /* 0x001fc600000001ff */
[----:B------:R0:W-:Y:S01]  /*22b90*/  STL.64 [R1+0xac8], R16 ;  /* 0x000ac81001007387 */ /* 0x0001e20000100a00 */
[----:B------:R-:W-:Y:S01]  /*22ba0*/  IMAD.MOV.U32 R10, RZ, RZ, 0x35b82c49 ;  /* 0x35b82c49ff0a7424 */ /* 0x000fe200078e00ff */
[----:B--2---:R-:W-:Y:S02]  /*22bb0*/  MOV R20, 0x2f0d882b ;  /* 0x2f0d882b00147802 */ /* 0x004fe40000000f00 */
[----:B------:R2:W-:Y:S01]  /*22bc0*/  STL.64 [R1+0xae8], R14 ;  /* 0x000ae80e01007387 */ /* 0x0005e20000100a00 */
[----:B------:R-:W-:Y:S01]  /*22bd0*/  IMAD.MOV.U32 R21, RZ, RZ, -0x518b4439 ;  /* 0xae74bbc7ff157424 */ /* 0x000fe200078e00ff */
[----:B-1----:R-:W-:Y:S01]  /*22be0*/  HFMA2.MMA R19, -RZ, RZ, 0.0587158203125, -0.16357421875 ;  /* 0x2b84b13cff137435 */ /* 0x002fe200000001ff */
[----:B------:R-:W-:Y:S01]  /*22bf0*/  IMAD.MOV.U32 R18, RZ, RZ, -0x4f441d3f ;  /* 0xb0bbe2c1ff127424 */ /* 0x000fe200078e00ff */
[----:B------:R1:W-:Y:S01]  /*22c00*/  STL.64 [R1+0xae0], R10 ;  /* 0x000ae00a01007387 */ /* 0x0003e20000100a00 */
[----:B0-----:R-:W-:Y:S01]  /*22c10*/  HFMA2.MMA R16, -RZ, RZ, -0.201416015625, 0.003711700439453125 ;  /* 0xb2721b9aff107435 */ /* 0x001fe200000001ff */
[----:B------:R-:W-:-:S02]  /*22c20*/  MOV R17, 0x31d606a3 ;  /* 0x31d606a300117802 */ /* 0x000fc40000000f00 */
[----:B------:R0:W-:Y:S01]  /*22c30*/  STL.64 [R1+0xb00], R20 ;  /* 0x000b001401007387 */ /* 0x0001e20000100a00 */
[----:B--2---:R-:W-:Y:S01]  /*22c40*/  HFMA2.MMA R15, -RZ, RZ, 0.054779052734375, 0.87255859375 ;  /* 0x2b033afbff0f7435 */ /* 0x004fe200000001ff */
[----:B------:R-:W-:Y:S02]  /*22c50*/  IMAD.MOV.U32 R14, RZ, RZ, -0x54660630 ;  /* 0xab99f9d0ff0e7424 */ /* 0x000fe400078e00ff */
[----:B------:R2:W-:Y:S04]  /*22c60*/  STL.64 [R1+0xaf8], R18 ;  /* 0x000af81201007387 */ /* 0x0005e80000100a00 */
[----:B------:R3:W-:Y:S01]  /*22c70*/  STL.64 [R1+0xaf0], R16 ;  /* 0x000af01001007387 */ /* 0x0007e20000100a00 */
[----:B-1----:R-:W-:Y:S01]  /*22c80*/  HFMA2.MMA R10, -RZ, RZ, 0.0831298828125, -0.1065673828125 ;  /* 0x2d52aed2ff0a7435 */ /* 0x002fe200000001ff */
[----:B------:R-:W-:Y:S01]  /*22c90*/  MOV R11, 0xa796340a ;  /* 0xa796340a000b7802 */ /* 0x000fe20000000f00 */
[----:B0-----:R-:W-:Y:S01]  /*22ca0*/  IMAD.MOV.U32 R20, RZ, RZ, 0x39709e72 ;  /* 0x39709e72ff147424 */ /* 0x001fe200078e00ff */
[----:B------:R-:W-:Y:S01]  /*22cb0*/  MOV R21, 0xb9f5fd8c ;  /* 0xb9f5fd8c00157802 */ /* 0x000fe20000000f00 */
[----:B------:R0:W-:Y:S01]  /*22cc0*/  STL.64 [R1+0xb10], R14 ;  /* 0x000b100e01007387 */ /* 0x0001e20000100a00 */
[----:B--2---:R-:W-:Y:S01]  /*22cd0*/  HFMA2.MMA R18, -RZ, RZ, 0.032196044921875, -0.00194072723388671875 ;  /* 0x281f97f3ff127435 */ /* 0x004fe200000001ff */
[----:B------:R-:W-:-:S02]  /*22ce0*/  MOV R19, 0x3a2a3eca ;  /* 0x3a2a3eca00137802 */ /* 0x000fc40000000f00 */
[----:B------:R1:W-:Y:S01]  /*22cf0*/  STL.64 [R1+0xb08], R10 ;  /* 0x000b080a01007387 */ /* 0x0003e20000100a00 */
[----:B---3--:R-:W-:Y:S01]  /*22d00*/  MOV R16, 0xa9df0b0c ;  /* 0xa9df0b0c00107802 */ /* 0x008fe20000000f00 */
[----:B------:R-:W-:Y:S02]  /*22d10*/  IMAD.MOV.U32 R17, RZ, RZ, 0x23ae9da1 ;  /* 0x23ae9da1ff117424 */ /* 0x000fe400078e00ff */
[----:B------:R2:W-:Y:S01]  /*22d20*/  STL.64 [R1+0xb28], R20 ;  /* 0x000b281401007387 */ /* 0x0005e20000100a00 */
[----:B0-----:R-:W-:-:S03]  /*22d30*/  HFMA2.MMA R15, -RZ, RZ, 0.451416015625, -7820 ;  /* 0x3739efa3ff0f7435 */ /* 0x001fc600000001ff */
[----:B------:R0:W-:Y:S01]  /*22d40*/  STL.64 [R1+0xb18], R16 ;  /* 0x000b181001007387 */ /* 0x0001e20000100a00 */
[----:B------:R-:W-:Y:S01]  /*22d50*/  MOV R14, 0xb480a951 ;  /* 0xb480a951000e7802 */ /* 0x000fe20000000f00 */
[----:B-1----:R-:W-:Y:S02]  /*22d60*/  HFMA2.MMA R10, -RZ, RZ, 0.693359375, 310.75 ;  /* 0x398c5cdbff0a7435 */ /* 0x002fe400000001ff */
[----:B------:R1:W-:Y:S01]  /*22d70*/  STL.64 [R1+0xb20], R18 ;  /* 0x000b201201007387 */ /* 0x0003e20000100a00 */
[----:B------:R-:W-:Y:S01]  /*22d80*/  IMAD.MOV.U32 R11, RZ, RZ, -0x47616ae3 ;  /* 0xb89e951dff0b7424 */ /* 0x000fe200078e00ff */
[----:B--2---:R-:W-:Y:S01]  /*22d90*/  HFMA2.MMA R21, -RZ, RZ, -0.20751953125, 0.046112060546875 ;  /* 0xb2a429e7ff157435 */ /* 0x004fe200000001ff */
[----:B------:R-:W-:Y:S01]  /*22da0*/  MOV R20, 0x33adef47 ;  /* 0x33adef4700147802 */ /* 0x000fe20000000f00 */
[----:B------:R2:W-:Y:S01]  /*22db0*/  STL.64 [R1+0xb38], R14 ;  /* 0x000b380e01007387 */ /* 0x0005e20000100a00 */
[----:B0-----:R-:W-:Y:S01]  /*22dc0*/  IMAD.MOV.U32 R16, RZ, RZ, -0x49419487 ;  /* 0xb6be6b79ff107424 */ /* 0x001fe200078e00ff */
[----:B------:R-:W-:-:S02]  /*22dd0*/  MOV R17, 0x35bf0101 ;  /* 0x35bf010100117802 */ /* 0x000fc40000000f00 */
[----:B------:R0:W-:Y:S01]  /*22de0*/  STL.64 [R1+0xb30], R10 ;  /* 0x000b300a01007387 */ /* 0x0001e20000100a00 */
[----:B-1----:R-:W-:Y:S01]  /*22df0*/  HFMA2.MMA R18, -RZ, RZ, -0.09307861328125, 0.000680446624755859375 ;  /* 0xadf51193ff127435 */ /* 0x002fe200000001ff */
[----:B------:R-:W-:Y:S02]  /*22e00*/  IMAD.MOV.U32 R19, RZ, RZ, -0x4bc9e918 ;  /* 0xb43616e8ff137424 */ /* 0x000fe400078e00ff */
[----:B------:R1:W-:Y:S01]  /*22e10*/  STL.64 [R1+0xb40], R16 ;  /* 0x000b401001007387 */ /* 0x0003e20000100a00 */
[----:B--2---:R-:W-:Y:S01]  /*22e20*/  HFMA2.MMA R14, -RZ, RZ, -0.140869140625, 9.405612945556640625e-05 ;  /* 0xb082062aff0e7435 */ /* 0x004fe200000001ff */
[----:B------:R-:W-:Y:S02]  /*22e30*/  IMAD.MOV.U32 R15, RZ, RZ, 0x2f6cd8aa ;  /* 0x2f6cd8aaff0f7424 */ /* 0x000fe400078e00ff */
[----:B------:R2:W-:Y:S01]  /*22e40*/  STL.64 [R1+0xb48], R18 ;  /* 0x000b481201007387 */ /* 0x0005e20000100a00 */
[----:B0-----:R-:W-:-:S03]  /*22e50*/  IMAD.MOV.U32 R10, RZ, RZ, 0x2c2861f8 ;  /* 0x2c2861f8ff0a7424 */ /* 0x001fc600078e00ff */
[----:B------:R0:W-:Y:S01]  /*22e60*/  STL.64 [R1+0xb50], R20 ;  /* 0x000b501401007387 */ /* 0x0001e20000100a00 */
[----:B------:R-:W-:Y:S01]  /*22e70*/  MOV R11, 0x310db352 ;  /* 0x310db352000b7802 */ /* 0x000fe20000000f00 */
[----:B-1----:R-:W-:Y:S01]  /*22e80*/  HFMA2.MMA R17, -RZ, RZ, -0.08984375, -0.00161647796630859375 ;  /* 0xadc0969fff117435 */ /* 0x002fe200000001ff */
[----:B------:R-:W-:Y:S01]  /*22e90*/  MOV R16, 0xa87a302c ;  /* 0xa87a302c00107802 */ /* 0x000fe20000000f00 */
[----:B------:R1:W-:Y:S01]  /*22ea0*/  STL.64 [R1+0xb60], R14 ;  /* 0x000b600e01007387 */ /* 0x0003e20000100a00 */
[----:B--2---:R-:W-:Y:S01]  /*22eb0*/  IMAD.MOV.U32 R18, RZ, RZ, 0x2d2c3ebd ;  /* 0x2d2c3ebdff127424 */ /* 0x004fe200078e00ff */
[----:B------:R-:W-:-:S03]  /*22ec0*/  MOV R19, 0xac19474f ;  /* 0xac19474f00137802 */ /* 0x000fc60000000f00 */
[----:B------:R2:W-:Y:S01]  /*22ed0*/  STL.64 [R1+0xb68], R16 ;  /* 0x000b681001007387 */ /* 0x0005e20000100a00 */
[----:B0-----:R-:W-:Y:S01]  /*22ee0*/  HFMA2.MMA R20, -RZ, RZ, 0.0178070068359375, 0.050018310546875 ;  /* 0x248f2a67ff147435 */ /* 0x001fe200000001ff */
[----:B------:R-:W-:Y:S02]  /*22ef0*/  IMAD.MOV.U32 R21, RZ, RZ, 0x2a6f79fa ;  /* 0x2a6f79faff157424 */ /* 0x000fe400078e00ff */
[----:B------:R0:W-:Y:S01]  /*22f00*/  STL.64 [R1+0xb58], R10 ;  /* 0x000b580a01007387 */ /* 0x0001e20000100a00 */
[----:B-1----:R-:W-:Y:S01]  /*22f10*/  IMAD.MOV.U32 R14, RZ, RZ, -0x459e0fa8 ;  /* 0xba61f058ff0e7424 */ /* 0x002fe200078e00ff */
[----:B------:R-:W-:Y:S02]  /*22f20*/  MOV R15, 0x3a4d87fb ;  /* 0x3a4d87fb000f7802 */ /* 0x000fe40000000f00 */
[----:B------:R1:W-:Y:S01]  /*22f30*/  STL.64 [R1+0xb70], R18 ;  /* 0x000b701201007387 */ /* 0x0003e20000100a00 */
[----:B--2---:R-:W-:-:S03]  /*22f40*/  HFMA2.MMA R16, -RZ, RZ, -0.701171875, -19.3125 ;  /* 0xb99cccd4ff107435 */ /* 0x004fc600000001ff */
[----:B------:R2:W-:Y:S01]  /*22f50*/  STL.64 [R1+0xb78], R20 ;  /* 0x000b781401007387 */ /* 0x0005e20000100a00 */
[----:B------:R-:W-:Y:S01]  /*22f60*/  IMAD.MOV.U32 R17, RZ, RZ, -0x4a3b86a9 ;  /* 0xb5c47957ff117424 */ /* 0x000fe200078e00ff */
[----:B0-----:R-:W-:Y:S01]  /*22f70*/  HFMA2.MMA R11, -RZ, RZ, 0.036865234375, 0.869140625 ;  /* 0x28b83af4ff0b7435 */ /* 0x001fe200000001ff */
[----:B------:R-:W-:Y:S01]  /*22f80*/  MOV R10, 0xa9d26c77 ;  /* 0xa9d26c77000a7802 */ /* 0x000fe20000000f00 */
[----:B------:R0:W-:Y:S01]  /*22f90*/  STL.64 [R1+0xb88], R14 ;  /* 0x000b880e01007387 */ /* 0x0001e20000100a00 */
[----:B-1----:R-:W-:Y:S01]  /*22fa0*/  HFMA2.MMA R19, -RZ, RZ, -0.5185546875, 12280 ;  /* 0xb82671ffff137435 */ /* 0x002fe200000001ff */
[----:B------:R-:W-:Y:S02]  /*22fb0*/  MOV R18, 0x388b4846 ;  /* 0x388b484600127802 */ /* 0x000fe40000000f00 */
[----:B------:R1:W-:Y:S01]  /*22fc0*/  STL.64 [R1+0xb90], R16 ;  /* 0x000b901001007387 */ /* 0x0003e20000100a00 */
[----:B--2---:R-:W-:Y:S01]  /*22fd0*/  IMAD.MOV.U32 R20, RZ, RZ, 0x373eda60 ;  /* 0x373eda60ff147424 */ /* 0x004fe200078e00ff */
[----:B------:R-:W-:-:S02]  /*22fe0*/  MOV R21, 0x2f89d9e3 ;  /* 0x2f89d9e300157802 */ /* 0x000fc40000000f00 */
[----:B------:R2:W-:Y:S01]  /*22ff0*/  STL.64 [R1+0xb80], R10 ;  /* 0x000b800a01007387 */ /* 0x0005e20000100a00 */
[----:B0-----:R-:W-:Y:S01]  /*23000*/  HFMA2.MMA R15, -RZ, RZ, 0.0938720703125, 0.00019967555999755859375 ;  /* 0x2e020a8bff0f7435 */ /* 0x001fe200000001ff */
[----:B------:R-:W-:Y:S02]  /*23010*/  MOV R14, 0xb47633b6 ;  /* 0xb47633b6000e7802 */ /* 0x000fe40000000f00 */
[----:B------:R0:W-:Y:S01]  /*23020*/  STL.64 [R1+0xb98], R18 ;  /* 0x000b981201007387 */ /* 0x0001e20000100a00 */
[----:B-1----:R-:W-:-:S03]  /*23030*/  IMAD.MOV.U32 R16, RZ, RZ, 0x32f7f4a2 ;  /* 0x32f7f4a2ff107424 */ /* 0x002fc600078e00ff */
[----:B------:R1:W-:Y:S01]  /*23040*/  STL.64 [R1+0xba0], R20 ;  /* 0x000ba01401007387 */ /* 0x0003e20000100a00 */
[----:B------:R-:W-:Y:S01]  /*23050*/  MOV R17, 0xb273c722 ;  /* 0xb273c72200117802 */ /* 0x000fe20000000f00 */
[----:B--2---:R-:W-:Y:S01]  /*23060*/  HFMA2.MMA R10, -RZ, RZ, -0.367919921875, -0.00036716461181640625 ;  /* 0xb5e38e04ff0a7435 */ /* 0x004fe200000001ff */
[----:B------:R-:W-:Y:S01]  /*23070*/  IMAD.MOV.U32 R11, RZ, RZ, 0x356f1bed ;  /* 0x356f1bedff0b7424 */ /* 0x000fe200078e00ff */
[----:B------:R2:W-:Y:S01]  /*23080*/  STL.64 [R1+0xbb0], R14 ;  /* 0x000bb00e01007387 */ /* 0x0005e20000100a00 */
[----:B0-----:R-:W-:Y:S01]  /*23090*/  HFMA2.MMA R18, -RZ, RZ, 0.16943359375, -79.5625 ;  /* 0x316cd4f9ff127435 */ /* 0x001fe200000001ff */
[----:B------:R-:W-:Y:S02]  /*230a0*/  IMAD.MOV.U32 R19, RZ, RZ, -0x557e622c ;  /* 0xaa819dd4ff137424 */ /* 0x000fe400078e00ff */
[----:B------:R0:W-:Y:S01]  /*230b0*/  STL.64 [R1+0xbb8], R16 ;  /* 0x000bb81001007387 */ /* 0x0001e20000100a00 */
[----:B-1----:R-:W-:Y:S01]  /*230c0*/  HFMA2.MMA R21, -RZ, RZ, 0.114013671875, -0.0001504421234130859375 ;  /* 0x2f4c88eeff157435 */ /* 0x002fe200000001ff */
[----:B------:R-:W-:-:S02]  /*230d0*/  MOV R20, 0xafd8a791 ;  /* 0xafd8a79100147802 */ /* 0x000fc40000000f00 */
[----:B------:R1:W-:Y:S01]  /*230e0*/  STL.64 [R1+0xba8], R10 ;  /* 0x000ba80a01007387 */ /* 0x0003e20000100a00 */
[----:B--2---:R-:W-:Y:S01]  /*230f0*/  HFMA2.MMA R14, -RZ, RZ, 0.072509765625, -0.0139923095703125 ;  /* 0x2ca4a32aff0e7435 */ /* 0x004fe200000001ff */
[----:B------:R-:W-:Y:S02]  /*23100*/  IMAD.MOV.U32 R15, RZ, RZ, -0x53e8c29e ;  /* 0xac173d62ff0f7424 */ /* 0x000fe400078e00ff */
[----:B------:R2:W-:Y:S01]  /*23110*/  STL.64 [R1+0xbc0], R18 ;  /* 0x000bc01201007387 */ /* 0x0005e20000100a00 */
[----:B0-----:R-:W-:-:S03]  /*23120*/  HFMA2.MMA R17, -RZ, RZ, -0.01349639892578125, -201.75 ;  /* 0xa2e9da4eff117435 */ /* 0x001fc600000001ff */
        /* <DEDUP_REMOVED lines=8> */
[----:B0-----:R-:W-:Y:S01]  /*231b0*/  HFMA2.MMA R20, -RZ, RZ, -0.5712890625, 0.8759765625 ;  /* 0xb8923b02ff147435 */ /* 0x001fe200000001ff */
[----:B------:R-:W-:-:S02]  /*231c0*/  IMAD.MOV.U32 R21, RZ, RZ, 0x39915f44 ;  /* 0x39915f44ff157424 */ /* 0x000fc400078e00ff */
[----:B------:R0:W-:Y:S01]  /*231d0*/  STL.64 [R1+0xbd0], R10 ;  /* 0x000bd00a01007387 */ /* 0x0001e20000100a00 */
[----:B-1----:R-:W-:Y:S01]  /*231e0*/  IMAD.MOV.U32 R14, RZ, RZ, 0x34185ee8 ;  /* 0x34185ee8ff0e7424 */ /* 0x002fe200078e00ff */
[----:B------:R-:W-:Y:S02]  /*231f0*/  MOV R15, 0xb76411fe ;  /* 0xb76411fe000f7802 */ /* 0x000fe40000000f00 */
[----:B------:R1:W-:Y:S01]  /*23200*/  STL.64 [R1+0xbe8], R18 ;  /* 0x000be81201007387 */ /* 0x0003e20000100a00 */
[----:B--2---:R-:W-:-:S03]  /*23210*/  HFMA2.MMA R16, -RZ, RZ, 0.43896484375, -0.00010782480239868164062 ;  /* 0x37068711ff107435 */ /* 0x004fc600000001ff */
[----:B------:R2:W-:Y:S01]  /*23220*/  STL.64 [R1+0xbf0], R20 ;  /* 0x000bf01401007387 */ /* 0x0005e20000100a00 */
[----:B------:R-:W-:Y:S01]  /*23230*/  IMAD.MOV.U32 R17, RZ, RZ, -0x49e638a7 ;  /* 0xb619c759ff117424 */ /* 0x000fe200078e00ff */
[----:B0-----:R-:W-:Y:S01]  /*23240*/  HFMA2.MMA R11, -RZ, RZ, 0.5693359375, -0.000445842742919921875 ;  /* 0x388e8f4eff0b7435 */ /* 0x001fe200000001ff */
[----:B------:R-:W-:Y:S01]  /*23250*/  MOV R10, 0xb9510216 ;  /* 0xb9510216000a7802 */ /* 0x000fe20000000f00 */
[----:B------:R0:W-:Y:S01]  /*23260*/  STL.64 [R1+0xc00], R14 ;  /* 0x000c000e01007387 */ /* 0x0001e20000100a00 */
[----:B-1----:R-:W-:Y:S01]  /*23270*/  HFMA2.MMA R19, -RZ, RZ, 0.29541015625, 0.0001986026763916015625 ;  /* 0x34ba0a82ff137435 */ /* 0x002fe200000001ff */
[----:B------:R-:W-:Y:S02]  /*23280*/  MOV R18, 0xafb2ce7f ;  /* 0xafb2ce7f00127802 */ /* 0x000fe40000000f00 */
[----:B------:R1:W-:Y:S01]  /*23290*/  STL.64 [R1+0xc08], R16 ;  /* 0x000c081001007387 */ /* 0x0003e20000100a00 */
[----:B--2---:R-:W-:Y:S01]  /*232a0*/  IMAD.MOV.U32 R20, RZ, RZ, -0x4bb9ecc2 ;  /* 0xb446133eff147424 */ /* 0x004fe200078e00ff */
[----:B------:R-:W-:-:S02]  /*232b0*/  MOV R21, 0x334f3181 ;  /* 0x334f318100157802 */ /* 0x000fc40000000f00 */
[----:B------:R2:W-:Y:S01]  /*232c0*/  STL.64 [R1+0xbf8], R10 ;  /* 0x000bf80a01007387 */ /* 0x0005e20000100a00 */
[----:B0-----:R-:W-:Y:S01]  /*232d0*/  HFMA2.MMA R15, -RZ, RZ, -0.1356201171875, -0.00011593103408813476562 ;  /* 0xb0578799ff0f7435 */ /* 0x001fe200000001ff */
[----:B------:R-:W-:Y:S02]  /*232e0*/  MOV R14, 0x315951d7 ;  /* 0x315951d7000e7802 */ /* 0x000fe40000000f00 */
[----:B------:R0:W-:Y:S01]  /*232f0*/  STL.64 [R1+0xc10], R18 ;  /* 0x000c101201007387 */ /* 0x0001e20000100a00 */
[----:B-1----:R-:W-:-:S03]  /*23300*/  IMAD.MOV.U32 R16, RZ, RZ, 0x27bb1603 ;  /* 0x27bb1603ff107424 */ /* 0x002fc600078e00ff */
[----:B------:R1:W-:Y:S01]  /*23310*/  STL.64 [R1+0xc18], R20 ;  /* 0x000c181401007387 */ /* 0x0003e20000100a00 */
[----:B------:R-:W-:Y:S01]  /*23320*/  MOV R17, 0x2ecdce2c ;  /* 0x2ecdce2c00117802 */ /* 0x000fe20000000f00 */
[----:B--2---:R-:W-:Y:S01]  /*23330*/  HFMA2.MMA R10, -RZ, RZ, -0.03619384765625, 0.00014913082122802734375 ;  /* 0xa8a208e3ff0a7435 */ /* 0x004fe200000001ff */
[----:B------:R-:W-:Y:S01]  /*23340*/  IMAD.MOV.U32 R11, RZ, RZ, -0x4e275220 ;  /* 0xb1d8ade0ff0b7424 */ /* 0x000fe200078e00ff */
[----:B------:R2:W-:Y:S01]  /*23350*/  STL.64 [R1+0xc28], R14 ;  /* 0x000c280e01007387 */ /* 0x0005e20000100a00 */
[----:B0-----:R-:W-:Y:S01]  /*23360*/  HFMA2.MMA R18, -RZ, RZ, -0.0980224609375, -1.0073184967041015625e-05 ;  /* 0xae4680a9ff127435 */ /* 0x001fe200000001ff */
[----:B------:R-:W-:Y:S02]  /*23370*/  IMAD.MOV.U32 R19, RZ, RZ, 0x2d3dfaf5 ;  /* 0x2d3dfaf5ff137424 */ /* 0x000fe400078e00ff */
[----:B------:R0:W-:Y:S01]  /*23380*/  STL.64 [R1+0xc30], R16 ;  /* 0x000c301001007387 */ /* 0x0001e20000100a00 */
[----:B-1----:R-:W-:Y:S01]  /*23390*/  HFMA2.MMA R21, -RZ, RZ, -0.05987548828125, 3760 ;  /* 0xabaa6b58ff157435 */ /* 0x002fe200000001ff */
[----:B------:R-:W-:-:S02]  /*233a0*/  MOV R20, 0xa428dfed ;  /* 0xa428dfed00147802 */ /* 0x000fc40000000f00 */
[----:B------:R1:W-:Y:S01]  /*233b0*/  STL.64 [R1+0xc20], R10 ;  /* 0x000c200a01007387 */ /* 0x0003e20000100a00 */
[----:B--2---:R-:W-:Y:S01]  /*233c0*/  HFMA2.MMA R14, -RZ, RZ, 0.75537109375, 7.47265625 ;  /* 0x3a0b4779ff0e7435 */ /* 0x004fe200000001ff */
[----:B------:R-:W-:Y:S02]  /*233d0*/  IMAD.MOV.U32 R15, RZ, RZ, -0x45e4c462 ;  /* 0xba1b3b9eff0f7424 */ /* 0x000fe400078e00ff */
[----:B------:R2:W-:Y:S01]  /*233e0*/  STL.64 [R1+0xc38], R18 ;  /* 0x000c381201007387 */ /* 0x0005e20000100a00 */
[----:B0-----:R-:W-:-:S03]  /*233f0*/  HFMA2.MMA R17, -RZ, RZ, 0.3330078125, 0.00890350341796875 ;  /* 0x3554208fff117435 */ /* 0x001fc600000001ff */
        /* <DEDUP_REMOVED lines=8> */
[----:B0-----:R-:W-:Y:S01]  /*23480*/  HFMA2.MMA R20, -RZ, RZ, -0.474853515625, -2.73828125 ;  /* 0xb799c17aff147435 */ /* 0x001fe200000001ff */
[----:B------:R-:W-:-:S02]  /*23490*/  IMAD.MOV.U32 R21, RZ, RZ, -0x4eac5ede ;  /* 0xb153a122ff157424 */ /* 0x000fc400078e00ff */
[----:B------:R0:W-:Y:S01]  /*234a0*/  STL.64 [R1+0xc48], R10 ;  /* 0x000c480a01007387 */ /* 0x0001e20000100a00 */
[----:B-1----:R-:W-:Y:S01]  /*234b0*/  IMAD.MOV.U32 R14, RZ, RZ, 0x351b6448 ;  /* 0x351b6448ff0e7424 */ /* 0x002fe200078e00ff */
[----:B------:R-:W-:Y:S02]  /*234c0*/  MOV R15, 0x2a83a738 ;  /* 0x2a83a738000f7802 */ /* 0x000fe40000000f00 */
[----:B------:R1:W-:Y:S01]  /*234d0*/  STL.64 [R1+0xc60], R18 ;  /* 0x000c601201007387 */ /* 0x0003e20000100a00 */
[----:B--2---:R-:W-:-:S03]  /*234e0*/  HFMA2.MMA R16, -RZ, RZ, -0.2418212890625, -0.00189113616943359375 ;  /* 0xb3bd97bfff107435 */ /* 0x004fc600000001ff */
[----:B------:R2:W-:Y:S01]  /*234f0*/  STL.64 [R1+0xc68], R20 ;  /* 0x000c681401007387 */ /* 0x0005e20000100a00 */
[----:B------:R-:W-:Y:S01]  /*23500*/  IMAD.MOV.U32 R17, RZ, RZ, 0x334bbc63 ;  /* 0x334bbc63ff117424 */ /* 0x000fe200078e00ff */
[----:B0-----:R-:W-:Y:S01]  /*23510*/  HFMA2.MMA R11, -RZ, RZ, -0.376953125, 0.066162109375 ;  /* 0xb6082c3cff0b7435 */ /* 0x001fe200000001ff */
[----:B------:R-:W-:Y:S01]  /*23520*/  MOV R10, 0x36688aea ;  /* 0x36688aea000a7802 */ /* 0x000fe20000000f00 */
[----:B------:R0:W-:Y:S01]  /*23530*/  STL.64 [R1+0xc78], R14 ;  /* 0x000c780e01007387 */ /* 0x0001e20000100a00 */
[----:B-1----:R-:W-:Y:S01]  /*23540*/  HFMA2.MMA R19, -RZ, RZ, 0.04498291015625, -5.83203125 ;  /* 0x29c2c5d5ff137435 */ /* 0x002fe200000001ff */
[----:B------:R-:W-:Y:S02]  /*23550*/  MOV R18, 0xb2578752 ;  /* 0xb257875200127802 */ /* 0x000fe40000000f00 */
[----:B------:R1:W-:Y:S01]  /*23560*/  STL.64 [R1+0xc80], R16 ;  /* 0x000c801001007387 */ /* 0x0003e20000100a00 */
[----:B--2---:R-:W-:Y:S01]  /*23570*/  IMAD.MOV.U32 R20, RZ, RZ, 0x30e787cd ;  /* 0x30e787cdff147424 */ /* 0x004fe200078e00ff */
[----:B------:R-:W-:-:S02]  /*23580*/  MOV R21, 0xb06bb8ab ;  /* 0xb06bb8ab00157802 */ /* 0x000fc40000000f00 */
[----:B------:R2:W-:Y:S01]  /*23590*/  STL.64 [R1+0xc70], R10 ;  /* 0x000c700a01007387 */ /* 0x0005e20000100a00 */
[----:B0-----:R-:W-:Y:S01]  /*235a0*/  HFMA2.MMA R15, -RZ, RZ, 0.08428955078125, -213.875 ;  /* 0x2d65daafff0f7435 */ /* 0x001fe200000001ff */
[----:B------:R-:W-:Y:S02]  /*235b0*/  MOV R14, 0xadea538c ;  /* 0xadea538c000e7802 */ /* 0x000fe40000000f00 */
[----:B------:R0:W-:Y:S01]  /*235c0*/  STL.64 [R1+0xc88], R18 ;  /* 0x000c881201007387 */ /* 0x0001e20000100a00 */
[----:B-1----:R-:W-:-:S03]  /*235d0*/  IMAD.MOV.U32 R16, RZ, RZ, -0x53a03bb8 ;  /* 0xac5fc448ff107424 */ /* 0x002fc600078e00ff */
[----:B------:R1:W-:Y:S01]  /*235e0*/  STL.64 [R1+0xc90], R20 ;  /* 0x000c901401007387 */ /* 0x0003e20000100a00 */
[----:B------:R-:W-:Y:S01]  /*235f0*/  MOV R17, 0x22adcde9 ;  /* 0x22adcde900117802 */ /* 0x000fe20000000f00 */
[----:B--2---:R-:W-:Y:S01]  /*23600*/  HFMA2.MMA R10, -RZ, RZ, 0.11602783203125, 45856 ;  /* 0x2f6d7999ff0a7435 */ /* 0x004fe200000001ff */
[----:B------:R-:W-:Y:S01]  /*23610*/  IMAD.MOV.U32 R11, RZ, RZ, -0x59a49046 ;  /* 0xa65b6fbaff0b7424 */ /* 0x000fe200078e00ff */
[----:B------:R2:W-:Y:S01]  /*23620*/  STL.64 [R1+0xca0], R14 ;  /* 0x000ca00e01007387 */ /* 0x0005e20000100a00 */
[----:B0-----:R-:W-:Y:S01]  /*23630*/  HFMA2.MMA R18, -RZ, RZ, 0.053192138671875, -1.634765625 ;  /* 0x2acfbe8aff127435 */ /* 0x001fe200000001ff */
[----:B------:R-:W-:Y:S02]  /*23640*/  IMAD.MOV.U32 R19, RZ, RZ, 0x39b48c3d ;  /* 0x39b48c3dff137424 */ /* 0x000fe400078e00ff */
[----:B------:R0:W-:Y:S01]  /*23650*/  STL.64 [R1+0xca8], R16 ;  /* 0x000ca81001007387 */ /* 0x0001e20000100a00 */
[----:B-1----:R-:W-:Y:S01]  /*23660*/  HFMA2.MMA R21, -RZ, RZ, -0.71044921875, -0.0028133392333984375 ;  /* 0xb9af99c3ff157435 */ /* 0x002fe200000001ff */
[----:B------:R-:W-:-:S02]  /*23670*/  MOV R20, 0x3858ebaf ;  /* 0x3858ebaf00147802 */ /* 0x000fc40000000f00 */
[----:B------:R1:W-:Y:S01]  /*23680*/  STL.64 [R1+0xc98], R10 ;  /* 0x000c980a01007387 */ /* 0x0003e20000100a00 */
[----:B--2---:R-:W-:Y:S01]  /*23690*/  HFMA2.MMA R14, -RZ, RZ, -0.251953125, -24.875 ;  /* 0xb408ce38ff0e7435 */ /* 0x004fe200000001ff */
[----:B------:R-:W-:Y:S02]  /*236a0*/  IMAD.MOV.U32 R15, RZ, RZ, 0x37e8bcc2 ;  /* 0x37e8bcc2ff0f7424 */ /* 0x000fe400078e00ff */
[----:B------:R2:W-:Y:S01]  /*236b0*/  STL.64 [R1+0xcb0], R18 ;  /* 0x000cb01201007387 */ /* 0x0005e20000100a00 */
[----:B0-----:R-:W-:-:S03]  /*236c0*/  HFMA2.MMA R17, -RZ, RZ, 0.42236328125, 0.24755859375 ;  /* 0x36c233ecff117435 */ /* 0x001fc600000001ff */
[----:B------:R0:W-:Y:S01]  /*236d0*/  STL.64 [R1+0xcb8], R20 ;  /* 0x000cb81401007387 */ /* 0x0001e20000100a00 */
[----:B------:R-:W-:Y:S01]  /*236e0*/  MOV R16, 0xb799348b ;  /* 0xb799348b00107802 */ /* 0x000fe20000000f00 */
[----:B-1----:R-:W-:Y:S01]  /*236f0*/  IMAD.MOV.U32 R10, RZ, RZ, 0x3993775b ;  /* 0x3993775bff0a7424 */ /* 0x002fe200078e00ff */
[----:B------:R-:W-:Y:S01]  /*23700*/  MOV R11, 0xb8e63214 ;  /* 0xb8e63214000b7802 */ /* 0x000fe20000000f00 */
[----:B------:R1:W-:Y:S01]  /*23710*/  STL.64 [R1+0xcc8], R14 ;  /* 0x000cc80e01007387 */ /* 0x0003e20000100a00 */
[----:B--2---:R-:W-:Y:S01]  /*23720*/  IMAD.MOV.U32 R18, RZ, RZ, 0x3007c16d ;  /* 0x3007c16dff127424 */ /* 0x004fe200078e00ff */
[----:B------:R-:W-:Y:S02]  /*23730*/  MOV R19, 0xb58e3567 ;  /* 0xb58e356700137802 */ /* 0x000fe40000000f00 */
[----:B------:R2:W-:Y:S01]  /*23740*/  STL.64 [R1+0xcd0], R16 ;  /* 0x000cd01001007387 */ /* 0x0005e20000100a00 */
[----:B0-----:R-:W-:Y:S01]  /*23750*/  HFMA2.MMA R20, -RZ, RZ, 0.321533203125, -0.00016295909881591796875 ;  /* 0x35258957ff147435 */ /* 0x001fe200000001ff */
[----:B------:R-:W-:-:S02]  /*23760*/  IMAD.MOV.U32 R21, RZ, RZ, -0x4bc36b44 ;  /* 0xb43c94bcff157424 */ /* 0x000fc400078e00ff */
[----:B------:R0:W-:Y:S01]  /*23770*/  STL.64 [R1+0xcc0], R10 ;  /* 0x000cc00a01007387 */ /* 0x0001e20000100a00 */
[----:B-1----:R-:W-:Y:S01]  /*23780*/  IMAD.MOV.U32 R14, RZ, RZ, -0x4d858bba ;  /* 0xb27a7446ff0e7424 */ /* 0x002fe200078e00ff */
[----:B------:R-:W-:Y:S02]  /*23790*/  MOV R15, 0x31859418 ;  /* 0x31859418000f7802 */ /* 0x000fe40000000f00 */
[----:B------:R1:W-:Y:S01]  /*237a0*/  STL.64 [R1+0xcd8], R18 ;  /* 0x000cd81201007387 */ /* 0x0003e20000100a00 */
[----:B--2---:R-:W-:-:S03]  /*237b0*/  HFMA2.MMA R16, -RZ, RZ, -0.016387939453125, -55616 ;  /* 0xa432facaff107435 */ /* 0x004fc600000001ff */
[----:B------:R2:W-:Y:S01]  /*237c0*/  STL.64 [R1+0xce0], R20 ;  /* 0x000ce01401007387 */ /* 0x0005e20000100a00 */
[----:B------:R-:W-:Y:S01]  /*237d0*/  IMAD.MOV.U32 R17, RZ, RZ, -0x4fed8b93 ;  /* 0xb012746dff117424 */ /* 0x000fe200078e00ff */
[----:B0-----:R-:W-:Y:S01]  /*237e0*/  HFMA2.MMA R11, -RZ, RZ, 0.2156982421875, -0.0001523494720458984375 ;  /* 0x32e788feff0b7435 */ /* 0x001fe200000001ff */
[----:B------:R-:W-:Y:S01]  /*237f0*/  MOV R10, 0xabb69977 ;  /* 0xabb69977000a7802 */ /* 0x000fe20000000f00 */
[----:B------:R0:W-:Y:S01]  /*23800*/  STL.64 [R1+0xcf0], R14 ;  /* 0x000cf00e01007387 */ /* 0x0001e20000100a00 */
[----:B-1----:R-:W-:Y:S01]  /*23810*/  HFMA2.MMA R19, -RZ, RZ, -0.10308837890625, -109.3125 ;  /* 0xae99d6d5ff137435 */ /* 0x002fe200000001ff */
[----:B------:R-:W-:Y:S02]  /*23820*/  MOV R18, 0x2f96d785 ;  /* 0x2f96d78500127802 */ /* 0x000fe40000000f00 */
[----:B------:R1:W-:Y:S01]  /*23830*/  STL.64 [R1+0xcf8], R16 ;  /* 0x000cf81001007387 */ /* 0x0003e20000100a00 */
[----:B--2---:R-:W-:Y:S01]  /*23840*/  IMAD.MOV.U32 R20, RZ, RZ, 0x23eee253 ;  /* 0x23eee253ff147424 */ /* 0x004fe200078e00ff */
[----:B------:R-:W-:-:S02]  /*23850*/  MOV R21, 0x2d1bcefb ;  /* 0x2d1bcefb00157802 */ /* 0x000fc40000000f00 */
[----:B------:R2:W-:Y:S01]  /*23860*/  STL.64 [R1+0xce8], R10 ;  /* 0x000ce80a01007387 */ /* 0x0005e20000100a00 */
[----:B0-----:R-:W-:Y:S01]  /*23870*/  HFMA2.MMA R15, -RZ, RZ, 0.794921875, 0.00070858001708984375 ;  /* 0x3a5c11ceff0f7435 */ /* 0x001fe200000001ff */
[----:B------:R-:W-:Y:S02]  /*23880*/  MOV R14, 0xba2b14da ;  /* 0xba2b14da000e7802 */ /* 0x000fe40000000f00 */
[----:B------:R0:W-:Y:S01]  /*23890*/  STL.64 [R1+0xd00], R18 ;  /* 0x000d001201007387 */ /* 0x0001e20000100a00 */
[----:B-1----:R-:W-:-:S03]  /*238a0*/  IMAD.MOV.U32 R16, RZ, RZ, -0x461a34c2 ;  /* 0xb9e5cb3eff107424 */ /* 0x002fc600078e00ff */
[----:B------:R1:W-:Y:S01]  /*238b0*/  STL.64 [R1+0xd08], R20 ;  /* 0x000d081401007387 */ /* 0x0003e20000100a00 */
[----:B------:R-:W-:Y:S01]  /*238c0*/  MOV R17, 0xb53b133b ;  /* 0xb53b133b00117802 */ /* 0x000fe20000000f00 */
[----:B--2---:R-:W-:Y:S01]  /*238d0*/  HFMA2.MMA R10, -RZ, RZ, -0.0718994140625, -4320 ;  /* 0xac9aec38ff0a7435 */ /* 0x004fe200000001ff */
[----:B------:R-:W-:Y:S01]  /*238e0*/  IMAD.MOV.U32 R11, RZ, RZ, 0x2b98eb50 ;  /* 0x2b98eb50ff0b7424 */ /* 0x000fe200078e00ff */
[----:B------:R2:W-:Y:S01]  /*238f0*/  STL.64 [R1+0xd18], R14 ;  /* 0x000d180e01007387 */ /* 0x0005e20000100a00 */
[----:B0-----:R-:W-:Y:S01]  /*23900*/  HFMA2.MMA R18, -RZ, RZ, 0.6474609375, -0.000142574310302734375 ;  /* 0x392e88acff127435 */ /* 0x001fe200000001ff */
[----:B------:R-:W-:Y:S02]  /*23910*/  IMAD.MOV.U32 R19, RZ, RZ, -0x46f9f482 ;  /* 0xb9060b7eff137424 */ /* 0x000fe400078e00ff */
[----:B------:R0:W-:Y:S01]  /*23920*/  STL.64 [R1+0xd20], R16 ;  /* 0x000d201001007387 */ /* 0x0001e20000100a00 */
[----:B-1----:R-:W-:Y:S01]  /*23930*/  HFMA2.MMA R21, -RZ, RZ, 0.17529296875, -0.0038089752197265625 ;  /* 0x319c9bcdff157435 */ /* 0x002fe200000001ff */
[----:B------:R-:W-:-:S02]  /*23940*/  MOV R20, 0x384231bf ;  /* 0x384231bf00147802 */ /* 0x000fc40000000f00 */
[----:B------:R1:W-:Y:S01]  /*23950*/  STL.64 [R1+0xd10], R10 ;  /* 0x000d100a01007387 */ /* 0x0003e20000100a00 */
[----:B--2---:R-:W-:Y:S01]  /*23960*/  HFMA2.MMA R14, -RZ, RZ, -0.378173828125, 7572 ;  /* 0xb60d6f65ff0e7435 */ /* 0x004fe200000001ff */
[----:B------:R-:W-:Y:S02]  /*23970*/  IMAD.MOV.U32 R15, RZ, RZ, -0x5268961f ;  /* 0xad9769e1ff0f7424 */ /* 0x000fe400078e00ff */
[----:B------:R2:W-:Y:S01]  /*23980*/  STL.64 [R1+0xd28], R18 ;  /* 0x000d281201007387 */ /* 0x0005e20000100a00 */
[----:B0-----:R-:W-:-:S03]  /*23990*/  HFMA2.MMA R17, -RZ, RZ, -0.27587890625, -19.78125 ;  /* 0xb46accf2ff117435 */ /* 0x001fc600000001ff */
[----:B------:R0:W-:Y:S01]  /*239a0*/  STL.64 [R1+0xd30], R20 ;  /* 0x000d301401007387 */ /* 0x0001e20000100a00 */
[----:B------:R-:W-:Y:S01]  /*239b0*/  MOV R16, 0x34ca97cc ;  /* 0x34ca97cc00107802 */ /* 0x000fe20000000f00 */
[----:B-1----:R-:W-:Y:S01]  /*239c0*/  IMAD.MOV.U32 R10, RZ, RZ, -0x48ce3da8 ;  /* 0xb731c258ff0a7424 */ /* 0x002fe200078e00ff */
[----:B------:R-:W-:Y:S01]  /*239d0*/  MOV R11, 0x36e39c79 ;  /* 0x36e39c79000b7802 */ /* 0x000fe20000000f00 */
[----:B------:R1:W-:Y:S01]  /*239e0*/  STL.64 [R1+0xd40], R14 ;  /* 0x000d400e01007387 */ /* 0x0003e20000100a00 */
[----:B--2---:R-:W-:Y:S01]  /*239f0*/  IMAD.MOV.U32 R18, RZ, RZ, 0x33859412 ;  /* 0x33859412ff127424 */ /* 0x004fe200078e00ff */
[----:B------:R-:W-:Y:S02]  /*23a00*/  MOV R19, 0x263e2a76 ;  /* 0x263e2a7600137802 */ /* 0x000fe40000000f00 */
[----:B------:R2:W-:Y:S01]  /*23a10*/  STL.64 [R1+0xd48], R16 ;  /* 0x000d481001007387 */ /* 0x0005e20000100a00 */
[----:B0-----:R-:W-:Y:S01]  /*23a20*/  HFMA2.MMA R20, -RZ, RZ, -0.19189453125, -3.482421875 ;  /* 0xb224c2f7ff147435 */ /* 0x001fe200000001ff */
[----:B------:R-:W-:-:S02]  /*23a30*/  IMAD.MOV.U32 R21, RZ, RZ, 0x31b31feb ;  /* 0x31b31febff157424 */ /* 0x000fc400078e00ff */
[----:B------:R0:W-:Y:S01]  /*23a40*/  STL.64 [R1+0xd38], R10 ;  /* 0x000d380a01007387 */ /* 0x0001e20000100a00 */
[----:B-1----:R-:W-:Y:S01]  /*23a50*/  IMAD.MOV.U32 R14, RZ, RZ, 0x2f563c98 ;  /* 0x2f563c98ff0e7424 */ /* 0x002fe200078e00ff */
[----:B------:R-:W-:Y:S02]  /*23a60*/  MOV R15, 0xaedeb390 ;  /* 0xaedeb390000f7802 */ /* 0x000fe40000000f00 */
[----:B------:R1:W-:Y:S01]  /*23a70*/  STL.64 [R1+0xd50], R18 ;  /* 0x000d501201007387 */ /* 0x0003e20000100a00 */
[----:B--2---:R-:W-:-:S03]  /*23a80*/  HFMA2.MMA R16, -RZ, RZ, 0.09210205078125, 635.5 ;  /* 0x2de560f7ff107435 */ /* 0x004fc600000001ff */
[----:B------:R2:W-:Y:S01]  /*23a90*/  STL.64 [R1+0xd58], R20 ;  /* 0x000d581401007387 */ /* 0x0005e20000100a00 */
[----:B------:R-:W-:Y:S01]  /*23aa0*/  IMAD.MOV.U32 R17, RZ, RZ, -0x5d44325b ;  /* 0xa2bbcda5ff117424 */ /* 0x000fe200078e00ff */
[----:B0-----:R-:W-:Y:S01]  /*23ab0*/  HFMA2.MMA R11, -RZ, RZ, 0.0238494873046875, 0.0089569091796875 ;  /* 0x261b2096ff0b7435 */ /* 0x001fe200000001ff */
[----:B------:R-:W-:Y:S01]  /*23ac0*/  MOV R10, 0xb0c04c88 ;  /* 0xb0c04c88000a7802 */ /* 0x000fe20000000f00 */
[----:B------:R0:W-:Y:S01]  /*23ad0*/  STL.64 [R1+0xd68], R14 ;  /* 0x000d680e01007387 */ /* 0x0001e20000100a00 */
[----:B-1----:R-:W-:Y:S01]  /*23ae0*/  HFMA2.MMA R19, -RZ, RZ, -0.763671875, 8164 ;  /* 0xba1c6ff9ff137435 */ /* 0x002fe200000001ff */
[----:B------:R-:W-:Y:S02]  /*23af0*/  MOV R18, 0xac6d4b31 ;  /* 0xac6d4b3100127802 */ /* 0x000fe40000000f00 */
[----:B------:R1:W-:Y:S01]  /*23b00*/  STL.64 [R1+0xd70], R16 ;  /* 0x000d701001007387 */ /* 0x0003e20000100a00 */
[----:B--2---:R-:W-:Y:S01]  /*23b10*/  IMAD.MOV.U32 R20, RZ, RZ, -0x4768e703 ;  /* 0xb89718fdff147424 */ /* 0x004fe200078e00ff */
[----:B------:R-:W-:-:S02]  /*23b20*/  MOV R21, 0x3a31cb4e ;  /* 0x3a31cb4e00157802 */ /* 0x000fc40000000f00 */
[----:B------:R2:W-:Y:S01]  /*23b30*/  STL.64 [R1+0xd60], R10 ;  /* 0x000d600a01007387 */ /* 0x0005e20000100a00 */
[----:B0-----:R-:W-:Y:S01]  /*23b40*/  HFMA2.MMA R15, -RZ, RZ, -0.58642578125, -64.125 ;  /* 0xb8b1d402ff0f7435 */ /* 0x001fe200000001ff */
[----:B------:R-:W-:Y:S02]  /*23b50*/  MOV R14, 0x3443638e ;  /* 0x3443638e000e7802 */ /* 0x000fe40000000f00 */
[----:B------:R0:W-:Y:S01]  /*23b60*/  STL.64 [R1+0xd78], R18 ;  /* 0x000d781201007387 */ /* 0x0001e20000100a00 */
[----:B-1----:R-:W-:-:S03]  /*23b70*/  IMAD.MOV.U32 R16, RZ, RZ, 0x38800900 ;  /* 0x38800900ff107424 */ /* 0x002fc600078e00ff */
[----:B------:R1:W-:Y:S01]  /*23b80*/  STL.64 [R1+0xd80], R20 ;  /* 0x000d801401007387 */ /* 0x0003e20000100a00 */
[----:B------:R-:W-:Y:S01]  /*23b90*/  MOV R17, 0xb7b0c7e6 ;  /* 0xb7b0c7e600117802 */ /* 0x000fe20000000f00 */
[----:B--2---:R-:W-:Y:S01]  /*23ba0*/  HFMA2.MMA R10, -RZ, RZ, -0.76904296875, -30.296875 ;  /* 0xba27cf93ff0a7435 */ /* 0x004fe200000001ff */
[----:B------:R-:W-:Y:S01]  /*23bb0*/  IMAD.MOV.U32 R11, RZ, RZ, 0x39917d90 ;  /* 0x39917d90ff0b7424 */ /* 0x000fe200078e00ff */
[----:B------:R2:W-:Y:S01]  /*23bc0*/  STL.64 [R1+0xd90], R14 ;  /* 0x000d900e01007387 */ /* 0x0005e20000100a00 */
[----:B0-----:R-:W-:Y:S01]  /*23bd0*/  HFMA2.MMA R18, -RZ, RZ, -0.1390380859375, -1.1861324310302734375e-05 ;  /* 0xb07380c7ff127435 */ /* 0x001fe200000001ff */
[----:B------:R-:W-:Y:S02]  /*23be0*/  IMAD.MOV.U32 R19, RZ, RZ, 0x3697f31f ;  /* 0x3697f31fff137424 */ /* 0x000fe400078e00ff */
[----:B------:R0:W-:Y:S01]  /*23bf0*/  STL.64 [R1+0xd98], R16 ;  /* 0x000d981001007387 */ /* 0x0001e20000100a00 */
[----:B-1----:R-:W-:Y:S01]  /*23c00*/  HFMA2.MMA R21, -RZ, RZ, 0.338134765625, -3.265625 ;  /* 0x3569c288ff157435 */ /* 0x002fe200000001ff */
[----:B------:R-:W-:-:S02]  /*23c10*/  MOV R20, 0xb63ec69d ;  /* 0xb63ec69d00147802 */ /* 0x000fc40000000f00 */
[----:B------:R1:W-:Y:S01]  /*23c20*/  STL.64 [R1+0xd88], R10 ;  /* 0x000d880a01007387 */ /* 0x0003e20000100a00 */
[----:B--2---:R-:W-:Y:S01]  /*23c30*/  HFMA2.MMA R14, -RZ, RZ, 0.241943359375, 47.40625 ;  /* 0x33be51edff0e7435 */ /* 0x004fe200000001ff */
[----:B------:R-:W-:Y:S02]  /*23c40*/  IMAD.MOV.U32 R15, RZ, RZ, -0x4d27aa03 ;  /* 0xb2d855fdff0f7424 */ /* 0x000fe400078e00ff */
[----:B------:R2:W-:Y:S01]  /*23c50*/  STL.64 [R1+0xda0], R18 ;  /* 0x000da01201007387 */ /* 0x0005e20000100a00 */
[----:B0-----:R-:W-:-:S03]  /*23c60*/  HFMA2.MMA R17, -RZ, RZ, 0.1724853515625, -1513 ;  /* 0x3185e5e9ff117435 */ /* 0x001fc600000001ff */
        /* <DEDUP_REMOVED lines=8> */
[----:B0-----:R-:W-:Y:S01]  /*23cf0*/  HFMA2.MMA R20, -RZ, RZ, -0.0085296630859375, -367.25 ;  /* 0xa05eddbdff147435 */ /* 0x001fe200000001ff */
[----:B------:R-:W-:-:S02]  /*23d00*/  IMAD.MOV.U32 R21, RZ, RZ, -0x514e0798 ;  /* 0xaeb1f868ff157424 */ /* 0x000fc400078e00ff */
[----:B------:R0:W-:Y:S01]  /*23d10*/  STL.64 [R1+0xdb0], R10 ;  /* 0x000db00a01007387 */ /* 0x0001e20000100a00 */
[----:B-1----:R-:W-:Y:S01]  /*23d20*/  IMAD.MOV.U32 R14, RZ, RZ, 0x3aaea573 ;  /* 0x3aaea573ff0e7424 */ /* 0x002fe200078e00ff */
[----:B------:R-:W-:Y:S02]  /*23d30*/  MOV R15, 0xbafaede5 ;  /* 0xbafaede5000f7802 */ /* 0x000fe40000000f00 */
[----:B------:R1:W-:Y:S01]  /*23d40*/  STL.64 [R1+0xdc8], R18 ;  /* 0x000dc81201007387 */ /* 0x0003e20000100a00 */
[----:B--2---:R-:W-:-:S03]  /*23d50*/  HFMA2.MMA R16, -RZ, RZ, 0.82080078125, 184 ;  /* 0x3a9159c0ff107435 */ /* 0x004fc600000001ff */
[----:B------:R2:W-:Y:S01]  /*23d60*/  STL.64 [R1+0xdd0], R20 ;  /* 0x000dd01401007387 */ /* 0x0005e20000100a00 */
[----:B------:R-:W-:Y:S01]  /*23d70*/  IMAD.MOV.U32 R17, RZ, RZ, 0x35854f7b ;  /* 0x35854f7bff117424 */ /* 0x000fe200078e00ff */
[----:B0-----:R-:W-:Y:S01]  /*23d80*/  HFMA2.MMA R11, -RZ, RZ, -0.08209228515625, -0.0003426074981689453125 ;  /* 0xad418d9dff0b7435 */ /* 0x001fe200000001ff */
[----:B------:R-:W-:Y:S01]  /*23d90*/  MOV R10, 0x2e3a66b4 ;  /* 0x2e3a66b4000a7802 */ /* 0x000fe20000000f00 */
[----:B------:R0:W-:Y:S01]  /*23da0*/  STL.64 [R1+0xde0], R14 ;  /* 0x000de00e01007387 */ /* 0x0001e20000100a00 */
[----:B-1----:R-:W-:Y:S01]  /*23db0*/  HFMA2.MMA R19, -RZ, RZ, 0.734375, 0.000367641448974609375 ;  /* 0x39e00e06ff137435 */ /* 0x002fe200000001ff */
[----:B------:R-:W-:Y:S02]  /*23dc0*/  MOV R18, 0xba055d4d ;  /* 0xba055d4d00127802 */ /* 0x000fe40000000f00 */
[----:B------:R1:W-:Y:S01]  /*23dd0*/  STL.64 [R1+0xde8], R16 ;  /* 0x000de81001007387 */ /* 0x0003e20000100a00 */
[----:B--2---:R-:W-:Y:S01]  /*23de0*/  IMAD.MOV.U32 R20, RZ, RZ, -0x46cf38dc ;  /* 0xb930c724ff147424 */ /* 0x004fe200078e00ff */
[----:B------:R-:W-:-:S02]  /*23df0*/  MOV R21, 0xb20bacf3 ;  /* 0xb20bacf300157802 */ /* 0x000fc40000000f00 */
[----:B------:R2:W-:Y:S01]  /*23e00*/  STL.64 [R1+0xdd8], R10 ;  /* 0x000dd80a01007387 */ /* 0x0005e20000100a00 */
[----:B0-----:R-:W-:Y:S01]  /*23e10*/  HFMA2.MMA R15, -RZ, RZ, 0.09893798828125, 7.9572200775146484375e-05 ;  /* 0x2e550537ff0f7435 */ /* 0x001fe200000001ff */
[----:B------:R-:W-:Y:S02]  /*23e20*/  MOV R14, 0x372f51d8 ;  /* 0x372f51d8000e7802 */ /* 0x000fe40000000f00 */
[----:B------:R0:W-:Y:S01]  /*23e30*/  STL.64 [R1+0xdf0], R18 ;  /* 0x000df01201007387 */ /* 0x0001e20000100a00 */
[----:B-1----:R-:W-:-:S03]  /*23e40*/  IMAD.MOV.U32 R16, RZ, RZ, -0x49efd53c ;  /* 0xb6102ac4ff107424 */ /* 0x002fc600078e00ff */
[----:B------:R1:W-:Y:S01]  /*23e50*/  STL.64 [R1+0xdf8], R20 ;  /* 0x000df81401007387 */ /* 0x0003e20000100a00 */
[----:B------:R-:W-:Y:S01]  /*23e60*/  MOV R17, 0x35b26ccc ;  /* 0x35b26ccc00117802 */ /* 0x000fe20000000f00 */
[----:B--2---:R-:W-:Y:S01]  /*23e70*/  HFMA2.MMA R10, -RZ, RZ, 0.52978515625, -7944 ;  /* 0x383defc2ff0a7435 */ /* 0x004fe200000001ff */
[----:B------:R-:W-:Y:S01]  /*23e80*/  IMAD.MOV.U32 R11, RZ, RZ, -0x47fcd784 ;  /* 0xb803287cff0b7424 */ /* 0x000fe200078e00ff */
[----:B------:R2:W-:Y:S01]  /*23e90*/  STL.64 [R1+0xe08], R14 ;  /* 0x000e080e01007387 */ /* 0x0005e20000100a00 */
[----:B0-----:R-:W-:Y:S01]  /*23ea0*/  HFMA2.MMA R18, -RZ, RZ, -0.302734375, 95.6875 ;  /* 0xb4d855fbff127435 */ /* 0x001fe200000001ff */
[----:B------:R-:W-:Y:S02]  /*23eb0*/  IMAD.MOV.U32 R19, RZ, RZ, -0x55ba340a ;  /* 0xaa45cbf6ff137424 */ /* 0x000fe400078e00ff */
[----:B------:R0:W-:Y:S01]  /*23ec0*/  STL.64 [R1+0xe10], R16 ;  /* 0x000e101001007387 */ /* 0x0001e20000100a00 */
[----:B-1----:R-:W-:Y:S01]  /*23ed0*/  HFMA2.MMA R21, -RZ, RZ, -0.2242431640625, -0.000300884246826171875 ;  /* 0xb32d8ceeff157435 */ /* 0x002fe200000001ff */
[----:B------:R-:W-:-:S02]  /*23ee0*/  MOV R20, 0x3396a2a5 ;  /* 0x3396a2a500147802 */ /* 0x000fc40000000f00 */
[----:B------:R1:W-:Y:S01]  /*23ef0*/  STL.64 [R1+0xe00], R10 ;  /* 0x000e000a01007387 */ /* 0x0003e20000100a00 */
[----:B--2---:R-:W-:Y:S01]  /*23f00*/  HFMA2.MMA R14, -RZ, RZ, -0.15478515625, -0.347412109375 ;  /* 0xb0f4b58fff0e7435 */ /* 0x004fe200000001ff */
[----:B------:R-:W-:Y:S02]  /*23f10*/  IMAD.MOV.U32 R15, RZ, RZ, 0x3085f9d1 ;  /* 0x3085f9d1ff0f7424 */ /* 0x000fe400078e00ff */
[----:B------:R2:W-:Y:S01]  /*23f20*/  STL.64 [R1+0xe18], R18 ;  /* 0x000e181201007387 */ /* 0x0005e20000100a00 */
[----:B0-----:R-:W-:-:S03]  /*23f30*/  HFMA2.MMA R17, -RZ, RZ, 0.01334381103515625, -14.09375 ;  /* 0x22d5cb0cff117435 */ /* 0x001fc600000001ff */
        /* <DEDUP_REMOVED lines=8> */
[----:B0-----:R-:W-:Y:S01]  /*23fc0*/  HFMA2.MMA R20, -RZ, RZ, 0.6455078125, 2626 ;  /* 0x392a6921ff147435 */ /* 0x001fe200000001ff */
[----:B------:R-:W-:-:S02]  /*23fd0*/  IMAD.MOV.U32 R21, RZ, RZ, -0x44f8c6dd ;  /* 0xbb073923ff157424 */ /* 0x000fc400078e00ff */
[----:B------:R0:W-:Y:S01]  /*23fe0*/  STL.64 [R1+0xe28], R10 ;  /* 0x000e280a01007387 */ /* 0x0001e20000100a00 */
[----:B-1----:R-:W-:-:S03]  /*23ff0*/  HFMA2.MMA R15, -RZ, RZ, 0.71728515625, -47744 ;  /* 0x39bdf9d4ff0f7435 */ /* 0x002fc600000001ff */
[----:B------:R1:W-:Y:S01]  /*24000*/  STL.64 [R1+0xe40], R18 ;  /* 0x000e401201007387 */ /* 0x0003e20000100a00 */
[----:B------:R-:W-:Y:S01]  /*24010*/  IMAD.MOV.U32 R14, RZ, RZ, -0x4b29b865 ;  /* 0xb4d6479bff0e7424 */ /* 0x000fe200078e00ff */
[----:B--2---:R-:W-:Y:S01]  /*24020*/  MOV R16, 0xb9938e1b ;  /* 0xb9938e1b00107802 */ /* 0x004fe20000000f00 */
[----:B------:R-:W-:Y:S01]  /*24030*/  IMAD.MOV.U32 R17, RZ, RZ, 0x38db2466 ;  /* 0x38db2466ff117424 */ /* 0x000fe200078e00ff */
[----:B------:R2:W-:Y:S01]  /*24040*/  STL.64 [R1+0xe48], R20 ;  /* 0x000e481401007387 */ /* 0x0005e20000100a00 */
[----:B0-----:R-:W-:Y:S02]  /*24050*/  MOV R10, 0x3b0c2df0 ;  /* 0x3b0c2df0000a7802 */ /* 0x001fe40000000f00 */
[----:B------:R-:W-:Y:S01]  /*24060*/  MOV R11, 0xba847eb2 ;  /* 0xba847eb2000b7802 */ /* 0x000fe20000000f00 */
[----:B------:R0:W-:Y:S01]  /*24070*/  STL.64 [R1+0xe60], R16 ;  /* 0x000e601001007387 */ /* 0x0001e20000100a00 */
[----:B-1----:R-:W-:Y:S01]  /*24080*/  HFMA2.MMA R18, -RZ, RZ, 0.1583251953125, -3.76171875 ;  /* 0x3111c386ff127435 */ /* 0x002fe200000001ff */
[----:B------:R-:W-:-:S02]  /*24090*/  MOV R19, 0xb7d840e1 ;  /* 0xb7d840e100137802 */ /* 0x000fc40000000f00 */
[----:B------:R1:W-:Y:S01]  /*240a0*/  STL.64 [R1+0xe50], R10 ;  /* 0x000e500a01007387 */ /* 0x0003e20000100a00 */
[----:B--2---:R-:W-:Y:S01]  /*240b0*/  HFMA2.MMA R21, -RZ, RZ, -0.421142578125, 14.125 ;  /* 0xb6bd4b10ff157435 */ /* 0x004fe200000001ff */
[----:B------:R-:W-:Y:S02]  /*240c0*/  IMAD.MOV.U32 R20, RZ, RZ, 0x3790f86c ;  /* 0x3790f86cff147424 */ /* 0x000fe400078e00ff */
[----:B------:R2:W-:Y:S01]  /*240d0*/  STL.64 [R1+0xe58], R14 ;  /* 0x000e580e01007387 */ /* 0x0005e20000100a00 */
[----:B0-----:R-:W-:-:S03]  /*240e0*/  HFMA2.MMA R17, -RZ, RZ, -0.2216796875, -11232 ;  /* 0xb318f17cff117435 */ /* 0x001fc600000001ff */
        /* <DEDUP_REMOVED lines=11> */
[----:B-1----:R-:W-:Y:S01]  /*241a0*/  HFMA2.MMA R20, -RZ, RZ, -0.0199127197265625, -0.046417236328125 ;  /* 0xa519a9f1ff147435 */ /* 0x002fe200000001ff */
[----:B------:R-:W-:Y:S02]  /*241b0*/  MOV R21, 0x30785d67 ;  /* 0x30785d6700157802 */ /* 0x000fe40000000f00 */
[----:B------:R1:W-:Y:S01]  /*241c0*/  STL.64 [R1+0xe80], R14 ;  /* 0x000e800e01007387 */ /* 0x0003e20000100a00 */
[----:B--2---:R-:W-:-:S03]  /*241d0*/  HFMA2.MMA R11, -RZ, RZ, 0.110595703125, 0.9189453125 ;  /* 0x2f143b5aff0b7435 */ /* 0x004fc600000001ff */
[----:B------:R2:W-:Y:S01]  /*241e0*/  STL.64 [R1+0xe90], R18 ;  /* 0x000e901201007387 */ /* 0x0005e20000100a00 */
[----:B------:R-:W-:Y:S01]  /*241f0*/  IMAD.MOV.U32 R10, RZ, RZ, -0x4ff7a9f6 ;  /* 0xb008560aff0a7424 */ /* 0x000fe200078e00ff */
[----:B0-----:R-:W-:Y:S01]  /*24200*/  HFMA2.MMA R16, -RZ, RZ, -0.939453125, 3328 ;  /* 0xbb846a80ff107435 */ /* 0x001fe200000001ff */
[----:B------:R-:W-:Y:S01]  /*24210*/  MOV R17, 0xb6128c3e ;  /* 0xb6128c3e00117802 */ /* 0x000fe20000000f00 */
[----:B------:R0:W-:Y:S01]  /*24220*/  STL.64 [R1+0xe98], R20 ;  /* 0x000e981401007387 */ /* 0x0001e20000100a00 */
[----:B-1----:R-:W-:Y:S01]  /*24230*/  MOV R14, 0xbb8572b5 ;  /* 0xbb8572b5000e7802 */ /* 0x002fe20000000f00 */
[----:B------:R-:W-:Y:S02]  /*24240*/  IMAD.MOV.U32 R15, RZ, RZ, 0x3bd1d34d ;  /* 0x3bd1d34dff0f7424 */ /* 0x000fe400078e00ff */
[----:B------:R1:W-:Y:S01]  /*24250*/  STL.64 [R1+0xea0], R10 ;  /* 0x000ea00a01007387 */ /* 0x0003e20000100a00 */
[----:B--2---:R-:W-:Y:S01]  /*24260*/  HFMA2.MMA R19, -RZ, RZ, -0.87548828125, 0.0038356781005859375 ;  /* 0xbb011bdbff137435 */ /* 0x004fe200000001ff */
[----:B------:R-:W-:-:S02]  /*24270*/  IMAD.MOV.U32 R18, RZ, RZ, 0x3b0e7a69 ;  /* 0x3b0e7a69ff127424 */ /* 0x000fc400078e00ff */
[----:B------:R2:W-:Y:S01]  /*24280*/  STL.64 [R1+0xea8], R14 ;  /* 0x000ea80e01007387 */ /* 0x0005e20000100a00 */
[----:B0-----:R-:W-:Y:S01]  /*24290*/  MOV R20, 0x3a5b23f8 ;  /* 0x3a5b23f800147802 */ /* 0x001fe20000000f00 */
[----:B------:R-:W-:Y:S02]  /*242a0*/  IMAD.MOV.U32 R21, RZ, RZ, 0x32a708fe ;  /* 0x32a708feff157424 */ /* 0x000fe400078e00ff */
[----:B------:R0:W-:Y:S01]  /*242b0*/  STL.64 [R1+0xeb0], R16 ;  /* 0x000eb01001007387 */ /* 0x0001e20000100a00 */
[----:B-1----:R-:W-:-:S03]  /*242c0*/  HFMA2.MMA R10, -RZ, RZ, -0.69091796875, 0.03521728515625 ;  /* 0xb9872882ff0a7435 */ /* 0x002fc600000001ff */
[----:B------:R1:W-:Y:S01]  /*242d0*/  STL.64 [R1+0xeb8], R18 ;  /* 0x000eb81201007387 */ /* 0x0003e20000100a00 */
[----:B------:R-:W-:Y:S01]  /*242e0*/  MOV R11, 0x3947558c ;  /* 0x3947558c000b7802 */ /* 0x000fe20000000f00 */
[----:B--2---:R-:W-:Y:S01]  /*242f0*/  HFMA2.MMA R15, -RZ, RZ, -0.1112060546875, -6.7578125 ;  /* 0xaf1ec6c2ff0f7435 */ /* 0x004fe200000001ff */
[----:B------:R-:W-:Y:S01]  /*24300*/  IMAD.MOV.U32 R14, RZ, RZ, -0x477207b8 ;  /* 0xb88df848ff0e7424 */ /* 0x000fe200078e00ff */
[----:B------:R2:W-:Y:S01]  /*24310*/  STL.64 [R1+0xec0], R20 ;  /* 0x000ec01401007387 */ /* 0x0005e20000100a00 */
[----:B0-----:R-:W-:Y:S01]  /*24320*/  MOV R16, 0x3783ce5d ;  /* 0x3783ce5d00107802 */ /* 0x001fe20000000f00 */
[----:B------:R-:W-:Y:S02]  /*24330*/  IMAD.MOV.U32 R17, RZ, RZ, -0x48d3209f ;  /* 0xb72cdf61ff117424 */ /* 0x000fe400078e00ff */
[----:B------:R0:W-:Y:S01]  /*24340*/  STL.64 [R1+0xec8], R10 ;  /* 0x000ec80a01007387 */ /* 0x0001e20000100a00 */
[----:B-1----:R-:W-:Y:S01]  /*24350*/  HFMA2.MMA R18, -RZ, RZ, 0.397705078125, -3.591796875 ;  /* 0x365dc32fff127435 */ /* 0x002fe200000001ff */
[----:B------:R-:W-:-:S02]  /*24360*/  MOV R19, 0x2b60b368 ;  /* 0x2b60b36800137802 */ /* 0x000fc40000000f00 */
[----:B------:R1:W-:Y:S01]  /*24370*/  STL.64 [R1+0xed8], R16 ;  /* 0x000ed81001007387 */ /* 0x0003e20000100a00 */
[----:B--2---:R-:W-:Y:S01]  /*24380*/  HFMA2.MMA R21, -RZ, RZ, 0.30078125, -34.90625 ;  /* 0x34d0d05dff157435 */ /* 0x004fe200000001ff */
[----:B------:R-:W-:Y:S02]  /*24390*/  IMAD.MOV.U32 R20, RZ, RZ, -0x4ad3f055 ;  /* 0xb52c0fabff147424 */ /* 0x000fe400078e00ff */
[----:B------:R2:W-:Y:S01]  /*243a0*/  STL.64 [R1+0xed0], R14 ;  /* 0x000ed00e01007387 */ /* 0x0005e20000100a00 */
[----:B0-----:R-:W-:Y:S01]  /*243b0*/  MOV R10, 0xb3f9808b ;  /* 0xb3f9808b000a7802 */ /* 0x001fe20000000f00 */
[----:B------:R-:W-:Y:S02]  /*243c0*/  IMAD.MOV.U32 R11, RZ, RZ, -0x58b5070d ;  /* 0xa74af8f3ff0b7424 */ /* 0x000fe400078e00ff */
[----:B------:R0:W-:Y:S01]  /*243d0*/  STL.64 [R1+0xee0], R18 ;  /* 0x000ee01201007387 */ /* 0x0001e20000100a00 */
[----:B-1----:R-:W-:Y:S01]  /*243e0*/  HFMA2.MMA R17, -RZ, RZ, 0.007099151611328125, 0.256103515625 ;  /* 0x1f453419ff117435 */ /* 0x002fe200000001ff */
[----:B------:R-:W-:-:S02]  /*243f0*/  IMAD.MOV.U32 R16, RZ, RZ, 0x315e5907 ;  /* 0x315e5907ff107424 */ /* 0x000fc400078e00ff */
[----:B------:R1:W-:Y:S01]  /*24400*/  STL.64 [R1+0xee8], R20 ;  /* 0x000ee81401007387 */ /* 0x0003e20000100a00 */
[----:B--2---:R-:W-:Y:S01]  /*24410*/  HFMA2.MMA R14, -RZ, RZ, 0.208251953125, -2.10546875 ;  /* 0x32aac036ff0e7435 */ /* 0x004fe200000001ff */
[----:B------:R-:W-:Y:S02]  /*24420*/  MOV R15, 0xb243fbaf ;  /* 0xb243fbaf000f7802 */ /* 0x000fe40000000f00 */
[----:B------:R2:W-:Y:S01]  /*24430*/  STL.64 [R1+0xef0], R10 ;  /* 0x000ef00a01007387 */ /* 0x0005e20000100a00 */
[----:B0-----:R-:W-:Y:S01]  /*24440*/  MOV R18, 0xb00a9a1c ;  /* 0xb00a9a1c00127802 */ /* 0x001fe20000000f00 */
[----:B------:R-:W-:Y:S02]  /*24450*/  IMAD.MOV.U32 R19, RZ, RZ, -0x443d1c1a ;  /* 0xbbc2e3e6ff137424 */ /* 0x000fe400078e00ff */
[----:B------:R0:W-:Y:S01]  /*24460*/  STL.64 [R1+0xf00], R16 ;  /* 0x000f001001007387 */ /* 0x0001e20000100a00 */
[----:B-1----:R-:W-:Y:S01]  /*24470*/  HFMA2.MMA R20, -RZ, RZ, -0.75634765625, -0.0028533935546875 ;  /* 0xba0d99d8ff147435 */ /* 0x002fe200000001ff */
[----:B------:R-:W-:-:S02]  /*24480*/  MOV R21, 0x3c10084d ;  /* 0x3c10084d00157802 */ /* 0x000fc40000000f00 */
[----:B------:R1:W-:Y:S01]  /*24490*/  STL.64 [R1+0xef8], R14 ;  /* 0x000ef80e01007387 */ /* 0x0003e20000100a00 */
[----:B--2---:R-:W-:-:S03]  /*244a0*/  HFMA2.MMA R11, -RZ, RZ, 0.955078125, 8.0625 ;  /* 0x3ba44808ff0b7435 */ /* 0x004fc600000001ff */
[----:B------:R2:W-:Y:S01]  /*244b0*/  STL.64 [R1+0xf08], R18 ;  /* 0x000f081201007387 */ /* 0x0005e20000100a00 */
[----:B------:R-:W-:Y:S01]  /*244c0*/  IMAD.MOV.U32 R10, RZ, RZ, -0x43de7e19 ;  /* 0xbc2181e7ff0a7424 */ /* 0x000fe200078e00ff */
[----:B0-----:R-:W-:Y:S01]  /*244d0*/  HFMA2.MMA R16, -RZ, RZ, 0.859375, 2.35546875 ;  /* 0x3ae040b6ff107435 */ /* 0x001fe200000001ff */
[----:B------:R-:W-:Y:S01]  /*244e0*/  MOV R17, 0xba31758e ;  /* 0xba31758e00117802 */ /* 0x000fe20000000f00 */
[----:B------:R0:W-:Y:S01]  /*244f0*/  STL.64 [R1+0xf10], R20 ;  /* 0x000f101401007387 */ /* 0x0001e20000100a00 */
[----:B-1----:R-:W-:Y:S01]  /*24500*/  MOV R14, 0x35abe64f ;  /* 0x35abe64f000e7802 */ /* 0x002fe20000000f00 */
[----:B------:R-:W-:Y:S02]  /*24510*/  IMAD.MOV.U32 R15, RZ, RZ, -0x44f8d348 ;  /* 0xbb072cb8ff0f7424 */ /* 0x000fe400078e00ff */
[----:B------:R1:W-:Y:S01]  /*24520*/  STL.64 [R1+0xf18], R10 ;  /* 0x000f180a01007387 */ /* 0x0003e20000100a00 */
[----:B--2---:R-:W-:Y:S01]  /*24530*/  HFMA2.MMA R19, -RZ, RZ, 0.65869140625, -0.365478515625 ;  /* 0x3945b5d9ff137435 */ /* 0x004fe200000001ff */
[----:B------:R-:W-:-:S02]  /*24540*/  IMAD.MOV.U32 R18, RZ, RZ, -0x4e12e0cd ;  /* 0xb1ed1f33ff127424 */ /* 0x000fc400078e00ff */
[----:B------:R2:W-:Y:S01]  /*24550*/  STL.64 [R1+0xf20], R14 ;  /* 0x000f200e01007387 */ /* 0x0005e20000100a00 */
[----:B0-----:R-:W-:Y:S01]  /*24560*/  MOV R20, 0xb90c7582 ;  /* 0xb90c758200147802 */ /* 0x001fe20000000f00 */
[----:B------:R-:W-:Y:S02]  /*24570*/  IMAD.MOV.U32 R21, RZ, RZ, 0x38420ab7 ;  /* 0x38420ab7ff157424 */ /* 0x000fe400078e00ff */
[----:B------:R0:W-:Y:S01]  /*24580*/  STL.64 [R1+0xf28], R16 ;  /* 0x000f281001007387 */ /* 0x0001e20000100a00 */
[----:B-1----:R-:W-:Y:S01]  /*24590*/  HFMA2.MMA R10, -RZ, RZ, 0.0966796875, 0.000797748565673828125 ;  /* 0x2e301289ff0a7435 */ /* 0x002fe200000001ff */
[----:B------:R-:W-:Y:S02]  /*245a0*/  MOV R11, 0xb72c0fb2 ;  /* 0xb72c0fb2000b7802 */ /* 0x000fe40000000f00 */
[----:B------:R1:W-:Y:S01]  /*245b0*/  STL.64 [R1+0xf30], R18 ;  /* 0x000f301201007387 */ /* 0x0003e20000100a00 */
[----:B--2---:R-:W-:Y:S01]  /*245c0*/  HFMA2.MMA R15, -RZ, RZ, -0.3779296875, 137.5 ;  /* 0xb60c584cff0f7435 */ /* 0x004fe200000001ff */
[----:B------:R-:W-:-:S02]  /*245d0*/  IMAD.MOV.U32 R14, RZ, RZ, 0x36dddd64 ;  /* 0x36dddd64ff0e7424 */ /* 0x000fc400078e00ff */
[----:B------:R2:W-:Y:S01]  /*245e0*/  STL.64 [R1+0xf38], R20 ;  /* 0x000f381401007387 */ /* 0x0005e20000100a00 */
[----:B0-----:R-:W-:Y:S01]  /*245f0*/  MOV R16, 0xaa6be562 ;  /* 0xaa6be56200107802 */ /* 0x001fe20000000f00 */
[----:B------:R-:W-:Y:S02]  /*24600*/  IMAD.MOV.U32 R17, RZ, RZ, 0x34d57045 ;  /* 0x34d57045ff117424 */ /* 0x000fe400078e00ff */
[----:B------:R0:W-:Y:S01]  /*24610*/  STL.64 [R1+0xf40], R10 ;  /* 0x000f400a01007387 */ /* 0x0001e20000100a00 */
[----:B-1----:R-:W-:Y:S01]  /*24620*/  HFMA2.MMA R18, -RZ, RZ, -0.28125, -0.005046844482421875 ;  /* 0xb4809d2bff127435 */ /* 0x002fe200000001ff */
[----:B------:R-:W-:Y:S02]  /*24630*/  MOV R19, 0x3398dd34 ;  /* 0x3398dd3400137802 */ /* 0x000fe40000000f00 */
[----:B------:R1:W-:Y:S01]  /*24640*/  STL.64 [R1+0xf50], R16 ;  /* 0x000f501001007387 */ /* 0x0003e20000100a00 */
[----:B--2---:R-:W-:Y:S01]  /*24650*/  HFMA2.MMA R21, -RZ, RZ, -0.1971435546875, -1835 ;  /* 0xb24fe72bff157435 */ /* 0x004fe200000001ff */
[----:B------:R-:W-:-:S02]  /*24660*/  IMAD.MOV.U32 R20, RZ, RZ, 0x2680a18f ;  /* 0x2680a18fff147424 */ /* 0x000fc400078e00ff */
[----:B------:R2:W-:Y:S01]  /*24670*/  STL.64 [R1+0xf48], R14 ;  /* 0x000f480e01007387 */ /* 0x0005e20000100a00 */
[----:B0-----:R-:W-:Y:S01]  /*24680*/  MOV R10, 0x31ee4973 ;  /* 0x31ee4973000a7802 */ /* 0x001fe20000000f00 */
[----:B------:R-:W-:Y:S02]  /*24690*/  IMAD.MOV.U32 R11, RZ, RZ, -0x4ef8e330 ;  /* 0xb1071cd0ff0b7424 */ /* 0x000fe400078e00ff */
[----:B------:R0:W-:Y:S01]  /*246a0*/  STL.64 [R1+0xf58], R18 ;  /* 0x000f581201007387 */ /* 0x0001e20000100a00 */
[----:B-1----:R-:W-:Y:S01]  /*246b0*/  HFMA2.MMA R17, -RZ, RZ, 0.432373046875, -199.5 ;  /* 0x36ebda3cff117435 */ /* 0x002fe200000001ff */
[----:B------:R-:W-:Y:S02]  /*246c0*/  IMAD.MOV.U32 R16, RZ, RZ, 0x3ca4373f ;  /* 0x3ca4373fff107424 */ /* 0x000fe400078e00ff */
[----:B------:R1:W-:Y:S01]  /*246d0*/  STL.64 [R1+0xf60], R20 ;  /* 0x000f601401007387 */ /* 0x0003e20000100a00 */
[----:B--2---:R-:W-:Y:S01]  /*246e0*/  HFMA2.MMA R14, -RZ, RZ, 1.138671875, -0.0004088878631591796875 ;  /* 0x3c8e8eb3ff0e7435 */ /* 0x004fe200000001ff */
[----:B------:R-:W-:-:S02]  /*246f0*/  MOV R15, 0xbcf1e474 ;  /* 0xbcf1e474000f7802 */ /* 0x000fc40000000f00 */
[----:B------:R2:W-:Y:S01]  /*24700*/  STL.64 [R1+0xf68], R10 ;  /* 0x000f680a01007387 */ /* 0x0005e20000100a00 */
[----:B0-----:R-:W-:Y:S01]  /*24710*/  MOV R18, 0xbc4ac247 ;  /* 0xbc4ac24700127802 */ /* 0x001fe20000000f00 */
[----:B------:R-:W-:Y:S02]  /*24720*/  IMAD.MOV.U32 R19, RZ, RZ, 0x3c443837 ;  /* 0x3c443837ff137424 */ /* 0x000fe400078e00ff */
[----:B------:R0:W-:Y:S01]  /*24730*/  STL.64 [R1+0xf78], R16 ;  /* 0x000f781001007387 */ /* 0x0001e20000100a00 */
[----:B-1----:R-:W-:Y:S01]  /*24740*/  HFMA2.MMA R20, -RZ, RZ, -0.96142578125, 22032 ;  /* 0xbbb17561ff147435 */ /* 0x002fe200000001ff */
[----:B------:R-:W-:Y:S02]  /*24750*/  MOV R21, 0xb387ea89 ;  /* 0xb387ea8900157802 */ /* 0x000fe40000000f00 */
[----:B------:R1:W-:Y:S01]  /*24760*/  STL.64 [R1+0xf70], R14 ;  /* 0x000f700e01007387 */ /* 0x0003e20000100a00 */
[----:B--2---:R-:W-:Y:S01]  /*24770*/  HFMA2.MMA R11, -RZ, RZ, -0.84423828125, 0.01085662841796875 ;  /* 0xbac1218fff0b7435 */ /* 0x004fe200000001ff */
[----:B------:R-:W-:-:S02]  /*24780*/  IMAD.MOV.U32 R10, RZ, RZ, 0x3af72347 ;  /* 0x3af72347ff0a7424 */ /* 0x000fc400078e00ff */
[----:B------:R2:W-:Y:S01]  /*24790*/  STL.64 [R1+0xf80], R18 ;  /* 0x000f801201007387 */ /* 0x0005e20000100a00 */
[----:B0-----:R-:W-:Y:S01]  /*247a0*/  HFMA2.MMA R16, -RZ, RZ, -0.6357421875, -0.0003497600555419921875 ;  /* 0xb9168dbbff107435 */ /* 0x001fe200000001ff */
[----:B------:R-:W-:Y:S02]  /*247b0*/  MOV R17, 0x38cfff8d ;  /* 0x38cfff8d00117802 */ /* 0x000fe40000000f00 */
[----:B------:R0:W-:Y:S01]  /*247c0*/  STL.64 [R1+0xf88], R20 ;  /* 0x000f881401007387 */ /* 0x0001e20000100a00 */
[----:B-1----:R-:W-:Y:S01]  /*247d0*/  MOV R14, 0x3a118808 ;  /* 0x3a118808000e7802 */ /* 0x002fe20000000f00 */
[----:B------:R-:W-:Y:S02]  /*247e0*/  IMAD.MOV.U32 R15, RZ, RZ, 0x30100e08 ;  /* 0x30100e08ff0f7424 */ /* 0x000fe400078e00ff */
[----:B------:R1:W-:Y:S01]  /*247f0*/  STL.64 [R1+0xf90], R10 ;  /* 0x000f900a01007387 */ /* 0x0003e20000100a00 */
[----:B--2---:R-:W-:Y:S01]  /*24800*/  HFMA2.MMA R19, -RZ, RZ, -0.07000732421875, -0.0039005279541015625 ;  /* 0xac7b9bfdff137435 */ /* 0x004fe200000001ff */
[----:B------:R-:W-:-:S02]  /*24810*/  IMAD.MOV.U32 R18, RZ, RZ, -0x47f3a7b4 ;  /* 0xb80c584cff127424 */ /* 0x000fc400078e00ff */
[----:B------:R2:W-:Y:S01]  /*24820*/  STL.64 [R1+0xf98], R14 ;  /* 0x000f980e01007387 */ /* 0x0005e20000100a00 */
[----:B0-----:R-:W-:Y:S01]  /*24830*/  MOV R20, 0x36f01e4e ;  /* 0x36f01e4e00147802 */ /* 0x001fe20000000f00 */
[----:B------:R-:W-:Y:S02]  /*24840*/  IMAD.MOV.U32 R21, RZ, RZ, -0x4967455d ;  /* 0xb698baa3ff157424 */ /* 0x000fe400078e00ff */
[----:B------:R0:W-:Y:S01]  /*24850*/  STL.64 [R1+0xfa0], R16 ;  /* 0x000fa01001007387 */ /* 0x0001e20000100a00 */
[----:B-1----:R-:W-:Y:S01]  /*24860*/  HFMA2.MMA R10, -RZ, RZ, 0.359130859375, 0.00109958648681640625 ;  /* 0x35bf1481ff0a7435 */ /* 0x002fe200000001ff */
[----:B------:R-:W-:Y:S02]  /*24870*/  MOV R11, 0x28a95d1c ;  /* 0x28a95d1c000b7802 */ /* 0x000fe40000000f00 */
[----:B------:R1:W-:Y:S01]  /*24880*/  STL.64 [R1+0xfa8], R18 ;  /* 0x000fa81201007387 */ /* 0x0003e20000100a00 */
[----:B--2---:R-:W-:Y:S01]  /*24890*/  HFMA2.MMA R15, -RZ, RZ, 0.260498046875, 4.79296875 ;  /* 0x342b44cbff0f7435 */ /* 0x004fe200000001ff */
[----:B------:R-:W-:-:S02]  /*248a0*/  IMAD.MOV.U32 R14, RZ, RZ, -0x4b711113 ;  /* 0xb48eeeedff0e7424 */ /* 0x000fc400078e00ff */
[----:B------:R2:W-:Y:S01]  /*248b0*/  STL.64 [R1+0xfb0], R20 ;  /* 0x000fb01401007387 */ /* 0x0005e20000100a00 */
[----:B0-----:R-:W-:Y:S01]  /*248c0*/  MOV R16, 0xb34aab39 ;  /* 0xb34aab3900107802 */ /* 0x001fe20000000f00 */
[----:B------:R-:W-:Y:S02]  /*248d0*/  IMAD.MOV.U32 R17, RZ, RZ, -0x5b69df18 ;  /* 0xa49620e8ff117424 */ /* 0x000fe400078e00ff */
[----:B------:R0:W-:Y:S01]  /*248e0*/  STL.64 [R1+0xfb8], R10 ;  /* 0x000fb80a01007387 */ /* 0x0001e20000100a00 */
[----:B-1----:R-:W-:Y:S01]  /*248f0*/  HFMA2.MMA R18, -RZ, RZ, 0.1885986328125, 0.00152683258056640625 ;  /* 0x32091641ff127435 */ /* 0x002fe200000001ff */
[----:B------:R-:W-:Y:S02]  /*24900*/  MOV R19, 0x3cf7cd03 ;  /* 0x3cf7cd0300137802 */ /* 0x000fe40000000f00 */
[----:B------:R1:W-:Y:S01]  /*24910*/  STL.64 [R1+0xfc8], R16 ;  /* 0x000fc81001007387 */ /* 0x0003e20000100a00 */
[----:B--2---:R-:W-:Y:S01]  /*24920*/  HFMA2.MMA R21, -RZ, RZ, -1.32421875, -0.000303745269775390625 ;  /* 0xbd4c8cfaff157435 */ /* 0x004fe200000001ff */
[----:B------:R-:W-:-:S02]  /*24930*/  IMAD.MOV.U32 R20, RZ, RZ, 0x3b22a4c0 ;  /* 0x3b22a4c0ff147424 */ /* 0x000fc400078e00ff */
[----:B------:R2:W-:Y:S01]  /*24940*/  STL.64 [R1+0xfc0], R14 ;  /* 0x000fc00e01007387 */ /* 0x0005e20000100a00 */
[----:B0-----:R-:W-:Y:S01]  /*24950*/  MOV R10, 0x3d756a1b ;  /* 0x3d756a1b000a7802 */ /* 0x001fe20000000f00 */
[----:B------:R-:W-:Y:S02]  /*24960*/  IMAD.MOV.U32 R11, RZ, RZ, -0x42faf2e3 ;  /* 0xbd050d1dff0b7424 */ /* 0x000fe400078e00ff */
[----:B------:R0:W-:Y:S01]  /*24970*/  STL.64 [R1+0xfd0], R18 ;  /* 0x000fd01201007387 */ /* 0x0001e20000100a00 */
[----:B-1----:R-:W-:Y:S01]  /*24980*/  HFMA2.MMA R17, -RZ, RZ, 0.96337890625, -2856 ;  /* 0x3bb5e994ff117435 */ /* 0x002fe200000001ff */
[----:B------:R-:W-:Y:S02]  /*24990*/  IMAD.MOV.U32 R16, RZ, RZ, -0x43a6b9fa ;  /* 0xbc594606ff107424 */ /* 0x000fe400078e00ff */
[----:B------:R1:W-:Y:S01]  /*249a0*/  STL.64 [R1+0xfd8], R20 ;  /* 0x000fd81401007387 */ /* 0x0003e20000100a00 */
[----:B--2---:R-:W-:Y:S01]  /*249b0*/  HFMA2.MMA R14, -RZ, RZ, -0.421630859375, -45600 ;  /* 0xb6bff991ff0e7435 */ /* 0x004fe200000001ff */
[----:B------:R-:W-:-:S02]  /*249c0*/  MOV R15, 0x3c772822 ;  /* 0x3c772822000f7802 */ /* 0x000fc40000000f00 */
[----:B------:R2:W-:Y:S01]  /*249d0*/  STL.64 [R1+0xfe0], R10 ;  /* 0x000fe00a01007387 */ /* 0x0005e20000100a00 */
[----:B0-----:R-:W-:Y:S01]  /*249e0*/  MOV R18, 0x3301fab9 ;  /* 0x3301fab900127802 */ /* 0x001fe20000000f00 */
[----:B------:R-:W-:Y:S02]  /*249f0*/  IMAD.MOV.U32 R19, RZ, RZ, -0x451e2b3b ;  /* 0xbae1d4c5ff137424 */ /* 0x000fe400078e00ff */
[----:B------:R0:W-:Y:S01]  /*24a00*/  STL.64 [R1+0xff0], R16 ;  /* 0x000ff01001007387 */ /* 0x0001e20000100a00 */
[----:B-1----:R-:W-:Y:S01]  /*24a10*/  HFMA2.MMA R21, -RZ, RZ, -0.74462890625, -0.0031642913818359375 ;  /* 0xb9f59a7bff157435 */ /* 0x002fe200000001ff */
[----:B------:R-:W-:Y:S02]  /*24a20*/  MOV R20, 0x3aa8ffa4 ;  /* 0x3aa8ffa400147802 */ /* 0x000fe40000000f00 */
[----:B------:R1:W-:Y:S01]  /*24a30*/  STL.64 [R1+0xfe8], R14 ;  /* 0x000fe80e01007387 */ /* 0x0003e20000100a00 */
[----:B--2---:R-:W-:Y:S01]  /*24a40*/  IMAD.MOV.U32 R10, RZ, RZ, -0x50b6c2c3 ;  /* 0xaf493d3dff0a7424 */ /* 0x004fe200078e00ff */
[----:B------:R-:W-:-:S02]  /*24a50*/  MOV R11, 0x38f01e51 ;  /* 0x38f01e51000b7802 */ /* 0x000fc40000000f00 */
[----:B------:R2:W-:Y:S01]  /*24a60*/  STL.64 [R1+0xff8], R18 ;  /* 0x000ff81201007387 */ /* 0x0005e20000100a00 */
[----:B0-----:R-:W-:Y:S01]  /*24a70*/  HFMA2.MMA R17, -RZ, RZ, -0.41845703125, -0.052032470703125 ;  /* 0xb6b2aaa9ff117435 */ /* 0x001fe200000001ff */
[----:B------:R-:W-:Y:S02]  /*24a80*/  MOV R16, 0x2b978533 ;  /* 0x2b97853300107802 */ /* 0x000fe40000000f00 */
[----:B------:R0:W-:Y:S01]  /*24a90*/  STL.64 [R1+0x1000], R20 ;  /* 0x0010001401007387 */ /* 0x0001e20000100a00 */
[----:B-1----:R-:W-:Y:S01]  /*24aa0*/  HFMA2.MMA R14, -RZ, RZ, -0.5791015625, 6.30078125 ;  /* 0xb8a2464dff0e7435 */ /* 0x002fe200000001ff */
[----:B------:R-:W-:Y:S02]  /*24ab0*/  IMAD.MOV.U32 R15, RZ, RZ, 0x37d6f710 ;  /* 0x37d6f710ff0f7424 */ /* 0x000fe400078e00ff */
[----:B------:R1:W-:Y:S01]  /*24ac0*/  STL.64 [R1+0x1008], R10 ;  /* 0x0010080a01007387 */ /* 0x0003e20000100a00 */
[----:B--2---:R-:W-:Y:S01]  /*24ad0*/  IMAD.MOV.U32 R18, RZ, RZ, 0x3660ca4a ;  /* 0x3660ca4aff127424 */ /* 0x004fe200078e00ff */
[----:B------:R-:W-:-:S02]  /*24ae0*/  MOV R19, 0xb58b55b7 ;  /* 0xb58b55b700137802 */ /* 0x000fc40000000f00 */
[----:B------:R2:W-:Y:S01]  /*24af0*/  STL.64 [R1+0x1018], R16 ;  /* 0x0010181001007387 */ /* 0x0005e20000100a00 */
[----:B0-----:R-:W-:-:S03]  /*24b00*/  HFMA2.MMA R20, -RZ, RZ, -0.030426025390625, 0.0012359619140625 ;  /* 0xa7ca1510ff147435 */ /* 0x001fc600000001ff */
[----:B------:R0:W-:Y:S01]  /*24b10*/  STL.64 [R1+0x1020], R18 ;  /* 0x0010201201007387 */ /* 0x0001e20000100a00 */
[----:B------:R-:W-:Y:S01]  /*24b20*/  IMAD.MOV.U32 R21, RZ, RZ, 0x344da161 ;  /* 0x344da161ff157424 */ /* 0x000fe200078e00ff */
[----:B-1----:R-:W-:Y:S01]  /*24b30*/  HFMA2.MMA R11, -RZ, RZ, 0.220703125, -0.00022685527801513671875 ;  /* 0x33108b6fff0b7435 */ /* 0x002fe200000001ff */
[----:B------:R-:W-:Y:S01]  /*24b40*/  MOV R10, 0xb3f53521 ;  /* 0xb3f53521000a7802 */ /* 0x000fe20000000f00 */
[----:B------:R1:W-:Y:S01]  /*24b50*/  STL.64 [R1+0x1010], R14 ;  /* 0x0010100e01007387 */ /* 0x0003e20000100a00 */
[----:B--2---:R-:W-:Y:S01]  /*24b60*/  IMAD.MOV.U32 R16, RZ, RZ, -0x423524bd ;  /* 0xbdcadb43ff107424 */ /* 0x004fe200078e00ff */
[----:B------:R-:W-:Y:S02]  /*24b70*/  MOV R17, 0x3e37d95d ;  /* 0x3e37d95d00117802 */ /* 0x000fe40000000f00 */
[----:B------:R2:W-:Y:S01]  /*24b80*/  STL.64 [R1+0x1028], R20 ;  /* 0x0010281401007387 */ /* 0x0005e20000100a00 */
[----:B0-----:R-:W-:Y:S01]  /*24b90*/  HFMA2.MMA R18, -RZ, RZ, -1.5048828125, 5.2988529205322265625e-05 ;  /* 0xbe050379ff127435 */ /* 0x001fe200000001ff */
[----:B------:R-:W-:-:S02]  /*24ba0*/  IMAD.MOV.U32 R19, RZ, RZ, -0x47fbf7d1 ;  /* 0xb804082fff137424 */ /* 0x000fc400078e00ff */
[----:B------:R0:W-:Y:S01]  /*24bb0*/  STL.64 [R1+0x1030], R10 ;  /* 0x0010300a01007387 */ /* 0x0001e20000100a00 */
[----:B-1----:R-:W-:Y:S01]  /*24bc0*/  HFMA2.MMA R15, -RZ, RZ, -1.435546875, 0.00492095947265625 ;  /* 0xbdbe1d0aff0f7435 */ /* 0x002fe200000001ff */
[----:B------:R-:W-:Y:S02]  /*24bd0*/  MOV R14, 0x3db95da4 ;  /* 0x3db95da4000e7802 */ /* 0x000fe40000000f00 */
[----:B------:R1:W-:Y:S01]  /*24be0*/  STL.64 [R1+0x1038], R16 ;  /* 0x0010381001007387 */ /* 0x0003e20000100a00 */
[----:B--2---:R-:W-:Y:S01]  /*24bf0*/  HFMA2.MMA R20, -RZ, RZ, 0.7294921875, -28928 ;  /* 0x39d6f710ff147435 */ /* 0x004fe200000001ff */
[----:B------:R-:W-:Y:S02]  /*24c00*/  IMAD.MOV.U32 R21, RZ, RZ, 0x2da18c1b ;  /* 0x2da18c1bff157424 */ /* 0x000fe400078e00ff */
[----:B------:R2:W-:Y:S01]  /*24c10*/  STL.64 [R1+0x1040], R18 ;  /* 0x0010401201007387 */ /* 0x0005e20000100a00 */
[----:B0-----:R-:W-:-:S03]  /*24c20*/  IMAD.MOV.U32 R10, RZ, RZ, 0x3d35e97a ;  /* 0x3d35e97aff0a7424 */ /* 0x001fc600078e00ff */
[----:B------:R0:W-:Y:S01]  /*24c30*/  STL.64 [R1+0x1048], R14 ;  /* 0x0010480e01007387 */ /* 0x0001e20000100a00 */
[----:B------:R-:W-:Y:S01]  /*24c40*/  MOV R11, 0x3495237e ;  /* 0x3495237e000b7802 */ /* 0x000fe20000000f00 */
[----:B-1----:R-:W-:Y:S01]  /*24c50*/  HFMA2.MMA R17, -RZ, RZ, -0.16064453125, -0.025848388671875 ;  /* 0xb124a69eff117435 */ /* 0x002fe200000001ff */
[----:B------:R-:W-:-:S03]  /*24c60*/  MOV R16, 0xbbb833db ;  /* 0xbbb833db00107802 */ /* 0x000fc60000000f00 */
[----:B------:R1:W-:Y:S01]  /*24c70*/  STL.64 [R1+0x1050], R10 ;  /* 0x0010500a01007387 */ /* 0x0003e20000100a00 */
[----:B--2---:R-:W-:Y:S01]  /*24c80*/  IMAD.MOV.U32 R18, RZ, RZ, 0x3ad21a87 ;  /* 0x3ad21a87ff127424 */ /* 0x004fe200078e00ff */
[----:B------:R-:W-:Y:S02]  /*24c90*/  MOV R19, 0xba9821e8 ;  /* 0xba9821e800137802 */ /* 0x000fe40000000f00 */
[----:B------:R2:W-:Y:S01]  /*24ca0*/  STL.64 [R1+0x1070], R20 ;  /* 0x0010701401007387 */ /* 0x0005e20000100a00 */
[----:B0-----:R-:W-:Y:S01]  /*24cb0*/  HFMA2.MMA R14, -RZ, RZ, -1.1376953125, 0.0194244384765625 ;  /* 0xbc8d24f9ff0e7435 */ /* 0x001fe200000001ff */
[----:B------:R-:W-:Y:S02]  /*24cc0*/  IMAD.MOV.U32 R15, RZ, RZ, 0x3c685f80 ;  /* 0x3c685f80ff0f7424 */ /* 0x000fe400078e00ff */
[----:B------:R0:W-:Y:S04]  /*24cd0*/  STL.64 [R1+0x1068], R18 ;  /* 0x0010681201007387 */ /* 0x0001e80000100a00 */
[----:B------:R3:W-:Y:S01]  /*24ce0*/  STL.64 [R1+0x1060], R16 ;  /* 0x0010601001007387 */ /* 0x0007e20000100a00 */
[----:B-1----:R-:W-:Y:S01]  /*24cf0*/  HFMA2.MMA R11, -RZ, RZ, 0.56494140625, 33664 ;  /* 0x3885781cff0b7435 */ /* 0x002fe200000001ff */
[----:B------:R-:W-:-:S02]  /*24d00*/  MOV R10, 0xb8c8fffe ;  /* 0xb8c8fffe000a7802 */ /* 0x000fc40000000f00 */
[----:B------:R1:W-:Y:S01]  /*24d10*/  STL.64 [R1+0x1058], R14 ;  /* 0x0010580e01007387 */ /* 0x0003e20000100a00 */
[----:B--2---:R-:W-:Y:S01]  /*24d20*/  IMAD.MOV.U32 R20, RZ, RZ, -0x4be1d735 ;  /* 0xb41e28cbff147424 */ /* 0x004fe200078e00ff */
[----:B------:R-:W-:Y:S01]  /*24d30*/  MOV R21, 0xbe4cbe7e ;  /* 0xbe4cbe7e00157802 */ /* 0x000fe20000000f00 */
[----:B0-----:R-:W-:Y:S01]  /*24d40*/  HFMA2.MMA R19, -RZ, RZ, 0.0241241455078125, 20.375 ;  /* 0x262d4d18ff137435 */ /* 0x001fe200000001ff */
[----:B------:R-:W-:Y:S01]  /*24d50*/  MOV R18, 0x3558d126 ;  /* 0x3558d12600127802 */ /* 0x000fe20000000f00 */
[----:B------:R0:W-:Y:S01]  /*24d60*/  STL.64 [R1+0x1078], R10 ;  /* 0x0010780a01007387 */ /* 0x0001e20000100a00 */
[----:B---3--:R-:W-:Y:S01]  /*24d70*/  HFMA2.MMA R16, -RZ, RZ, 0.409423828125, 444.75 ;  /* 0x368d5ef3ff107435 */ /* 0x008fe200000001ff */
[----:B------:R-:W-:Y:S02]  /*24d80*/  IMAD.MOV.U32 R17, RZ, RZ, -0x49cfc1d0 ;  /* 0xb6303e30ff117424 */ /* 0x000fe400078e00ff */
[----:B------:R2:W-:Y:S01]  /*24d90*/  STL.64 [R1+0x1098], R20 ;  /* 0x0010981401007387 */ /* 0x0005e20000100a00 */
[----:B-1----:R-:W-:Y:S01]  /*24da0*/  IMAD.MOV.U32 R14, RZ, RZ, -0x4851d4db ;  /* 0xb7ae2b25ff0e7424 */ /* 0x002fe200078e00ff */
[----:B------:R-:W-:-:S02]  /*24db0*/  MOV R15, 0xaa04ec8a ;  /* 0xaa04ec8a000f7802 */ /* 0x000fc40000000f00 */
[----:B------:R1:W-:Y:S04]  /*24dc0*/  STL.64 [R1+0x1090], R18 ;  /* 0x0010901201007387 */ /* 0x0003e80000100a00 */
[----:B------:R3:W-:Y:S01]  /*24dd0*/  STL.64 [R1+0x1080], R14 ;  /* 0x0010800e01007387 */ /* 0x0007e20000100a00 */
[----:B0-----:R-:W-:Y:S01]  /*24de0*/  HFMA2.MMA R10, -RZ, RZ, -1.115234375, -0.0924072265625 ;  /* 0xbc76adeaff0a7435 */ /* 0x001fe200000001ff */
[----:B------:R-:W-:Y:S02]  /*24df0*/  IMAD.MOV.U32 R11, RZ, RZ, 0x3ebaba46 ;  /* 0x3ebaba46ff0b7424 */ /* 0x000fe400078e00ff */
[----:B------:R0:W-:Y:S01]  /*24e00*/  STL.64 [R1+0x1088], R16 ;  /* 0x0010881001007387 */ /* 0x0001e20000100a00 */
[----:B--2---:R-:W-:Y:S01]  /*24e10*/  HFMA2.MMA R21, -RZ, RZ, 1.1533203125, -0.00097179412841796875 ;  /* 0x3c9d93f6ff157435 */ /* 0x004fe200000001ff */
[----:B------:R-:W-:Y:S01]  /*24e20*/  MOV R20, 0xb43c3e3f ;  /* 0xb43c3e3f00147802 */ /* 0x000fe20000000f00 */
[----:B-1----:R-:W-:Y:S01]  /*24e30*/  HFMA2.MMA R18, -RZ, RZ, 1.501953125, -0.36376953125 ;  /* 0x3e02b5d2ff127435 */ /* 0x002fe200000001ff */
[----:B------:R-:W-:Y:S01]  /*24e40*/  IMAD.MOV.U32 R19, RZ, RZ, -0x4299bf87 ;  /* 0xbd664079ff137424 */ /* 0x000fe200078e00ff */
[----:B------:R1:W-:Y:S01]  /*24e50*/  STL.64 [R1+0x10a0], R10 ;  /* 0x0010a00a01007387 */ /* 0x0003e20000100a00 */
[----:B---3--:R-:W-:Y:S01]  /*24e60*/  HFMA2.MMA R15, -RZ, RZ, 1.6328125, 1742 ;  /* 0x3e8866ceff0f7435 */ /* 0x008fe200000001ff */
[----:B------:R-:W-:-:S02]  /*24e70*/  MOV R14, 0xbeedbf89 ;  /* 0xbeedbf89000e7802 */ /* 0x000fc40000000f00 */
[----:B------:R2:W-:Y:S01]  /*24e80*/  STL.64 [R1+0x10c0], R20 ;  /* 0x0010c01401007387 */ /* 0x0005e20000100a00 */
[----:B0-----:R-:W-:Y:S01]  /*24e90*/  IMAD.MOV.U32 R16, RZ, RZ, 0x380ec44f ;  /* 0x380ec44fff107424 */ /* 0x001fe200078e00ff */
[----:B------:R-:W-:Y:S02]  /*24ea0*/  MOV R17, 0xbe0d26d1 ;  /* 0xbe0d26d100117802 */ /* 0x000fe40000000f00 */
[----:B------:R0:W-:Y:S04]  /*24eb0*/  STL.64 [R1+0x10b8], R18 ;  /* 0x0010b81201007387 */ /* 0x0001e80000100a00 */
[----:B------:R3:W-:Y:S01]  /*24ec0*/  STL.64 [R1+0x10b0], R16 ;  /* 0x0010b01001007387 */ /* 0x0007e20000100a00 */
[----:B-1----:R-:W-:Y:S01]  /*24ed0*/  IMAD.MOV.U32 R10, RZ, RZ, -0x4388c8e6 ;  /* 0xbc77371aff0a7424 */ /* 0x002fe200078e00ff */
[----:B------:R-:W-:-:S02]  /*24ee0*/  MOV R11, 0x3bbc182a ;  /* 0x3bbc182a000b7802 */ /* 0x000fc40000000f00 */
[----:B------:R1:W-:Y:S01]  /*24ef0*/  STL.64 [R1+0x10a8], R14 ;  /* 0x0010a80e01007387 */ /* 0x0003e20000100a00 */
[----:B--2---:R-:W-:Y:S01]  /*24f00*/  MOV R20, 0xb867519f ;  /* 0xb867519f00147802 */ /* 0x004fe20000000f00 */
[----:B------:R-:W-:Y:S01]  /*24f10*/  IMAD.MOV.U32 R21, RZ, RZ, 0x37950fca ;  /* 0x37950fcaff157424 */ /* 0x000fe200078e00ff */
[----:B0-----:R-:W-:Y:S01]  /*24f20*/  HFMA2.MMA R19, -RZ, RZ, 0.5859375, -0.417724609375 ;  /* 0x38b0b6afff137435 */ /* 0x001fe200000001ff */
[----:B------:R-:W-:Y:S01]  /*24f30*/  IMAD.MOV.U32 R18, RZ, RZ, -0x53172e8b ;  /* 0xace8d175ff127424 */ /* 0x000fe200078e00ff */
[----:B------:R0:W-:Y:S01]  /*24f40*/  STL.64 [R1+0x10c8], R10 ;  /* 0x0010c80a01007387 */ /* 0x0001e20000100a00 */
[----:B---3--:R-:W-:Y:S01]  /*24f50*/  HFMA2.MMA R16, -RZ, RZ, 0.81884765625, -30.46875 ;  /* 0x3a8dcf9eff107435 */ /* 0x008fe200000001ff */
[----:B------:R-:W-:Y:S02]  /*24f60*/  MOV R17, 0xb9c3f089 ;  /* 0xb9c3f08900117802 */ /* 0x000fe40000000f00 */
[----:B------:R2:W-:Y:S01]  /*24f70*/  STL.64 [R1+0x10e8], R20 ;  /* 0x0010e81401007387 */ /* 0x0005e20000100a00 */
[----:B-1----:R-:W-:Y:S01]  /*24f80*/  MOV R14, 0x3091fe30 ;  /* 0x3091fe30000e7802 */ /* 0x002fe20000000f00 */
[----:B------:R-:W-:-:S02]  /*24f90*/  IMAD.MOV.U32 R15, RZ, RZ, -0x45370000 ;  /* 0xbac90000ff0f7424 */ /* 0x000fc400078e00ff */
[----:B------:R1:W-:Y:S04]  /*24fa0*/  STL.64 [R1+0x10e0], R18 ;  /* 0x0010e01201007387 */ /* 0x0003e80000100a00 */
[----:B------:R3:W-:Y:S01]  /*24fb0*/  STL.64 [R1+0x10d0], R14 ;  /* 0x0010d00e01007387 */ /* 0x0007e20000100a00 */
[----:B0-----:R-:W-:Y:S01]  /*24fc0*/  HFMA2.MMA R10, -RZ, RZ, 0.04046630859375, -355 ;  /* 0x292edd8cff0a7435 */ /* 0x001fe200000001ff */
[----:B------:R-:W-:Y:S02]  /*24fd0*/  MOV R11, 0xb66d3d31 ;  /* 0xb66d3d31000b7802 */ /* 0x000fe40000000f00 */
[----:B------:R0:W-:Y:S01]  /*24fe0*/  STL.64 [R1+0x10d8], R16 ;  /* 0x0010d81001007387 */ /* 0x0001e20000100a00 */
[----:B--2---:R-:W-:Y:S01]  /*24ff0*/  HFMA2.MMA R21, -RZ, RZ, 1.84765625, -1.5029296875 ;  /* 0x3f64be03ff157435 */ /* 0x004fe200000001ff */
[----:B------:R-:W-:Y:S01]  /*25000*/  IMAD.MOV.U32 R20, RZ, RZ, -0x40ac461f ;  /* 0xbf53b9e1ff147424 */ /* 0x000fe200078e00ff */
[----:B-1----:R-:W-:Y:S01]  /*25010*/  HFMA2.MMA R18, -RZ, RZ, 1.8828125, 479.75 ;  /* 0x3f885f7fff127435 */ /* 0x002fe200000001ff */
[----:B------:R-:W-:Y:S01]  /*25020*/  MOV R19, 0x3944bb29 ;  /* 0x3944bb2900137802 */ /* 0x000fe20000000f00 */
[----:B------:R1:W-:Y:S01]  /*25030*/  STL.64 [R1+0x10f0], R10 ;  /* 0x0010f00a01007387 */ /* 0x0003e20000100a00 */
[----:B---3--:R-:W-:Y:S01]  /*25040*/  HFMA2.MMA R15, -RZ, RZ, -0.324951171875, 174.125 ;  /* 0xb5335971ff0f7435 */ /* 0x008fe200000001ff */
[----:B------:R-:W-:-:S02]  /*25050*/  IMAD.MOV.U32 R14, RZ, RZ, 0x3612bd37 ;  /* 0x3612bd37ff0e7424 */ /* 0x000fc400078e00ff */
[----:B------:R2:W-:Y:S01]  /*25060*/  STL.64 [R1+0x1110], R20 ;  /* 0x0011101401007387 */ /* 0x0005e20000100a00 */
[----:B0-----:R-:W-:Y:S01]  /*25070*/  MOV R16, 0x3f39715e ;  /* 0x3f39715e00107802 */ /* 0x001fe20000000f00 */
[----:B------:R-:W-:Y:S02]  /*25080*/  IMAD.MOV.U32 R17, RZ, RZ, -0x404dd976 ;  /* 0xbfb2268aff117424 */ /* 0x000fe400078e00ff */
[----:B------:R0:W-:Y:S04]  /*25090*/  STL.64 [R1+0x1108], R18 ;  /* 0x0011081201007387 */ /* 0x0001e80000100a00 */
[----:B------:R3:W-:Y:S01]  /*250a0*/  STL.64 [R1+0x1100], R16 ;  /* 0x0011001001007387 */ /* 0x0007e20000100a00 */
[----:B-1----:R-:W-:Y:S01]  /*250b0*/  MOV R10, 0xbee64065 ;  /* 0xbee64065000a7802 */ /* 0x002fe20000000f00 */
[----:B------:R-:W-:-:S02]  /*250c0*/  IMAD.MOV.U32 R11, RZ, RZ, -0x4a27cf64 ;  /* 0xb5d8309cff0b7424 */ /* 0x000fc400078e00ff */
[----:B------:R1:W-:Y:S01]  /*250d0*/  STL.64 [R1+0x10f8], R14 ;  /* 0x0010f80e01007387 */ /* 0x0003e20000100a00 */
[----:B--2---:R-:W-:Y:S01]  /*250e0*/  HFMA2.MMA R20, -RZ, RZ, -0.97021484375, -9288 ;  /* 0xbbc3f089ff147435 */ /* 0x004fe200000001ff */
[----:B------:R-:W-:Y:S02]  /*250f0*/  MOV R21, 0xaef836cd ;  /* 0xaef836cd00157802 */ /* 0x000fe40000000f00 */
[----:B0-----:R-:W-:Y:S01]  /*25100*/  MOV R18, 0xbcafe000 ;  /* 0xbcafe00000127802 */ /* 0x001fe20000000f00 */
[----:B------:R-:W-:Y:S01]  /*25110*/  IMAD.MOV.U32 R19, RZ, RZ, 0x3c84f2a4 ;  /* 0x3c84f2a4ff137424 */ /* 0x000fe200078e00ff */
[----:B------:R0:W-:Y:S01]  /*25120*/  STL.64 [R1+0x1118], R10 ;  /* 0x0011180a01007387 */ /* 0x0001e20000100a00 */
[----:B---3--:R-:W-:Y:S01]  /*25130*/  HFMA2.MMA R17, -RZ, RZ, 0.200927734375, -42848 ;  /* 0x326ef93bff117435 */ /* 0x008fe200000001ff */
[----:B------:R-:W-:Y:S02]  /*25140*/  IMAD.MOV.U32 R16, RZ, RZ, 0x3d8d121f ;  /* 0x3d8d121fff107424 */ /* 0x000fe400078e00ff */
[----:B------:R2:W-:Y:S01]  /*25150*/  STL.64 [R1+0x1130], R18 ;  /* 0x0011301201007387 */ /* 0x0005e20000100a00 */
[----:B-1----:R-:W-:Y:S01]  /*25160*/  HFMA2.MMA R14, -RZ, RZ, 1.56640625, -40512 ;  /* 0x3e44f8f2ff0e7435 */ /* 0x002fe200000001ff */
[----:B------:R-:W-:-:S02]  /*25170*/  MOV R15, 0xbe29f5e1 ;  /* 0xbe29f5e1000f7802 */ /* 0x000fc40000000f00 */
[----:B------:R1:W-:Y:S04]  /*25180*/  STL.64 [R1+0x1138], R20 ;  /* 0x0011381401007387 */ /* 0x0003e80000100a00 */
[----:B------:R3:W-:Y:S01]  /*25190*/  STL.64 [R1+0x1128], R16 ;  /* 0x0011281001007387 */ /* 0x0007e20000100a00 */
[----:B0-----:R-:W-:Y:S01]  /*251a0*/  HFMA2.MMA R11, -RZ, RZ, -0.81689453125, 142.75 ;  /* 0xba895876ff0b7435 */ /* 0x001fe200000001ff */
[----:B------:R-:W-:Y:S01]  /*251b0*/  IMAD.MOV.U32 R10, RZ, RZ, 0x3ac6cd85 ;  /* 0x3ac6cd85ff0a7424 */ /* 0x000fe200078e00ff */
[----:B--2---:R-:W-:Y:S01]  /*251c0*/  HFMA2.MMA R19, -RZ, RZ, 0.0341796875, -0.00926971435546875 ;  /* 0x2860a0bfff137435 */ /* 0x004fe200000001ff */
[----:B------:R0:W-:Y:S01]  /*251d0*/  STL.64 [R1+0x1120], R14 ;  /* 0x0011200e01007387 */ /* 0x0001e20000100a00 */
[----:B------:R-:W-:Y:S01]  /*251e0*/  IMAD.MOV.U32 R18, RZ, RZ, -0x48797ceb ;  /* 0xb7868315ff127424 */ /* 0x000fe200078e00ff */
[----:B-1----:R-:W-:-:S02]  /*251f0*/  MOV R20, 0x365283b7 ;  /* 0x365283b700147802 */ /* 0x002fc40000000f00 */
[----:B------:R1:W-:Y:S01]  /*25200*/  STL.64 [R1+0x1140], R10 ;  /* 0x0011400a01007387 */ /* 0x0003e20000100a00 */
[----:B------:R-:W-:Y:S01]  /*25210*/  IMAD.MOV.U32 R21, RZ, RZ, 0x3fd55cd1 ;  /* 0x3fd55cd1ff157424 */ /* 0x000fe200078e00ff */
[----:B---3--:R-:W-:Y:S01]  /*25220*/  HFMA2.MMA R16, -RZ, RZ, -0.57958984375, 0.002964019775390625 ;  /* 0xb8a31a12ff107435 */ /* 0x008fe200000001ff */
[----:B------:R-:W-:Y:S01]  /*25230*/  MOV R17, 0x3852efff ;  /* 0x3852efff00117802 */ /* 0x000fe20000000f00 */
[----:B------:R2:W-:Y:S01]  /*25240*/  STL.64 [R1+0x1158], R18 ;  /* 0x0011581201007387 */ /* 0x0005e20000100a00 */
[----:B0-----:R-:W-:Y:S01]  /*25250*/  MOV R14, 0x39ba53bc ;  /* 0x39ba53bc000e7802 */ /* 0x001fe20000000f00 */
[----:B------:R-:W-:-:S03]  /*25260*/  IMAD.MOV.U32 R15, RZ, RZ, 0x2b65fa2b ;  /* 0x2b65fa2bff0f7424 */ /* 0x000fc600078e00ff */
[----:B------:R0:W-:Y:S01]  /*25270*/  STL.64 [R1+0x1150], R16 ;  /* 0x0011501001007387 */ /* 0x0001e20000100a00 */
[----:B-1----:R-:W-:Y:S01]  /*25280*/  HFMA2.MMA R10, -RZ, RZ, 1.482421875, -0.1220703125 ;  /* 0x3deeafd0ff0a7435 */ /* 0x002fe200000001ff */
[----:B------:R-:W-:Y:S02]  /*25290*/  MOV R11, 0xc0550bb4 ;  /* 0xc0550bb4000b7802 */ /* 0x000fe40000000f00 */
[----:B------:R1:W-:Y:S01]  /*252a0*/  STL.64 [R1+0x1148], R14 ;  /* 0x0011480e01007387 */ /* 0x0003e20000100a00 */
[----:B--2---:R-:W-:Y:S01]  /*252b0*/  HFMA2.MMA R18, -RZ, RZ, -1.9365234375, 0.294677734375 ;  /* 0xbfbf34b7ff127435 */ /* 0x004fe200000001ff */
[----:B------:R-:W-:Y:S02]  /*252c0*/  MOV R19, 0x3f30567c ;  /* 0x3f30567c00137802 */ /* 0x000fe40000000f00 */
[----:B------:R2:W-:Y:S01]  /*252d0*/  STL.64 [R1+0x1160], R20 ;  /* 0x0011601401007387 */ /* 0x0005e20000100a00 */
[----:B0-----:R-:W-:Y:S01]  /*252e0*/  MOV R16, 0xb9885993 ;  /* 0xb988599300107802 */ /* 0x001fe20000000f00 */
[----:B------:R-:W-:-:S02]  /*252f0*/  IMAD.MOV.U32 R17, RZ, RZ, 0x3fc4fabc ;  /* 0x3fc4fabcff117424 */ /* 0x000fc400078e00ff */
[----:B------:R0:W-:Y:S01]  /*25300*/  STL.64 [R1+0x1168], R10 ;  /* 0x0011680a01007387 */ /* 0x0001e20000100a00 */
[----:B-1----:R-:W-:Y:S01]  /*25310*/  HFMA2.MMA R15, -RZ, RZ, -2.0859375, -0.033233642578125 ;  /* 0xc02ca841ff0f7435 */ /* 0x002fe200000001ff */
[----:B------:R-:W-:Y:S02]  /*25320*/  IMAD.MOV.U32 R14, RZ, RZ, 0x408f03f4 ;  /* 0x408f03f4ff0e7424 */ /* 0x000fe400078e00ff */
[----:B------:R1:W-:Y:S01]  /*25330*/  STL.64 [R1+0x1178], R16 ;  /* 0x0011781001007387 */ /* 0x0003e20000100a00 */
[----:B--2---:R-:W-:-:S03]  /*25340*/  HFMA2.MMA R21, -RZ, RZ, -1.6279296875, -2064 ;  /* 0xbe83e808ff157435 */ /* 0x004fc600000001ff */
[----:B------:R2:W-:Y:S01]  /*25350*/  STL.64 [R1+0x1180], R18 ;  /* 0x0011801201007387 */ /* 0x0005e20000100a00 */
[----:B------:R-:W-:-:S03]  /*25360*/  IMAD.MOV.U32 R20, RZ, RZ, 0x35af85e3 ;  /* 0x35af85e3ff147424 */ /* 0x000fc600078e00ff */
[----:B------:R3:W-:Y:S01]  /*25370*/  STL.64 [R1+0x1170], R14 ;  /* 0x0011700e01007387 */ /* 0x0007e20000100a00 */
[----:B0-----:R-:W-:Y:S01]  /*25380*/  MOV R10, 0x3e580a4b ;  /* 0x3e580a4b000a7802 */ /* 0x001fe20000000f00 */
[----:B------:R-:W-:Y:S01]  /*25390*/  IMAD.MOV.U32 R11, RZ, RZ, -0x42548d8a ;  /* 0xbdab7276ff0b7424 */ /* 0x000fe200078e00ff */
[----:B-1----:R-:W-:Y:S01]  /*253a0*/  HFMA2.MMA R17, -RZ, RZ, 0.97705078125, -0.0060577392578125 ;  /* 0x3bd19e34ff117435 */ /* 0x002fe200000001ff */
[----:B------:R-:W-:Y:S01]  /*253b0*/  IMAD.MOV.U32 R16, RZ, RZ, -0x436e1202 ;  /* 0xbc91edfeff107424 */ /* 0x000fe200078e00ff */
[----:B------:R0:W-:Y:S01]  /*253c0*/  STL.64 [R1+0x1188], R20 ;  /* 0x0011881401007387 */ /* 0x0001e20000100a00 */
[----:B--2---:R-:W-:Y:S01]  /*253d0*/  MOV R18, 0x2e596624 ;  /* 0x2e59662400127802 */ /* 0x004fe20000000f00 */
[----:B------:R-:W-:Y:S02]  /*253e0*/  IMAD.MOV.U32 R19, RZ, RZ, -0x45341f6a ;  /* 0xbacbe096ff137424 */ /* 0x000fe400078e00ff */
[----:B------:R1:W-:Y:S01]  /*253f0*/  STL.64 [R1+0x1190], R10 ;  /* 0x0011900a01007387 */ /* 0x0003e20000100a00 */
[----:B---3--:R-:W-:Y:S01]  /*25400*/  HFMA2.MMA R14, -RZ, RZ, -0.1881103515625, -369 ;  /* 0xb205ddc4ff0e7435 */ /* 0x008fe200000001ff */
[----:B------:R-:W-:-:S02]  /*25410*/  MOV R15, 0x3cc6cd86 ;  /* 0x3cc6cd86000f7802 */ /* 0x000fc40000000f00 */
[----:B------:R2:W-:Y:S04]  /*25420*/  STL.64 [R1+0x11a0], R16 ;  /* 0x0011a01001007387 */ /* 0x0005e80000100a00 */
[----:B------:R3:W-:Y:S01]  /*25430*/  STL.64 [R1+0x11a8], R18 ;  /* 0x0011a81201007387 */ /* 0x0007e20000100a00 */
[----:B0-----:R-:W-:Y:S01]  /*25440*/  HFMA2.MMA R20, -RZ, RZ, 0.8173828125, 5628 ;  /* 0x3a8a6d7fff147435 */ /* 0x001fe200000001ff */
[----:B------:R-:W-:Y:S01]  /*25450*/  MOV R21, 0xb9b8f43c ;  /* 0xb9b8f43c00157802 */ /* 0x000fe20000000f00 */
[----:B-1----:R-:W-:Y:S01]  /*25460*/  HFMA2.MMA R11, -RZ, RZ, 0.57666015625, -868.5 ;  /* 0x389de2c9ff0b7435 */ /* 0x002fe200000001ff */
[----:B------:R0:W-:Y:S01]  /*25470*/  STL.64 [R1+0x1198], R14 ;  /* 0x0011980e01007387 */ /* 0x0001e20000100a00 */
[----:B------:R-:W-:Y:S01]  /*25480*/  IMAD.MOV.U32 R10, RZ, RZ, 0x29d16c32 ;  /* 0x29d16c32ff0a7424 */ /* 0x000fe200078e00ff */
[----:B--2---:R-:W-:Y:S01]  /*25490*/  HFMA2.MMA R16, -RZ, RZ, -2.412109375, -21.8125 ;  /* 0xc0d3cd74ff107435 */ /* 0x004fe200000001ff */
[----:B------:R-:W-:Y:S01]  /*254a0*/  MOV R17, 0x41565e26 ;  /* 0x41565e2600117802 */ /* 0x000fe20000000f00 */
[----:B------:R1:W-:Y:S01]  /*254b0*/  STL.64 [R1+0x11b0], R20 ;  /* 0x0011b01401007387 */ /* 0x0003e20000100a00 */
[----:B---3--:R-:W-:Y:S01]  /*254c0*/  HFMA2.MMA R19, -RZ, RZ, -0.841796875, 0.006031036376953125 ;  /* 0xbabc1e2dff137435 */ /* 0x008fe200000001ff */
[----:B------:R-:W-:-:S02]  /*254d0*/  IMAD.MOV.U32 R18, RZ, RZ, -0x3ed35ed2 ;  /* 0xc12ca12eff127424 */ /* 0x000fc400078e00ff */
[----:B------:R2:W-:Y:S01]  /*254e0*/  STL.64 [R1+0x11b8], R10 ;  /* 0x0011b80a01007387 */ /* 0x0005e20000100a00 */
[----:B0-----:R-:W-:Y:S01]  /*254f0*/  MOV R14, 0xb84a1be1 ;  /* 0xb84a1be1000e7802 */ /* 0x001fe20000000f00 */
[----:B------:R-:W-:Y:S02]  /*25500*/  IMAD.MOV.U32 R15, RZ, RZ, 0x377f78a2 ;  /* 0x377f78a2ff0f7424 */ /* 0x000fe400078e00ff */
[----:B------:R0:W-:Y:S01]  /*25510*/  STL.64 [R1+0x11c8], R16 ;  /* 0x0011c81001007387 */ /* 0x0001e20000100a00 */
[----:B-1----:R-:W-:-:S03]  /*25520*/  MOV R20, 0x4113bbe2 ;  /* 0x4113bbe200147802 */ /* 0x002fc60000000f00 */
[----:B------:R1:W-:Y:S01]  /*25530*/  STL.64 [R1+0x11c0], R14 ;  /* 0x0011c00e01007387 */ /* 0x0003e20000100a00 */
[----:B------:R-:W-:Y:S01]  /*25540*/  IMAD.MOV.U32 R21, RZ, RZ, -0x3ed8b1f6 ;  /* 0xc1274e0aff157424 */ /* 0x000fe200078e00ff */
[----:B--2---:R-:W-:Y:S02]  /*25550*/  HFMA2.MMA R10, -RZ, RZ, 2.34375, 103.125 ;  /* 0x40b05672ff0a7435 */ /* 0x004fe400000001ff */
        /* <DEDUP_REMOVED lines=8> */
[----:B--2---:R-:W-:Y:S01]  /*255e0*/  HFMA2.MMA R18, -RZ, RZ, 1.6689453125, -16040 ;  /* 0x3eadf3d5ff127435 */ /* 0x004fe200000001ff */
[----:B------:R-:W-:Y:S02]  /*255f0*/  MOV R19, 0xbe88cf1e ;  /* 0xbe88cf1e00137802 */ /* 0x000fe40000000f00 */
[----:B------:R2:W-:Y:S01]  /*25600*/  STL.64 [R1+0x11e0], R10 ;  /* 0x0011e00a01007387 */ /* 0x0005e20000100a00 */
[----:B0-----:R-:W-:-:S03]  /*25610*/  HFMA2.MMA R21, -RZ, RZ, 0.1375732421875, -23.09375 ;  /* 0x3067cdc6ff157435 */ /* 0x001fc600000001ff */
[----:B------:R0:W-:Y:S01]  /*25620*/  STL.64 [R1+0x11e8], R14 ;  /* 0x0011e80e01007387 */ /* 0x0001e20000100a00 */
[----:B------:R-:W-:Y:S01]  /*25630*/  IMAD.MOV.U32 R20, RZ, RZ, 0x3dd19e34 ;  /* 0x3dd19e34ff147424 */ /* 0x000fe200078e00ff */
[----:B-1----:R-:W-:Y:S02]  /*25640*/  HFMA2.MMA R17, -RZ, RZ, -0.82080078125, 4.03515625 ;  /* 0xba914409ff117435 */ /* 0x002fe400000001ff */
[----:B------:R1:W-:Y:S01]  /*25650*/  STL.64 [R1+0x11f8], R18 ;  /* 0x0011f81201007387 */ /* 0x0003e20000100a00 */
[----:B------:R-:W-:Y:S01]  /*25660*/  IMAD.MOV.U32 R16, RZ, RZ, 0x3ad917d5 ;  /* 0x3ad917d5ff107424 */ /* 0x000fe200078e00ff */
[----:B--2---:R-:W-:Y:S01]  /*25670*/  MOV R10, 0xbce55ca9 ;  /* 0xbce55ca9000a7802 */ /* 0x004fe20000000f00 */
[----:B------:R-:W-:Y:S01]  /*25680*/  IMAD.MOV.U32 R11, RZ, RZ, 0x3ca46207 ;  /* 0x3ca46207ff0b7424 */ /* 0x000fe200078e00ff */
[----:B------:R2:W-:Y:S01]  /*25690*/  STL.64 [R1+0x1200], R20 ;  /* 0x0012001401007387 */ /* 0x0005e20000100a00 */
[----:B0-----:R-:W-:Y:S01]  /*256a0*/  HFMA2.MMA R14, -RZ, RZ, -0.98779296875, 0.1654052734375 ;  /* 0xbbe7314bff0e7435 */ /* 0x001fe200000001ff */
[----:B------:R-:W-:-:S02]  /*256b0*/  MOV R15, 0x2c0887f7 ;  /* 0x2c0887f7000f7802 */ /* 0x000fc40000000f00 */
[----:B------:R0:W-:Y:S01]  /*256c0*/  STL.64 [R1+0x1208], R10 ;  /* 0x0012080a01007387 */ /* 0x0001e20000100a00 */
[----:B-1----:R-:W-:Y:S01]  /*256d0*/  MOV R18, 0x39bf9a7a ;  /* 0x39bf9a7a00127802 */ /* 0x002fe20000000f00 */
[----:B------:R-:W-:Y:S02]  /*256e0*/  IMAD.MOV.U32 R19, RZ, RZ, -0x519e6c8f ;  /* 0xae619371ff137424 */ /* 0x000fe400078e00ff */
[----:B------:R1:W-:Y:S01]  /*256f0*/  STL.64 [R1+0x1218], R16 ;  /* 0x0012181001007387 */ /* 0x0003e20000100a00 */
[----:B--2---:R-:W-:-:S03]  /*25700*/  HFMA2.MMA R20, -RZ, RZ, -0.578125, 0.0023345947265625 ;  /* 0xb8a018c8ff147435 */ /* 0x004fc600000001ff */
[----:B------:R2:W-:Y:S01]  /*25710*/  STL.64 [R1+0x1220], R18 ;  /* 0x0012201201007387 */ /* 0x0005e20000100a00 */
[----:B------:R-:W-:Y:S01]  /*25720*/  MOV R21, 0xc188e6d2 ;  /* 0xc188e6d200157802 */ /* 0x000fe20000000f00 */
[----:B0-----:R-:W-:Y:S02]  /*25730*/  HFMA2.MMA R11, -RZ, RZ, 3.0390625, -0.00010883808135986328125 ;  /* 0x42148722ff0b7435 */ /* 0x001fe400000001ff */
[----:B------:R0:W-:Y:S01]  /*25740*/  STL.64 [R1+0x1210], R14 ;  /* 0x0012100e01007387 */ /* 0x0001e20000100a00 */
[----:B------:R-:W-:Y:S01]  /*25750*/  IMAD.MOV.U32 R10, RZ, RZ, -0x4070897b ;  /* 0xbf8f7685ff0a7424 */ /* 0x000fe200078e00ff */
[----:B-1----:R-:W-:Y:S01]  /*25760*/  HFMA2.MMA R16, -RZ, RZ, 0.8916015625, 40128 ;  /* 0x3b2278e6ff107435 */ /* 0x002fe200000001ff */
[----:B------:R-:W-:Y:S01]  /*25770*/  MOV R17, 0xc1a4e31c ;  /* 0xc1a4e31c00117802 */ /* 0x000fe20000000f00 */
[----:B------:R1:W-:Y:S01]  /*25780*/  STL.64 [R1+0x1228], R20 ;  /* 0x0012281401007387 */ /* 0x0003e20000100a00 */
[----:B--2---:R-:W-:Y:S01]  /*25790*/  HFMA2.MMA R19, -RZ, RZ, -2.5625, -0.900390625 ;  /* 0xc120bb34ff137435 */ /* 0x004fe200000001ff */
[----:B------:R-:W-:-:S02]  /*257a0*/  IMAD.MOV.U32 R18, RZ, RZ, 0x41a71805 ;  /* 0x41a71805ff127424 */ /* 0x000fc400078e00ff */
[----:B------:R2:W-:Y:S01]  /*257b0*/  STL.64 [R1+0x1230], R10 ;  /* 0x0012300a01007387 */ /* 0x0005e20000100a00 */
[----:B0-----:R-:W-:Y:S01]  /*257c0*/  MOV R14, 0xc251316e ;  /* 0xc251316e000e7802 */ /* 0x001fe20000000f00 */
[----:B------:R-:W-:Y:S02]  /*257d0*/  IMAD.MOV.U32 R15, RZ, RZ, 0x42043bff ;  /* 0x42043bffff0f7424 */ /* 0x000fe400078e00ff */
[----:B------:R0:W-:Y:S01]  /*257e0*/  STL.64 [R1+0x1240], R16 ;  /* 0x0012401001007387 */ /* 0x0001e20000100a00 */
[----:B-1----:R-:W-:-:S03]  /*257f0*/  MOV R20, 0xb74d552d ;  /* 0xb74d552d00147802 */ /* 0x002fc60000000f00 */
[----:B------:R1:W-:Y:S01]  /*25800*/  STL.64 [R1+0x1238], R14 ;  /* 0x0012380e01007387 */ /* 0x0003e20000100a00 */
[----:B------:R-:W-:Y:S01]  /*25810*/  IMAD.MOV.U32 R21, RZ, RZ, 0x408276e5 ;  /* 0x408276e5ff157424 */ /* 0x000fe200078e00ff */
[----:B--2---:R-:W-:Y:S02]  /*25820*/  HFMA2.MMA R10, -RZ, RZ, -2.18359375, 36.53125 ;  /* 0xc05e5091ff0a7435 */ /* 0x004fe400000001ff */
[----:B------:R2:W-:Y:S01]  /*25830*/  STL.64 [R1+0x1248], R18 ;  /* 0x0012481201007387 */ /* 0x0005e20000100a00 */
[----:B------:R-:W-:Y:S02]  /*25840*/  MOV R11, 0x3fb76a6c ;  /* 0x3fb76a6c000b7802 */ /* 0x000fe40000000f00 */
[----:B0-----:R-:W-:Y:S01]  /*25850*/  MOV R16, 0x3eaea827 ;  /* 0x3eaea82700107802 */ /* 0x001fe20000000f00 */
[----:B------:R-:W-:Y:S01]  /*25860*/  IMAD.MOV.U32 R17, RZ, RZ, -0x41fdf446 ;  /* 0xbe020bbaff117424 */ /* 0x000fe200078e00ff */
[----:B------:R0:W-:Y:S01]  /*25870*/  STL.64 [R1+0x1250], R20 ;  /* 0x0012501401007387 */ /* 0x0001e20000100a00 */
[----:B-1----:R-:W-:Y:S01]  /*25880*/  HFMA2.MMA R15, -RZ, RZ, -1.7236328125, 298.25 ;  /* 0xbee55ca9ff0f7435 */ /* 0x002fe200000001ff */
[----:B------:R-:W-:-:S02]  /*25890*/  IMAD.MOV.U32 R14, RZ, RZ, 0x33993e87 ;  /* 0x33993e87ff0e7424 */ /* 0x000fc400078e00ff */
[----:B------:R1:W-:Y:S01]  /*258a0*/  STL.64 [R1+0x1268], R16 ;  /* 0x0012681001007387 */ /* 0x0003e20000100a00 */
[----:B--2---:R-:W-:Y:S01]  /*258b0*/  HFMA2.MMA R18, -RZ, RZ, -0.11907958984375, 0.0731201171875 ;  /* 0xaf9f2caeff127435 */ /* 0x004fe200000001ff */
[----:B------:R-:W-:Y:S02]  /*258c0*/  MOV R19, 0x3d07aee5 ;  /* 0x3d07aee500137802 */ /* 0x000fe40000000f00 */
[----:B------:R2:W-:Y:S01]  /*258d0*/  STL.64 [R1+0x1258], R10 ;  /* 0x0012580a01007387 */ /* 0x0005e20000100a00 */
[----:B0-----:R-:W-:-:S03]  /*258e0*/  HFMA2.MMA R21, -RZ, RZ, 1.0029296875, -0.775390625 ;  /* 0x3c03ba34ff157435 */ /* 0x001fc600000001ff */
[----:B------:R0:W-:Y:S01]  /*258f0*/  STL.64 [R1+0x1260], R14 ;  /* 0x0012600e01007387 */ /* 0x0001e20000100a00 */
[----:B------:R-:W-:Y:S01]  /*25900*/  IMAD.MOV.U32 R20, RZ, RZ, -0x434156b4 ;  /* 0xbcbea94cff147424 */ /* 0x000fe200078e00ff */
[----:B-1----:R-:W-:Y:S02]  /*25910*/  HFMA2.MMA R17, -RZ, RZ, -3.5546875, -20.640625 ;  /* 0xc31ccd29ff117435 */ /* 0x002fe400000001ff */
[----:B------:R1:W-:Y:S01]  /*25920*/  STL.64 [R1+0x1270], R18 ;  /* 0x0012701201007387 */ /* 0x0003e20000100a00 */
[----:B------:R-:W-:Y:S01]  /*25930*/  IMAD.MOV.U32 R16, RZ, RZ, 0x4293c7da ;  /* 0x4293c7daff107424 */ /* 0x000fe200078e00ff */
[----:B--2---:R-:W-:Y:S01]  /*25940*/  MOV R10, 0xb0a1e056 ;  /* 0xb0a1e056000a7802 */ /* 0x004fe20000000f00 */
[----:B------:R-:W-:Y:S01]  /*25950*/  IMAD.MOV.U32 R11, RZ, RZ, -0x450fdad4 ;  /* 0xbaf0252cff0b7424 */ /* 0x000fe200078e00ff */
[----:B------:R2:W-:Y:S01]  /*25960*/  STL.64 [R1+0x1278], R20 ;  /* 0x0012781401007387 */ /* 0x0005e20000100a00 */
[----:B0-----:R-:W-:Y:S01]  /*25970*/  HFMA2.MMA R14, -RZ, RZ, 0.8271484375, -0.291015625 ;  /* 0x3a9eb4a8ff0e7435 */ /* 0x001fe200000001ff */
[----:B------:R-:W-:-:S02]  /*25980*/  MOV R15, 0xb9cefd15 ;  /* 0xb9cefd15000f7802 */ /* 0x000fc40000000f00 */
[----:B------:R0:W-:Y:S01]  /*25990*/  STL.64 [R1+0x1280], R10 ;  /* 0x0012800a01007387 */ /* 0x0001e20000100a00 */
[----:B-1----:R-:W-:Y:S01]  /*259a0*/  MOV R18, 0x430437bf ;  /* 0x430437bf00127802 */ /* 0x002fe20000000f00 */
[----:B------:R-:W-:Y:S02]  /*259b0*/  IMAD.MOV.U32 R19, RZ, RZ, 0x3c605817 ;  /* 0x3c605817ff137424 */ /* 0x000fe400078e00ff */
[----:B------:R1:W-:Y:S01]  /*259c0*/  STL.64 [R1+0x1290], R16 ;  /* 0x0012901001007387 */ /* 0x0003e20000100a00 */
[----:B--2---:R-:W-:-:S03]  /*259d0*/  HFMA2.MMA R20, -RZ, RZ, -3.482421875, 71.4375 ;  /* 0xc2f75477ff147435 */ /* 0x004fc600000001ff */
[----:B------:R2:W-:Y:S01]  /*259e0*/  STL.64 [R1+0x1298], R18 ;  /* 0x0012981201007387 */ /* 0x0005e20000100a00 */
[----:B------:R-:W-:Y:S01]  /*259f0*/  MOV R21, 0x431234f7 ;  /* 0x431234f700157802 */ /* 0x000fe20000000f00 */
[----:B0-----:R-:W-:Y:S02]  /*25a00*/  HFMA2.MMA R11, -RZ, RZ, -0.615234375, 0.0134124755859375 ;  /* 0xb8ec22deff0b7435 */ /* 0x001fe400000001ff */
[----:B------:R0:W-:Y:S01]  /*25a10*/  STL.64 [R1+0x1288], R14 ;  /* 0x0012880e01007387 */ /* 0x0001e20000100a00 */
[----:B------:R-:W-:Y:S01]  /*25a20*/  IMAD.MOV.U32 R10, RZ, RZ, -0x3d5f44d2 ;  /* 0xc2a0bb2eff0a7424 */ /* 0x000fe200078e00ff */
[----:B-1----:R-:W-:Y:S01]  /*25a30*/  HFMA2.MMA R16, -RZ, RZ, 2.767578125, -0.0004770755767822265625 ;  /* 0x41898fd1ff107435 */ /* 0x002fe200000001ff */
[----:B------:R-:W-:Y:S01]  /*25a40*/  MOV R17, 0x357b0a41 ;  /* 0x357b0a4100117802 */ /* 0x000fe20000000f00 */
[----:B------:R1:W-:Y:S01]  /*25a50*/  STL.64 [R1+0x12a0], R20 ;  /* 0x0012a01401007387 */ /* 0x0003e20000100a00 */
[----:B--2---:R-:W-:Y:S01]  /*25a60*/  HFMA2.MMA R19, -RZ, RZ, 2.318359375, -1.4111328125 ;  /* 0x40a3bda5ff137435 */ /* 0x004fe200000001ff */
        /* <DEDUP_REMOVED lines=8> */
[----:B--2---:R-:W-:Y:S02]  /*25af0*/  HFMA2.MMA R10, -RZ, RZ, 1.7734375, -0.0185699462890625 ;  /* 0x3f18a4c1ff0a7435 */ /* 0x004fe400000001ff */
[----:B------:R2:W-:Y:S01]  /*25b00*/  STL.64 [R1+0x12c0], R18 ;  /* 0x0012c01201007387 */ /* 0x0005e20000100a00 */
[----:B------:R-:W-:Y:S02]  /*25b10*/  MOV R11, 0xbee2690b ;  /* 0xbee2690b000b7802 */ /* 0x000fe40000000f00 */
[----:B0-----:R-:W-:Y:S01]  /*25b20*/  MOV R16, 0xbd25198e ;  /* 0xbd25198e00107802 */ /* 0x001fe20000000f00 */
[----:B------:R-:W-:Y:S01]  /*25b30*/  IMAD.MOV.U32 R17, RZ, RZ, 0x3ce423b1 ;  /* 0x3ce423b1ff117424 */ /* 0x000fe200078e00ff */
[----:B------:R0:W-:Y:S01]  /*25b40*/  STL.64 [R1+0x12c8], R20 ;  /* 0x0012c81401007387 */ /* 0x0001e20000100a00 */
[----:B-1----:R-:W-:Y:S01]  /*25b50*/  HFMA2.MMA R15, -RZ, RZ, -0.21337890625, 25280 ;  /* 0xb2d4762cff0f7435 */ /* 0x002fe200000001ff */
[----:B------:R-:W-:-:S02]  /*25b60*/  IMAD.MOV.U32 R14, RZ, RZ, 0x3e24a8c0 ;  /* 0x3e24a8c0ff0e7424 */ /* 0x000fc400078e00ff */
[----:B------:R1:W-:Y:S01]  /*25b70*/  STL.64 [R1+0x12e0], R16 ;  /* 0x0012e01001007387 */ /* 0x0003e20000100a00 */
[----:B--2---:R-:W-:Y:S01]  /*25b80*/  HFMA2.MMA R18, -RZ, RZ, -1.0263671875, 1.4521484375 ;  /* 0xbc1b3dcfff127435 */ /* 0x004fe200000001ff */
[----:B------:R-:W-:Y:S02]  /*25b90*/  MOV R19, 0x36d76ab6 ;  /* 0x36d76ab600137802 */ /* 0x000fe40000000f00 */
[----:B------:R2:W-:Y:S01]  /*25ba0*/  STL.64 [R1+0x12d0], R10 ;  /* 0x0012d00a01007387 */ /* 0x0005e20000100a00 */
[----:B0-----:R-:W-:-:S03]  /*25bb0*/  HFMA2.MMA R21, -RZ, RZ, 3.6640625, 0.05548095703125 ;  /* 0x43542b1aff157435 */ /* 0x001fc600000001ff */
[----:B------:R0:W-:Y:S01]  /*25bc0*/  STL.64 [R1+0x12d8], R14 ;  /* 0x0012d80e01007387 */ /* 0x0001e20000100a00 */
[----:B------:R-:W-:Y:S01]  /*25bd0*/  IMAD.MOV.U32 R20, RZ, RZ, 0x3b0b43e3 ;  /* 0x3b0b43e3ff147424 */ /* 0x000fe200078e00ff */
[----:B-1----:R-:W-:Y:S02]  /*25be0*/  HFMA2.MMA R17, -RZ, RZ, 3.818359375, 0.00131893157958984375 ;  /* 0x43a31567ff117435 */ /* 0x002fe400000001ff */
[----:B------:R1:W-:Y:S01]  /*25bf0*/  STL.64 [R1+0x12e8], R18 ;  /* 0x0012e81201007387 */ /* 0x0003e20000100a00 */
[----:B------:R-:W-:Y:S01]  /*25c00*/  IMAD.MOV.U32 R16, RZ, RZ, -0x4313edd9 ;  /* 0xbcec1227ff107424 */ /* 0x000fe200078e00ff */
[----:B--2---:R-:W-:Y:S01]  /*25c10*/  MOV R10, 0x4151b9cf ;  /* 0x4151b9cf000a7802 */ /* 0x004fe20000000f00 */
[----:B------:R-:W-:Y:S01]  /*25c20*/  IMAD.MOV.U32 R11, RZ, RZ, -0x3c078232 ;  /* 0xc3f87dceff0b7424 */ /* 0x000fe200078e00ff */
[----:B------:R2:W-:Y:S01]  /*25c30*/  STL.64 [R1+0x12f0], R20 ;  /* 0x0012f01401007387 */ /* 0x0005e20000100a00 */
[----:B0-----:R-:W-:Y:S01]  /*25c40*/  HFMA2.MMA R14, -RZ, RZ, 4.2109375, -23.28125 ;  /* 0x4436cdd2ff0e7435 */ /* 0x001fe200000001ff */
[----:B------:R-:W-:-:S02]  /*25c50*/  MOV R15, 0xc3f111b1 ;  /* 0xc3f111b1000f7802 */ /* 0x000fc40000000f00 */
[----:B------:R0:W-:Y:S01]  /*25c60*/  STL.64 [R1+0x12f8], R10 ;  /* 0x0012f80a01007387 */ /* 0x0001e20000100a00 */
[----:B-1----:R-:W-:Y:S01]  /*25c70*/  MOV R18, 0xc3abf25b ;  /* 0xc3abf25b00127802 */ /* 0x002fe20000000f00 */
[----:B------:R-:W-:Y:S02]  /*25c80*/  IMAD.MOV.U32 R19, RZ, RZ, 0x432bf3b2 ;  /* 0x432bf3b2ff137424 */ /* 0x000fe400078e00ff */
[----:B------:R1:W-:Y:S01]  /*25c90*/  STL.64 [R1+0x1308], R16 ;  /* 0x0013081001007387 */ /* 0x0003e20000100a00 */
[----:B--2---:R-:W-:-:S03]  /*25ca0*/  HFMA2.MMA R20, -RZ, RZ, 0.63427734375, 0.2242431640625 ;  /* 0x3913332dff147435 */ /* 0x004fc600000001ff */
[----:B------:R2:W-:Y:S01]  /*25cb0*/  STL.64 [R1+0x1310], R18 ;  /* 0x0013101201007387 */ /* 0x0005e20000100a00 */
[----:B------:R-:W-:Y:S01]  /*25cc0*/  MOV R21, 0xc29684d3 ;  /* 0xc29684d300157802 */ /* 0x000fe20000000f00 */
[----:B0-----:R-:W-:Y:S02]  /*25cd0*/  HFMA2.MMA R11, -RZ, RZ, -2.943359375, -0.00110340118408203125 ;  /* 0xc1e39485ff0b7435 */ /* 0x001fe400000001ff */
[----:B------:R0:W-:Y:S01]  /*25ce0*/  STL.64 [R1+0x1300], R14 ;  /* 0x0013000e01007387 */ /* 0x0001e20000100a00 */
[----:B------:R-:W-:Y:S01]  /*25cf0*/  IMAD.MOV.U32 R10, RZ, RZ, 0x42850a16 ;  /* 0x42850a16ff0a7424 */ /* 0x000fe200078e00ff */
[----:B-1----:R-:W-:Y:S01]  /*25d00*/  HFMA2.MMA R16, -RZ, RZ, -2.46875, -0.0004642009735107421875 ;  /* 0xc0f08f9bff107435 */ /* 0x002fe200000001ff */
[----:B------:R-:W-:Y:S01]  /*25d10*/  MOV R17, 0x40393dd8 ;  /* 0x40393dd800117802 */ /* 0x000fe20000000f00 */
[----:B------:R1:W-:Y:S01]  /*25d20*/  STL.64 [R1+0x1318], R20 ;  /* 0x0013181401007387 */ /* 0x0003e20000100a00 */
[----:B--2---:R-:W-:Y:S01]  /*25d30*/  HFMA2.MMA R19, -RZ, RZ, -1.826171875, 508.5 ;  /* 0xbf4e5ff2ff137435 */ /* 0x004fe200000001ff */
        /* <DEDUP_REMOVED lines=8> */
[----:B--2---:R-:W-:Y:S02]  /*25dc0*/  HFMA2.MMA R10, -RZ, RZ, 0.6376953125, -75.125 ;  /* 0x391ad4b2ff0a7435 */ /* 0x004fe400000001ff */
[----:B------:R2:W-:Y:S01]  /*25dd0*/  STL.64 [R1+0x1338], R18 ;  /* 0x0013381201007387 */ /* 0x0005e20000100a00 */
[----:B------:R-:W-:Y:S02]  /*25de0*/  MOV R11, 0x3d50e5d5 ;  /* 0x3d50e5d5000b7802 */ /* 0x000fe40000000f00 */
[----:B0-----:R-:W-:Y:S01]  /*25df0*/  MOV R16, 0xc477662c ;  /* 0xc477662c00107802 */ /* 0x001fe20000000f00 */
[----:B------:R-:W-:Y:S01]  /*25e00*/  IMAD.MOV.U32 R17, RZ, RZ, 0x450908e3 ;  /* 0x450908e3ff117424 */ /* 0x000fe200078e00ff */
[----:B------:R0:W-:Y:S01]  /*25e10*/  STL.64 [R1+0x1340], R20 ;  /* 0x0013401401007387 */ /* 0x0001e20000100a00 */
[----:B-1----:R-:W-:Y:S01]  /*25e20*/  HFMA2.MMA R15, -RZ, RZ, 1.1162109375, -0.000296115875244140625 ;  /* 0x3c778cdaff0f7435 */ /* 0x002fe200000001ff */
[----:B------:R-:W-:-:S02]  /*25e30*/  IMAD.MOV.U32 R14, RZ, RZ, -0x42f88f86 ;  /* 0xbd07707aff0e7424 */ /* 0x000fc400078e00ff */
[----:B------:R1:W-:Y:S01]  /*25e40*/  STL.64 [R1+0x1358], R16 ;  /* 0x0013581001007387 */ /* 0x0003e20000100a00 */
[----:B--2---:R-:W-:Y:S01]  /*25e50*/  HFMA2.MMA R18, -RZ, RZ, -4.94140625, 0.0002281665802001953125 ;  /* 0xc4f10b7aff127435 */ /* 0x004fe200000001ff */
[----:B------:R-:W-:Y:S02]  /*25e60*/  MOV R19, 0xbe23145e ;  /* 0xbe23145e00137802 */ /* 0x000fe40000000f00 */
[----:B------:R2:W-:Y:S01]  /*25e70*/  STL.64 [R1+0x1348], R10 ;  /* 0x0013480a01007387 */ /* 0x0005e20000100a00 */
[----:B0-----:R-:W-:-:S03]  /*25e80*/  HFMA2.MMA R21, -RZ, RZ, -5.0859375, 16480 ;  /* 0xc5167406ff157435 */ /* 0x001fc600000001ff */
[----:B------:R0:W-:Y:S01]  /*25e90*/  STL.64 [R1+0x1350], R14 ;  /* 0x0013500e01007387 */ /* 0x0001e20000100a00 */
[----:B------:R-:W-:Y:S01]  /*25ea0*/  IMAD.MOV.U32 R20, RZ, RZ, 0x44f49ff4 ;  /* 0x44f49ff4ff147424 */ /* 0x000fe200078e00ff */
[----:B-1----:R-:W-:Y:S02]  /*25eb0*/  HFMA2.MMA R17, -RZ, RZ, -0.447021484375, -0.000134944915771484375 ;  /* 0xb727886cff117435 */ /* 0x002fe400000001ff */
[----:B------:R1:W-:Y:S01]  /*25ec0*/  STL.64 [R1+0x1360], R18 ;  /* 0x0013601201007387 */ /* 0x0003e20000100a00 */
[----:B------:R-:W-:Y:S01]  /*25ed0*/  IMAD.MOV.U32 R16, RZ, RZ, -0x3c55509c ;  /* 0xc3aaaf64ff107424 */ /* 0x000fe200078e00ff */
[----:B--2---:R-:W-:Y:S01]  /*25ee0*/  MOV R10, 0x44abf3ae ;  /* 0x44abf3ae000a7802 */ /* 0x004fe20000000f00 */
[----:B------:R-:W-:Y:S01]  /*25ef0*/  IMAD.MOV.U32 R11, RZ, RZ, 0x3aa95acb ;  /* 0x3aa95acbff0b7424 */ /* 0x000fe200078e00ff */
[----:B------:R2:W-:Y:S01]  /*25f00*/  STL.64 [R1+0x1368], R20 ;  /* 0x0013681401007387 */ /* 0x0005e20000100a00 */
[----:B0-----:R-:W-:Y:S01]  /*25f10*/  HFMA2.MMA R14, -RZ, RZ, -4.234375, 0.0235443115234375 ;  /* 0xc43c2607ff0e7435 */ /* 0x001fe200000001ff */
[----:B------:R-:W-:-:S02]  /*25f20*/  MOV R15, 0x4436edde ;  /* 0x4436edde000f7802 */ /* 0x000fc40000000f00 */
[----:B------:R0:W-:Y:S01]  /*25f30*/  STL.64 [R1+0x1370], R10 ;  /* 0x0013700a01007387 */ /* 0x0001e20000100a00 */
[----:B-1----:R-:W-:Y:S01]  /*25f40*/  MOV R18, 0x43059029 ;  /* 0x4305902900127802 */ /* 0x002fe20000000f00 */
[----:B------:R-:W-:Y:S02]  /*25f50*/  IMAD.MOV.U32 R19, RZ, RZ, -0x3d1e795e ;  /* 0xc2e186a2ff137424 */ /* 0x000fe400078e00ff */
[----:B------:R1:W-:Y:S01]  /*25f60*/  STL.64 [R1+0x1380], R16 ;  /* 0x0013801001007387 */ /* 0x0003e20000100a00 */
[----:B--2---:R-:W-:-:S03]  /*25f70*/  HFMA2.MMA R20, -RZ, RZ, 3.111328125, 1.4609375 ;  /* 0x42393dd8ff147435 */ /* 0x004fc600000001ff */
[----:B------:R2:W-:Y:S01]  /*25f80*/  STL.64 [R1+0x1388], R18 ;  /* 0x0013881201007387 */ /* 0x0005e20000100a00 */
[----:B------:R-:W-:Y:S01]  /*25f90*/  MOV R21, 0xb704f033 ;  /* 0xb704f03300157802 */ /* 0x000fe20000000f00 */
[----:B0-----:R-:W-:Y:S02]  /*25fa0*/  HFMA2.MMA R11, -RZ, RZ, 2.595703125, -11.6328125 ;  /* 0x4131c9d1ff0b7435 */ /* 0x001fe400000001ff */
[----:B------:R0:W-:Y:S01]  /*25fb0*/  STL.64 [R1+0x1378], R14 ;  /* 0x0013780e01007387 */ /* 0x0001e20000100a00 */
[----:B------:R-:W-:Y:S01]  /*25fc0*/  IMAD.MOV.U32 R10, RZ, RZ, -0x3e97d410 ;  /* 0xc1682bf0ff0a7424 */ /* 0x000fe200078e00ff */
[----:B-1----:R-:W-:Y:S01]  /*25fd0*/  HFMA2.MMA R16, -RZ, RZ, 1.8896484375, -0.00586700439453125 ;  /* 0x3f8f9e02ff107435 */ /* 0x002fe200000001ff */
[----:B------:R-:W-:Y:S01]  /*25fe0*/  MOV R17, 0xbf42b1b0 ;  /* 0xbf42b1b000117802 */ /* 0x000fe20000000f00 */
[----:B------:R1:W-:Y:S01]  /*25ff0*/  STL.64 [R1+0x1390], R20 ;  /* 0x0013901401007387 */ /* 0x0003e20000100a00 */
[----:B--2---:R-:W-:Y:S01]  /*26000*/  HFMA2.MMA R19, -RZ, RZ, 1.5966796875, 2.83718109130859375e-05 ;  /* 0x3e6301dcff137435 */ /* 0x004fe200000001ff */
[----:B------:R-:W-:-:S02]  /*26010*/  IMAD.MOV.U32 R18, RZ, RZ, 0x3eb9a9a3 ;  /* 0x3eb9a9a3ff127424 */ /* 0x000fc400078e00ff */
[----:B------:R1:W-:Y:S01]  /*26020*/  STL.64 [R1+0x1398], R10 ;  /* 0x0013980a01007387 */ /* 0x0003e20000100a00 */
[----:B0-----:R-:W-:Y:S01]  /*26030*/  MOV R14, 0xc085691e ;  /* 0xc085691e000e7802 */ /* 0x001fe20000000f00 */
[----:B------:R-:W-:Y:S02]  /*26040*/  IMAD.MOV.U32 R15, RZ, RZ, 0x3b4b3729 ;  /* 0x3b4b3729ff0f7424 */ /* 0x000fe400078e00ff */
        /* <DEDUP_REMOVED lines=8> */
[C---:B-1----:R-:W-:Y:S01]  /*260d0*/  FADD.FTZ.RZ R0, R9.reuse, 1 ;  /* 0x3f80000009007421 */ /* 0x042fe2000001c000 */
[----:B------:R-:W-:Y:S01]  /*260e0*/  ISETP.GE.U32.AND P0, PT, R9, 0x7f800000, PT ;  /* 0x7f8000000900780c */ /* 0x000fe20003f06070 */
[----:B------:R-:W-:Y:S03]  /*260f0*/  BSSY B3, `(.L_x_2067) ;  /* 0x000001c000037945 */ /* 0x000fe60003800000 */
[----:B------:R-:W-:-:S04]  /*26100*/  IADD3 R0, R0, -0x3f400000, RZ ;  /* 0xc0c0000000007810 */ /* 0x000fc80007ffe0ff */
[----:B------:R-:W-:Y:S01]  /*26110*/  LOP3.LUT R7, R0, 0xff800000, RZ, 0xc0, !PT ;  /* 0xff80000000077812 */ /* 0x000fe200078ec0ff */
[----:B------:R-:W-:-:S03]  /*26120*/  HFMA2.MMA R0, -RZ, RZ, 1.625, 0 ;  /* 0x3e800000ff007435 */ /* 0x000fc600000001ff */
[----:B------:R-:W-:Y:S01]  /*26130*/  IADD3 R2, -R7, 0x40800000, RZ ;  /* 0x4080000007027810 */ /* 0x000fe20007ffe1ff */
[----:B------:R-:W-:Y:S01]  /*26140*/  IMAD.IADD R8, R9, 0x1, -R7 ;  /* 0x0000000109087824 */ /* 0x000fe200078e0a07 */
[----:B------:R-:W-:-:S05]  /*26150*/  I2FP.F32.S32 R7, R7 ;  /* 0x0000000700077245 */ /* 0x000fca0000201400 */
        /* <DEDUP_REMOVED lines=21> */
.L_x_2068:
[----:B------:R-:W-:Y:S05]  /*262b0*/  BSYNC B3 ;  /* 0x0000000000037941 */ /* 0x000fea0003800000 */
.L_x_2067:
[----:B------:R-:W-:-:S04]  /*262c0*/  FADD.FTZ R0, -R9, R0 ;  /* 0x0000000009007221 */ /* 0x000fc80000010100 */
[----:B------:R-:W-:-:S06]  /*262d0*/  FMUL.FTZ R0, R0, -2 ;  /* 0xc000000000007820 */ /* 0x000fcc0000410000 */
[----:B------:R-:W0:Y:S02]  /*262e0*/  MUFU.SQRT R0, R0 ;  /* 0x0000000000007308 */ /* 0x000e240000002000 */
[----:B0-----:R-:W-:Y:S01]  /*262f0*/  FADD.FTZ R7, -R0, -RZ ;  /* 0x800000ff00077221 */ /* 0x001fe20000010100 */
[----:B------:R-:W-:Y:S06]  /*26300*/  BRA `(.L_x_2066) ;  /* 0x0000000000887947 */ /* 0x000fec0003800000 */
.L_x_2065:
[C---:B-1----:R-:W-:Y:S01]  /*26310*/  FADD.FTZ.RZ R0, R9.reuse, 1 ;  /* 0x3f80000009007421 */ /* 0x042fe2000001c000 */
[----:B------:R-:W-:Y:S01]  /*26320*/  ISETP.GE.U32.AND P0, PT, R9, 0x7f800000, PT ;  /* 0x7f8000000900780c */ /* 0x000fe20003f06070 */
[----:B------:R-:W-:Y:S02]  /*26330*/  BSSY B3, `(.L_x_2069) ;  /* 0x000001c000037945 */ /* 0x000fe40003800000 */
[----:B------:R-:W-:-:S05]  /*26340*/  VIADD R0, R0, 0xc0c00000 ;  /* 0xc0c0000000007836 */ /* 0x000fca0000000000 */
[----:B------:R-:W-:Y:S02]  /*26350*/  LOP3.LUT R7, R0, 0xff800000, RZ, 0xc0, !PT ;  /* 0xff80000000077812 */ /* 0x000fe400078ec0ff */
[----:B------:R-:W-:Y:S02]  /*26360*/  MOV R0, 0x3e800000 ;  /* 0x3e80000000007802 */ /* 0x000fe40000000f00 */
[----:B------:R-:W-:Y:S02]  /*26370*/  IADD3 R2, -R7, 0x40800000, RZ ;  /* 0x4080000007027810 */ /* 0x000fe40007ffe1ff */
[-C--:B------:R-:W-:Y:S02]  /*26380*/  IADD3 R8, R9, -R7.reuse, RZ ;  /* 0x8000000709087210 */ /* 0x080fe40007ffe0ff */
[----:B------:R-:W-:Y:S01]  /*26390*/  I2FP.F32.S32 R7, R7 ;  /* 0x0000000700077245 */ /* 0x000fe20000201400 */
[----:B------:R-:W-:Y:S01]  /*263a0*/  FFMA.FTZ R0, R2, R0, -1 ;  /* 0xbf80000002007423 */ /* 0x000fe20000010000 */
[----:B------:R-:W-:-:S03]  /*263b0*/  IMAD.MOV.U32 R2, RZ, RZ, 0x3d39bf78 ;  /* 0x3d39bf78ff027424 */ /* 0x000fc600078e00ff */
        /* <DEDUP_REMOVED lines=19> */
.L_x_2070:
[----:B------:R-:W-:Y:S05]  /*264f0*/  BSYNC B3 ;  /* 0x0000000000037941 */ /* 0x000fea0003800000 */
.L_x_2069:
[----:B------:R-:W-:-:S04]  /*26500*/  FADD.FTZ R0, -R9, R0 ;  /* 0x0000000009007221 */ /* 0x000fc80000010100 */
[----:B------:R-:W-:-:S04]  /*26510*/  FMUL.FTZ R0, R0, -2 ;  /* 0xc000000000007820 */ /* 0x000fc80000410000 */
[----:B------:R0:W2:Y:S03]  /*26520*/  MUFU.SQRT R7, R0 ;  /* 0x0000000000077308 */ /* 0x0000a60000002000 */
.L_x_2066:
[----:B------:R-:W-:Y:S05]  /*26530*/  BSYNC B0 ;  /* 0x0000000000007941 */ /* 0x000fea0003800000 */
.L_x_2064:
[----:B------:R-:W-:Y:S01]  /*26540*/  FMUL.FTZ R2, R3, 0.5 ;  /* 0x3f00000003027820 */ /* 0x000fe20000410000 */
[----:B------:R-:W-:Y:S01]  /*26550*/  BSSY B0, `(.L_x_2071) ;  /* 0x000015e000007945 */ /* 0x000fe20003800000 */
[----:B-1----:R-:W-:Y:S02]  /*26560*/  CS2R R16, SRZ ;  /* 0x0000000000107805 */ /* 0x002fe4000001ff00 */
[----:B------:R-:W-:Y:S01]  /*26570*/  CS2R R18, SRZ ;  /* 0x0000000000127805 */ /* 0x000fe2000001ff00 */
[----:B0-----:R0:W2:Y:S01]  /*26580*/  MUFU.SQRT R0, R2 ;  /* 0x0000000200007308 */ /* 0x0010a20000002000 */
[----:B------:R-:W-:Y:S02]  /*26590*/  CS2R R20, SRZ ;  /* 0x0000000000147805 */ /* 0x000fe4000001ff00 */
[----:B------:R-:W-:Y:S02]  /*265a0*/  CS2R R22, SRZ ;  /* 0x0000000000167805 */ /* 0x000fe4000001ff00 */
[----:B------:R-:W-:-:S02]  /*265b0*/  CS2R R26, SRZ ;  /* 0x00000000001a7805 */ /* 0x000fc4000001ff00 */
[----:B------:R-:W-:Y:S02]  /*265c0*/  CS2R R28, SRZ ;  /* 0x00000000001c7805 */ /* 0x000fe4000001ff00 */
[----:B------:R-:W-:Y:S02]  /*265d0*/  CS2R R30, SRZ ;  /* 0x00000000001e7805 */ /* 0x000fe4000001ff00 */
[----:B------:R-:W-:Y:S02]  /*265e0*/  CS2R R32, SRZ ;  /* 0x0000000000207805 */ /* 0x000fe4000001ff00 */
[----:B------:R-:W-:Y:S02]  /*265f0*/  MOV R36, RZ ;  /* 0x000000ff00247202 */ /* 0x000fe40000000f00 */
[----:B------:R-:W-:Y:S01]  /*26600*/  CS2R R42, SRZ ;  /* 0x00000000002a7805 */ /* 0x000fe2000001ff00 */
[----:B0-----:R-:W-:Y:S01]  /*26610*/  HFMA2.MMA R2, -RZ, RZ, 0.80126953125, -0.00891876220703125 ;  /* 0x3a69a091ff027435 */ /* 0x001fe200000001ff */
[----:B------:R-:W-:Y:S01]  /*26620*/  CS2R R44, SRZ ;  /* 0x00000000002c7805 */ /* 0x000fe2000001ff00 */
[----:B------:R-:W-:-:S02]  /*26630*/  IMAD.MOV.U32 R47, RZ, RZ, RZ ;  /* 0x000000ffff2f7224 */ /* 0x000fc400078e00ff */
[----:B--2---:R-:W-:-:S04]  /*26640*/  FMUL.FTZ R0, R0, R7 ;  /* 0x0000000700007220 */ /* 0x004fc80000410000 */
        /* <DEDUP_REMOVED lines=15> */
[----:B------:R-:W-:Y:S01]  /*26740*/  IMAD.MOV.U32 R9, RZ, RZ, 0x42fc0000 ;  /* 0x42fc0000ff097424 */ /* 0x000fe200078e00ff */
[----:B------:R-:W-:Y:S02]  /*26750*/  MOV R8, 0x40000000 ;  /* 0x4000000000087802 */ /* 0x000fe40000000f00 */
[----:B------:R-:W-:Y:S02]  /*26760*/  FFMA.FTZ R2, R14, R2, 0.0070457882247865200043 ;  /* 0x3be6e05b0e027423 */ /* 0x000fe40000010002 */
[----:B------:R-:W-:Y:S01]  /*26770*/  LOP3.LUT R9, R9, 0x80000000, R15, 0xb8, !PT ;  /* 0x8000000009097812 */ /* 0x000fe200078eb80f */
[----:B------:R-:W-:Y:S01]  /*26780*/  FFMA.FTZ R8, |R0|, R8, 1 ;  /* 0x3f80000000087423 */ /* 0x000fe20000010208 */
[----:B------:R-:W-:Y:S02]  /*26790*/  FFMA.FTZ R2, R14, R2, -0.015866896137595176697 ;  /* 0xbc81fb4b0e027423 */ /* 0x000fe40000010002 */
[----:B------:R-:W-:-:S02]  /*267a0*/  FSEL R15, R9, R15, P0 ;  /* 0x0000000f090f7208 */ /* 0x000fc40000000000 */
[----:B------:R-:W-:Y:S01]  /*267b0*/  FFMA.FTZ R2, R14, R2, 0.036429625004529953003 ;  /* 0x3d15373b0e027423 */ /* 0x000fe20000010002 */
[----:B------:R-:W0:Y:S01]  /*267c0*/  MUFU.RCP R8, R8 ;  /* 0x0000000800087308 */ /* 0x000e220000001000 */
[----:B------:R-:W-:Y:S01]  /*267d0*/  FSETP.GT.FTZ.AND P0, PT, |R0|, 10.05500030517578125, PT ;  /* 0x4120e1480000780b */ /* 0x000fe20003f14200 */
[C---:B------:R-:W-:Y:S01]  /*267e0*/  FFMA.FTZ R9, R15.reuse, -0.69314718246459960938, -R10 ;  /* 0xbf3172180f097823 */ /* 0x040fe2000001080a */
[C---:B------:R-:W-:Y:S01]  /*267f0*/  FFMA.FTZ R2, R14.reuse, R2, -0.066643431782722473145 ;  /* 0xbd887c5a0e027423 */ /* 0x040fe20000010002 */
[----:B------:R-:W-:Y:S02]  /*26800*/  MOV R10, RZ ;  /* 0x000000ff000a7202 */ /* 0x000fe40000000f00 */
[C---:B------:R-:W-:Y:S01]  /*26810*/  FFMA.FTZ R9, R15.reuse, 1.9046542121259335545e-09, R9 ;  /* 0x3102e3080f097823 */ /* 0x040fe20000010009 */
[C---:B------:R-:W-:Y:S01]  /*26820*/  FFMA.FTZ R2, R14.reuse, R2, 0.093814529478549957275 ;  /* 0x3dc021d50e027423 */ /* 0x040fe20000010002 */
[----:B------:R-:W-:Y:S02]  /*26830*/  FADD.FTZ R15, R15, 12583039 ;  /* 0x4b40007f0f0f7421 */ /* 0x000fe40000010000 */
[----:B------:R-:W-:Y:S01]  /*26840*/  FMUL.FTZ R9, R9, 1.4426950216293334961 ;  /* 0x3fb8aa3b09097820 */ /* 0x000fe20000410000 */
[----:B------:R-:W-:-:S02]  /*26850*/  FFMA.FTZ R2, R14, R2, -0.10099056363105773926 ;  /* 0xbdced4240e027423 */ /* 0x000fc40000010002 */
[----:B------:R-:W-:Y:S02]  /*26860*/  SHF.L.U32 R15, R15, 0x17, RZ ;  /* 0x000000170f0f7819 */ /* 0x000fe400000006ff */
[C---:B------:R-:W-:Y:S01]  /*26870*/  FFMA.FTZ R2, R14.reuse, R2, 0.06809400022029876709 ;  /* 0x3d8b74de0e027423 */ /* 0x040fe20000010002 */
[----:B------:R-:W1:Y:S03]  /*26880*/  MUFU.EX2 R9, R9 ;  /* 0x0000000900097308 */ /* 0x000e660000000800 */
[----:B------:R-:W-:-:S04]  /*26890*/  FFMA.FTZ R2, R14, R2, 0.015377387404441833496 ;  /* 0x3c7bf1700e027423 */ /* 0x000fc80000010002 */
[----:B------:R-:W-:-:S04]  /*268a0*/  FFMA.FTZ R2, R14, R2, -0.1396210789680480957 ;  /* 0xbe0ef8d40e027423 */ /* 0x000fc80000010002 */
[----:B------:R-:W-:-:S04]  /*268b0*/  FFMA.FTZ R14, R14, R2, 1.232995152473449707 ;  /* 0x3f9dd2c90e0e7423 */ /* 0x000fc80000010002 */
[----:B0-----:R-:W-:Y:S01]  /*268c0*/  FMUL.FTZ R2, R14, R8 ;  /* 0x000000080e027220 */ /* 0x001fe20000410000 */
[----:B-1----:R-:W-:-:S03]  /*268d0*/  FMUL.FTZ R9, R15, R9 ;  /* 0x000000090f097220 */ /* 0x002fc60000410000 */
[----:B------:R-:W-:Y:S01]  /*268e0*/  FMUL.FTZ R13, R2, -2 ;  /* 0xc0000000020d7820 */ /* 0x000fe20000410000 */
[----:B------:R-:W-:Y:S01]  /*268f0*/  FFMA.FTZ R11, R9, R11, R9 ;  /* 0x0000000b090b7223 */ /* 0x000fe20000010009 */
[----:B------:R-:W-:Y:S02]  /*26900*/  HFMA2.MMA R9, -RZ, RZ, 0, 0 ;  /* 0x00000000ff097435 */ /* 0x000fe400000001ff */
[----:B------:R-:W-:Y:S01]  /*26910*/  FFMA.FTZ R13, |R0|, R13, R14 ;  /* 0x0000000d000d7223 */ /* 0x000fe2000001020e */
[----:B------:R-:W-:-:S03]  /*26920*/  CS2R R14, SRZ ;  /* 0x00000000000e7805 */ /* 0x000fc6000001ff00 */
[----:B------:R-:W-:-:S04]  /*26930*/  FADD.FTZ R13, -R2, R13 ;  /* 0x0000000d020d7221 */ /* 0x000fc80000010100 */
[----:B------:R-:W-:Y:S01]  /*26940*/  FFMA.FTZ R2, R8, R13, R2 ;  /* 0x0000000d08027223 */ /* 0x000fe20000010002 */
[----:B------:R-:W-:Y:S01]  /*26950*/  HFMA2.MMA R13, -RZ, RZ, 0, 0 ;  /* 0x00000000ff0d7435 */ /* 0x000fe200000001ff */
[----:B------:R-:W-:Y:S02]  /*26960*/  IMAD.MOV.U32 R8, RZ, RZ, 0x3f800000 ;  /* 0x3f800000ff087424 */ /* 0x000fe400078e00ff */
[----:B------:R-:W-:Y:S01]  /*26970*/  FMUL.FTZ R0, R2, R11 ;  /* 0x0000000b02007220 */ /* 0x000fe20000410000 */
[----:B------:R-:W-:-:S04]  /*26980*/  IMAD.MOV.U32 R11, RZ, RZ, 0x7f800000 ;  /* 0x7f800000ff0b7424 */ /* 0x000fc800078e00ff */
[----:B------:R-:W-:-:S05]  /*26990*/  FSEL R0, R0, RZ, !P0 ;  /* 0x000000ff00007208 */ /* 0x000fca0004000000 */
[----:B------:R-:W-:-:S07]  /*269a0*/  @!P1 FADD.FTZ R0, -R0, 2 ;  /* 0x4000000000009421 */ /* 0x000fce0000010100 */
.L_x_2075:
        /* <DEDUP_REMOVED lines=266> */
.L_x_2073:
[----:B------:R-:W-:Y:S05]  /*27a50*/  BSYNC B3 ;  /* 0x0000000000037941 */ /* 0x000fea0003800000 */
.L_x_2072:
        /* <DEDUP_REMOVED lines=13> */
.L_x_2074:
[----:B------:R-:W-:Y:S05]  /*27b30*/  BSYNC B0 ;  /* 0x0000000000007941 */ /* 0x000fea0003800000 */
.L_x_2071:
        /* <DEDUP_REMOVED lines=61> */
[----:B------:R-:W-:Y:S01]  /*27f10*/  @!P0 IMAD.IADD R3, R6, 0x1, -R2 ;  /* 0x0000000106038824 */ /* 0x000fe200078e0a02 */
[----:B------:R-:W-:-:S04]  /*27f20*/  @!P0 MOV R2, RZ ;  /* 0x000000ff00028202 */ /* 0x000fc80000000f00 */
[----:B------:R-:W-:-:S06]  /*27f30*/  @!P0 LEA R3, R3, 0x3ff00000, 0x14 ;  /* 0x3ff0000003038811 */ /* 0x000fcc00078ea0ff */
[----:B------:R-:W-:-:S11]  /*27f40*/  @!P0 DMUL R14, R10, R2 ;  /* 0x000000020a0e8228 */ /* 0x000fd60000000000 */
.L_x_2077:
[----:B------:R-:W-:Y:S05]  /*27f50*/  BSYNC B0 ;  /* 0x0000000000007941 */ /* 0x000fea0003800000 */
.L_x_2076:
        /* <DEDUP_REMOVED lines=33> */
.L_x_2079:
[----:B------:R-:W-:Y:S05]  /*28170*/  BSYNC B0 ;  /* 0x0000000000007941 */ /* 0x000fea0003800000 */
.L_x_2078:
        /* <DEDUP_REMOVED lines=21> */
[----:B------:R-:W-:-:S07]  /*282d0*/  IMAD.MOV.U32 R9, RZ, RZ, R27 ;  /* 0x000000ffff097224 */ /* 0x000fce00078e001b */
.L_x_2081:
[----:B------:R-:W-:Y:S05]  /*282e0*/  BSYNC B0 ;  /* 0x0000000000007941 */ /* 0x000fea0003800000 */
.L_x_2080:
        /* <DEDUP_REMOVED lines=9> */
.L_x_1904:
[----:B------:R-:W-:-:S04]  /*28380*/  FSETP.GT.FTZ.AND P0, PT, R2, RZ, PT ;  /* 0x000000ff0200720b */ /* 0x000fc80003f14000 */
[----:B------:R-:W-:-:S09]  /*28390*/  FSEL R6, RZ, +QNAN , P0 ;  /* 0x7fc00000ff067808 */ /* 0x000fd20000000000 */
.L_x_1903:
[----:B------:R-:W-:Y:S05]  /*283a0*/  BSYNC B1 ;  /* 0x0000000000017941 */ /* 0x000fea0003800000 */
.L_x_1902:
[----:B------:R-:W-:Y:S01]  /*283b0*/  HFMA2.MMA R3, -RZ, RZ, 0, 0 ;  /* 0x00000000ff037435 */ /* 0x000fe200000001ff */
[----:B------:R-:W-:-:S05]  /*283c0*/  MOV R2, R5 ;  /* 0x0000000500027202 */ /* 0x000fca0000000f00 */
[----:B------:R-:W-:Y:S05]  /*283d0*/  RET.REL.NODEC R2 `(_ZN2at6native29vectorized_elementwise_kernelILi2EN48_GLOBAL__N__08322988_15_IGammaKernel_cu_cb51a28d10CalcIgammaIfEESt5arrayIPcLm3EEEEviT0_T1_) ;  /* 0xfffffd7c02087950 */ /* 0x000fea0003c3ffff */
        .weak           $__internal_8_$__cuda_sm20_div_rn_f64_full
        .type           $__internal_8_$__cuda_sm20_div_rn_f64_full,@function
        .size           $__internal_8_$__cuda_sm20_div_rn_f64_full,($__internal_9_$__cuda_sm20_dsqrt_rn_f64_mediumpath_v1 - $__internal_8_$__cuda_sm20_div_rn_f64_full)
$__internal_8_$__cuda_sm20_div_rn_f64_full:
[C---:B------:R-:W-:Y:S01]  /*283e0*/  FSETP.GEU.AND P0, PT, |R13|.reuse, 1.469367938527859385e-39, PT ;  /* 0x001000000d00780b */ /* 0x040fe20003f0e200 */
[----:B------:R-:W-:Y:S01]  /*283f0*/  IMAD.MOV.U32 R18, RZ, RZ, R7 ;  /* 0x000000ffff127224 */ /* 0x000fe200078e0007 */
[----:B------:R-:W-:Y:S01]  /*28400*/  LOP3.LUT R16, R13, 0x800fffff, RZ, 0xc0, !PT ;  /* 0x800fffff0d107812 */ /* 0x000fe200078ec0ff */
[----:B------:R-:W-:Y:S01]  /*28410*/  IMAD.MOV.U32 R26, RZ, RZ, 0x1 ;  /* 0x00000001ff1a7424 */ /* 0x000fe200078e00ff */
[----:B------:R-:W-:Y:S01]  /*28420*/  MOV R19, R13 ;  /* 0x0000000d00137202 */ /* 0x000fe20000000f00 */
[----:B------:R-:W-:Y:S01]  /*28430*/  BSSY B4, `(.L_x_2082) ;  /* 0x0000059000047945 */ /* 0x000fe20003800000 */
        /* <DEDUP_REMOVED lines=8> */
[----:B------:R-:W0:Y:S04]  /*284c0*/  MUFU.RCP64H R27, R17 ;  /* 0x00000011001b7308 */ /* 0x000e280000001800 */
[----:B------:R-:W-:-:S02]  /*284d0*/  @!P3 LOP3.LUT R8, R19, 0x7ff00000, RZ, 0xc0, !PT ;  /* 0x7ff000001308b812 */ /* 0x000fc400078ec0ff */
[----:B------:R-:W-:Y:S02]  /*284e0*/  @!P0 LOP3.LUT R13, R17, 0x7ff00000, RZ, 0xc0, !PT ;  /* 0x7ff00000110d8812 */ /* 0x000fe400078ec0ff */
[----:B------:R-:W-:Y:S02]  /*284f0*/  @!P3 ISETP.GE.U32.AND P4, PT, R7, R8, PT ;  /* 0x000000080700b20c */ /* 0x000fe40003f86070 */
[----:B------:R-:W-:Y:S01]  /*28500*/  MOV R8, 0x1ca00000 ;  /* 0x1ca0000000087802 */ /* 0x000fe20000000f00 */
[----:B------:R-:W-:-:S03]  /*28510*/  VIADD R36, R13, 0xffffffff ;  /* 0xffffffff0d247836 */ /* 0x000fc60000000000 */
[----:B------:R-:W-:Y:S01]  /*28520*/  @!P3 SEL R30, R8, 0x63400000, !P4 ;  /* 0x63400000081eb807 */ /* 0x000fe20006000000 */
[----:B0-----:R-:W-:-:S03]  /*28530*/  DFMA R22, R26, -R16, 1 ;  /* 0x3ff000001a16742b */ /* 0x001fc60000000810 */
[----:B------:R-:W-:-:S04]  /*28540*/  @!P3 LOP3.LUT R30, R30, 0x80000000, R21, 0xf8, !PT ;  /* 0x800000001e1eb812 */ /* 0x000fc800078ef815 */
[----:B------:R-:W-:Y:S01]  /*28550*/  @!P3 LOP3.LUT R31, R30, 0x100000, RZ, 0xfc, !PT ;  /* 0x001000001e1fb812 */ /* 0x000fe200078efcff */
[----:B------:R-:W-:Y:S01]  /*28560*/  @!P3 IMAD.MOV.U32 R30, RZ, RZ, RZ ;  /* 0x000000ffff1eb224 */ /* 0x000fe200078e00ff */
[----:B------:R-:W-:-:S08]  /*28570*/  DFMA R22, R22, R22, R22 ;  /* 0x000000161616722b */ /* 0x000fd00000000016 */
[----:B------:R-:W-:Y:S01]  /*28580*/  DFMA R26, R26, R22, R26 ;  /* 0x000000161a1a722b */ /* 0x000fe2000000001a */
[----:B------:R-:W-:-:S04]  /*28590*/  SEL R22, R8, 0x63400000, !P1 ;  /* 0x6340000008167807 */ /* 0x000fc80004800000 */
[----:B------:R-:W-:Y:S02]  /*285a0*/  LOP3.LUT R23, R22, 0x800fffff, R21, 0xf8, !PT ;  /* 0x800fffff16177812 */ /* 0x000fe400078ef815 */
[----:B------:R-:W-:Y:S01]  /*285b0*/  MOV R22, R20 ;  /* 0x0000001400167202 */ /* 0x000fe20000000f00 */
[----:B------:R-:W-:-:S05]  /*285c0*/  DFMA R28, R26, -R16, 1 ;  /* 0x3ff000001a1c742b */ /* 0x000fca0000000810 */
[----:B------:R-:W-:-:S03]  /*285d0*/  @!P3 DFMA R22, R22, 2, -R30 ;  /* 0x400000001616b82b */ /* 0x000fc6000000081e */
[----:B------:R-:W-:-:S07]  /*285e0*/  DFMA R28, R26, R28, R26 ;  /* 0x0000001c1a1c722b */ /* 0x000fce000000001a */
        /* <DEDUP_REMOVED lines=11> */
[----:B------:R-:W-:Y:S01]  /*286a0*/  VIMNMX R7, R20, 0x46a00000, PT ;  /* 0x46a0000014077848 */ /* 0x000fe20003fe0100 */
[----:B------:R-:W-:Y:S01]  /*286b0*/  IMAD.MOV.U32 R20, RZ, RZ, RZ ;  /* 0x000000ffff147224 */ /* 0x000fe200078e00ff */
        /* <DEDUP_REMOVED lines=21> */
[----:B------:R-:W-:Y:S02]  /*28810*/  MOV R26, R20 ;  /* 0x00000014001a7202 */ /* 0x000fe40000000f00 */
[----:B------:R-:W-:Y:S01]  /*28820*/  MOV R27, R18 ;  /* 0x00000012001b7202 */ /* 0x000fe20000000f00 */
[----:B------:R-:W-:Y:S06]  /*28830*/  BRA `(.L_x_2084) ;  /* 0x0000000000607947 */ /* 0x000fec0003800000 */
.L_x_2083:
        /* <DEDUP_REMOVED lines=11> */
[----:B------:R-:W-:Y:S01]  /*288f0*/  @P0 LOP3.LUT R7, R18, 0x7ff00000, RZ, 0xfc, !PT ;  /* 0x7ff0000012070812 */ /* 0x000fe200078efcff */
[----:B------:R-:W-:Y:S01]  /*28900*/  @!P0 IMAD.MOV.U32 R27, RZ, RZ, R18 ;  /* 0x000000ffff1b8224 */ /* 0x000fe200078e0012 */
[----:B------:R-:W-:Y:S02]  /*28910*/  @!P0 MOV R26, RZ ;  /* 0x000000ff001a8202 */ /* 0x000fe40000000f00 */
[----:B------:R-:W-:Y:S02]  /*28920*/  @P0 MOV R26, RZ ;  /* 0x000000ff001a0202 */ /* 0x000fe40000000f00 */
[----:B------:R-:W-:Y:S01]  /*28930*/  @P0 MOV R27, R7 ;  /* 0x00000007001b0202 */ /* 0x000fe20000000f00 */
[----:B------:R-:W-:Y:S06]  /*28940*/  BRA `(.L_x_2084) ;  /* 0x00000000001c7947 */ /* 0x000fec0003800000 */
.L_x_2086:
[----:B------:R-:W-:-:S05]  /*28950*/  LOP3.LUT R26, R19, 0x80000, RZ, 0xfc, !PT ;  /* 0x00080000131a7812 */ /* 0x000fca00078efcff */
[----:B------:R-:W-:Y:S01]  /*28960*/  IMAD.MOV.U32 R27, RZ, RZ, R26 ;  /* 0x000000ffff1b7224 */ /* 0x000fe200078e001a */
[----:B------:R-:W-:Y:S01]  /*28970*/  MOV R26, R18 ;  /* 0x00000012001a7202 */ /* 0x000fe20000000f00 */
[----:B------:R-:W-:Y:S06]  /*28980*/  BRA `(.L_x_2084) ;  /* 0x00000000000c7947 */ /* 0x000fec0003800000 */
.L_x_2085:
[----:B------:R-:W-:-:S04]  /*28990*/  LOP3.LUT R26, R21, 0x80000, RZ, 0xfc, !PT ;  /* 0x00080000151a7812 */ /* 0x000fc800078efcff */
[----:B------:R-:W-:Y:S01]  /*289a0*/  MOV R27, R26 ;  /* 0x0000001a001b7202 */ /* 0x000fe20000000f00 */
[----:B------:R-:W-:-:S07]  /*289b0*/  IMAD.MOV.U32 R26, RZ, RZ, R20 ;  /* 0x000000ffff1a7224 */ /* 0x000fce00078e0014 */
.L_x_2084:
[----:B------:R-:W-:Y:S05]  /*289c0*/  BSYNC B4 ;  /* 0x0000000000047941 */ /* 0x000fea0003800000 */
.L_x_2082:
[----:B------:R-:W-:Y:S01]  /*289d0*/  HFMA2.MMA R7, -RZ, RZ, 0, 0 ;  /* 0x00000000ff077435 */ /* 0x000fe200000001ff */
[----:B------:R-:W-:-:S05]  /*289e0*/  MOV R8, R26 ;  /* 0x0000001a00087202 */ /* 0x000fca0000000f00 */
[----:B------:R-:W-:Y:S05]  /*289f0*/  RET.REL.NODEC R6 `(_ZN2at6native29vectorized_elementwise_kernelILi2EN48_GLOBAL__N__08322988_15_IGammaKernel_cu_cb51a28d10CalcIgammaIfEESt5arrayIPcLm3EEEEviT0_T1_) ;  /* 0xfffffd7406807950 */ /* 0x000fea0003c3ffff */
        .weak           $__internal_9_$__cuda_sm20_dsqrt_rn_f64_mediumpath_v1
        .type           $__internal_9_$__cuda_sm20_dsqrt_rn_f64_mediumpath_v1,@function
        .size           $__internal_9_$__cuda_sm20_dsqrt_rn_f64_mediumpath_v1,(.L_x_7592 - $__internal_9_$__cuda_sm20_dsqrt_rn_f64_mediumpath_v1)
$__internal_9_$__cuda_sm20_dsqrt_rn_f64_mediumpath_v1:
[----:B------:R-:W-:Y:S01]  /*28a00*/  ISETP.GE.U32.AND P0, PT, R3, -0x3400000, PT ;  /* 0xfcc000000300780c */ /* 0x000fe20003f06070 */
[----:B------:R-:W-:Y:S01]  /*28a10*/  BSSY B4, `(.L_x_2087) ;  /* 0x000002d000047945 */ /* 0x000fe20003800000 */
[----:B------:R-:W-:Y:S02]  /*28a20*/  LOP3.LUT R7, R7, R6, RZ, 0x3c, !PT ;  /* 0x0000000607077212 */ /* 0x000fe400078e3cff */
[----:B------:R-:W-:Y:S02]  /*28a30*/  LOP3.LUT R9, R9, R8, RZ, 0x3c, !PT ;  /* 0x0000000809097212 */ /* 0x000fe400078e3cff */
[----:B------:R-:W-:Y:S02]  /*28a40*/  LOP3.LUT R13, R13, R12, RZ, 0x3c, !PT ;  /* 0x0000000c0d0d7212 */ /* 0x000fe400078e3cff */
[----:B------:R-:W-:Y:S02]  /*28a50*/  LOP3.LUT R6, R7, R6, RZ, 0x3c, !PT ;  /* 0x0000000607067212 */ /* 0x000fe400078e3cff */
[----:B------:R-:W-:-:S02]  /*28a60*/  LOP3.LUT R8, R9, R8, RZ, 0x3c, !PT ;  /* 0x0000000809087212 */ /* 0x000fc400078e3cff */
[----:B------:R-:W-:Y:S02]  /*28a70*/  LOP3.LUT R12, R13, R12, RZ, 0x3c, !PT ;  /* 0x0000000c0d0c7212 */ /* 0x000fe400078e3cff */
[----:B------:R-:W-:Y:S02]  /*28a80*/  LOP3.LUT R7, R7, R6, RZ, 0x3c, !PT ;  /* 0x0000000607077212 */ /* 0x000fe400078e3cff */
[----:B------:R-:W-:Y:S02]  /*28a90*/  LOP3.LUT R9, R9, R8, RZ, 0x3c, !PT ;  /* 0x0000000809097212 */ /* 0x000fe400078e3cff */
[----:B------:R-:W-:Y:S01]  /*28aa0*/  LOP3.LUT R13, R13, R12, RZ, 0x3c, !PT ;  /* 0x0000000c0d0d7212 */ /* 0x000fe200078e3cff */
[----:B------:R-:W-:Y:S06]  /*28ab0*/  @!P0 BRA `(.L_x_2088) ;  /* 0x0000000000208947 */ /* 0x000fec0003800000 */
[----:B------:R-:W-:-:S10]  /*28ac0*/  DFMA.RM R8, R8, R10, R12 ;  /* 0x0000000a0808722b */ /* 0x000fd4000000400c */
[----:B------:R-:W-:-:S05]  /*28ad0*/  IADD3 R10, P0, R8, 0x1, RZ ;  /* 0x00000001080a7810 */ /* 0x000fca0007f1e0ff */
[----:B------:R-:W-:-:S06]  /*28ae0*/  IMAD.X R11, RZ, RZ, R9, P0 ;  /* 0x000000ffff0b7224 */ /* 0x000fcc00000e0609 */
[----:B------:R-:W-:-:S08]  /*28af0*/  DFMA.RP R6, -R8, R10, R6 ;  /* 0x0000000a0806722b */ /* 0x000fd00000008106 */
[----:B------:R-:W-:-:S06]  /*28b00*/  DSETP.GT.AND P0, PT, R6, RZ, PT ;  /* 0x000000ff0600722a */ /* 0x000fcc0003f04000 */
[----:B------:R-:W-:Y:S02]  /*28b10*/  FSEL R8, R10, R8, P0 ;  /* 0x000000080a087208 */ /* 0x000fe40000000000 */
[----:B------:R-:W-:Y:S01]  /*28b20*/  FSEL R9, R11, R9, P0 ;  /* 0x000000090b097208 */ /* 0x000fe20000000000 */
[----:B------:R-:W-:Y:S06]  /*28b30*/  BRA `(.L_x_2089) ;  /* 0x0000000000687947 */ /* 0x000fec0003800000 */
.L_x_2088:
[----:B------:R-:W-:-:S14]  /*28b40*/  DSETP.NE.AND P0, PT, R6, RZ, PT ;  /* 0x000000ff0600722a */ /* 0x000fdc0003f05000 */
[----:B------:R-:W-:Y:S05]  /*28b50*/  @!P0 BRA `(.L_x_2090) ;  /* 0x00000000005c8947 */ /* 0x000fea0003800000 */
[----:B------:R-:W-:-:S13]  /*28b60*/  ISETP.GE.AND P0, PT, R7, RZ, PT ;  /* 0x000000ff0700720c */ /* 0x000fda0003f06270 */
[----:B------:R-:W-:Y:S02]  /*28b70*/  @!P0 MOV R8, 0x0 ;  /* 0x0000000000088802 */ /* 0x000fe40000000f00 */
[----:B------:R-:W-:Y:S01]  /*28b80*/  @!P0 MOV R9, 0xfff80000 ;  /* 0xfff8000000098802 */ /* 0x000fe20000000f00 */
[----:B------:R-:W-:Y:S06]  /*28b90*/  @!P0 BRA `(.L_x_2089) ;  /* 0x0000000000508947 */ /* 0x000fec0003800000 */
[----:B------:R-:W-:-:S13]  /*28ba0*/  ISETP.GT.AND P0, PT, R7, 0x7fefffff, PT ;  /* 0x7fefffff0700780c */ /* 0x000fda0003f04270 */
[----:B------:R-:W-:Y:S05]  /*28bb0*/  @P0 BRA `(.L_x_2090) ;  /* 0x0000000000440947 */ /* 0x000fea0003800000 */
[----:B------:R-:W-:Y:S01]  /*28bc0*/  DMUL R6, R6, 8.11296384146066816958e+31 ;  /* 0x4690000006067828 */ /* 0x000fe20000000000 */
[----:B------:R-:W-:Y:S01]  /*28bd0*/  IMAD.MOV.U32 R8, RZ, RZ, RZ ;  /* 0x000000ffff087224 */ /* 0x000fe200078e00ff */
[----:B------:R-:W-:Y:S01]  /*28be0*/  HFMA2.MMA R13, -RZ, RZ, 1.9609375, 0 ;  /* 0x3fd80000ff0d7435 */ /* 0x000fe200000001ff */
        /* <DEDUP_REMOVED lines=8> */
[----:B------:R-:W-:-:S06]  /*28c70*/  VIADD R11, R11, 0xfff00000 ;  /* 0xfff000000b0b7836 */ /* 0x000fcc0000000000 */
[----:B------:R-:W-:-:S08]  /*28c80*/  DFMA R6, R8, -R8, R6 ;  /* 0x800000080806722b */ /* 0x000fd00000000006 */
[----:B------:R-:W-:-:S10]  /*28c90*/  DFMA R6, R10, R6, R8 ;  /* 0x000000060a06722b */ /* 0x000fd40000000008 */
[----:B------:R-:W-:Y:S02]  /*28ca0*/  IADD3 R9, R7, -0x3500000, RZ ;  /* 0xfcb0000007097810 */ /* 0x000fe40007ffe0ff */
[----:B------:R-:W-:Y:S01]  /*28cb0*/  MOV R8, R6 ;  /* 0x0000000600087202 */ /* 0x000fe20000000f00 */
[----:B------:R-:W-:Y:S06]  /*28cc0*/  BRA `(.L_x_2089) ;  /* 0x0000000000047947 */ /* 0x000fec0003800000 */
.L_x_2090:
[----:B------:R-:W-:-:S11]  /*28cd0*/  DADD R8, R6, R6 ;  /* 0x0000000006087229 */ /* 0x000fd60000000006 */
.L_x_2089:
[----:B------:R-:W-:Y:S05]  /*28ce0*/  BSYNC B4 ;  /* 0x0000000000047941 */ /* 0x000fea0003800000 */
.L_x_2087:
[----:B------:R-:W-:Y:S01]  /*28cf0*/  HFMA2.MMA R3, -RZ, RZ, 0, 0 ;  /* 0x00000000ff037435 */ /* 0x000fe200000001ff */
[----:B------:R-:W-:Y:S01]  /*28d00*/  IMAD.MOV.U32 R18, RZ, RZ, R8 ;  /* 0x000000ffff127224 */ /* 0x000fe200078e0008 */
[----:B------:R-:W-:-:S04]  /*28d10*/  MOV R19, R9 ;  /* 0x0000000900137202 */ /* 0x000fc80000000f00 */
[----:B------:R-:W-:Y:S05]  /*28d20*/  RET.REL.NODEC R2 `(_ZN2at6native29vectorized_elementwise_kernelILi2EN48_GLOBAL__N__08322988_15_IGammaKernel_cu_cb51a28d10CalcIgammaIfEESt5arrayIPcLm3EEEEviT0_T1_) ;  /* 0xfffffd7002b47950 */ /* 0x000fea0003c3ffff */
.L_x_2091:
        /* <DEDUP_REMOVED lines=13> */
.L_x_7592:


//--------------------- .text._ZN2at6native29vectorized_elementwise_kernelILi4EN48_GLOBAL__N__08322988_15_IGammaKernel_cu_cb51a28d10CalcIgammaIfEESt5arrayIPcLm3EEEEviT0_T1_ --------------------------
	.section	.text._ZN2at6native29vectorized_elementwise_kernelILi4EN48_GLOBAL__N__08322988_15_IGammaKernel_cu_cb51a28d10CalcIgammaIfEESt5arrayIPcLm3EEEEviT0_T1_,"ax",@progbits
	.align	128
.text._ZN2at6native29vectorized_elementwise_kernelILi4EN48_GLOBAL__N__08322988_15_IGammaKernel_cu_cb51a28d10CalcIgammaIfEESt5arrayIPcLm3EEEEviT0_T1_:
        .type           _ZN2at6native29vectorized_elementwise_kernelILi4EN48_GLOBAL__N__08322988_15_IGammaKernel_cu_cb51a28d10CalcIgammaIfEESt5arrayIPcLm3EEEEviT0_T1_,@function
        .size           _ZN2at6native29vectorized_elementwise_kernelILi4EN48_GLOBAL__N__08322988_15_IGammaKernel_cu_cb51a28d10CalcIgammaIfEESt5arrayIPcLm3EEEEviT0_T1_,(.L_x_7597 - _ZN2at6native29vectorized_elementwise_kernelILi4EN48_GLOBAL__N__08322988_15_IGammaKernel_cu_cb51a28d10CalcIgammaIfEESt5arrayIPcLm3EEEEviT0_T1_)
        .other          _ZN2at6native29vectorized_elementwise_kernelILi4EN48_GLOBAL__N__08322988_15_IGammaKernel_cu_cb51a28d10CalcIgammaIfEESt5arrayIPcLm3EEEEviT0_T1_,@"STO_CUDA_ENTRY STV_DEFAULT"
_ZN2at6native29vectorized_elementwise_kernelILi4EN48_GLOBAL__N__08322988_15_IGammaKernel_cu_cb51a28d10CalcIgammaIfEESt5arrayIPcLm3EEEEviT0_T1_:
        /* <DEDUP_REMOVED lines=22> */
[----:B------:R-:W2:Y:S04]  /*0160*/  LDG.E.128 R12, desc[UR10][R2.64+0x800] ;  /* 0x0008000a020c7981 */ /* 0x000ea8000c1e1d00 */
[----:B------:R-:W3:Y:S04]  /*0170*/  LDG.E.128 R8, desc[UR10][R4.64+0x800] ;  /* 0x0008000a04087981 */ /* 0x000ee8000c1e1d00 */
[----:B------:R0:W5:Y:S04]  /*0180*/  LDG.E.128 R40, desc[UR10][R2.64] ;  /* 0x0000000a02287981 */ /* 0x000168000c1e1d00 */
[----:B------:R0:W5:Y:S01]  /*0190*/  LDG.E.128 R36, desc[UR10][R4.64] ;  /* 0x0000000a04247981 */ /* 0x000162000c1e1d00 */
[----:B------:R-:W-:-:S03]  /*01a0*/  ISETP.NE.AND P0, PT, RZ, UR12, PT ;  /* 0x0000000cff007c0c */ /* 0x000fc6000bf05270 */
[----:B--2---:R0:W-:Y:S04]  /*01b0*/  STL.64 [R1+0x1400], R12 ;  /* 0x0014000c01007387 */ /* 0x0041e80000100a00 */
[----:B---3--:R0:W-:Y:S04]  /*01c0*/  STL.64 [R1+0x13f0], R8 ;  /* 0x0013f00801007387 */ /* 0x0081e80000100a00 */
[----:B------:R0:W-:Y:S04]  /*01d0*/  STL.64 [R1+0x13f8], R10 ;  /* 0x0013f80a01007387 */ /* 0x0001e80000100a00 */
[----:B------:R0:W-:Y:S01]  /*01e0*/  STL.64 [R1+0x1408], R14 ;  /* 0x0014080e01007387 */ /* 0x0001e20000100a00 */
[----:B------:R-:W-:Y:S05]  /*01f0*/  @!P0 BRA `(.L_x_2093) ;  /* 0x0000000000a48947 */ /* 0x000fea0003800000 */
[----:B0----5:R-:W-:Y:S01]  /*0200*/  IMAD.MOV.U32 R3, RZ, RZ, R40 ;  /* 0x000000ffff037224 */ /* 0x021fe200078e0028 */
[----:B------:R-:W-:Y:S02]  /*0210*/  MOV R0, R36 ;  /* 0x0000002400007202 */ /* 0x000fe40000000f00 */
[----:B------:R-:W-:-:S07]  /*0220*/  MOV R5, 0x240 ;  /* 0x0000024000057802 */ /* 0x000fce0000000f00 */
[----:B------:R-:W-:Y:S05]  /*0230*/  CALL.REL.NOINC `($_ZN2at6native29vectorized_elementwise_kernelILi4EN48_GLOBAL__N__08322988_15_IGammaKernel_cu_cb51a28d10CalcIgammaIfEESt5arrayIPcLm3EEEEviT0_T1_$_ZN46_INTERNAL_08322988_15_IGammaKernel_cu_cb51a28d48_GLOBAL__N__08322988_15_IGammaKernel_cu_cb51a28d12calc_igammacIfEET_S2_S2_) ;  /* 0x000000f8006c7944 */ /* 0x000fea0003c00000 */
[----:B------:R-:W-:Y:S01]  /*0240*/  IMAD.MOV.U32 R3, RZ, RZ, R41 ;  /* 0x000000ffff037224 */ /* 0x000fe200078e0029 */
[----:B------:R-:W-:Y:S01]  /*0250*/  MOV R0, R37 ;  /* 0x0000002500007202 */ /* 0x000fe20000000f00 */
[----:B------:R-:W-:Y:S01]  /*0260*/  IMAD.MOV.U32 R36, RZ, RZ, R6 ;  /* 0x000000ffff247224 */ /* 0x000fe200078e0006 */
[----:B------:R-:W-:-:S07]  /*0270*/  MOV R5, 0x290 ;  /* 0x0000029000057802 */ /* 0x000fce0000000f00 */
[----:B------:R-:W-:Y:S05]  /*0280*/  CALL.REL.NOINC `($_ZN2at6native29vectorized_elementwise_kernelILi4EN48_GLOBAL__N__08322988_15_IGammaKernel_cu_cb51a28d10CalcIgammaIfEESt5arrayIPcLm3EEEEviT0_T1_$_ZN46_INTERNAL_08322988_15_IGammaKernel_cu_cb51a28d48_GLOBAL__N__08322988_15_IGammaKernel_cu_cb51a28d12calc_igammacIfEET_S2_S2_) ;  /* 0x000000f800587944 */ /* 0x000fea0003c00000 */
[----:B------:R-:W-:Y:S01]  /*0290*/  MOV R3, R42 ;  /* 0x0000002a00037202 */ /* 0x000fe20000000f00 */
[----:B------:R-:W-:Y:S01]  /*02a0*/  IMAD.MOV.U32 R0, RZ, RZ, R38 ;  /* 0x000000ffff007224 */ /* 0x000fe200078e0026 */
        /* <DEDUP_REMOVED lines=8> */
[----:B------:R0:W5:Y:S04]  /*0330*/  LDL.LU R3, [R1+0x1400] ;  /* 0x0014000001037983 */ /* 0x0001680000300800 */
[----:B------:R0:W5:Y:S01]  /*0340*/  LDL.LU R0, [R1+0x13f0] ;  /* 0x0013f00001007983 */ /* 0x0001620000300800 */
[----:B------:R-:W-:Y:S02]  /*0350*/  MOV R39, R6 ;  /* 0x0000000600277202 */ /* 0x000fe40000000f00 */
[----:B------:R-:W-:-:S07]  /*0360*/  MOV R5, 0x380 ;  /* 0x0000038000057802 */ /* 0x000fce0000000f00 */
[----:B0----5:R-:W-:Y:S05]  /*0370*/  CALL.REL.NOINC `($_ZN2at6native29vectorized_elementwise_kernelILi4EN48_GLOBAL__N__08322988_15_IGammaKernel_cu_cb51a28d10CalcIgammaIfEESt5arrayIPcLm3EEEEviT0_T1_$_ZN46_INTERNAL_08322988_15_IGammaKernel_cu_cb51a28d48_GLOBAL__N__08322988_15_IGammaKernel_cu_cb51a28d12calc_igammacIfEET_S2_S2_) ;  /* 0x000000f8001c7944 */ /* 0x021fea0003c00000 */
[----:B------:R0:W5:Y:S04]  /*0380*/  LDL.LU R3, [R1+0x1404] ;  /* 0x0014040001037983 */ /* 0x0001680000300800 */
[----:B------:R0:W5:Y:S01]  /*0390*/  LDL.LU R0, [R1+0x13f4] ;  /* 0x0013f40001007983 */ /* 0x0001620000300800 */
[----:B------:R-:W-:Y:S01]  /*03a0*/  IMAD.MOV.U32 R12, RZ, RZ, R6 ;  /* 0x000000ffff0c7224 */ /* 0x000fe200078e0006 */
[----:B------:R-:W-:-:S07]  /*03b0*/  MOV R5, 0x3d0 ;  /* 0x000003d000057802 */ /* 0x000fce0000000f00 */
[----:B0----5:R-:W-:Y:S05]  /*03c0*/  CALL.REL.NOINC `($_ZN2at6native29vectorized_elementwise_kernelILi4EN48_GLOBAL__N__08322988_15_IGammaKernel_cu_cb51a28d10CalcIgammaIfEESt5arrayIPcLm3EEEEviT0_T1_$_ZN46_INTERNAL_08322988_15_IGammaKernel_cu_cb51a28d48_GLOBAL__N__08322988_15_IGammaKernel_cu_cb51a28d12calc_igammacIfEET_S2_S2_) ;  /* 0x000000f800087944 */ /* 0x021fea0003c00000 */
        /* <DEDUP_REMOVED lines=10> */
[----:B------:R-:W-:Y:S01]  /*0470*/  MOV R15, R6 ;  /* 0x00000006000f7202 */ /* 0x000fe20000000f00 */
[----:B------:R-:W-:Y:S06]  /*0480*/  BRA `(.L_x_2094) ;  /* 0x00000000009c7947 */ /* 0x000fec0003800000 */
.L_x_2093:
[----:B0----5:R-:W-:Y:S01]  /*0490*/  IMAD.MOV.U32 R2, RZ, RZ, R40 ;  /* 0x000000ffff027224 */ /* 0x021fe200078e0028 */
[----:B------:R-:W-:Y:S02]  /*04a0*/  MOV R0, R36 ;  /* 0x0000002400007202 */ /* 0x000fe40000000f00 */
[----:B------:R-:W-:-:S07]  /*04b0*/  MOV R4, 0x4d0 ;  /* 0x000004d000047802 */ /* 0x000fce0000000f00 */
[----:B------:R-:W-:Y:S05]  /*04c0*/  CALL.REL.NOINC `($_ZN2at6native29vectorized_elementwise_kernelILi4EN48_GLOBAL__N__08322988_15_IGammaKernel_cu_cb51a28d10CalcIgammaIfEESt5arrayIPcLm3EEEEviT0_T1_$_ZN46_INTERNAL_08322988_15_IGammaKernel_cu_cb51a28d48_GLOBAL__N__08322988_15_IGammaKernel_cu_cb51a28d11calc_igammaIfEET_S2_S2_) ;  /* 0x00000014009c7944 */ /* 0x000fea0003c00000 */
[----:B------:R-:W-:Y:S01]  /*04d0*/  IMAD.MOV.U32 R2, RZ, RZ, R41 ;  /* 0x000000ffff027224 */ /* 0x000fe200078e0029 */
[----:B------:R-:W-:Y:S01]  /*04e0*/  MOV R0, R37 ;  /* 0x0000002500007202 */ /* 0x000fe20000000f00 */
[----:B------:R-:W-:Y:S01]  /*04f0*/  IMAD.MOV.U32 R36, RZ, RZ, R15 ;  /* 0x000000ffff247224 */ /* 0x000fe200078e000f */
[----:B------:R-:W-:-:S07]  /*0500*/  MOV R4, 0x520 ;  /* 0x0000052000047802 */ /* 0x000fce0000000f00 */
[----:B------:R-:W-:Y:S05]  /*0510*/  CALL.REL.NOINC `($_ZN2at6native29vectorized_elementwise_kernelILi4EN48_GLOBAL__N__08322988_15_IGammaKernel_cu_cb51a28d10CalcIgammaIfEESt5arrayIPcLm3EEEEviT0_T1_$_ZN46_INTERNAL_08322988_15_IGammaKernel_cu_cb51a28d48_GLOBAL__N__08322988_15_IGammaKernel_cu_cb51a28d11calc_igammaIfEET_S2_S2_) ;  /* 0x0000001400887944 */ /* 0x000fea0003c00000 */
[----:B------:R-:W-:Y:S01]  /*0520*/  MOV R2, R42 ;  /* 0x0000002a00027202 */ /* 0x000fe20000000f00 */
[----:B------:R-:W-:Y:S01]  /*0530*/  IMAD.MOV.U32 R0, RZ, RZ, R38 ;  /* 0x000000ffff007224 */ /* 0x000fe200078e0026 */
        /* <DEDUP_REMOVED lines=8> */
[----:B------:R0:W5:Y:S04]  /*05c0*/  LDL.LU R2, [R1+0x1400] ;  /* 0x0014000001027983 */ /* 0x0001680000300800 */
[----:B------:R0:W5:Y:S01]  /*05d0*/  LDL.LU R0, [R1+0x13f0] ;  /* 0x0013f00001007983 */ /* 0x0001620000300800 */
[----:B------:R-:W-:Y:S02]  /*05e0*/  MOV R39, R15 ;  /* 0x0000000f00277202 */ /* 0x000fe40000000f00 */
[----:B------:R-:W-:-:S07]  /*05f0*/  MOV R4, 0x610 ;  /* 0x0000061000047802 */ /* 0x000fce0000000f00 */
[----:B0----5:R-:W-:Y:S05]  /*0600*/  CALL.REL.NOINC `($_ZN2at6native29vectorized_elementwise_kernelILi4EN48_GLOBAL__N__08322988_15_IGammaKernel_cu_cb51a28d10CalcIgammaIfEESt5arrayIPcLm3EEEEviT0_T1_$_ZN46_INTERNAL_08322988_15_IGammaKernel_cu_cb51a28d48_GLOBAL__N__08322988_15_IGammaKernel_cu_cb51a28d11calc_igammaIfEET_S2_S2_) ;  /* 0x00000014004c7944 */ /* 0x021fea0003c00000 */
[----:B------:R0:W5:Y:S04]  /*0610*/  LDL.LU R2, [R1+0x1404] ;  /* 0x0014040001027983 */ /* 0x0001680000300800 */
[----:B------:R0:W5:Y:S01]  /*0620*/  LDL.LU R0, [R1+0x13f4] ;  /* 0x0013f40001007983 */ /* 0x0001620000300800 */
[----:B------:R-:W-:Y:S01]  /*0630*/  IMAD.MOV.U32 R12, RZ, RZ, R15 ;  /* 0x000000ffff0c7224 */ /* 0x000fe200078e000f */
[----:B------:R-:W-:-:S07]  /*0640*/  MOV R4, 0x660 ;  /* 0x0000066000047802 */ /* 0x000fce0000000f00 */
[----:B0----5:R-:W-:Y:S05]  /*0650*/  CALL.REL.NOINC `($_ZN2at6native29vectorized_elementwise_kernelILi4EN48_GLOBAL__N__08322988_15_IGammaKernel_cu_cb51a28d10CalcIgammaIfEESt5arrayIPcLm3EEEEviT0_T1_$_ZN46_INTERNAL_08322988_15_IGammaKernel_cu_cb51a28d48_GLOBAL__N__08322988_15_IGammaKernel_cu_cb51a28d11calc_igammaIfEET_S2_S2_) ;  /* 0x0000001400387944 */ /* 0x021fea0003c00000 */
        /* <DEDUP_REMOVED lines=10> */
.L_x_2094:
[----:B------:R-:W-:Y:S02]  /*0700*/  ULDC.64 UR6, c[0x0][0x218] ;  /* 0x0000860000067ab9 */ /* 0x000fe40000000a00 */
[----:B------:R-:W-:-:S06]  /*0710*/  UIMAD.WIDE.U32 UR6, UR4, 0x4, UR6 ;  /* 0x00000004040678a5 */ /* 0x000fcc000f8e0006 */
[----:B------:R-:W-:Y:S01]  /*0720*/  MOV R2, UR6 ;  /* 0x0000000600027c02 */ /* 0x000fe20008000f00 */
[----:B------:R-:W-:-:S04]  /*0730*/  IMAD.U32 R3, RZ, RZ, UR7 ;  /* 0x00000007ff037e24 */ /* 0x000fc8000f8e00ff */
[----:B------:R-:W-:-:S05]  /*0740*/  IMAD.WIDE R2, R51, 0x10, R2 ;  /* 0x0000001033027825 */ /* 0x000fca00078e0202 */
[----:B------:R-:W-:Y:S04]  /*0750*/  STG.E.128 desc[UR10][R2.64], R36 ;  /* 0x0000002402007986 */ /* 0x000fe8000c101d0a */
[----:B------:R-:W-:Y:S01]  /*0760*/  STG.E.128 desc[UR10][R2.64+0x800], R12 ;  /* 0x0008000c02007986 */ /* 0x000fe2000c101d0a */
[----:B------:R-:W-:Y:S05]  /*0770*/  EXIT ;  /* 0x000000000000794d */ /* 0x000fea0003800000 */
.L_x_2092:
[----:B------:R-:W0:Y:S01]  /*0780*/  S2R R0, SR_TID.X ;  /* 0x0000000000007919 */ /* 0x000e220000002100 */
[----:B------:R-:W-:Y:S02]  /*0790*/  CS2R R52, SRZ ;  /* 0x0000000000347805 */ /* 0x000fe4000001ff00 */
[----:B0-----:R-:W-:Y:S02]  /*07a0*/  ISETP.GE.AND P0, PT, R0, UR5, PT ;  /* 0x0000000500007c0c */ /* 0x001fe4000bf06270 */
[----:B------:R-:W-:Y:S01]  /*07b0*/  MOV R32, R0 ;  /* 0x0000000000207202 */ /* 0x000fe20000000f00 */
[----:B------:R-:W-:-:S10]  /*07c0*/  IMAD.MOV.U32 R0, RZ, RZ, RZ ;  /* 0x000000ffff007224 */ /* 0x000fd400078e00ff */
[C---:B------:R-:W-:Y:S01]  /*07d0*/  @!P0 VIADD R7, R32.reuse, UR4 ;  /* 0x0000000420078c36 */ /* 0x040fe20008000000 */
[----:B------:R-:W-:Y:S01]  /*07e0*/  @!P0 IADD3 R32, R32, 0x80, RZ ;  /* 0x0000008020208810 */ /* 0x000fe20007ffe0ff */
[----:B------:R-:W0:Y:S03]  /*07f0*/  @!P0 LDC.64 R22, c[0x0][0x228] ;  /* 0x00008a00ff168b82 */ /* 0x000e260000000a00 */
[C---:B------:R-:W-:Y:S02]  /*0800*/  ISETP.GE.AND P6, PT, R32.reuse, UR5, PT ;  /* 0x0000000520007c0c */ /* 0x040fe4000bfc6270 */
[----:B------:R-:W-:Y:S02]  /*0810*/  CS2R R42, SRZ ;  /* 0x00000000002a7805 */ /* 0x000fe4000001ff00 */
[----:B------:R-:W-:Y:S02]  /*0820*/  MOV R51, RZ ;  /* 0x000000ff00337202 */ /* 0x000fe40000000f00 */
[----:B------:R-:W-:Y:S01]  /*0830*/  CS2R R38, SRZ ;  /* 0x0000000000267805 */ /* 0x000fe2000001ff00 */
[----:B------:R-:W-:Y:S01]  /*0840*/  IMAD.MOV.U32 R41, RZ, RZ, RZ ;  /* 0x000000ffff297224 */ /* 0x000fe200078e00ff */
[----:B------:R-:W1:Y:S08]  /*0850*/  @!P0 LDC.64 R14, c[0x0][0x220] ;  /* 0x00008800ff0e8b82 */ /* 0x000e700000000a00 */
[----:B------:R-:W2:Y:S01]  /*0860*/  @!P6 LDC.64 R2, c[0x0][0x220] ;  /* 0x00008800ff02eb82 */ /* 0x000ea20000000a00 */
[C---:B------:R-:W-:Y:S01]  /*0870*/  @!P6 VIADD R9, R32.reuse, UR4 ;  /* 0x000000042009ec36 */ /* 0x040fe20008000000 */
[----:B------:R-:W-:-:S04]  /*0880*/  @!P6 IADD3 R32, R32, 0x80, RZ ;  /* 0x000000802020e810 */ /* 0x000fc80007ffe0ff */
[C---:B------:R-:W-:Y:S02]  /*0890*/  ISETP.GE.AND P5, PT, R32.reuse, UR5, PT ;  /* 0x0000000520007c0c */ /* 0x040fe4000bfa6270 */
[----:B------:R-:W3:Y:S11]  /*08a0*/  @!P6 LDC.64 R4, c[0x0][0x228] ;  /* 0x00008a00ff04eb82 */ /* 0x000ef60000000a00 */
[C---:B------:R-:W-:Y:S01]  /*08b0*/  @!P5 VIADD R11, R32.reuse, UR4 ;  /* 0x00000004200bdc36 */ /* 0x040fe20008000000 */
[----:B------:R-:W-:Y:S01]  /*08c0*/  @!P5 IADD3 R32, R32, 0x80, RZ ;  /* 0x000000802020d810 */ /* 0x000fe20007ffe0ff */
[----:B------:R-:W4:Y:S01]  /*08d0*/  @!P5 LDC.64 R24, c[0x0][0x220] ;  /* 0x00008800ff18db82 */ /* 0x000f220000000a00 */
[----:B--2---:R-:W-:-:S02]  /*08e0*/  @!P6 IMAD.WIDE.U32 R2, R9, 0x4, R2 ;  /* 0x000000040902e825 */ /* 0x004fc400078e0002 */
[----:B------:R-:W-:-:S03]  /*08f0*/  ISETP.GE.AND P4, PT, R32, UR5, PT ;  /* 0x0000000520007c0c */ /* 0x000fc6000bf86270 */
[----:B------:R2:W2:Y:S02]  /*0900*/  @!P6 LDG.E R0, desc[UR10][R2.64] ;  /* 0x0000000a0200e981 */ /* 0x0004a4000c1e1900 */
[----:B------:R-:W1:Y:S01]  /*0910*/  @!P5 LDC.64 R26, c[0x0][0x228] ;  /* 0x00008a00ff1adb82 */ /* 0x000e620000000a00 */
[----:B---3--:R-:W-:-:S05]  /*0920*/  @!P6 IMAD.WIDE.U32 R4, R9, 0x4, R4 ;  /* 0x000000040904e825 */ /* 0x008fca00078e0004 */
[----:B------:R3:W5:Y:S02]  /*0930*/  @!P6 LDG.E R53, desc[UR10][R4.64] ;  /* 0x0000000a0435e981 */ /* 0x000764000c1e1900 */
[C---:B------:R-:W-:Y:S01]  /*0940*/  @!P4 VIADD R37, R32.reuse, UR4 ;  /* 0x000000042025cc36 */ /* 0x040fe20008000000 */
[----:B------:R-:W-:Y:S01]  /*0950*/  @!P4 IADD3 R32, R32, 0x80, RZ ;  /* 0x000000802020c810 */ /* 0x000fe20007ffe0ff */
[----:B------:R-:W3:Y:S03]  /*0960*/  @!P4 LDC.64 R28, c[0x0][0x220] ;  /* 0x00008800ff1ccb82 */ /* 0x000ee60000000a00 */
[----:B------:R-:W-:Y:S01]  /*0970*/  ISETP.GE.AND P3, PT, R32, UR5, PT ;  /* 0x0000000520007c0c */ /* 0x000fe2000bf66270 */
[----:B----4-:R-:W-:-:S04]  /*0980*/  @!P5 IMAD.WIDE.U32 R24, R11, 0x4, R24 ;  /* 0x000000040b18d825 */ /* 0x010fc800078e0018 */
[----:B------:R-:W4:Y:S01]  /*0990*/  @!P4 LDC.64 R16, c[0x0][0x228] ;  /* 0x00008a00ff10cb82 */ /* 0x000f220000000a00 */
[----:B0-----:R-:W-:Y:S01]  /*09a0*/  @!P0 IMAD.WIDE.U32 R22, R7, 0x4, R22 ;  /* 0x0000000407168825 */ /* 0x001fe200078e0016 */
[----:B------:R-:W5:Y:S06]  /*09b0*/  @!P5 LDG.E R51, desc[UR10][R24.64] ;  /* 0x0000000a1833d981 */ /* 0x000f6c000c1e1900 */
[C---:B------:R-:W-:Y:S01]  /*09c0*/  @!P3 VIADD R35, R32.reuse, UR4 ;  /* 0x000000042023bc36 */ /* 0x040fe20008000000 */
[----:B------:R-:W-:Y:S01]  /*09d0*/  @!P3 IADD3 R32, R32, 0x80, RZ ;  /* 0x000000802020b810 */ /* 0x000fe20007ffe0ff */
[----:B-1----:R-:W-:Y:S01]  /*09e0*/  @!P5 IMAD.WIDE.U32 R26, R11, 0x4, R26 ;  /* 0x000000040b1ad825 */ /* 0x002fe200078e001a */
[----:B------:R-:W0:Y:S02]  /*09f0*/  @!P3 LDC.64 R18, c[0x0][0x220] ;  /* 0x00008800ff12bb82 */ /* 0x000e240000000a00 */
[----:B------:R-:W-:-:S02]  /*0a00*/  ISETP.GE.AND P2, PT, R32, UR5, PT ;  /* 0x0000000520007c0c */ /* 0x000fc4000bf46270 */
[----:B------:R-:W5:Y:S04]  /*0a10*/  @!P5 LDG.E R43, desc[UR10][R26.64] ;  /* 0x0000000a1a2bd981 */ /* 0x000f68000c1e1900 */
[----:B------:R-:W1:Y:S07]  /*0a20*/  @!P3 LDC.64 R20, c[0x0][0x228] ;  /* 0x00008a00ff14bb82 */ /* 0x000e6e0000000a00 */
[C---:B------:R-:W-:Y:S01]  /*0a30*/  @!P2 VIADD R33, R32.reuse, UR4 ;  /* 0x000000042021ac36 */ /* 0x040fe20008000000 */
[----:B------:R-:W-:Y:S01]  /*0a40*/  @!P2 IADD3 R32, R32, 0x80, RZ ;  /* 0x000000802020a810 */ /* 0x000fe20007ffe0ff */
[----:B--2---:R-:W2:Y:S03]  /*0a50*/  @!P2 LDC.64 R2, c[0x0][0x220] ;  /* 0x00008800ff02ab82 */ /* 0x004ea60000000a00 */
[----:B------:R-:W-:-:S05]  /*0a60*/  ISETP.GE.AND P1, PT, R32, UR5, PT ;  /* 0x0000000520007c0c */ /* 0x000fca000bf26270 */
[----:B---3--:R-:W3:Y:S08]  /*0a70*/  @!P2 LDC.64 R4, c[0x0][0x228] ;  /* 0x00008a00ff04ab82 */ /* 0x008ef00000000a00 */
[C---:B------:R-:W-:Y:S01]  /*0a80*/  @!P1 IADD3 R31, R32.reuse, UR4, RZ ;  /* 0x00000004201f9c10 */ /* 0x040fe2000fffe0ff */
[----:B------:R-:W-:Y:S01]  /*0a90*/  @!P1 VIADD R32, R32, 0x80 ;  /* 0x0000008020209836 */ /* 0x000fe20000000000 */
[----:B------:R-:W2:Y:S04]  /*0aa0*/  @!P1 LDC.64 R8, c[0x0][0x228] ;  /* 0x00008a00ff089b82 */ /* 0x000ea80000000a00 */
[----:B------:R-:W-:-:S13]  /*0ab0*/  ISETP.GE.AND P6, PT, R32, UR5, PT ;  /* 0x0000000520007c0c */ /* 0x000fda000bfc6270 */
[----:B------:R-:W2:Y:S08]  /*0ac0*/  @!P6 LDC.64 R10, c[0x0][0x220] ;  /* 0x00008800ff0aeb82 */ /* 0x000eb00000000a00 */
[----:B------:R-:W2:Y:S01]  /*0ad0*/  @!P6 LDC.64 R12, c[0x0][0x228] ;  /* 0x00008a00ff0ceb82 */ /* 0x000ea20000000a00 */
[----:B------:R-:W-:-:S04]  /*0ae0*/  @!P4 IMAD.WIDE.U32 R28, R37, 0x4, R28 ;  /* 0x00000004251cc825 */ /* 0x000fc800078e001c */
[----:B----4-:R-:W-:Y:S01]  /*0af0*/  @!P4 IMAD.WIDE.U32 R16, R37, 0x4, R16 ;  /* 0x000000042510c825 */ /* 0x010fe200078e0010 */
[----:B------:R-:W-:Y:S01]  /*0b00*/  CS2R R36, SRZ ;  /* 0x0000000000247805 */ /* 0x000fe2000001ff00 */
[----:B------:R-:W5:Y:S02]  /*0b10*/  @!P4 LDG.E R52, desc[UR10][R28.64] ;  /* 0x0000000a1c34c981 */ /* 0x000f64000c1e1900 */
[C---:B0-----:R-:W-:Y:S02]  /*0b20*/  @!P3 IMAD.WIDE.U32 R18, R35.reuse, 0x4, R18 ;  /* 0x000000042312b825 */ /* 0x041fe400078e0012 */
[----:B------:R-:W5:Y:S02]  /*0b30*/  @!P4 LDG.E R42, desc[UR10][R16.64] ;  /* 0x0000000a102ac981 */ /* 0x000f64000c1e1900 */
[----:B-1----:R-:W-:Y:S02]  /*0b40*/  @!P3 IMAD.WIDE.U32 R20, R35, 0x4, R20 ;  /* 0x000000042314b825 */ /* 0x002fe400078e0014 */
[----:B------:R-:W5:Y:S02]  /*0b50*/  @!P3 LDG.E R39, desc[UR10][R18.64] ;  /* 0x0000000a1227b981 */ /* 0x000f64000c1e1900 */
[----:B---3--:R-:W-:-:S02]  /*0b60*/  @!P2 IMAD.WIDE.U32 R4, R33, 0x4, R4 ;  /* 0x000000042104a825 */ /* 0x008fc400078e0004 */
[----:B------:R-:W5:Y:S04]  /*0b70*/  @!P3 LDG.E R38, desc[UR10][R20.64] ;  /* 0x0000000a1426b981 */ /* 0x000f68000c1e1900 */
[----:B------:R-:W5:Y:S04]  /*0b80*/  @!P2 LDG.E R37, desc[UR10][R4.64] ;  /* 0x0000000a0425a981 */ /* 0x000f68000c1e1900 */
[----:B------:R0:W-:Y:S02]  /*0b90*/  STL [R1+0x13f0], R0 ;  /* 0x0013f00001007387 */ /* 0x0001e40000100800 */
[----:B0-----:R-:W-:-:S06]  /*0ba0*/  IMAD.MOV.U32 R0, RZ, RZ, RZ ;  /* 0x000000ffff007224 */ /* 0x001fcc00078e00ff */
[----:B------:R2:W5:Y:S02]  /*0bb0*/  @!P0 LDG.E R0, desc[UR10][R22.64] ;  /* 0x0000000a16008981 */ /* 0x000564000c1e1900 */
[----:B--2---:R-:W-:Y:S01]  /*0bc0*/  @!P2 IMAD.WIDE.U32 R22, R33, 0x4, R2 ;  /* 0x000000042116a825 */ /* 0x004fe200078e0002 */
[----:B------:R-:W-:-:S04]  /*0bd0*/  @!P6 IADD3 R3, R32, UR4, RZ ;  /* 0x000000042003ec10 */ /* 0x000fc8000fffe0ff */
[----:B------:R-:W5:Y:S01]  /*0be0*/  @!P2 LDG.E R41, desc[UR10][R22.64] ;  /* 0x0000000a1629a981 */ /* 0x000f62000c1e1900 */
[----:B------:R-:W-:-:S04]  /*0bf0*/  @!P6 IMAD.WIDE.U32 R10, R3, 0x4, R10 ;  /* 0x00000004030ae825 */ /* 0x000fc800078e000a */
[----:B------:R-:W-:Y:S01]  /*0c00*/  @!P6 IMAD.WIDE.U32 R2, R3, 0x4, R12 ;  /* 0x000000040302e825 */ /* 0x000fe200078e000c */
[----:B------:R-:W-:Y:S01]  /*0c10*/  CS2R R12, SRZ ;  /* 0x00000000000c7805 */ /* 0x000fe2000001ff00 */
[----:B------:R-:W5:Y:S05]  /*0c20*/  @!P6 LDG.E R36, desc[UR10][R10.64] ;  /* 0x0000000a0a24e981 */ /* 0x000f6a000c1e1900 */
[----:B------:R-:W5:Y:S01]  /*0c30*/  @!P6 LDG.E R12, desc[UR10][R2.64] ;  /* 0x0000000a020ce981 */ /* 0x000f62000c1e1900 */
[----:B------:R-:W-:Y:S02]  /*0c40*/  @!P0 IMAD.WIDE.U32 R14, R7, 0x4, R14 ;  /* 0x00000004070e8825 */ /* 0x000fe400078e000e */
[----:B------:R-:W0:Y:S01]  /*0c50*/  @!P1 LDC.64 R6, c[0x0][0x220] ;  /* 0x00008800ff069b82 */ /* 0x000e220000000a00 */
[----:B------:R-:W-:Y:S01]  /*0c60*/  HFMA2.MMA R30, -RZ, RZ, 0, 0 ;  /* 0x00000000ff1e7435 */ /* 0x000fe200000001ff */
[----:B------:R-:W-:-:S05]  /*0c70*/  @!P1 IMAD.WIDE.U32 R8, R31, 0x4, R8 ;  /* 0x000000041f089825 */ /* 0x000fca00078e0008 */
[----:B------:R-:W5:Y:S04]  /*0c80*/  @!P1 LDG.E R13, desc[UR10][R8.64] ;  /* 0x0000000a080d9981 */ /* 0x000f68000c1e1900 */
[----:B------:R1:W5:Y:S02]  /*0c90*/  @!P0 LDG.E R30, desc[UR10][R14.64] ;  /* 0x0000000a0e1e8981 */ /* 0x000364000c1e1900 */
[----:B-1----:R-:W-:Y:S02]  /*0ca0*/  IMAD.MOV.U32 R14, RZ, RZ, RZ ;  /* 0x000000ffff0e7224 */ /* 0x002fe400078e00ff */
[----:B0-----:R-:W-:-:S05]  /*0cb0*/  @!P1 IMAD.WIDE.U32 R6, R31, 0x4, R6 ;  /* 0x000000041f069825 */ /* 0x001fca00078e0006 */
[----:B------:R0:W5:Y:S01]  /*0cc0*/  @!P1 LDG.E R14, desc[UR10][R6.64] ;  /* 0x0000000a060e9981 */ /* 0x000162000c1e1900 */
[----:B------:R-:W-:Y:S01]  /*0cd0*/  ISETP.NE.AND P1, PT, RZ, UR12, PT ;  /* 0x0000000cff007c0c */ /* 0x000fe2000bf25270 */
[----:B------:R-:W-:-:S12]  /*0ce0*/  BSSY B2, `(.L_x_2095) ;  /* 0x00000a7000027945 */ /* 0x000fd80003800000 */
[----:B0-----:R-:W-:Y:S05]  /*0cf0*/  @!P1 BRA `(.L_x_2096) ;  /* 0x00000004004c9947 */ /* 0x001fea0003800000 */
[----:B------:R-:W-:Y:S04]  /*0d00*/  BSSY B5, `(.L_x_2097) ;  /* 0x0000006000057945 */ /* 0x000fe80003800000 */
[----:B------:R-:W-:Y:S05]  /*0d10*/  @P0 BRA `(.L_x_2098) ;  /* 0x0000000000100947 */ /* 0x000fea0003800000 */
[----:B-----5:R-:W-:Y:S02]  /*0d20*/  MOV R3, R30 ;  /* 0x0000001e00037202 */ /* 0x020fe40000000f00 */
[----:B------:R-:W-:-:S07]  /*0d30*/  MOV R5, 0xd50 ;  /* 0x00000d5000057802 */ /* 0x000fce0000000f00 */
[----:B------:R-:W-:Y:S05]  /*0d40*/  CALL.REL.NOINC `($_ZN2at6native29vectorized_elementwise_kernelILi4EN48_GLOBAL__N__08322988_15_IGammaKernel_cu_cb51a28d10CalcIgammaIfEESt5arrayIPcLm3EEEEviT0_T1_$_ZN46_INTERNAL_08322988_15_IGammaKernel_cu_cb51a28d48_GLOBAL__N__08322988_15_IGammaKernel_cu_cb51a28d12calc_igammacIfEET_S2_S2_) ;  /* 0x000000ec00a87944 */ /* 0x000fea0003c00000 */
[----:B------:R0:W-:Y:S02]  /*0d50*/  STL [R1+0x13f4], R6 ;  /* 0x0013f40601007387 */ /* 0x0001e40000100800 */
.L_x_2098:
[----:B------:R-:W-:Y:S05]  /*0d60*/  BSYNC B5 ;  /* 0x0000000000057941 */ /* 0x000fea0003800000 */
.L_x_2097:
[----:B-----5:R-:W1:Y:S01]  /*0d70*/  S2R R0, SR_TID.X ;  /* 0x0000000000007919 */ /* 0x020e620000002100 */
[----:B------:R-:W-:Y:S01]  /*0d80*/  BSSY B5, `(.L_x_2099) ;  /* 0x0000009000057945 */ /* 0x000fe20003800000 */
[----:B-1----:R-:W-:-:S05]  /*0d90*/  VIADD R0, R0, 0x80 ;  /* 0x0000008000007836 */ /* 0x002fca0000000000 */
[----:B------:R-:W-:-:S13]  /*0da0*/  ISETP.GE.AND P0, PT, R0, UR5, PT ;  /* 0x0000000500007c0c */ /* 0x000fda000bf06270 */
[----:B------:R-:W-:Y:S05]  /*0db0*/  @P0 BRA `(.L_x_2100) ;  /* 0x0000000000140947 */ /* 0x000fea0003800000 */
[----:B------:R1:W5:Y:S01]  /*0dc0*/  LDL.LU R3, [R1+0x13f0] ;  /* 0x0013f00001037983 */ /* 0x0003620000300800 */
[----:B------:R-:W-:Y:S02]  /*0dd0*/  MOV R0, R53 ;  /* 0x0000003500007202 */ /* 0x000fe40000000f00 */
[----:B------:R-:W-:-:S07]  /*0de0*/  MOV R5, 0xe00 ;  /* 0x00000e0000057802 */ /* 0x000fce0000000f00 */
[----:B01---5:R-:W-:Y:S05]  /*0df0*/  CALL.REL.NOINC `($_ZN2at6native29vectorized_elementwise_kernelILi4EN48_GLOBAL__N__08322988_15_IGammaKernel_cu_cb51a28d10CalcIgammaIfEESt5arrayIPcLm3EEEEviT0_T1_$_ZN46_INTERNAL_08322988_15_IGammaKernel_cu_cb51a28d48_GLOBAL__N__08322988_15_IGammaKernel_cu_cb51a28d12calc_igammacIfEET_S2_S2_) ;  /* 0x000000ec007c7944 */ /* 0x023fea0003c00000 */
[----:B------:R-:W-:-:S07]  /*0e00*/  IMAD.MOV.U32 R53, RZ, RZ, R6 ;  /* 0x000000ffff357224 */ /* 0x000fce00078e0006 */
.L_x_2100:
[----:B------:R-:W-:Y:S05]  /*0e10*/  BSYNC B5 ;  /* 0x0000000000057941 */ /* 0x000fea0003800000 */
.L_x_2099:
        /* <DEDUP_REMOVED lines=8> */
[----:B0-----:R-:W-:Y:S05]  /*0ea0*/  CALL.REL.NOINC `($_ZN2at6native29vectorized_elementwise_kernelILi4EN48_GLOBAL__N__08322988_15_IGammaKernel_cu_cb51a28d10CalcIgammaIfEESt5arrayIPcLm3EEEEviT0_T1_$_ZN46_INTERNAL_08322988_15_IGammaKernel_cu_cb51a28d48_GLOBAL__N__08322988_15_IGammaKernel_cu_cb51a28d12calc_igammacIfEET_S2_S2_) ;  /* 0x000000ec00507944 */ /* 0x001fea0003c00000 */
[----:B------:R-:W-:-:S07]  /*0eb0*/  IMAD.MOV.U32 R43, RZ, RZ, R6 ;  /* 0x000000ffff2b7224 */ /* 0x000fce00078e0006 */
.L_x_2102:
[----:B------:R-:W-:Y:S05]  /*0ec0*/  BSYNC B5 ;  /* 0x0000000000057941 */ /* 0x000fea0003800000 */
.L_x_2101:
        /* <DEDUP_REMOVED lines=10> */
.L_x_2104:
[----:B------:R-:W-:Y:S05]  /*0f70*/  BSYNC B5 ;  /* 0x0000000000057941 */ /* 0x000fea0003800000 */
.L_x_2103:
        /* <DEDUP_REMOVED lines=10> */
.L_x_2106:
[----:B------:R-:W-:Y:S05]  /*1020*/  BSYNC B5 ;  /* 0x0000000000057941 */ /* 0x000fea0003800000 */
.L_x_2105:
        /* <DEDUP_REMOVED lines=10> */
.L_x_2108:
[----:B------:R-:W-:Y:S05]  /*10d0*/  BSYNC B5 ;  /* 0x0000000000057941 */ /* 0x000fea0003800000 */
.L_x_2107:
        /* <DEDUP_REMOVED lines=8> */
[----:B0-----:R-:W-:Y:S05]  /*1160*/  CALL.REL.NOINC `($_ZN2at6native29vectorized_elementwise_kernelILi4EN48_GLOBAL__N__08322988_15_IGammaKernel_cu_cb51a28d10CalcIgammaIfEESt5arrayIPcLm3EEEEviT0_T1_$_ZN46_INTERNAL_08322988_15_IGammaKernel_cu_cb51a28d48_GLOBAL__N__08322988_15_IGammaKernel_cu_cb51a28d12calc_igammacIfEET_S2_S2_) ;  /* 0x000000e800a07944 */ /* 0x001fea0003c00000 */
[----:B------:R-:W-:-:S07]  /*1170*/  MOV R13, R6 ;  /* 0x00000006000d7202 */ /* 0x000fce0000000f00 */
.L_x_2110:
[----:B------:R-:W-:Y:S05]  /*1180*/  BSYNC B5 ;  /* 0x0000000000057941 */ /* 0x000fea0003800000 */
.L_x_2109:
[----:B------:R-:W1:Y:S02]  /*1190*/  S2R R0, SR_TID.X ;  /* 0x0000000000007919 */ /* 0x000e640000002100 */
[----:B-1----:R-:W-:-:S04]  /*11a0*/  IADD3 R0, R0, 0x380, RZ ;  /* 0x0000038000007810 */ /* 0x002fc80007ffe0ff */
[----:B------:R-:W-:-:S13]  /*11b0*/  ISETP.GE.AND P0, PT, R0, UR5, PT ;  /* 0x0000000500007c0c */ /* 0x000fda000bf06270 */
[----:B------:R-:W-:Y:S05]  /*11c0*/  @P0 BRA `(.L_x_2111) ;  /* 0x0000000400600947 */ /* 0x000fea0003800000 */
[----:B------:R-:W-:Y:S01]  /*11d0*/  IMAD.MOV.U32 R3, RZ, RZ, R36 ;  /* 0x000000ffff037224 */ /* 0x000fe200078e0024 */
[----:B------:R-:W-:Y:S02]  /*11e0*/  MOV R0, R12 ;  /* 0x0000000c00007202 */ /* 0x000fe40000000f00 */
[----:B------:R-:W-:-:S07]  /*11f0*/  MOV R5, 0x1210 ;  /* 0x0000121000057802 */ /* 0x000fce0000000f00 */
[----:B0-----:R-:W-:Y:S05]  /*1200*/  CALL.REL.NOINC `($_ZN2at6native29vectorized_elementwise_kernelILi4EN48_GLOBAL__N__08322988_15_IGammaKernel_cu_cb51a28d10CalcIgammaIfEESt5arrayIPcLm3EEEEviT0_T1_$_ZN46_INTERNAL_08322988_15_IGammaKernel_cu_cb51a28d48_GLOBAL__N__08322988_15_IGammaKernel_cu_cb51a28d12calc_igammacIfEET_S2_S2_) ;  /* 0x000000e800787944 */ /* 0x001fea0003c00000 */
[----:B------:R-:W-:Y:S01]  /*1210*/  MOV R5, R6 ;  /* 0x0000000600057202 */ /* 0x000fe20000000f00 */
[----:B------:R-:W-:Y:S06]  /*1220*/  BRA `(.L_x_2111) ;  /* 0x0000000400487947 */ /* 0x000fec0003800000 */
.L_x_2096:
[----:B------:R-:W-:Y:S04]  /*1230*/  BSSY B6, `(.L_x_2112) ;  /* 0x0000006000067945 */ /* 0x000fe80003800000 */
[----:B------:R-:W-:Y:S05]  /*1240*/  @P0 BRA `(.L_x_2113) ;  /* 0x0000000000100947 */ /* 0x000fea0003800000 */
[----:B-----5:R-:W-:Y:S01]  /*1250*/  IMAD.MOV.U32 R2, RZ, RZ, R30 ;  /* 0x000000ffff027224 */ /* 0x020fe200078e001e */
[----:B------:R-:W-:-:S07]  /*1260*/  MOV R4, 0x1280 ;  /* 0x0000128000047802 */ /* 0x000fce0000000f00 */
[----:B------:R-:W-:Y:S05]  /*1270*/  CALL.REL.NOINC `($_ZN2at6native29vectorized_elementwise_kernelILi4EN48_GLOBAL__N__08322988_15_IGammaKernel_cu_cb51a28d10CalcIgammaIfEESt5arrayIPcLm3EEEEviT0_T1_$_ZN46_INTERNAL_08322988_15_IGammaKernel_cu_cb51a28d48_GLOBAL__N__08322988_15_IGammaKernel_cu_cb51a28d11calc_igammaIfEET_S2_S2_) ;  /* 0x0000000800307944 */ /* 0x000fea0003c00000 */
[----:B------:R0:W-:Y:S02]  /*1280*/  STL [R1+0x13f4], R15 ;  /* 0x0013f40f01007387 */ /* 0x0001e40000100800 */
.L_x_2113:
[----:B------:R-:W-:Y:S05]  /*1290*/  BSYNC B6 ;  /* 0x0000000000067941 */ /* 0x000fea0003800000 */
.L_x_2112:
[----:B-----5:R-:W1:Y:S01]  /*12a0*/  S2R R0, SR_TID.X ;  /* 0x0000000000007919 */ /* 0x020e620000002100 */
[----:B------:R-:W-:Y:S01]  /*12b0*/  BSSY B6, `(.L_x_2114) ;  /* 0x0000009000067945 */ /* 0x000fe20003800000 */
[----:B-1----:R-:W-:-:S04]  /*12c0*/  IADD3 R0, R0, 0x80, RZ ;  /* 0x0000008000007810 */ /* 0x002fc80007ffe0ff */
[----:B------:R-:W-:-:S13]  /*12d0*/  ISETP.GE.AND P0, PT, R0, UR5, PT ;  /* 0x0000000500007c0c */ /* 0x000fda000bf06270 */
[----:B------:R-:W-:Y:S05]  /*12e0*/  @P0 BRA `(.L_x_2115) ;  /* 0x0000000000140947 */ /* 0x000fea0003800000 */
[----:B------:R1:W5:Y:S01]  /*12f0*/  LDL.LU R2, [R1+0x13f0] ;  /* 0x0013f00001027983 */ /* 0x0003620000300800 */
[----:B------:R-:W-:Y:S02]  /*1300*/  MOV R0, R53 ;  /* 0x0000003500007202 */ /* 0x000fe40000000f00 */
[----:B------:R-:W-:-:S07]  /*1310*/  MOV R4, 0x1330 ;  /* 0x0000133000047802 */ /* 0x000fce0000000f00 */
[----:B01---5:R-:W-:Y:S05]  /*1320*/  CALL.REL.NOINC `($_ZN2at6native29vectorized_elementwise_kernelILi4EN48_GLOBAL__N__08322988_15_IGammaKernel_cu_cb51a28d10CalcIgammaIfEESt5arrayIPcLm3EEEEviT0_T1_$_ZN46_INTERNAL_08322988_15_IGammaKernel_cu_cb51a28d48_GLOBAL__N__08322988_15_IGammaKernel_cu_cb51a28d11calc_igammaIfEET_S2_S2_) ;  /* 0x0000000800047944 */ /* 0x023fea0003c00000 */
[----:B------:R-:W-:-:S07]  /*1330*/  IMAD.MOV.U32 R53, RZ, RZ, R15 ;  /* 0x000000ffff357224 */ /* 0x000fce00078e000f */
.L_x_2115:
[----:B------:R-:W-:Y:S05]  /*1340*/  BSYNC B6 ;  /* 0x0000000000067941 */ /* 0x000fea0003800000 */
.L_x_2114:
        /* <DEDUP_REMOVED lines=8> */
[----:B0-----:R-:W-:Y:S05]  /*13d0*/  CALL.REL.NOINC `($_ZN2at6native29vectorized_elementwise_kernelILi4EN48_GLOBAL__N__08322988_15_IGammaKernel_cu_cb51a28d10CalcIgammaIfEESt5arrayIPcLm3EEEEviT0_T1_$_ZN46_INTERNAL_08322988_15_IGammaKernel_cu_cb51a28d48_GLOBAL__N__08322988_15_IGammaKernel_cu_cb51a28d11calc_igammaIfEET_S2_S2_) ;  /* 0x0000000400d87944 */ /* 0x001fea0003c00000 */
[----:B------:R-:W-:-:S07]  /*13e0*/  MOV R43, R15 ;  /* 0x0000000f002b7202 */ /* 0x000fce0000000f00 */
.L_x_2117:
[----:B------:R-:W-:Y:S05]  /*13f0*/  BSYNC B6 ;  /* 0x0000000000067941 */ /* 0x000fea0003800000 */
.L_x_2116:
        /* <DEDUP_REMOVED lines=8> */
[----:B0-----:R-:W-:Y:S05]  /*1480*/  CALL.REL.NOINC `($_ZN2at6native29vectorized_elementwise_kernelILi4EN48_GLOBAL__N__08322988_15_IGammaKernel_cu_cb51a28d10CalcIgammaIfEESt5arrayIPcLm3EEEEviT0_T1_$_ZN46_INTERNAL_08322988_15_IGammaKernel_cu_cb51a28d48_GLOBAL__N__08322988_15_IGammaKernel_cu_cb51a28d11calc_igammaIfEET_S2_S2_) ;  /* 0x0000000400ac7944 */ /* 0x001fea0003c00000 */
[----:B------:R-:W-:-:S07]  /*1490*/  MOV R42, R15 ;  /* 0x0000000f002a7202 */ /* 0x000fce0000000f00 */
.L_x_2119:
[----:B------:R-:W-:Y:S05]  /*14a0*/  BSYNC B6 ;  /* 0x0000000000067941 */ /* 0x000fea0003800000 */
.L_x_2118:
        /* <DEDUP_REMOVED lines=8> */
[----:B0-----:R-:W-:Y:S05]  /*1530*/  CALL.REL.NOINC `($_ZN2at6native29vectorized_elementwise_kernelILi4EN48_GLOBAL__N__08322988_15_IGammaKernel_cu_cb51a28d10CalcIgammaIfEESt5arrayIPcLm3EEEEviT0_T1_$_ZN46_INTERNAL_08322988_15_IGammaKernel_cu_cb51a28d48_GLOBAL__N__08322988_15_IGammaKernel_cu_cb51a28d11calc_igammaIfEET_S2_S2_) ;  /* 0x0000000400807944 */ /* 0x001fea0003c00000 */
[----:B------:R-:W-:-:S07]  /*1540*/  IMAD.MOV.U32 R38, RZ, RZ, R15 ;  /* 0x000000ffff267224 */ /* 0x000fce00078e000f */
.L_x_2121:
[----:B------:R-:W-:Y:S05]  /*1550*/  BSYNC B6 ;  /* 0x0000000000067941 */ /* 0x000fea0003800000 */
.L_x_2120:
        /* <DEDUP_REMOVED lines=10> */
.L_x_2123:
[----:B------:R-:W-:Y:S05]  /*1600*/  BSYNC B6 ;  /* 0x0000000000067941 */ /* 0x000fea0003800000 */
.L_x_2122:
        /* <DEDUP_REMOVED lines=10> */
.L_x_2125:
[----:B------:R-:W-:Y:S05]  /*16b0*/  BSYNC B6 ;  /* 0x0000000000067941 */ /* 0x000fea0003800000 */
.L_x_2124:
[----:B------:R-:W1:Y:S02]  /*16c0*/  S2R R0, SR_TID.X ;  /* 0x0000000000007919 */ /* 0x000e640000002100 */
        /* <DEDUP_REMOVED lines=8> */
.L_x_2111:
[----:B------:R-:W-:Y:S05]  /*1750*/  BSYNC B2 ;  /* 0x0000000000027941 */ /* 0x000fea0003800000 */
.L_x_2095:
[----:B------:R-:W2:Y:S01]  /*1760*/  LDL.LU R4, [R1+0x13f4] ;  /* 0x0013f40001047983 */ /* 0x000ea20000300800 */
[----:B------:R-:W-:Y:S04]  /*1770*/  BSSY B0, `(.L_x_2126) ;  /* 0x0000034000007945 */ /* 0x000fe80003800000 */
[----:B------:R-:W-:Y:S01]  /*1780*/  BSSY B1, `(.L_x_2127) ;  /* 0x000002c000017945 */ /* 0x000fe20003800000 */
[----:B------:R-:W1:Y:S02]  /*1790*/  S2R R0, SR_TID.X ;  /* 0x0000000000007919 */ /* 0x000e640000002100 */
[----:B-1----:R-:W-:-:S13]  /*17a0*/  ISETP.GE.AND P0, PT, R0, UR5, PT ;  /* 0x0000000500007c0c */ /* 0x002fda000bf06270 */
[----:B------:R-:W1:Y:S01]  /*17b0*/  @!P0 LDC.64 R2, c[0x0][0x218] ;  /* 0x00008600ff028b82 */ /* 0x000e620000000a00 */
[C---:B------:R-:W-:Y:S02]  /*17c0*/  @!P0 IADD3 R7, R0.reuse, UR4, RZ ;  /* 0x0000000400078c10 */ /* 0x040fe4000fffe0ff */
[----:B------:R-:W-:-:S03]  /*17d0*/  @!P0 IADD3 R0, R0, 0x80, RZ ;  /* 0x0000008000008810 */ /* 0x000fc60007ffe0ff */
[----:B-1----:R-:W-:-:S05]  /*17e0*/  @!P0 IMAD.WIDE.U32 R2, R7, 0x4, R2 ;  /* 0x0000000407028825 */ /* 0x002fca00078e0002 */
[----:B--2---:R1:W-:Y:S01]  /*17f0*/  @!P0 STG.E desc[UR10][R2.64], R4 ;  /* 0x0000000402008986 */ /* 0x0043e2000c10190a */
[----:B------:R-:W-:-:S13]  /*1800*/  ISETP.GE.AND P0, PT, R0, UR5, PT ;  /* 0x0000000500007c0c */ /* 0x000fda000bf06270 */
[----:B-1----:R-:W-:Y:S05]  /*1810*/  @P0 BRA `(.L_x_2128) ;  /* 0x0000000000300947 */ /* 0x002fea0003800000 */
[----:B------:R-:W1:Y:S01]  /*1820*/  LDC.64 R2, c[0x0][0x218] ;  /* 0x00008600ff027b82 */ /* 0x000e620000000a00 */
[C---:B------:R-:W-:Y:S01]  /*1830*/  VIADD R7, R0.reuse, UR4 ;  /* 0x0000000400077c36 */ /* 0x040fe20008000000 */
[----:B------:R-:W-:-:S04]  /*1840*/  IADD3 R0, R0, 0x80, RZ ;  /* 0x0000008000007810 */ /* 0x000fc80007ffe0ff */
[----:B------:R-:W-:Y:S01]  /*1850*/  ISETP.GE.AND P0, PT, R0, UR5, PT ;  /* 0x0000000500007c0c */ /* 0x000fe2000bf06270 */
[----:B-1----:R-:W-:-:S05]  /*1860*/  IMAD.WIDE.U32 R2, R7, 0x4, R2 ;  /* 0x0000000407027825 */ /* 0x002fca00078e0002 */
[----:B------:R1:W-:Y:S07]  /*1870*/  STG.E desc[UR10][R2.64], R53 ;  /* 0x0000003502007986 */ /* 0x0003ee000c10190a */
[----:B------:R-:W-:Y:S05]  /*1880*/  @P0 BRA `(.L_x_2129) ;  /* 0x0000000000300947 */ /* 0x000fea0003800000 */
[----:B-1----:R-:W1:Y:S01]  /*1890*/  LDC.64 R2, c[0x0][0x218] ;  /* 0x00008600ff027b82 */ /* 0x002e620000000a00 */
[C---:B------:R-:W-:Y:S01]  /*18a0*/  IADD3 R7, R0.reuse, UR4, RZ ;  /* 0x0000000400077c10 */ /* 0x040fe2000fffe0ff */
[----:B------:R-:W-:-:S04]  /*18b0*/  VIADD R0, R0, 0x80 ;  /* 0x0000008000007836 */ /* 0x000fc80000000000 */
[----:B-1----:R-:W-:-:S05]  /*18c0*/  IMAD.WIDE.U32 R2, R7, 0x4, R2 ;  /* 0x0000000407027825 */ /* 0x002fca00078e0002 */
[----:B------:R1:W-:Y:S02]  /*18d0*/  STG.E desc[UR10][R2.64], R43 ;  /* 0x0000002b02007986 */ /* 0x0003e4000c10190a */
.L_x_2128:
[----:B------:R-:W-:-:S13]  /*18e0*/  ISETP.GE.AND P0, PT, R0, UR5, PT ;  /* 0x0000000500007c0c */ /* 0x000fda000bf06270 */
[----:B------:R-:W-:Y:S05]  /*18f0*/  @P0 BRA `(.L_x_2130) ;  /* 0x0000000000300947 */ /* 0x000fea0003800000 */
[----:B-1----:R-:W1:Y:S01]  /*1900*/  LDC.64 R2, c[0x0][0x218] ;  /* 0x00008600ff027b82 */ /* 0x002e620000000a00 */
[C---:B------:R-:W-:Y:S02]  /*1910*/  IADD3 R7, R0.reuse, UR4, RZ ;  /* 0x0000000400077c10 */ /* 0x040fe4000fffe0ff */
[----:B------:R-:W-:-:S03]  /*1920*/  IADD3 R0, R0, 0x80, RZ ;  /* 0x0000008000007810 */ /* 0x000fc60007ffe0ff */
[----:B-1----:R-:W-:-:S05]  /*1930*/  IMAD.WIDE.U32 R2, R7, 0x4, R2 ;  /* 0x0000000407027825 */ /* 0x002fca00078e0002 */
[----:B------:R2:W-:Y:S02]  /*1940*/  STG.E desc[UR10][R2.64], R42 ;  /* 0x0000002a02007986 */ /* 0x0005e4000c10190a */
.L_x_2129:
[----:B------:R-:W-:-:S13]  /*1950*/  ISETP.GE.AND P0, PT, R0, UR5, PT ;  /* 0x0000000500007c0c */ /* 0x000fda000bf06270 */
[----:B------:R-:W-:Y:S05]  /*1960*/  @P0 BRA `(.L_x_2131) ;  /* 0x0000000000340947 */ /* 0x000fea0003800000 */
[----:B-12---:R-:W1:Y:S01]  /*1970*/  LDC.64 R2, c[0x0][0x218] ;  /* 0x00008600ff027b82 */ /* 0x006e620000000a00 */
[C---:B------:R-:W-:Y:S01]  /*1980*/  VIADD R7, R0.reuse, UR4 ;  /* 0x0000000400077c36 */ /* 0x040fe20008000000 */
[----:B------:R-:W-:-:S03]  /*1990*/  IADD3 R0, R0, 0x80, RZ ;  /* 0x0000008000007810 */ /* 0x000fc60007ffe0ff */
[----:B-1----:R-:W-:-:S05]  /*19a0*/  IMAD.WIDE.U32 R2, R7, 0x4, R2 ;  /* 0x0000000407027825 */ /* 0x002fca00078e0002 */
[----:B------:R2:W-:Y:S02]  /*19b0*/  STG.E desc[UR10][R2.64], R38 ;  /* 0x0000002602007986 */ /* 0x0005e4000c10190a */
.L_x_2130:
[----:B------:R-:W-:-:S13]  /*19c0*/  ISETP.GE.AND P0, PT, R0, UR5, PT ;  /* 0x0000000500007c0c */ /* 0x000fda000bf06270 */
[----:B------:R-:W-:Y:S05]  /*19d0*/  @P0 BREAK B1 ;  /* 0x0000000000010942 */ /* 0x000fea0003800000 */
[----:B------:R-:W-:Y:S05]  /*19e0*/  @P0 BRA `(.L_x_2132) ;  /* 0x0000000000300947 */ /* 0x000fea0003800000 */
[----:B-12---:R-:W1:Y:S01]  /*19f0*/  LDC.64 R2, c[0x0][0x218] ;  /* 0x00008600ff027b82 */ /* 0x006e620000000a00 */
[C---:B------:R-:W-:Y:S01]  /*1a00*/  IADD3 R7, R0.reuse, UR4, RZ ;  /* 0x0000000400077c10 */ /* 0x040fe2000fffe0ff */
[----:B------:R-:W-:-:S04]  /*1a10*/  VIADD R0, R0, 0x80 ;  /* 0x0000008000007836 */ /* 0x000fc80000000000 */
[----:B-1----:R-:W-:-:S05]  /*1a20*/  IMAD.WIDE.U32 R2, R7, 0x4, R2 ;  /* 0x0000000407027825 */ /* 0x002fca00078e0002 */
[----:B------:R3:W-:Y:S02]  /*1a30*/  STG.E desc[UR10][R2.64], R37 ;  /* 0x0000002502007986 */ /* 0x0007e4000c10190a */
.L_x_2131:
[----:B------:R-:W-:Y:S05]  /*1a40*/  BSYNC B1 ;  /* 0x0000000000017941 */ /* 0x000fea0003800000 */
.L_x_2127:
[----:B------:R-:W-:-:S13]  /*1a50*/  ISETP.GE.AND P0, PT, R0, UR5, PT ;  /* 0x0000000500007c0c */ /* 0x000fda000bf06270 */
[----:B-123--:R-:W1:Y:S01]  /*1a60*/  @!P0 LDC.64 R2, c[0x0][0x218] ;  /* 0x00008600ff028b82 */ /* 0x00ee620000000a00 */
[C---:B------:R-:W-:Y:S02]  /*1a70*/  @!P0 IADD3 R7, R0.reuse, UR4, RZ ;  /* 0x0000000400078c10 */ /* 0x040fe4000fffe0ff */
[----:B------:R-:W-:-:S03]  /*1a80*/  @!P0 IADD3 R0, R0, 0x80, RZ ;  /* 0x0000008000008810 */ /* 0x000fc60007ffe0ff */
[----:B-1----:R-:W-:-:S05]  /*1a90*/  @!P0 IMAD.WIDE.U32 R2, R7, 0x4, R2 ;  /* 0x0000000407028825 */ /* 0x002fca00078e0002 */
[----:B------:R3:W-:Y:S02]  /*1aa0*/  @!P0 STG.E desc[UR10][R2.64], R13 ;  /* 0x0000000d02008986 */ /* 0x0007e4000c10190a */
.L_x_2132:
[----:B------:R-:W-:Y:S05]  /*1ab0*/  BSYNC B0 ;  /* 0x0000000000007941 */ /* 0x000fea0003800000 */
.L_x_2126:
[----:B------:R-:W-:Y:S05]  /*1ac0*/  WARPSYNC.ALL ;  /* 0x0000000000007948 */ /* 0x000fea0003800000 */
[----:B------:R-:W-:-:S13]  /*1ad0*/  ISETP.GE.AND P0, PT, R0, UR5, PT ;  /* 0x0000000500007c0c */ /* 0x000fda000bf06270 */
[----:B------:R-:W-:Y:S05]  /*1ae0*/  @P0 EXIT ;  /* 0x000000000000094d */ /* 0x000fea0003800000 */
[----:B-123--:R-:W1:Y:S01]  /*1af0*/  LDC.64 R2, c[0x0][0x218] ;  /* 0x00008600ff027b82 */ /* 0x00ee620000000a00 */
[----:B------:R-:W-:-:S04]  /*1b00*/  VIADD R7, R0, UR4 ;  /* 0x0000000400077c36 */ /* 0x000fc80008000000 */
[----:B-1----:R-:W-:-:S05]  /*1b10*/  IMAD.WIDE.U32 R2, R7, 0x4, R2 ;  /* 0x0000000407027825 */ /* 0x002fca00078e0002 */
[----:B------:R-:W-:Y:S01]  /*1b20*/  STG.E desc[UR10][R2.64], R5 ;  /* 0x0000000502007986 */ /* 0x000fe2000c10190a */
[----:B------:R-:W-:Y:S05]  /*1b30*/  EXIT ;  /* 0x000000000000794d */ /* 0x000fea0003800000 */
        .type           $_ZN2at6native29vectorized_elementwise_kernelILi4EN48_GLOBAL__N__08322988_15_IGammaKernel_cu_cb51a28d10CalcIgammaIfEESt5arrayIPcLm3EEEEviT0_T1_$_ZN46_INTERNAL_08322988_15_IGammaKernel_cu_cb51a28d48_GLOBAL__N__08322988_15_IGammaKernel_cu_cb51a28d11calc_igammaIfEET_S2_S2_,@function
        .size           $_ZN2at6native29vectorized_elementwise_kernelILi4EN48_GLOBAL__N__08322988_15_IGammaKernel_cu_cb51a28d10CalcIgammaIfEESt5arrayIPcLm3EEEEviT0_T1_$_ZN46_INTERNAL_08322988_15_IGammaKernel_cu_cb51a28d48_GLOBAL__N__08322988_15_IGammaKernel_cu_cb51a28d11calc_igammaIfEET_S2_S2_,($_ZN2at6native29vectorized_elementwise_kernelILi4EN48_GLOBAL__N__08322988_15_IGammaKernel_cu_cb51a28d10CalcIgammaIfEESt5arrayIPcLm3EEEEviT0_T1_$_ZN46_INTERNAL_08322988_15_IGammaKernel_cu_cb51a28d48_GLOBAL__N__08322988_15_IGammaKernel_cu_cb51a28d12calc_igammacIfEET_S2_S2_ - $_ZN2at6native29vectorized_elementwise_kernelILi4EN48_GLOBAL__N__08322988_15_IGammaKernel_cu_cb51a28d10CalcIgammaIfEESt5arrayIPcLm3EEEEviT0_T1_$_ZN46_INTERNAL_08322988_15_IGammaKernel_cu_cb51a28d48_GLOBAL__N__08322988_15_IGammaKernel_cu_cb51a28d11calc_igammaIfEET_S2_S2_)
$_ZN2at6native29vectorized_elementwise_kernelILi4EN48_GLOBAL__N__08322988_15_IGammaKernel_cu_cb51a28d10CalcIgammaIfEESt5arrayIPcLm3EEEEviT0_T1_$_ZN46_INTERNAL_08322988_15_IGammaKernel_cu_cb51a28d48_GLOBAL__N__08322988_15_IGammaKernel_cu_cb51a28d11calc_igammaIfEET_S2_S2_:
        /* <DEDUP_REMOVED lines=15> */
[----:B------:R-:W-:Y:S01]  /*1c30*/  FSETP.NEU.FTZ.AND P0, PT, |R0|, +INF , PT ;  /* 0x7f8000000000780b */ /* 0x000fe20003f1d200 */
[----:B------:R-:W-:-:S12]  /*1c40*/  IMAD.MOV.U32 R5, RZ, RZ, 0x3f800000 ;  /* 0x3f800000ff057424 */ /* 0x000fd800078e00ff */
        /* <DEDUP_REMOVED lines=10> */
[----:B------:R-:W-:Y:S02]  /*1cf0*/  FSETP.GT.FTZ.AND P1, PT, R2, 200, PT ;  /* 0x434800000200780b */ /* 0x000fe40003f34000 */
[----:B------:R-:W-:-:S05]  /*1d00*/  MOV R15, 0x3f800000 ;  /* 0x3f800000000f7802 */ /* 0x000fca0000000f00 */
        /* <DEDUP_REMOVED lines=29> */
[----:B------:R-:W-:Y:S01]  /*1ee0*/  MOV R5, 0x1 ;  /* 0x0000000100057802 */ /* 0x000fe20000000f00 */
[----:B------:R-:W-:Y:S01]  /*1ef0*/  IMAD.MOV.U32 R20, RZ, RZ, 0x4a20fbd8 ;  /* 0x4a20fbd8ff147424 */ /* 0x000fe200078e00ff */
[----:B------:R-:W-:Y:S01]  /*1f00*/  MOV R18, 0x4912f03a ;  /* 0x4912f03a00127802 */ /* 0x000fe20000000f00 */
[----:B------:R2:W-:Y:S01]  /*1f10*/  STL.64 [R1+0x10], R16 ;  /* 0x0000101001007387 */ /* 0x0005e20000100a00 */
[----:B------:R-:W-:Y:S01]  /*1f20*/  @P0 MOV R5, 0xffffffff ;  /* 0xffffffff00050802 */ /* 0x000fe20000000f00 */
[C---:B0-----:R-:W-:Y:S01]  /*1f30*/  VIADD R15, R1.reuse, 0x9c4 ;  /* 0x000009c4010f7836 */ /* 0x041fe20000000000 */
[----:B------:R-:W-:Y:S01]  /*1f40*/  @P0 IADD3 R15, R1, 0x9f4, RZ ;  /* 0x000009f4010f0810 */ /* 0x000fe20007ffe0ff */
[----:B------:R0:W-:Y:S01]  /*1f50*/  STL.64 [R1+0x8], R10 ;  /* 0x0000080a01007387 */ /* 0x0001e20000100a00 */
[----:B------:R-:W-:-:S02]  /*1f60*/  MOV R21, 0x4b4b8b8f ;  /* 0x4b4b8b8f00157802 */ /* 0x000fc40000000f00 */
[----:B-1----:R-:W-:Y:S01]  /*1f70*/  MOV R6, 0x4b5edd0a ;  /* 0x4b5edd0a00067802 */ /* 0x002fe20000000f00 */
[----:B------:R1:W-:Y:S01]  /*1f80*/  STL.64 [R1+0x18], R18 ;  /* 0x0000181201007387 */ /* 0x0003e20000100a00 */
[----:B------:R-:W-:Y:S02]  /*1f90*/  MOV R7, 0x4c255322 ;  /* 0x4c25532200077802 */ /* 0x000fe40000000f00 */
[----:B--2---:R-:W-:Y:S01]  /*1fa0*/  MOV R16, 0x42840000 ;  /* 0x4284000000107802 */ /* 0x004fe20000000f00 */
[----:B------:R-:W-:Y:S01]  /*1fb0*/  IMAD.MOV.U32 R17, RZ, RZ, 0x44f0a000 ;  /* 0x44f0a000ff117424 */ /* 0x000fe200078e00ff */
[----:B------:R-:W-:Y:S01]  /*1fc0*/  STL.64 [R1+0x9d8], R20 ;  /* 0x0009d81401007387 */ /* 0x000fe20000100a00 */
[----:B0-----:R-:W-:Y:S01]  /*1fd0*/  IMAD.MOV.U32 R10, RZ, RZ, 0x4ca4b97f ;  /* 0x4ca4b97fff0a7424 */ /* 0x001fe200078e00ff */
[----:B------:R-:W-:Y:S02]  /*1fe0*/  MOV R11, 0x4cc5f8af ;  /* 0x4cc5f8af000b7802 */ /* 0x000fe40000000f00 */
[----:B------:R0:W-:Y:S01]  /*1ff0*/  STL.64 [R1+0x20], R6 ;  /* 0x0000200601007387 */ /* 0x0001e20000100a00 */
[----:B-1----:R-:W-:-:S03]  /*2000*/  MOV R18, 0x46ff3c00 ;  /* 0x46ff3c0000127802 */ /* 0x002fc60000000f00 */
[----:B------:R1:W-:Y:S01]  /*2010*/  STL.64 [R1+0x9c8], R16 ;  /* 0x0009c81001007387 */ /* 0x0003e20000100a00 */
[----:B------:R-:W-:-:S03]  /*2020*/  MOV R19, 0x48ae85e0 ;  /* 0x48ae85e000137802 */ /* 0x000fc60000000f00 */
[----:B------:R2:W-:Y:S01]  /*2030*/  STL.64 [R1+0x28], R10 ;  /* 0x0000280a01007387 */ /* 0x0005e20000100a00 */
[----:B0-----:R-:W-:-:S03]  /*2040*/  MOV R6, 0x4c2f75b4 ;  /* 0x4c2f75b400067802 */ /* 0x001fc60000000f00 */
[----:B------:R0:W-:Y:S01]  /*2050*/  STL.64 [R1+0x9d0], R18 ;  /* 0x0009d01201007387 */ /* 0x0001e20000100a00 */
[----:B------:R-:W-:Y:S01]  /*2060*/  MOV R7, 0x4cc8c38c ;  /* 0x4cc8c38c00077802 */ /* 0x000fe20000000f00 */
[----:B-1----:R-:W-:-:S04]  /*2070*/  IMAD.SHL.U32 R16, R5, 0x4, RZ ;  /* 0x0000000405107824 */ /* 0x002fc800078e00ff */
[----:B------:R1:W-:Y:S01]  /*2080*/  STL.64 [R1+0x9e0], R6 ;  /* 0x0009e00601007387 */ /* 0x0003e20000100a00 */
[----:B--2---:R-:W-:Y:S01]  /*2090*/  IMAD.MOV.U32 R10, RZ, RZ, 0x4d0fed36 ;  /* 0x4d0fed36ff0a7424 */ /* 0x004fe200078e00ff */
[----:B------:R-:W-:Y:S02]  /*20a0*/  MOV R11, 0x4ce5eb4c ;  /* 0x4ce5eb4c000b7802 */ /* 0x000fe40000000f00 */
[----:B------:R-:W-:Y:S01]  /*20b0*/  IADD3 R15, R15, R16, RZ ;  /* 0x000000100f0f7210 */ /* 0x000fe20007ffe0ff */
[----:B0-----:R-:W-:Y:S02]  /*20c0*/  IMAD.MOV.U32 R18, RZ, RZ, 0x4c184540 ;  /* 0x4c184540ff127424 */ /* 0x001fe400078e00ff */
[----:B------:R0:W-:Y:S01]  /*20d0*/  STL.64 [R1+0x9e8], R10 ;  /* 0x0009e80a01007387 */ /* 0x0001e20000100a00 */
[----:B------:R-:W-:Y:S02]  /*20e0*/  MOV R19, RZ ;  /* 0x000000ff00137202 */ /* 0x000fe40000000f00 */
[----:B-1----:R-:W-:-:S03]  /*20f0*/  MOV R6, 0x4c5914c6 ;  /* 0x4c5914c600067802 */ /* 0x002fc60000000f00 */
[----:B------:R-:W-:Y:S04]  /*2100*/  STL.64 [R1+0x9f0], R18 ;  /* 0x0009f01201007387 */ /* 0x000fe80000100a00 */
[----:B------:R1:W-:Y:S01]  /*2110*/  STL [R1+0x30], R6 ;  /* 0x0000300601007387 */ /* 0x0003e20000100800 */
[----:B0-----:R-:W-:Y:S01]  /*2120*/  IMAD.MOV.U32 R10, RZ, RZ, RZ ;  /* 0x000000ffff0a7224 */ /* 0x001fe200078e00ff */
[----:B------:R-:W-:Y:S02]  /*2130*/  @P0 MOV R10, 0xc ;  /* 0x0000000c000a0802 */ /* 0x000fe40000000f00 */
[----:B------:R-:W2:Y:S01]  /*2140*/  LDL R7, [R15] ;  /* 0x000000000f077983 */ /* 0x000ea20000100800 */
[----:B-1----:R-:W-:Y:S02]  /*2150*/  IADD3 R6, R15, R16, RZ ;  /* 0x000000100f067210 */ /* 0x002fe40007ffe0ff */
[----:B------:R-:W-:-:S03]  /*2160*/  IADD3 R10, R10, R5, RZ ;  /* 0x000000050a0a7210 */ /* 0x000fc60007ffe0ff */
[--C-:B------:R-:W-:Y:S02]  /*2170*/  IMAD.IADD R11, R6, 0x1, R16.reuse ;  /* 0x00000001060b7824 */ /* 0x100fe400078e0210 */
[----:B------:R-:W-:Y:S01]  /*2180*/  IMAD.U32 R33, R10, 0x4, R1 ;  /* 0x000000040a217824 */ /* 0x000fe200078e0001 */
[----:B------:R-:W3:Y:S02]  /*2190*/  LDL R6, [R6] ;  /* 0x0000000006067983 */ /* 0x000ee40000100800 */
[-C--:B------:R-:W-:Y:S02]  /*21a0*/  IADD3 R34, R11, R16.reuse, RZ ;  /* 0x000000100b227210 */ /* 0x080fe40007ffe0ff */
[----:B------:R-:W-:Y:S01]  /*21b0*/  IADD3 R31, R16, R33, RZ ;  /* 0x00000021101f7210 */ /* 0x000fe20007ffe0ff */
[----:B------:R0:W4:Y:S01]  /*21c0*/  LDL R5, [R11] ;  /* 0x000000000b057983 */ /* 0x0001220000100800 */
[-C--:B------:R-:W-:Y:S02]  /*21d0*/  IADD3 R32, R34, R16.reuse, RZ ;  /* 0x0000001022207210 */ /* 0x080fe40007ffe0ff */
[----:B------:R-:W-:Y:S01]  /*21e0*/  IADD3 R22, R31, R16, RZ ;  /* 0x000000101f167210 */ /* 0x000fe20007ffe0ff */
[----:B------:R-:W5:Y:S02]  /*21f0*/  LDL R34, [R34] ;  /* 0x0000000022227983 */ /* 0x000f640000100800 */
[----:B------:R-:W-:-:S02]  /*2200*/  IMAD.IADD R30, R32, 0x1, R16 ;  /* 0x00000001201e7824 */ /* 0x000fc400078e0210 */
[--C-:B------:R-:W-:Y:S01]  /*2210*/  IMAD.IADD R28, R22, 0x1, R16.reuse ;  /* 0x00000001161c7824 */ /* 0x100fe200078e0210 */
[----:B------:R-:W5:Y:S02]  /*2220*/  LDL R33, [R33] ;  /* 0x0000000021217983 */ /* 0x000f640000100800 */
[-C--:B------:R-:W-:Y:S02]  /*2230*/  IADD3 R29, R30, R16.reuse, RZ ;  /* 0x000000101e1d7210 */ /* 0x080fe40007ffe0ff */
        /* <DEDUP_REMOVED lines=15> */
[----:B0-----:R-:W-:-:S03]  /*2330*/  IADD3 R11, R20, R16, RZ ;  /* 0x00000010140b7210 */ /* 0x001fc60007ffe0ff */
[----:B------:R-:W5:Y:S01]  /*2340*/  LDL R25, [R25] ;  /* 0x0000000019197983 */ /* 0x000f620000100800 */
[----:B------:R-:W-:Y:S01]  /*2350*/  IMAD.IADD R19, R21, 0x1, R16 ;  /* 0x0000000115137824 */ /* 0x000fe200078e0210 */
[-C--:B------:R-:W-:Y:S02]  /*2360*/  IADD3 R18, R11, R16.reuse, RZ ;  /* 0x000000100b127210 */ /* 0x080fe40007ffe0ff */
[----:B------:R-:W5:Y:S04]  /*2370*/  LDL R24, [R24] ;  /* 0x0000000018187983 */ /* 0x000f680000100800 */
[----:B------:R-:W5:Y:S04]  /*2380*/  LDL R23, [R23] ;  /* 0x0000000017177983 */ /* 0x000f680000100800 */
[----:B------:R-:W5:Y:S04]  /*2390*/  LDL R20, [R20] ;  /* 0x0000000014147983 */ /* 0x000f680000100800 */
[----:B------:R-:W5:Y:S04]  /*23a0*/  LDL R21, [R21] ;  /* 0x0000000015157983 */ /* 0x000f680000100800 */
[----:B------:R0:W5:Y:S04]  /*23b0*/  LDL R15, [R18] ;  /* 0x00000000120f7983 */ /* 0x0001680000100800 */
[----:B------:R-:W5:Y:S04]  /*23c0*/  LDL R11, [R11] ;  /* 0x000000000b0b7983 */ /* 0x000f680000100800 */
[----:B------:R-:W5:Y:S01]  /*23d0*/  LDL R19, [R19] ;  /* 0x0000000013137983 */ /* 0x000f620000100800 */
[----:B0-----:R-:W-:-:S05]  /*23e0*/  IADD3 R18, R18, R16, RZ ;  /* 0x0000001012127210 */ /* 0x001fca0007ffe0ff */
[----:B------:R-:W-:Y:S02]  /*23f0*/  IMAD.IADD R10, R18, 0x1, R16 ;  /* 0x00000001120a7824 */ /* 0x000fe400078e0210 */
[----:B------:R-:W5:Y:S03]  /*2400*/  LDL R18, [R18] ;  /* 0x0000000012127983 */ /* 0x000f660000100800 */
[----:B------:R-:W-:Y:S02]  /*2410*/  IADD3 R16, R10, R16, RZ ;  /* 0x000000100a107210 */ /* 0x000fe40007ffe0ff */
[----:B------:R-:W5:Y:S04]  /*2420*/  LDL R10, [R10] ;  /* 0x000000000a0a7983 */ /* 0x000f680000100800 */
[----:B------:R-:W5:Y:S01]  /*2430*/  LDL R16, [R16] ;  /* 0x0000000010107983 */ /* 0x000f620000100800 */
[----:B------:R-:W-:Y:S01]  /*2440*/  MOV R17, R2 ;  /* 0x0000000200117202 */ /* 0x000fe20000000f00 */
[----:B------:R-:W-:Y:S01]  /*2450*/  @P0 IMAD.MOV.U32 R17, RZ, RZ, R3 ;  /* 0x000000ffff110224 */ /* 0x000fe200078e0003 */
[----:B------:R-:W-:-:S05]  /*2460*/  FSET.BF.LEU.FTZ.AND R3, |R2|, 1, PT ;  /* 0x3f8000000203780a */ /* 0x000fca000381b200 */
[----:B--2---:R-:W-:-:S04]  /*2470*/  FFMA.FTZ R3, R3, R17, R7 ;  /* 0x0000001103037223 */ /* 0x004fc80000010007 */
[----:B---3--:R-:W-:Y:S01]  /*2480*/  FFMA.FTZ R3, R3, R17, R6 ;  /* 0x0000001103037223 */ /* 0x008fe20000010006 */
[----:B------:R-:W-:-:S03]  /*2490*/  MOV R6, 0x3bc6a26b ;  /* 0x3bc6a26b00067802 */ /* 0x000fc60000000f00 */
[----:B----4-:R-:W-:Y:S01]  /*24a0*/  FFMA.FTZ R3, R3, R17, R5 ;  /* 0x0000001103037223 */ /* 0x010fe20000010005 */
[----:B------:R-:W-:-:S03]  /*24b0*/  @P0 MOV R6, 0x4c5914c6 ;  /* 0x4c5914c600060802 */ /* 0x000fc60000000f00 */
[-C--:B-----5:R-:W-:Y:S02]  /*24c0*/  FFMA.FTZ R3, R3, R17.reuse, R34 ;  /* 0x0000001103037223 */ /* 0x0a0fe40000010022 */
        /* <DEDUP_REMOVED lines=12> */
[----:B------:R-:W-:Y:S01]  /*2590*/  FFMA.FTZ R3, R3, R17, R23 ;  /* 0x0000001103037223 */ /* 0x000fe20000010017 */
        /* <DEDUP_REMOVED lines=8> */
[----:B------:R-:W-:Y:S01]  /*2620*/  FFMA.FTZ R6, R6, R17, R18 ;  /* 0x0000001106067223 */ /* 0x000fe20000010012 */
[----:B------:R-:W-:-:S03]  /*2630*/  FADD.FTZ R7, R2, 6.0246801376342773438 ;  /* 0x40c0ca2e02077421 */ /* 0x000fc60000010000 */
        /* <DEDUP_REMOVED lines=19> */
[----:B0-----:R-:W-:-:S04]  /*2770*/  FMUL.FTZ R5, R8, R5 ;  /* 0x0000000508057220 */ /* 0x001fc80000410000 */
[C---:B------:R-:W-:Y:S01]  /*2780*/  FADD.FTZ.RZ R6, R5.reuse, 1 ;  /* 0x3f80000005067421 */ /* 0x040fe2000001c000 */
[----:B------:R-:W-:Y:S02]  /*2790*/  ISETP.GE.U32.AND P0, PT, R5, 0x7f800000, PT ;  /* 0x7f8000000500780c */ /* 0x000fe40003f06070 */
[----:B-1----:R-:W0:Y:S01]  /*27a0*/  MUFU.RCP64H R7, R17 ;  /* 0x0000001100077308 */ /* 0x002e220000001800 */
[----:B------:R-:W-:-:S05]  /*27b0*/  VIADD R6, R6, 0xc0c00000 ;  /* 0xc0c0000006067836 */ /* 0x000fca0000000000 */
[----:B------:R-:W-:Y:S02]  /*27c0*/  LOP3.LUT R18, R6, 0xff800000, RZ, 0xc0, !PT ;  /* 0xff80000006127812 */ /* 0x000fe400078ec0ff */
        /* <DEDUP_REMOVED lines=15> */
[C---:B------:R-:W-:Y:S01]  /*28c0*/  FFMA.FTZ R10, R15.reuse, R10, -0.25000196695327758789 ;  /* 0xbe8000420f0a7423 */ /* 0x040fe2000001000a */
        /* <DEDUP_REMOVED lines=16> */
.L_x_2143:
[----:B------:R-:W-:Y:S05]  /*29d0*/  BSYNC B1 ;  /* 0x0000000000017941 */ /* 0x000fea0003800000 */
.L_x_2142:
        /* <DEDUP_REMOVED lines=15> */
[----:B------:R-:W-:Y:S02]  /*2ad0*/  MOV R8, R9 ;  /* 0x0000000900087202 */ /* 0x000fe40000000f00 */
[----:B------:R-:W-:Y:S02]  /*2ae0*/  MOV R23, R17 ;  /* 0x0000001100177202 */ /* 0x000fe40000000f00 */
[----:B------:R-:W-:-:S07]  /*2af0*/  MOV R6, 0x2b10 ;  /* 0x00002b1000067802 */ /* 0x000fce0000000f00 */
[----:B------:R-:W-:Y:S05]  /*2b00*/  CALL.REL.NOINC `($__internal_10_$__cuda_sm20_div_rn_f64_full) ;  /* 0x0000025400f47944 */ /* 0x000fea0003c00000 */
[----:B------:R-:W-:Y:S01]  /*2b10*/  IMAD.MOV.U32 R6, RZ, RZ, R8 ;  /* 0x000000ffff067224 */ /* 0x000fe200078e0008 */
[----:B------:R-:W-:-:S07]  /*2b20*/  MOV R7, R29 ;  /* 0x0000001d00077202 */ /* 0x000fce0000000f00 */
.L_x_2145:
[----:B------:R-:W-:Y:S05]  /*2b30*/  BSYNC B1 ;  /* 0x0000000000017941 */ /* 0x000fea0003800000 */
.L_x_2144:
        /* <DEDUP_REMOVED lines=61> */
.L_x_2147:
[----:B------:R-:W-:Y:S05]  /*2f10*/  BSYNC B1 ;  /* 0x0000000000017941 */ /* 0x000fea0003800000 */
.L_x_2146:
[----:B0-----:R-:W-:Y:S01]  /*2f20*/  DMUL R16, R16, R18 ;  /* 0x0000001210107228 */ /* 0x001fe20000000000 */
[----:B------:R-:W-:Y:S01]  /*2f30*/  UMOV UR6, 0xf0000000 ;  /* 0xf000000000067882 */ /* 0x000fe20000000000 */
[----:B------:R-:W-:-:S04]  /*2f40*/  UMOV UR7, 0x380fffff ;  /* 0x380fffff00077882 */ /* 0x000fc80000000000 */
[----:B------:R-:W0:Y:S02]  /*2f50*/  F2F.F32.F64 R3, R16 ;  /* 0x0000001000037310 */ /* 0x000e240000301000 */
[----:B------:R-:W-:-:S14]  /*2f60*/  DSETP.GEU.AND P0, PT, |R16|, UR6, PT ;  /* 0x0000000610007e2a */ /* 0x000fdc000bf0e200 */
[----:B0-----:R-:W-:Y:S01]  /*2f70*/  @!P0 FMUL R3, R3, 1.175494350822287508e-38 ;  /* 0x0080000003038820 */ /* 0x001fe20000400000 */
[----:B------:R-:W-:Y:S06]  /*2f80*/  BRA `(.L_x_2148) ;  /* 0x0000000c00a07947 */ /* 0x000fec0003800000 */
.L_x_2141:
        /* <DEDUP_REMOVED lines=10> */
.L_x_2140:
        /* <DEDUP_REMOVED lines=45> */
.L_x_2151:
        /* <DEDUP_REMOVED lines=13> */
.L_x_2150:
        /* <DEDUP_REMOVED lines=15> */
.L_x_2153:
        /* <DEDUP_REMOVED lines=16> */
.L_x_2154:
        /* <DEDUP_REMOVED lines=36> */
.L_x_2152:
[----:B------:R-:W-:Y:S05]  /*3800*/  BSYNC B1 ;  /* 0x0000000000017941 */ /* 0x000fea0003800000 */
.L_x_2149:
        /* <DEDUP_REMOVED lines=61> */
.L_x_2157:
        /* <DEDUP_REMOVED lines=26> */
.L_x_2156:
[----:B------:R-:W-:Y:S05]  /*3d80*/  BSYNC B1 ;  /* 0x0000000000017941 */ /* 0x000fea0003800000 */
.L_x_2155:
        /* <DEDUP_REMOVED lines=8> */
.L_x_2148:
[----:B------:R-:W-:Y:S05]  /*3e10*/  BSYNC B0 ;  /* 0x0000000000007941 */ /* 0x000fea0003800000 */
.L_x_2139:
        /* <DEDUP_REMOVED lines=8> */
.L_x_2159:
        /* <DEDUP_REMOVED lines=11> */
.L_x_2158:
[----:B------:R-:W0:Y:S01]  /*3f50*/  MUFU.RCP R0, R2 ;  /* 0x0000000200007308 */ /* 0x000e220000001000 */
[----:B------:R-:W-:-:S04]  /*3f60*/  FMUL.FTZ R3, R8, R3 ;  /* 0x0000000308037220 */ /* 0x000fc80000410000 */
[----:B0-----:R-:W-:Y:S01]  /*3f70*/  FMUL.FTZ R5, R3, R0 ;  /* 0x0000000003057220 */ /* 0x001fe20000410000 */
[----:B------:R-:W-:Y:S06]  /*3f80*/  BRA `(.L_x_2134) ;  /* 0x000000bc00087947 */ /* 0x000fec0003800000 */
.L_x_2138:
[----:B------:R-:W-:Y:S02]  /*3f90*/  MOV R3, R2 ;  /* 0x0000000200037202 */ /* 0x000fe40000000f00 */
[----:B------:R-:W-:-:S07]  /*3fa0*/  MOV R5, 0x3fc0 ;  /* 0x00003fc000057802 */ /* 0x000fce0000000f00 */
[----:B------:R-:W-:Y:S05]  /*3fb0*/  CALL.REL.NOINC `($_ZN2at6native29vectorized_elementwise_kernelILi4EN48_GLOBAL__N__08322988_15_IGammaKernel_cu_cb51a28d10CalcIgammaIfEESt5arrayIPcLm3EEEEviT0_T1_$_ZN46_INTERNAL_08322988_15_IGammaKernel_cu_cb51a28d48_GLOBAL__N__08322988_15_IGammaKernel_cu_cb51a28d12calc_igammacIfEET_S2_S2_) ;  /* 0x000000bc000c7944 */ /* 0x000fea0003c00000 */
[----:B------:R-:W-:Y:S01]  /*3fc0*/  FADD.FTZ R5, -R6, 1 ;  /* 0x3f80000006057421 */ /* 0x000fe20000010100 */
[----:B------:R-:W-:Y:S06]  /*3fd0*/  BRA `(.L_x_2134) ;  /* 0x000000b800f47947 */ /* 0x000fec0003800000 */
.L_x_2137:
        /* <DEDUP_REMOVED lines=976> */
.L_x_2164:
[----:B------:R-:W-:Y:S05]  /*7ce0*/  BSYNC B1 ;  /* 0x0000000000017941 */ /* 0x000fea0003800000 */
.L_x_2163:
[----:B------:R-:W-:-:S04]  /*7cf0*/  FADD.FTZ R5, -R8, R5 ;  /* 0x0000000508057221 */ /* 0x000fc80000010100 */
[----:B------:R-:W-:-:S06]  /*7d00*/  FMUL.FTZ R5, R5, -2 ;  /* 0xc000000005057820 */ /* 0x000fcc0000410000 */
[----:B------:R-:W0:Y:S02]  /*7d10*/  MUFU.SQRT R5, R5 ;  /* 0x0000000500057308 */ /* 0x000e240000002000 */
[----:B0-----:R-:W-:Y:S01]  /*7d20*/  FADD.FTZ R6, -R5, -RZ ;  /* 0x800000ff05067221 */ /* 0x001fe20000010100 */
[----:B------:R-:W-:Y:S06]  /*7d30*/  BRA `(.L_x_2162) ;  /* 0x0000000000887947 */ /* 0x000fec0003800000 */
.L_x_2161:
        /* <DEDUP_REMOVED lines=30> */
.L_x_2166:
[----:B------:R-:W-:Y:S05]  /*7f20*/  BSYNC B1 ;  /* 0x0000000000017941 */ /* 0x000fea0003800000 */
.L_x_2165:
[----:B------:R-:W-:-:S04]  /*7f30*/  FADD.FTZ R5, -R8, R5 ;  /* 0x0000000508057221 */ /* 0x000fc80000010100 */
[----:B------:R-:W-:-:S04]  /*7f40*/  FMUL.FTZ R5, R5, -2 ;  /* 0xc000000005057820 */ /* 0x000fc80000410000 */
[----:B------:R0:W1:Y:S03]  /*7f50*/  MUFU.SQRT R6, R5 ;  /* 0x0000000500067308 */ /* 0x0000660000002000 */
.L_x_2162:
[----:B------:R-:W-:Y:S05]  /*7f60*/  BSYNC B0 ;  /* 0x0000000000007941 */ /* 0x000fea0003800000 */
.L_x_2160:
        /* <DEDUP_REMOVED lines=14> */
[----:B------:R-:W-:Y:S02]  /*8050*/  IMAD.MOV.U32 R44, RZ, RZ, RZ ;  /* 0x000000ffff2c7224 */ /* 0x000fe400078e00ff */
        /* <DEDUP_REMOVED lines=51> */
[----:B------:R-:W-:-:S03]  /*8390*/  HFMA2.MMA R15, -RZ, RZ, 0, 0 ;  /* 0x00000000ff0f7435 */ /* 0x000fc600000001ff */
[----:B------:R-:W-:Y:S01]  /*83a0*/  FMUL.FTZ R0, R8, R11 ;  /* 0x0000000b08007220 */ /* 0x000fe20000410000 */
[----:B------:R-:W-:Y:S01]  /*83b0*/  CS2R R8, SRZ ;  /* 0x0000000000087805 */ /* 0x000fe2000001ff00 */
[----:B------:R-:W-:-:S03]  /*83c0*/  IMAD.MOV.U32 R11, RZ, RZ, RZ ;  /* 0x000000ffff0b7224 */ /* 0x000fc600078e00ff */
[----:B------:R-:W-:-:S05]  /*83d0*/  FSEL R0, R0, RZ, !P0 ;  /* 0x000000ff00007208 */ /* 0x000fca0004000000 */
[----:B------:R-:W-:-:S07]  /*83e0*/  @P1 FADD.FTZ R0, -R0, 2 ;  /* 0x4000000000001421 */ /* 0x000fce0000010100 */
.L_x_2171:
        /* <DEDUP_REMOVED lines=266> */
.L_x_2169:
[----:B------:R-:W-:Y:S05]  /*9490*/  BSYNC B1 ;  /* 0x0000000000017941 */ /* 0x000fea0003800000 */
.L_x_2168:
        /* <DEDUP_REMOVED lines=13> */
.L_x_2170:
[----:B------:R-:W-:Y:S05]  /*9570*/  BSYNC B0 ;  /* 0x0000000000007941 */ /* 0x000fea0003800000 */
.L_x_2167:
        /* <DEDUP_REMOVED lines=65> */
.L_x_2173:
[----:B------:R-:W-:Y:S05]  /*9990*/  BSYNC B0 ;  /* 0x0000000000007941 */ /* 0x000fea0003800000 */
.L_x_2172:
        /* <DEDUP_REMOVED lines=32> */
[----:B------:R-:W-:Y:S05]  /*9ba0*/  CALL.REL.NOINC `($__internal_11_$__cuda_sm20_dsqrt_rn_f64_mediumpath_v1) ;  /* 0x000001ec005c7944 */ /* 0x000fea0003c00000 */
.L_x_2175:
[----:B------:R-:W-:Y:S05]  /*9bb0*/  BSYNC B0 ;  /* 0x0000000000007941 */ /* 0x000fea0003800000 */
.L_x_2174:
        /* <DEDUP_REMOVED lines=19> */
[----:B------:R-:W-:Y:S05]  /*9cf0*/  CALL.REL.NOINC `($__internal_10_$__cuda_sm20_div_rn_f64_full) ;  /* 0x000001e400787944 */ /* 0x000fea0003c00000 */
[----:B------:R-:W-:-:S07]  /*9d00*/  IMAD.MOV.U32 R9, RZ, RZ, R29 ;  /* 0x000000ffff097224 */ /* 0x000fce00078e001d */
.L_x_2177:
[----:B------:R-:W-:Y:S05]  /*9d10*/  BSYNC B0 ;  /* 0x0000000000007941 */ /* 0x000fea0003800000 */
.L_x_2176:
        /* <DEDUP_REMOVED lines=9> */
.L_x_2136:
[----:B------:R-:W-:Y:S01]  /*9db0*/  HFMA2.MMA R16, -RZ, RZ, 0.71484375, -7284 ;  /* 0x39b8ef1dff107435 */ /* 0x000fe200000001ff */
[----:B------:R-:W-:Y:S01]  /*9dc0*/  IMAD.MOV.U32 R17, RZ, RZ, -0x46c48fc8 ;  /* 0xb93b7038ff117424 */ /* 0x000fe200078e00ff */
[----:B------:R-:W-:Y:S01]  /*9dd0*/  MOV R11, 0x3a97b426 ;  /* 0x3a97b426000b7802 */ /* 0x000fe20000000f00 */
[----:B------:R-:W-:Y:S01]  /*9de0*/  IMAD.MOV.U32 R10, RZ, RZ, -0x438d462a ;  /* 0xbc72b9d6ff0a7424 */ /* 0x000fe200078e00ff */
[----:B------:R-:W-:Y:S01]  /*9df0*/  HFMA2.MMA R7, -RZ, RZ, 1.416015625, -0.052093505859375 ;  /* 0x3daaaaabff077435 */ /* 0x000fe200000001ff */
[----:B------:R-:W-:Y:S01]  /*9e00*/  MOV R6, 0xbeaaaaab ;  /* 0xbeaaaaab00067802 */ /* 0x000fe20000000f00 */
[----:B------:R-:W-:Y:S01]  /*9e10*/  HFMA2.MMA R19, -RZ, RZ, -0.37939453125, -0.044677734375 ;  /* 0xb612a9b8ff137435 */ /* 0x000fe200000001ff */
[----:B------:R0:W-:Y:S01]  /*9e20*/  STL.64 [R1+0x10], R16 ;  /* 0x0000101001007387 */ /* 0x0001e20000100a00 */
[----:B------:R-:W-:Y:S01]  /*9e30*/  MOV R18, 0x382462c5 ;  /* 0x382462c500127802 */ /* 0x000fe20000000f00 */
[----:B------:R-:W-:Y:S01]  /*9e40*/  HFMA2.MMA R20, -RZ, RZ, -0.1015625, 0.541015625 ;  /* 0xae803854ff147435 */ /* 0x000fe200000001ff */
[----:B------:R-:W-:Y:S01]  /*9e50*/  IMAD.MOV.U32 R21, RZ, RZ, 0x2dd64a3b ;  /* 0x2dd64a3bff157424 */ /* 0x000fe200078e00ff */
[----:B------:R1:W-:Y:S01]  /*9e60*/  STL.64 [R1+0x8], R10 ;  /* 0x0000080a01007387 */ /* 0x0003e20000100a00 */
[----:B------:R-:W-:Y:S01]  /*9e70*/  HFMA2.MMA R5, -RZ, RZ, 1.7431640625, 3.181640625 ;  /* 0x3ef9425dff057435 */ /* 0x000fe200000001ff */
[-C--:B------:R-:W-:Y:S01]  /*9e80*/  FMUL.FTZ R0, R0, R3.reuse ;  /* 0x0000000300007220 */ /* 0x080fe20000410000 */
[----:B------:R-:W-:Y:S01]  /*9e90*/  BSSY B0, `(.L_x_2178) ;  /* 0x00003ea000007945 */ /* 0x000fe20003800000 */
[----:B------:R2:W-:Y:S01]  /*9ea0*/  STL.64 [R1], R6 ;  /* 0x0000000601007387 */ /* 0x0005e20000100a00 */
[----:B------:R-:W-:-:S02]  /*9eb0*/  FMUL.FTZ R8, R8, R3 ;  /* 0x0000000308087220 */ /* 0x000fc40000410000 */
[----:B------:R-:W-:Y:S01]  /*9ec0*/  FSETP.GT.FTZ.AND P0, PT, R0, 1, PT ;  /* 0x3f8000000000780b */ /* 0x000fe20003f14000 */
[----:B0-----:R-:W-:Y:S01]  /*9ed0*/  HFMA2.MMA R17, -RZ, RZ, -0.174560546875, -0.0005855560302734375 ;  /* 0xb19690ccff117435 */ /* 0x001fe200000001ff */
[----:B------:R-:W-:Y:S01]  /*9ee0*/  MOV R16, 0x32304beb ;  /* 0x32304beb00107802 */ /* 0x000fe20000000f00 */
[----:B------:R0:W-:Y:S01]  /*9ef0*/  STL.64 [R1+0x18], R18 ;  /* 0x0000181201007387 */ /* 0x0001e20000100a00 */
[----:B-1----:R-:W-:Y:S01]  /*9f00*/  HFMA2.MMA R10, -RZ, RZ, -0.264892578125, -0.12188720703125 ;  /* 0xb43dafcdff0a7435 */ /* 0x002fe200000001ff */
        /* <DEDUP_REMOVED lines=11> */
[----:B--2---:R-:W-:Y:S01]  /*9fc0*/  HFMA2.MMA R16, -RZ, RZ, 0.0390625, -3.802776336669921875e-05 ;  /* 0x2900827eff107435 */ /* 0x004fe200000001ff */
[----:B------:R-:W-:Y:S02]  /*9fd0*/  IMAD.MOV.U32 R17, RZ, RZ, -0x59ebe00c ;  /* 0xa6141ff4ff117424 */ /* 0x000fe400078e00ff */
[----:B------:R2:W-:Y:S01]  /*9fe0*/  STL.64 [R1+0x38], R18 ;  /* 0x0000381201007387 */ /* 0x0005e20000100a00 */
[----:B0-----:R-:W-:Y:S01]  /*9ff0*/  IMAD.MOV.U32 R10, RZ, RZ, 0x2abdd03b ;  /* 0x2abdd03bff0a7424 */ /* 0x001fe200078e00ff */
[----:B------:R-:W-:-:S02]  /*a000*/  MOV R11, 0xaa1cc4df ;  /* 0xaa1cc4df000b7802 */ /* 0x000fc40000000f00 */
[----:B------:R0:W-:Y:S01]  /*a010*/  STL.64 [R1+0x58], R16 ;  /* 0x0000581001007387 */ /* 0x0001e20000100a00 */
[----:B-1----:R-:W-:Y:S01]  /*a020*/  HFMA2.MMA R7, -RZ, RZ, 0.046600341796875, -16 ;  /* 0x29f7cc00ff077435 */ /* 0x002fe200000001ff */
[----:B------:R-:W-:Y:S02]  /*a030*/  MOV R6, 0xacb0e538 ;  /* 0xacb0e53800067802 */ /* 0x000fe40000000f00 */
[----:B------:R1:W-:Y:S01]  /*a040*/  STL.64 [R1+0x50], R10 ;  /* 0x0000500a01007387 */ /* 0x0003e20000100a00 */
[----:B--2---:R-:W-:Y:S01]  /*a050*/  HFMA2.MMA R19, -RZ, RZ, -0.8681640625, -0.7294921875 ;  /* 0xbaf2b9d6ff137435 */ /* 0x004fe200000001ff */
[----:B------:R-:W-:Y:S02]  /*a060*/  MOV R18, 0xa70e548a ;  /* 0xa70e548a00127802 */ /* 0x000fe40000000f00 */
[----:B------:R2:W-:Y:S01]  /*a070*/  STL.64 [R1+0x68], R20 ;  /* 0x0000681401007387 */ /* 0x0005e20000100a00 */
[----:B0-----:R-:W-:Y:S01]  /*a080*/  IMAD.MOV.U32 R16, RZ, RZ, 0x370054e5 ;  /* 0x370054e5ff107424 */ /* 0x001fe200078e00ff */
[----:B------:R-:W-:-:S02]  /*a090*/  MOV R17, 0xb5d85efe ;  /* 0xb5d85efe00117802 */ /* 0x000fc40000000f00 */
[----:B------:R0:W-:Y:S01]  /*a0a0*/  STL.64 [R1+0x48], R6 ;  /* 0x0000480601007387 */ /* 0x0001e20000100a00 */
[----:B-1----:R-:W-:Y:S01]  /*a0b0*/  HFMA2.MMA R11, -RZ, RZ, -0.474365234375, -50.71875 ;  /* 0xb797d257ff0b7435 */ /* 0x002fe200000001ff */
[----:B------:R-:W-:Y:S02]  /*a0c0*/  MOV R10, 0xb4d7c1a2 ;  /* 0xb4d7c1a2000a7802 */ /* 0x000fe40000000f00 */
[----:B------:R1:W-:Y:S01]  /*a0d0*/  STL.64 [R1+0x60], R18 ;  /* 0x0000601201007387 */ /* 0x0003e20000100a00 */
[----:B--2---:R-:W-:Y:S01]  /*a0e0*/  HFMA2.MMA R21, -RZ, RZ, 0.1968994140625, 62.5625 ;  /* 0x324d53d2ff157435 */ /* 0x004fe200000001ff */
[----:B------:R-:W-:Y:S02]  /*a0f0*/  MOV R20, 0xb37711e8 ;  /* 0xb37711e800147802 */ /* 0x000fe40000000f00 */
[----:B------:R2:W-:Y:S01]  /*a100*/  STL.64 [R1+0x80], R16 ;  /* 0x0000801001007387 */ /* 0x0005e20000100a00 */
[----:B0-----:R-:W-:Y:S01]  /*a110*/  HFMA2.MMA R6, -RZ, RZ, -0.81298828125, -12.9609375 ;  /* 0xba81ca7bff067435 */ /* 0x001fe200000001ff */
[----:B------:R-:W-:-:S02]  /*a120*/  IMAD.MOV.U32 R7, RZ, RZ, 0x3957c1a2 ;  /* 0x3957c1a2ff077424 */ /* 0x000fc400078e00ff */
[----:B------:R0:W-:Y:S01]  /*a130*/  STL.64 [R1+0x78], R10 ;  /* 0x0000780a01007387 */ /* 0x0001e20000100a00 */
[----:B-1----:R-:W-:Y:S01]  /*a140*/  HFMA2.MMA R18, -RZ, RZ, 0.1756591796875, -0.0714111328125 ;  /* 0x319fac92ff127435 */ /* 0x002fe200000001ff */
[----:B------:R-:W-:Y:S02]  /*a150*/  IMAD.MOV.U32 R19, RZ, RZ, 0x34140796 ;  /* 0x34140796ff137424 */ /* 0x000fe400078e00ff */
[----:B------:R1:W-:Y:S01]  /*a160*/  STL.64 [R1+0x90], R20 ;  /* 0x0000901401007387 */ /* 0x0003e20000100a00 */
[----:B--2---:R-:W-:Y:S01]  /*a170*/  HFMA2.MMA R17, -RZ, RZ, 0.077880859375, 3.135204315185546875e-05 ;  /* 0x2cfc020eff117435 */ /* 0x004fe200000001ff */
[----:B------:R-:W-:Y:S02]  /*a180*/  MOV R16, 0x29889f1d ;  /* 0x29889f1d00107802 */ /* 0x000fe40000000f00 */
[----:B------:R2:W-:Y:S01]  /*a190*/  STL.64 [R1+0x70], R6 ;  /* 0x0000700601007387 */ /* 0x0005e20000100a00 */
[----:B0-----:R-:W-:Y:S01]  /*a1a0*/  HFMA2.MMA R10, -RZ, RZ, 0.123291015625, -195.25 ;  /* 0x2fe4da1aff0a7435 */ /* 0x001fe200000001ff */
[----:B------:R-:W-:-:S02]  /*a1b0*/  IMAD.MOV.U32 R11, RZ, RZ, -0x5143ad7d ;  /* 0xaebc5283ff0b7424 */ /* 0x000fc400078e00ff */
[----:B------:R0:W-:Y:S01]  /*a1c0*/  STL.64 [R1+0x88], R18 ;  /* 0x0000881201007387 */ /* 0x0001e20000100a00 */
[----:B-1----:R-:W-:Y:S01]  /*a1d0*/  HFMA2.MMA R20, -RZ, RZ, -0.0213775634765625, -250.375 ;  /* 0xa579dbd3ff147435 */ /* 0x002fe200000001ff */
[----:B------:R-:W-:Y:S02]  /*a1e0*/  IMAD.MOV.U32 R21, RZ, RZ, -0x569fcba6 ;  /* 0xa960345aff157424 */ /* 0x000fe400078e00ff */
[----:B------:R1:W-:Y:S01]  /*a1f0*/  STL.64 [R1+0xa8], R16 ;  /* 0x0000a81001007387 */ /* 0x0003e20000100a00 */
[----:B--2---:R-:W-:Y:S01]  /*a200*/  IMAD.MOV.U32 R6, RZ, RZ, -0x5265b022 ;  /* 0xad9a4fdeff067424 */ /* 0x004fe200078e00ff */
[----:B------:R-:W-:Y:S02]  /*a210*/  MOV R7, 0xb08ab276 ;  /* 0xb08ab27600077802 */ /* 0x000fe40000000f00 */
[----:B------:R2:W-:Y:S01]  /*a220*/  STL.64 [R1+0xa0], R10 ;  /* 0x0000a00a01007387 */ /* 0x0005e20000100a00 */
[----:B0-----:R-:W-:Y:S01]  /*a230*/  IMAD.MOV.U32 R18, RZ, RZ, -0x53b19868 ;  /* 0xac4e6798ff127424 */ /* 0x001fe200078e00ff */
[----:B------:R-:W-:-:S02]  /*a240*/  MOV R19, 0x2b28cac0 ;  /* 0x2b28cac000137802 */ /* 0x000fc40000000f00 */
[----:B------:R0:W-:Y:S01]  /*a250*/  STL.64 [R1+0x98], R6 ;  /* 0x0000980601007387 */ /* 0x0001e20000100a00 */
[----:B-1----:R-:W-:Y:S01]  /*a260*/  HFMA2.MMA R16, -RZ, RZ, 0.7861328125, 5.53125 ;  /* 0x3a4a4588ff107435 */ /* 0x002fe200000001ff */
[----:B------:R-:W-:Y:S02]  /*a270*/  IMAD.MOV.U32 R17, RZ, RZ, 0x3606d905 ;  /* 0x3606d905ff117424 */ /* 0x000fe400078e00ff */
[----:B------:R1:W-:Y:S01]  /*a280*/  STL.64 [R1+0xb0], R18 ;  /* 0x0000b01201007387 */ /* 0x0003e20000100a00 */
[----:B--2---:R-:W-:Y:S01]  /*a290*/  IMAD.MOV.U32 R10, RZ, RZ, 0x3b877322 ;  /* 0x3b877322ff0a7424 */ /* 0x004fe200078e00ff */
[----:B------:R-:W-:Y:S02]  /*a2a0*/  MOV R11, 0xbb2fb934 ;  /* 0xbb2fb934000b7802 */ /* 0x000fe40000000f00 */
[----:B------:R2:W-:Y:S01]  /*a2b0*/  STL.64 [R1+0xb8], R20 ;  /* 0x0000b81401007387 */ /* 0x0005e20000100a00 */
[----:B0-----:R-:W-:Y:S01]  /*a2c0*/  HFMA2.MMA R7, -RZ, RZ, -0.02960205078125, -131.5 ;  /* 0xa794d81cff077435 */ /* 0x001fe200000001ff */
[----:B------:R-:W-:-:S02]  /*a2d0*/  MOV R6, 0x28b6c54f ;  /* 0x28b6c54f00067802 */ /* 0x000fc40000000f00 */
[----:B------:R0:W-:Y:S01]  /*a2e0*/  STL.64 [R1+0xc8], R10 ;  /* 0x0000c80a01007387 */ /* 0x0001e20000100a00 */
[----:B-1----:R-:W-:Y:S01]  /*a2f0*/  HFMA2.MMA R19, -RZ, RZ, 0.54541015625, -50144 ;  /* 0x385dfa1fff137435 */ /* 0x002fe200000001ff */
[----:B------:R-:W-:Y:S02]  /*a300*/  MOV R18, 0xb8e129f8 ;  /* 0xb8e129f800127802 */ /* 0x000fe40000000f00 */
[----:B------:R1:W-:Y:S01]  /*a310*/  STL.64 [R1+0xd0], R16 ;  /* 0x0000d01001007387 */ /* 0x0003e20000100a00 */
[----:B--2---:R-:W-:Y:S01]  /*a320*/  IMAD.MOV.U32 R20, RZ, RZ, -0x48a9e97d ;  /* 0xb7561683ff147424 */ /* 0x004fe200078e00ff */
[----:B------:R-:W-:Y:S02]  /*a330*/  MOV R21, 0x33130aa5 ;  /* 0x33130aa500157802 */ /* 0x000fe40000000f00 */
[----:B------:R2:W-:Y:S01]  /*a340*/  STL.64 [R1+0xc0], R6 ;  /* 0x0000c00601007387 */ /* 0x0005e20000100a00 */
[----:B0-----:R-:W-:Y:S01]  /*a350*/  HFMA2.MMA R11, -RZ, RZ, -0.11529541015625, 0.0230712890625 ;  /* 0xaf6125e8ff0b7435 */ /* 0x001fe200000001ff */
[----:B------:R-:W-:-:S02]  /*a360*/  MOV R10, 0x34195641 ;  /* 0x34195641000a7802 */ /* 0x000fc40000000f00 */
[----:B------:R0:W-:Y:S01]  /*a370*/  STL.64 [R1+0xe0], R20 ;  /* 0x0000e01401007387 */ /* 0x0001e20000100a00 */
[----:B-1----:R-:W-:Y:S01]  /*a380*/  IMAD.MOV.U32 R16, RZ, RZ, -0x4d8de466 ;  /* 0xb2721b9aff107424 */ /* 0x002fe200078e00ff */
[----:B------:R-:W-:Y:S02]  /*a390*/  MOV R17, 0x31d606a3 ;  /* 0x31d606a300117802 */ /* 0x000fe40000000f00 */
[----:B------:R1:W-:Y:S01]  /*a3a0*/  STL.64 [R1+0xd8], R18 ;  /* 0x0000d81201007387 */ /* 0x0003e20000100a00 */
[----:B--2---:R-:W-:Y:S01]  /*a3b0*/  HFMA2.MMA R6, -RZ, RZ, 0.357421875, 0.06695556640625 ;  /* 0x35b82c49ff067435 */ /* 0x004fe200000001ff */
[----:B------:R-:W-:Y:S02]  /*a3c0*/  IMAD.MOV.U32 R7, RZ, RZ, -0x4ad6e9a8 ;  /* 0xb5291658ff077424 */ /* 0x000fe400078e00ff */
[----:B------:R2:W-:Y:S01]  /*a3d0*/  STL.64 [R1+0xf8], R16 ;  /* 0x0000f81001007387 */ /* 0x0005e20000100a00 */
[----:B0-----:R-:W-:Y:S01]  /*a3e0*/  HFMA2.MMA R21, -RZ, RZ, -0.100830078125, -0.97216796875 ;  /* 0xae74bbc7ff157435 */ /* 0x001fe200000001ff */
[----:B------:R-:W-:-:S02]  /*a3f0*/  MOV R20, 0x2f0d882b ;  /* 0x2f0d882b00147802 */ /* 0x000fc40000000f00 */
[----:B------:R0:W-:Y:S01]  /*a400*/  STL.64 [R1+0xf0], R10 ;  /* 0x0000f00a01007387 */ /* 0x0001e20000100a00 */
[----:B-1----:R-:W-:Y:S01]  /*a410*/  HFMA2.MMA R18, -RZ, RZ, -0.1478271484375, -864.5 ;  /* 0xb0bbe2c1ff127435 */ /* 0x002fe200000001ff */
[----:B------:R-:W-:Y:S02]  /*a420*/  IMAD.MOV.U32 R19, RZ, RZ, 0x2b84b13c ;  /* 0x2b84b13cff137424 */ /* 0x000fe400078e00ff */
[----:B------:R1:W-:Y:S01]  /*a430*/  STL.64 [R1+0xe8], R6 ;  /* 0x0000e80601007387 */ /* 0x0003e20000100a00 */
[----:B--2---:R-:W-:Y:S01]  /*a440*/  HFMA2.MMA R17, -RZ, RZ, 0.0149993896484375, -0.005496978759765625 ;  /* 0x23ae9da1ff117435 */ /* 0x004fe200000001ff */
[----:B------:R-:W-:Y:S02]  /*a450*/  MOV R16, 0xa9df0b0c ;  /* 0xa9df0b0c00107802 */ /* 0x000fe40000000f00 */
[----:B------:R2:W-:Y:S01]  /*a460*/  STL.64 [R1+0x108], R20 ;  /* 0x0001081401007387 */ /* 0x0005e20000100a00 */
[----:B0-----:R-:W-:Y:S01]  /*a470*/  HFMA2.MMA R10, -RZ, RZ, -0.059356689453125, -47616 ;  /* 0xab99f9d0ff0a7435 */ /* 0x001fe200000001ff */
[----:B------:R-:W-:-:S02]  /*a480*/  IMAD.MOV.U32 R11, RZ, RZ, 0x2b033afb ;  /* 0x2b033afbff0b7424 */ /* 0x000fc400078e00ff */
[----:B------:R0:W-:Y:S01]  /*a490*/  STL.64 [R1+0x100], R18 ;  /* 0x0001001201007387 */ /* 0x0001e20000100a00 */
[----:B-1----:R-:W-:Y:S01]  /*a4a0*/  IMAD.MOV.U32 R6, RZ, RZ, 0x2d52aed2 ;  /* 0x2d52aed2ff067424 */ /* 0x002fe200078e00ff */
[----:B------:R-:W-:Y:S02]  /*a4b0*/  MOV R7, 0xa796340a ;  /* 0xa796340a00077802 */ /* 0x000fe40000000f00 */
[----:B------:R1:W-:Y:S01]  /*a4c0*/  STL.64 [R1+0x120], R16 ;  /* 0x0001201001007387 */ /* 0x0003e20000100a00 */
[----:B--2---:R-:W-:Y:S01]  /*a4d0*/  HFMA2.MMA R20, -RZ, RZ, 0.6796875, -0.00629425048828125 ;  /* 0x39709e72ff147435 */ /* 0x004fe200000001ff */
[----:B------:R-:W-:Y:S02]  /*a4e0*/  IMAD.MOV.U32 R21, RZ, RZ, -0x460a0274 ;  /* 0xb9f5fd8cff157424 */ /* 0x000fe400078e00ff */
[----:B------:R2:W-:Y:S01]  /*a4f0*/  STL.64 [R1+0x118], R10 ;  /* 0x0001180a01007387 */ /* 0x0005e20000100a00 */
[----:B0-----:R-:W-:Y:S01]  /*a500*/  IMAD.MOV.U32 R18, RZ, RZ, 0x281f97f3 ;  /* 0x281f97f3ff127424 */ /* 0x001fe200078e00ff */
[----:B------:R-:W-:-:S02]  /*a510*/  MOV R19, 0x3a2a3eca ;  /* 0x3a2a3eca00137802 */ /* 0x000fc40000000f00 */
[----:B------:R0:W-:Y:S01]  /*a520*/  STL.64 [R1+0x110], R6 ;  /* 0x0001100601007387 */ /* 0x0001e20000100a00 */
[----:B-1----:R-:W-:Y:S01]  /*a530*/  HFMA2.MMA R16, -RZ, RZ, -0.42138671875, 3826 ;  /* 0xb6be6b79ff107435 */ /* 0x002fe200000001ff */
[----:B------:R-:W-:Y:S02]  /*a540*/  IMAD.MOV.U32 R17, RZ, RZ, 0x35bf0101 ;  /* 0x35bf0101ff117424 */ /* 0x000fe400078e00ff */
[----:B------:R1:W-:Y:S01]  /*a550*/  STL.64 [R1+0x128], R18 ;  /* 0x0001281201007387 */ /* 0x0003e20000100a00 */
[----:B--2---:R-:W-:Y:S01]  /*a560*/  IMAD.MOV.U32 R10, RZ, RZ, -0x4b7f56af ;  /* 0xb480a951ff0a7424 */ /* 0x004fe200078e00ff */
[----:B------:R-:W-:Y:S02]  /*a570*/  MOV R11, 0x3739efa3 ;  /* 0x3739efa3000b7802 */ /* 0x000fe40000000f00 */
[----:B------:R2:W-:Y:S01]  /*a580*/  STL.64 [R1+0x130], R20 ;  /* 0x0001301401007387 */ /* 0x0005e20000100a00 */
[----:B0-----:R-:W-:Y:S01]  /*a590*/  HFMA2.MMA R7, -RZ, RZ, -0.5771484375, -0.00124835968017578125 ;  /* 0xb89e951dff077435 */ /* 0x001fe200000001ff */
[----:B------:R-:W-:-:S02]  /*a5a0*/  MOV R6, 0x398c5cdb ;  /* 0x398c5cdb00067802 */ /* 0x000fc40000000f00 */
[----:B------:R0:W-:Y:S01]  /*a5b0*/  STL.64 [R1+0x140], R10 ;  /* 0x0001400a01007387 */ /* 0x0001e20000100a00 */
[----:B-1----:R-:W-:Y:S01]  /*a5c0*/  HFMA2.MMA R19, -RZ, RZ, -0.26318359375, 0.00168609619140625 ;  /* 0xb43616e8ff137435 */ /* 0x002fe200000001ff */
[----:B------:R-:W-:Y:S02]  /*a5d0*/  MOV R18, 0xadf51193 ;  /* 0xadf5119300127802 */ /* 0x000fe40000000f00 */
[----:B------:R1:W-:Y:S01]  /*a5e0*/  STL.64 [R1+0x148], R16 ;  /* 0x0001481001007387 */ /* 0x0003e20000100a00 */
[----:B--2---:R-:W-:Y:S01]  /*a5f0*/  IMAD.MOV.U32 R20, RZ, RZ, 0x33adef47 ;  /* 0x33adef47ff147424 */ /* 0x004fe200078e00ff */
[----:B------:R-:W-:Y:S02]  /*a600*/  MOV R21, 0xb2a429e7 ;  /* 0xb2a429e700157802 */ /* 0x000fe40000000f00 */
[----:B------:R2:W-:Y:S01]  /*a610*/  STL.64 [R1+0x138], R6 ;  /* 0x0001380601007387 */ /* 0x0005e20000100a00 */
[----:B0-----:R-:W-:Y:S01]  /*a620*/  HFMA2.MMA R11, -RZ, RZ, 0.115966796875, -149.25 ;  /* 0x2f6cd8aaff0b7435 */ /* 0x001fe200000001ff */
[----:B------:R-:W-:-:S02]  /*a630*/  MOV R10, 0xb082062a ;  /* 0xb082062a000a7802 */ /* 0x000fc40000000f00 */
[----:B------:R0:W-:Y:S01]  /*a640*/  STL.64 [R1+0x158], R20 ;  /* 0x0001581401007387 */ /* 0x0001e20000100a00 */
[----:B-1----:R-:W-:Y:S01]  /*a650*/  IMAD.MOV.U32 R16, RZ, RZ, -0x5785cfd4 ;  /* 0xa87a302cff107424 */ /* 0x002fe200078e00ff */
[----:B------:R-:W-:Y:S02]  /*a660*/  MOV R17, 0xadc0969f ;  /* 0xadc0969f00117802 */ /* 0x000fe40000000f00 */
[----:B------:R1:W-:Y:S01]  /*a670*/  STL.64 [R1+0x150], R18 ;  /* 0x0001501201007387 */ /* 0x0003e20000100a00 */
[----:B--2---:R-:W-:Y:S01]  /*a680*/  HFMA2.MMA R6, -RZ, RZ, 0.06494140625, 764 ;  /* 0x2c2861f8ff067435 */ /* 0x004fe200000001ff */
[----:B------:R-:W-:Y:S02]  /*a690*/  IMAD.MOV.U32 R7, RZ, RZ, 0x310db352 ;  /* 0x310db352ff077424 */ /* 0x000fe400078e00ff */
[----:B------:R2:W-:Y:S01]  /*a6a0*/  STL.64 [R1+0x170], R16 ;  /* 0x0001701001007387 */ /* 0x0005e20000100a00 */
[----:B0-----:R-:W-:Y:S01]  /*a6b0*/  HFMA2.MMA R21, -RZ, RZ, 0.050262451171875, 48960 ;  /* 0x2a6f79faff157435 */ /* 0x001fe200000001ff */
[----:B------:R-:W-:-:S02]  /*a6c0*/  MOV R20, 0x248f2a67 ;  /* 0x248f2a6700147802 */ /* 0x000fc40000000f00 */
[----:B------:R0:W-:Y:S01]  /*a6d0*/  STL.64 [R1+0x168], R10 ;  /* 0x0001680a01007387 */ /* 0x0001e20000100a00 */
[----:B-1----:R-:W-:Y:S01]  /*a6e0*/  HFMA2.MMA R18, -RZ, RZ, 0.080810546875, 1.6845703125 ;  /* 0x2d2c3ebdff127435 */ /* 0x002fe200000001ff */
[----:B------:R-:W-:Y:S02]  /*a6f0*/  IMAD.MOV.U32 R19, RZ, RZ, -0x53e6b8b1 ;  /* 0xac19474fff137424 */ /* 0x000fe400078e00ff */
[----:B------:R1:W-:Y:S01]  /*a700*/  STL.64 [R1+0x160], R6 ;  /* 0x0001600601007387 */ /* 0x0003e20000100a00 */
[----:B--2---:R-:W-:Y:S01]  /*a710*/  HFMA2.MMA R17, -RZ, RZ, -0.3603515625, 43744 ;  /* 0xb5c47957ff117435 */ /* 0x004fe200000001ff */
        /* <DEDUP_REMOVED lines=8> */
[----:B--2---:R-:W-:Y:S01]  /*a7a0*/  HFMA2.MMA R20, -RZ, RZ, 0.45263671875, -204 ;  /* 0x373eda60ff147435 */ /* 0x004fe200000001ff */
[----:B------:R-:W-:Y:S02]  /*a7b0*/  IMAD.MOV.U32 R21, RZ, RZ, 0x2f89d9e3 ;  /* 0x2f89d9e3ff157424 */ /* 0x000fe400078e00ff */
[----:B------:R2:W-:Y:S01]  /*a7c0*/  STL.64 [R1+0x190], R10 ;  /* 0x0001900a01007387 */ /* 0x0005e20000100a00 */
[----:B0-----:R-:W-:Y:S01]  /*a7d0*/  IMAD.MOV.U32 R18, RZ, RZ, 0x388b4846 ;  /* 0x388b4846ff127424 */ /* 0x001fe200078e00ff */
[----:B------:R-:W-:-:S02]  /*a7e0*/  MOV R19, 0xb82671ff ;  /* 0xb82671ff00137802 */ /* 0x000fc40000000f00 */
[----:B------:R0:W-:Y:S01]  /*a7f0*/  STL.64 [R1+0x188], R6 ;  /* 0x0001880601007387 */ /* 0x0001e20000100a00 */
[----:B-1----:R-:W-:Y:S01]  /*a800*/  HFMA2.MMA R16, -RZ, RZ, 0.2176513671875, -18976 ;  /* 0x32f7f4a2ff107435 */ /* 0x002fe200000001ff */
[----:B------:R-:W-:Y:S02]  /*a810*/  IMAD.MOV.U32 R17, RZ, RZ, -0x4d8c38de ;  /* 0xb273c722ff117424 */ /* 0x000fe400078e00ff */
[----:B------:R1:W-:Y:S01]  /*a820*/  STL.64 [R1+0x1a0], R18 ;  /* 0x0001a01201007387 */ /* 0x0003e20000100a00 */
[----:B--2---:R-:W-:Y:S01]  /*a830*/  IMAD.MOV.U32 R10, RZ, RZ, -0x4b89cc4a ;  /* 0xb47633b6ff0a7424 */ /* 0x004fe200078e00ff */
[----:B------:R-:W-:Y:S02]  /*a840*/  MOV R11, 0x2e020a8b ;  /* 0x2e020a8b000b7802 */ /* 0x000fe40000000f00 */
[----:B------:R2:W-:Y:S01]  /*a850*/  STL.64 [R1+0x1a8], R20 ;  /* 0x0001a81401007387 */ /* 0x0005e20000100a00 */
[----:B0-----:R-:W-:Y:S01]  /*a860*/  HFMA2.MMA R7, -RZ, RZ, 0.339599609375, 0.0038700103759765625 ;  /* 0x356f1bedff077435 */ /* 0x001fe200000001ff */
[----:B------:R-:W-:-:S02]  /*a870*/  MOV R6, 0xb5e38e04 ;  /* 0xb5e38e0400067802 */ /* 0x000fc40000000f00 */
[----:B------:R0:W-:Y:S01]  /*a880*/  STL.64 [R1+0x1b8], R10 ;  /* 0x0001b80a01007387 */ /* 0x0001e20000100a00 */
[----:B-1----:R-:W-:Y:S01]  /*a890*/  HFMA2.MMA R19, -RZ, RZ, -0.050811767578125, -0.0056915283203125 ;  /* 0xaa819dd4ff137435 */ /* 0x002fe200000001ff */
[----:B------:R-:W-:Y:S02]  /*a8a0*/  MOV R18, 0x316cd4f9 ;  /* 0x316cd4f900127802 */ /* 0x000fe40000000f00 */
[----:B------:R1:W-:Y:S01]  /*a8b0*/  STL.64 [R1+0x1c0], R16 ;  /* 0x0001c01001007387 */ /* 0x0003e20000100a00 */
[----:B--2---:R-:W-:Y:S01]  /*a8c0*/  IMAD.MOV.U32 R20, RZ, RZ, -0x5027586f ;  /* 0xafd8a791ff147424 */ /* 0x004fe200078e00ff */
[----:B------:R-:W-:Y:S02]  /*a8d0*/  MOV R21, 0x2f4c88ee ;  /* 0x2f4c88ee00157802 */ /* 0x000fe40000000f00 */
[----:B------:R2:W-:Y:S01]  /*a8e0*/  STL.64 [R1+0x1b0], R6 ;  /* 0x0001b00601007387 */ /* 0x0005e20000100a00 */
[----:B0-----:R-:W-:Y:S01]  /*a8f0*/  HFMA2.MMA R11, -RZ, RZ, -0.06390380859375, 1.345703125 ;  /* 0xac173d62ff0b7435 */ /* 0x001fe200000001ff */
[----:B------:R-:W-:-:S02]  /*a900*/  MOV R10, 0x2ca4a32a ;  /* 0x2ca4a32a000a7802 */ /* 0x000fc40000000f00 */
[----:B------:R0:W-:Y:S01]  /*a910*/  STL.64 [R1+0x1d0], R20 ;  /* 0x0001d01401007387 */ /* 0x0001e20000100a00 */
[----:B-1----:R-:W-:Y:S01]  /*a920*/  IMAD.MOV.U32 R16, RZ, RZ, 0x2b0a2bbf ;  /* 0x2b0a2bbfff107424 */ /* 0x002fe200078e00ff */
[----:B------:R-:W-:Y:S02]  /*a930*/  MOV R17, 0xa2e9da4e ;  /* 0xa2e9da4e00117802 */ /* 0x000fe40000000f00 */
[----:B------:R1:W-:Y:S01]  /*a940*/  STL.64 [R1+0x1c8], R18 ;  /* 0x0001c81201007387 */ /* 0x0003e20000100a00 */
[----:B--2---:R-:W-:Y:S01]  /*a950*/  HFMA2.MMA R6, -RZ, RZ, -0.09759521484375, -0.0019130706787109375 ;  /* 0xae3f97d6ff067435 */ /* 0x004fe200000001ff */
[----:B------:R-:W-:Y:S02]  /*a960*/  IMAD.MOV.U32 R7, RZ, RZ, 0x26b84405 ;  /* 0x26b84405ff077424 */ /* 0x000fe400078e00ff */
[----:B------:R2:W-:Y:S01]  /*a970*/  STL.64 [R1+0x1e8], R16 ;  /* 0x0001e81001007387 */ /* 0x0005e20000100a00 */
[----:B0-----:R-:W-:Y:S01]  /*a980*/  HFMA2.MMA R21, -RZ, RZ, 0.69580078125, 465 ;  /* 0x39915f44ff157435 */ /* 0x001fe200000001ff */
[----:B------:R-:W-:-:S02]  /*a990*/  MOV R20, 0xb8923b02 ;  /* 0xb8923b0200147802 */ /* 0x000fc40000000f00 */
[----:B------:R0:W-:Y:S01]  /*a9a0*/  STL.64 [R1+0x1e0], R10 ;  /* 0x0001e00a01007387 */ /* 0x0001e20000100a00 */
[----:B-1----:R-:W-:Y:S01]  /*a9b0*/  HFMA2.MMA R18, -RZ, RZ, -0.042083740234375, 0.58984375 ;  /* 0xa96338b8ff127435 */ /* 0x002fe200000001ff */
[----:B------:R-:W-:Y:S02]  /*a9c0*/  IMAD.MOV.U32 R19, RZ, RZ, -0x464f6baa ;  /* 0xb9b09456ff137424 */ /* 0x000fe400078e00ff */
[----:B------:R1:W-:Y:S01]  /*a9d0*/  STL.64 [R1+0x1d8], R6 ;  /* 0x0001d80601007387 */ /* 0x0003e20000100a00 */
[----:B--2---:R-:W-:Y:S01]  /*a9e0*/  HFMA2.MMA R17, -RZ, RZ, -0.381103515625, -7.34765625 ;  /* 0xb619c759ff117435 */ /* 0x004fe200000001ff */
[----:B------:R-:W-:Y:S02]  /*a9f0*/  MOV R16, 0x37068711 ;  /* 0x3706871100107802 */ /* 0x000fe40000000f00 */
[----:B------:R2:W-:Y:S01]  /*aa00*/  STL.64 [R1+0x1f8], R20 ;  /* 0x0001f81401007387 */ /* 0x0005e20000100a00 */
[----:B0-----:R-:W-:Y:S01]  /*aa10*/  HFMA2.MMA R10, -RZ, RZ, 0.255859375, 442 ;  /* 0x34185ee8ff0a7435 */ /* 0x001fe200000001ff */
[----:B------:R-:W-:-:S02]  /*aa20*/  IMAD.MOV.U32 R11, RZ, RZ, -0x489bee02 ;  /* 0xb76411feff0b7424 */ /* 0x000fc400078e00ff */
[----:B------:R0:W-:Y:S01]  /*aa30*/  STL.64 [R1+0x1f0], R18 ;  /* 0x0001f01201007387 */ /* 0x0001e20000100a00 */
[----:B-1----:R-:W-:Y:S01]  /*aa40*/  IMAD.MOV.U32 R6, RZ, RZ, -0x46aefdea ;  /* 0xb9510216ff067424 */ /* 0x002fe200078e00ff */
[----:B------:R-:W-:Y:S02]  /*aa50*/  MOV R7, 0x388e8f4e ;  /* 0x388e8f4e00077802 */ /* 0x000fe40000000f00 */
[----:B------:R1:W-:Y:S01]  /*aa60*/  STL.64 [R1+0x210], R16 ;  /* 0x0002101001007387 */ /* 0x0003e20000100a00 */
[----:B--2---:R-:W-:Y:S01]  /*aa70*/  HFMA2.MMA R20, -RZ, RZ, -0.26708984375, 0.00088405609130859375 ;  /* 0xb446133eff147435 */ /* 0x004fe200000001ff */
[----:B------:R-:W-:Y:S02]  /*aa80*/  IMAD.MOV.U32 R21, RZ, RZ, 0x334f3181 ;  /* 0x334f3181ff157424 */ /* 0x000fe400078e00ff */
[----:B------:R2:W-:Y:S01]  /*aa90*/  STL.64 [R1+0x208], R10 ;  /* 0x0002080a01007387 */ /* 0x0005e20000100a00 */
[----:B0-----:R-:W-:Y:S01]  /*aaa0*/  IMAD.MOV.U32 R18, RZ, RZ, -0x504d3181 ;  /* 0xafb2ce7fff127424 */ /* 0x001fe200078e00ff */
[----:B------:R-:W-:-:S02]  /*aab0*/  MOV R19, 0x34ba0a82 ;  /* 0x34ba0a8200137802 */ /* 0x000fc40000000f00 */
[----:B------:R0:W-:Y:S01]  /*aac0*/  STL.64 [R1+0x200], R6 ;  /* 0x0002000601007387 */ /* 0x0001e20000100a00 */
[----:B-1----:R-:W-:Y:S01]  /*aad0*/  HFMA2.MMA R16, -RZ, RZ, 0.0301971435546875, 0.00146770477294921875 ;  /* 0x27bb1603ff107435 */ /* 0x002fe200000001ff */
[----:B------:R-:W-:Y:S02]  /*aae0*/  IMAD.MOV.U32 R17, RZ, RZ, 0x2ecdce2c ;  /* 0x2ecdce2cff117424 */ /* 0x000fe400078e00ff */
[----:B------:R1:W-:Y:S01]  /*aaf0*/  STL.64 [R1+0x218], R18 ;  /* 0x0002181201007387 */ /* 0x0003e20000100a00 */
[----:B--2---:R-:W-:Y:S01]  /*ab00*/  IMAD.MOV.U32 R10, RZ, RZ, 0x315951d7 ;  /* 0x315951d7ff0a7424 */ /* 0x004fe200078e00ff */
[----:B------:R-:W-:Y:S02]  /*ab10*/  MOV R11, 0xb0578799 ;  /* 0xb0578799000b7802 */ /* 0x000fe40000000f00 */
[----:B------:R2:W-:Y:S01]  /*ab20*/  STL.64 [R1+0x220], R20 ;  /* 0x0002201401007387 */ /* 0x0005e20000100a00 */
[----:B0-----:R-:W-:Y:S01]  /*ab30*/  HFMA2.MMA R7, -RZ, RZ, -0.1826171875, -0.091796875 ;  /* 0xb1d8ade0ff077435 */ /* 0x001fe200000001ff */
[----:B------:R-:W-:-:S02]  /*ab40*/  MOV R6, 0xa8a208e3 ;  /* 0xa8a208e300067802 */ /* 0x000fc40000000f00 */
[----:B------:R0:W-:Y:S01]  /*ab50*/  STL.64 [R1+0x230], R10 ;  /* 0x0002300a01007387 */ /* 0x0001e20000100a00 */
[----:B-1----:R-:W-:Y:S01]  /*ab60*/  HFMA2.MMA R19, -RZ, RZ, 0.08184814453125, -56992 ;  /* 0x2d3dfaf5ff137435 */ /* 0x002fe200000001ff */
[----:B------:R-:W-:Y:S02]  /*ab70*/  MOV R18, 0xae4680a9 ;  /* 0xae4680a900127802 */ /* 0x000fe40000000f00 */
[----:B------:R1:W-:Y:S01]  /*ab80*/  STL.64 [R1+0x238], R16 ;  /* 0x0002381001007387 */ /* 0x0003e20000100a00 */
[----:B--2---:R-:W-:Y:S01]  /*ab90*/  IMAD.MOV.U32 R20, RZ, RZ, -0x5bd72013 ;  /* 0xa428dfedff147424 */ /* 0x004fe200078e00ff */
[----:B------:R-:W-:Y:S02]  /*aba0*/  MOV R21, 0xabaa6b58 ;  /* 0xabaa6b5800157802 */ /* 0x000fe40000000f00 */
[----:B------:R2:W-:Y:S01]  /*abb0*/  STL.64 [R1+0x228], R6 ;  /* 0x0002280601007387 */ /* 0x0005e20000100a00 */
[----:B0-----:R-:W-:Y:S01]  /*abc0*/  HFMA2.MMA R11, -RZ, RZ, -0.76318359375, 0.9521484375 ;  /* 0xba1b3b9eff0b7435 */ /* 0x001fe200000001ff */
[----:B------:R-:W-:-:S02]  /*abd0*/  MOV R10, 0x3a0b4779 ;  /* 0x3a0b4779000a7802 */ /* 0x000fc40000000f00 */
[----:B------:R0:W-:Y:S01]  /*abe0*/  STL.64 [R1+0x248], R20 ;  /* 0x0002481401007387 */ /* 0x0001e20000100a00 */
[----:B-1----:R-:W-:Y:S01]  /*abf0*/  IMAD.MOV.U32 R16, RZ, RZ, 0x398e04a8 ;  /* 0x398e04a8ff107424 */ /* 0x002fe200078e00ff */
[----:B------:R-:W-:Y:S02]  /*ac00*/  MOV R17, 0x3554208f ;  /* 0x3554208f00117802 */ /* 0x000fe40000000f00 */
[----:B------:R1:W-:Y:S01]  /*ac10*/  STL.64 [R1+0x240], R18 ;  /* 0x0002401201007387 */ /* 0x0003e20000100a00 */
[----:B--2---:R-:W-:Y:S01]  /*ac20*/  HFMA2.MMA R6, -RZ, RZ, 0.055633544921875, -1554 ;  /* 0x2b1fe612ff067435 */ /* 0x004fe200000001ff */
[----:B------:R-:W-:Y:S02]  /*ac30*/  IMAD.MOV.U32 R7, RZ, RZ, -0x55ead275 ;  /* 0xaa152d8bff077424 */ /* 0x000fe400078e00ff */
[----:B------:R2:W-:Y:S01]  /*ac40*/  STL.64 [R1+0x260], R16 ;  /* 0x0002601001007387 */ /* 0x0005e20000100a00 */
[----:B0-----:R-:W-:Y:S01]  /*ac50*/  HFMA2.MMA R21, -RZ, RZ, -0.1663818359375, -0.0100250244140625 ;  /* 0xb153a122ff157435 */ /* 0x001fe200000001ff */
[----:B------:R-:W-:-:S02]  /*ac60*/  MOV R20, 0xb799c17a ;  /* 0xb799c17a00147802 */ /* 0x000fc40000000f00 */
[----:B------:R0:W-:Y:S01]  /*ac70*/  STL.64 [R1+0x258], R10 ;  /* 0x0002580a01007387 */ /* 0x0001e20000100a00 */
[----:B-1----:R-:W-:Y:S01]  /*ac80*/  HFMA2.MMA R18, -RZ, RZ, -0.58349609375, 4.41074371337890625e-06 ;  /* 0xb8ab004aff127435 */ /* 0x002fe200000001ff */
[----:B------:R-:W-:Y:S02]  /*ac90*/  IMAD.MOV.U32 R19, RZ, RZ, 0x386b5efc ;  /* 0x386b5efcff137424 */ /* 0x000fe400078e00ff */
[----:B------:R1:W-:Y:S01]  /*aca0*/  STL.64 [R1+0x250], R6 ;  /* 0x0002500601007387 */ /* 0x0003e20000100a00 */
[----:B--2---:R-:W-:Y:S01]  /*acb0*/  HFMA2.MMA R17, -RZ, RZ, 0.2279052734375, -1.0966796875 ;  /* 0x334bbc63ff117435 */ /* 0x004fe200000001ff */
[----:B------:R-:W-:Y:S02]  /*acc0*/  MOV R16, 0xb3bd97bf ;  /* 0xb3bd97bf00107802 */ /* 0x000fe40000000f00 */
[----:B------:R2:W-:Y:S01]  /*acd0*/  STL.64 [R1+0x270], R20 ;  /* 0x0002701401007387 */ /* 0x0005e20000100a00 */
[----:B0-----:R-:W-:Y:S01]  /*ace0*/  HFMA2.MMA R10, -RZ, RZ, 0.319091796875, 1096 ;  /* 0x351b6448ff0a7435 */ /* 0x001fe200000001ff */
[----:B------:R-:W-:-:S02]  /*acf0*/  IMAD.MOV.U32 R11, RZ, RZ, 0x2a83a738 ;  /* 0x2a83a738ff0b7424 */ /* 0x000fc400078e00ff */
[----:B------:R0:W-:Y:S01]  /*ad00*/  STL.64 [R1+0x268], R18 ;  /* 0x0002681201007387 */ /* 0x0001e20000100a00 */
[----:B-1----:R-:W-:Y:S01]  /*ad10*/  IMAD.MOV.U32 R6, RZ, RZ, 0x36688aea ;  /* 0x36688aeaff067424 */ /* 0x002fe200078e00ff */
[----:B------:R-:W-:Y:S02]  /*ad20*/  MOV R7, 0xb6082c3c ;  /* 0xb6082c3c00077802 */ /* 0x000fe40000000f00 */
[----:B------:R1:W-:Y:S01]  /*ad30*/  STL.64 [R1+0x288], R16 ;  /* 0x0002881001007387 */ /* 0x0003e20000100a00 */
[----:B--2---:R-:W-:Y:S01]  /*ad40*/  HFMA2.MMA R20, -RZ, RZ, 0.1531982421875, -0.00011903047561645507812 ;  /* 0x30e787cdff147435 */ /* 0x004fe200000001ff */
[----:B------:R-:W-:Y:S02]  /*ad50*/  IMAD.MOV.U32 R21, RZ, RZ, -0x4f944755 ;  /* 0xb06bb8abff157424 */ /* 0x000fe400078e00ff */
[----:B------:R2:W-:Y:S01]  /*ad60*/  STL.64 [R1+0x280], R10 ;  /* 0x0002800a01007387 */ /* 0x0005e20000100a00 */
[----:B0-----:R-:W-:Y:S01]  /*ad70*/  IMAD.MOV.U32 R18, RZ, RZ, -0x4da878ae ;  /* 0xb2578752ff127424 */ /* 0x001fe200078e00ff */
[----:B------:R-:W-:-:S02]  /*ad80*/  MOV R19, 0x29c2c5d5 ;  /* 0x29c2c5d500137802 */ /* 0x000fc40000000f00 */
[----:B------:R0:W-:Y:S01]  /*ad90*/  STL.64 [R1+0x278], R6 ;  /* 0x0002780601007387 */ /* 0x0001e20000100a00 */
[----:B-1----:R-:W-:Y:S01]  /*ada0*/  HFMA2.MMA R16, -RZ, RZ, -0.06829833984375, -4.28125 ;  /* 0xac5fc448ff107435 */ /* 0x002fe200000001ff */
[----:B------:R-:W-:Y:S02]  /*adb0*/  IMAD.MOV.U32 R17, RZ, RZ, 0x22adcde9 ;  /* 0x22adcde9ff117424 */ /* 0x000fe400078e00ff */
[----:B------:R1:W-:Y:S01]  /*adc0*/  STL.64 [R1+0x290], R18 ;  /* 0x0002901201007387 */ /* 0x0003e20000100a00 */
[----:B--2---:R-:W-:Y:S01]  /*add0*/  IMAD.MOV.U32 R10, RZ, RZ, -0x5215ac74 ;  /* 0xadea538cff0a7424 */ /* 0x004fe200078e00ff */
[----:B------:R-:W-:Y:S02]  /*ade0*/  MOV R11, 0x2d65daaf ;  /* 0x2d65daaf000b7802 */ /* 0x000fe40000000f00 */
[----:B------:R2:W-:Y:S01]  /*adf0*/  STL.64 [R1+0x298], R20 ;  /* 0x0002981401007387 */ /* 0x0005e20000100a00 */
[----:B0-----:R-:W-:Y:S01]  /*ae00*/  HFMA2.MMA R7, -RZ, RZ, -0.0248260498046875, 7912 ;  /* 0xa65b6fbaff077435 */ /* 0x001fe200000001ff */
[----:B------:R-:W-:-:S02]  /*ae10*/  MOV R6, 0x2f6d7999 ;  /* 0x2f6d799900067802 */ /* 0x000fc40000000f00 */
[----:B------:R0:W-:Y:S01]  /*ae20*/  STL.64 [R1+0x2a8], R10 ;  /* 0x0002a80a01007387 */ /* 0x0001e20000100a00 */
[----:B-1----:R-:W-:Y:S01]  /*ae30*/  HFMA2.MMA R19, -RZ, RZ, 0.712890625, -0.0002586841583251953125 ;  /* 0x39b48c3dff137435 */ /* 0x002fe200000001ff */
[----:B------:R-:W-:Y:S02]  /*ae40*/  MOV R18, 0x2acfbe8a ;  /* 0x2acfbe8a00127802 */ /* 0x000fe40000000f00 */
[----:B------:R1:W-:Y:S01]  /*ae50*/  STL.64 [R1+0x2b0], R16 ;  /* 0x0002b01001007387 */ /* 0x0003e20000100a00 */
[----:B--2---:R-:W-:Y:S01]  /*ae60*/  IMAD.MOV.U32 R20, RZ, RZ, 0x3858ebaf ;  /* 0x3858ebafff147424 */ /* 0x004fe200078e00ff */
[----:B------:R-:W-:Y:S02]  /*ae70*/  MOV R21, 0xb9af99c3 ;  /* 0xb9af99c300157802 */ /* 0x000fe40000000f00 */
[----:B------:R2:W-:Y:S01]  /*ae80*/  STL.64 [R1+0x2a0], R6 ;  /* 0x0002a00601007387 */ /* 0x0005e20000100a00 */
[----:B0-----:R-:W-:Y:S01]  /*ae90*/  HFMA2.MMA R11, -RZ, RZ, 0.494140625, -1.189453125 ;  /* 0x37e8bcc2ff0b7435 */ /* 0x001fe200000001ff */
[----:B------:R-:W-:-:S02]  /*aea0*/  MOV R10, 0xb408ce38 ;  /* 0xb408ce38000a7802 */ /* 0x000fc40000000f00 */
[----:B------:R0:W-:Y:S01]  /*aeb0*/  STL.64 [R1+0x2c0], R20 ;  /* 0x0002c01401007387 */ /* 0x0001e20000100a00 */
[----:B-1----:R-:W-:Y:S01]  /*aec0*/  IMAD.MOV.U32 R16, RZ, RZ, -0x4866cb75 ;  /* 0xb799348bff107424 */ /* 0x002fe200078e00ff */
[----:B------:R-:W-:Y:S02]  /*aed0*/  MOV R17, 0x36c233ec ;  /* 0x36c233ec00117802 */ /* 0x000fe40000000f00 */
[----:B------:R1:W-:Y:S01]  /*aee0*/  STL.64 [R1+0x2b8], R18 ;  /* 0x0002b81201007387 */ /* 0x0003e20000100a00 */
[----:B--2---:R-:W-:Y:S01]  /*aef0*/  HFMA2.MMA R6, -RZ, RZ, 0.69677734375, 30128 ;  /* 0x3993775bff067435 */ /* 0x004fe200000001ff */
[----:B------:R-:W-:Y:S02]  /*af00*/  IMAD.MOV.U32 R7, RZ, RZ, -0x4719cdec ;  /* 0xb8e63214ff077424 */ /* 0x000fe400078e00ff */
[----:B------:R2:W-:Y:S01]  /*af10*/  STL.64 [R1+0x2d8], R16 ;  /* 0x0002d81001007387 */ /* 0x0005e20000100a00 */
[----:B0-----:R-:W-:Y:S01]  /*af20*/  HFMA2.MMA R21, -RZ, RZ, -0.2646484375, -0.001155853271484375 ;  /* 0xb43c94bcff157435 */ /* 0x001fe200000001ff */
[----:B------:R-:W-:-:S02]  /*af30*/  MOV R20, 0x35258957 ;  /* 0x3525895700147802 */ /* 0x000fc40000000f00 */
[----:B------:R0:W-:Y:S01]  /*af40*/  STL.64 [R1+0x2d0], R10 ;  /* 0x0002d00a01007387 */ /* 0x0001e20000100a00 */
[----:B-1----:R-:W-:Y:S01]  /*af50*/  HFMA2.MMA R18, -RZ, RZ, 0.1258544921875, -2.712890625 ;  /* 0x3007c16dff127435 */ /* 0x002fe200000001ff */
[----:B------:R-:W-:Y:S02]  /*af60*/  IMAD.MOV.U32 R19, RZ, RZ, -0x4a71ca99 ;  /* 0xb58e3567ff137424 */ /* 0x000fe400078e00ff */
[----:B------:R1:W-:Y:S01]  /*af70*/  STL.64 [R1+0x2c8], R6 ;  /* 0x0002c80601007387 */ /* 0x0003e20000100a00 */
[----:B--2---:R-:W-:Y:S01]  /*af80*/  HFMA2.MMA R17, -RZ, RZ, -0.127197265625, 18128 ;  /* 0xb012746dff117435 */ /* 0x004fe200000001ff */
[----:B------:R-:W-:Y:S02]  /*af90*/  MOV R16, 0xa432faca ;  /* 0xa432faca00107802 */ /* 0x000fe40000000f00 */
[----:B------:R2:W-:Y:S01]  /*afa0*/  STL.64 [R1+0x2e8], R20 ;  /* 0x0002e81401007387 */ /* 0x0005e20000100a00 */
[----:B0-----:R-:W-:Y:S01]  /*afb0*/  HFMA2.MMA R10, -RZ, RZ, -0.202392578125, 17504 ;  /* 0xb27a7446ff0a7435 */ /* 0x001fe200000001ff */
[----:B------:R-:W-:-:S02]  /*afc0*/  IMAD.MOV.U32 R11, RZ, RZ, 0x31859418 ;  /* 0x31859418ff0b7424 */ /* 0x000fc400078e00ff */
[----:B------:R0:W-:Y:S01]  /*afd0*/  STL.64 [R1+0x2e0], R18 ;  /* 0x0002e01201007387 */ /* 0x0001e20000100a00 */
[----:B-1----:R-:W-:Y:S01]  /*afe0*/  IMAD.MOV.U32 R6, RZ, RZ, -0x54496689 ;  /* 0xabb69977ff067424 */ /* 0x002fe200078e00ff */
[----:B------:R-:W-:Y:S02]  /*aff0*/  MOV R7, 0x32e788fe ;  /* 0x32e788fe00077802 */ /* 0x000fe40000000f00 */
[----:B------:R1:W-:Y:S01]  /*b000*/  STL.64 [R1+0x300], R16 ;  /* 0x0003001001007387 */ /* 0x0003e20000100a00 */
[----:B--2---:R-:W-:Y:S01]  /*b010*/  HFMA2.MMA R20, -RZ, RZ, 0.0154876708984375, -809.5 ;  /* 0x23eee253ff147435 */ /* 0x004fe200000001ff */
[----:B------:R-:W-:Y:S02]  /*b020*/  IMAD.MOV.U32 R21, RZ, RZ, 0x2d1bcefb ;  /* 0x2d1bcefbff157424 */ /* 0x000fe400078e00ff */
[----:B------:R2:W-:Y:S01]  /*b030*/  STL.64 [R1+0x2f8], R10 ;  /* 0x0002f80a01007387 */ /* 0x0005e20000100a00 */
[----:B0-----:R-:W-:Y:S01]  /*b040*/  IMAD.MOV.U32 R18, RZ, RZ, 0x2f96d785 ;  /* 0x2f96d785ff127424 */ /* 0x001fe200078e00ff */
[----:B------:R-:W-:-:S02]  /*b050*/  MOV R19, 0xae99d6d5 ;  /* 0xae99d6d500137802 */ /* 0x000fc40000000f00 */
[----:B------:R0:W-:Y:S01]  /*b060*/  STL.64 [R1+0x2f0], R6 ;  /* 0x0002f00601007387 */ /* 0x0001e20000100a00 */
[----:B-1----:R-:W-:Y:S01]  /*b070*/  HFMA2.MMA R16, -RZ, RZ, -0.73681640625, -14.484375 ;  /* 0xb9e5cb3eff107435 */ /* 0x002fe200000001ff */
[----:B------:R-:W-:Y:S02]  /*b080*/  IMAD.MOV.U32 R17, RZ, RZ, -0x4ac4ecc5 ;  /* 0xb53b133bff117424 */ /* 0x000fe400078e00ff */
[----:B------:R1:W-:Y:S01]  /*b090*/  STL.64 [R1+0x308], R18 ;  /* 0x0003081201007387 */ /* 0x0003e20000100a00 */
[----:B--2---:R-:W-:Y:S01]  /*b0a0*/  IMAD.MOV.U32 R10, RZ, RZ, -0x45d4eb26 ;  /* 0xba2b14daff0a7424 */ /* 0x004fe200078e00ff */
[----:B------:R-:W-:Y:S02]  /*b0b0*/  MOV R11, 0x3a5c11ce ;  /* 0x3a5c11ce000b7802 */ /* 0x000fe40000000f00 */
[----:B------:R2:W-:Y:S01]  /*b0c0*/  STL.64 [R1+0x310], R20 ;  /* 0x0003101401007387 */ /* 0x0005e20000100a00 */
[----:B0-----:R-:W-:Y:S01]  /*b0d0*/  HFMA2.MMA R7, -RZ, RZ, 0.059326171875, -3744 ;  /* 0x2b98eb50ff077435 */ /* 0x001fe200000001ff */
[----:B------:R-:W-:-:S02]  /*b0e0*/  MOV R6, 0xac9aec38 ;  /* 0xac9aec3800067802 */ /* 0x000fc40000000f00 */
[----:B------:R0:W-:Y:S01]  /*b0f0*/  STL.64 [R1+0x320], R10 ;  /* 0x0003200a01007387 */ /* 0x0001e20000100a00 */
[----:B-1----:R-:W-:Y:S01]  /*b100*/  HFMA2.MMA R19, -RZ, RZ, -0.6279296875, 0.0002286434173583984375 ;  /* 0xb9060b7eff137435 */ /* 0x002fe200000001ff */
[----:B------:R-:W-:Y:S02]  /*b110*/  MOV R18, 0x392e88ac ;  /* 0x392e88ac00127802 */ /* 0x000fe40000000f00 */
[----:B------:R1:W-:Y:S01]  /*b120*/  STL.64 [R1+0x328], R16 ;  /* 0x0003281001007387 */ /* 0x0003e20000100a00 */
[----:B--2---:R-:W-:Y:S01]  /*b130*/  IMAD.MOV.U32 R20, RZ, RZ, 0x384231bf ;  /* 0x384231bfff147424 */ /* 0x004fe200078e00ff */
[----:B------:R-:W-:Y:S02]  /*b140*/  MOV R21, 0x319c9bcd ;  /* 0x319c9bcd00157802 */ /* 0x000fe40000000f00 */
[----:B------:R2:W-:Y:S01]  /*b150*/  STL.64 [R1+0x318], R6 ;  /* 0x0003180601007387 */ /* 0x0005e20000100a00 */
[----:B0-----:R-:W-:Y:S01]  /*b160*/  HFMA2.MMA R11, -RZ, RZ, -0.08734130859375, 3010 ;  /* 0xad9769e1ff0b7435 */ /* 0x001fe200000001ff */
[----:B------:R-:W-:-:S02]  /*b170*/  MOV R10, 0xb60d6f65 ;  /* 0xb60d6f65000a7802 */ /* 0x000fc40000000f00 */
[----:B------:R0:W-:Y:S01]  /*b180*/  STL.64 [R1+0x338], R20 ;  /* 0x0003381401007387 */ /* 0x0001e20000100a00 */
[----:B-1----:R-:W-:Y:S01]  /*b190*/  IMAD.MOV.U32 R16, RZ, RZ, 0x34ca97cc ;  /* 0x34ca97ccff107424 */ /* 0x002fe200078e00ff */
[----:B------:R-:W-:Y:S02]  /*b1a0*/  MOV R17, 0xb46accf2 ;  /* 0xb46accf200117802 */ /* 0x000fe40000000f00 */
[----:B------:R1:W-:Y:S01]  /*b1b0*/  STL.64 [R1+0x330], R18 ;  /* 0x0003301201007387 */ /* 0x0003e20000100a00 */
[----:B--2---:R-:W-:Y:S01]  /*b1c0*/  HFMA2.MMA R6, -RZ, RZ, -0.449462890625, -3.171875 ;  /* 0xb731c258ff067435 */ /* 0x004fe200000001ff */
[----:B------:R-:W-:Y:S02]  /*b1d0*/  IMAD.MOV.U32 R7, RZ, RZ, 0x36e39c79 ;  /* 0x36e39c79ff077424 */ /* 0x000fe400078e00ff */
[----:B------:R2:W-:Y:S01]  /*b1e0*/  STL.64 [R1+0x350], R16 ;  /* 0x0003501001007387 */ /* 0x0005e20000100a00 */
[----:B0-----:R-:W-:Y:S01]  /*b1f0*/  HFMA2.MMA R21, -RZ, RZ, 0.1781005859375, 0.007732391357421875 ;  /* 0x31b31febff157435 */ /* 0x001fe200000001ff */
[----:B------:R-:W-:-:S02]  /*b200*/  MOV R20, 0xb224c2f7 ;  /* 0xb224c2f700147802 */ /* 0x000fc40000000f00 */
[----:B------:R0:W-:Y:S01]  /*b210*/  STL.64 [R1+0x348], R10 ;  /* 0x0003480a01007387 */ /* 0x0001e20000100a00 */
[----:B-1----:R-:W-:Y:S01]  /*b220*/  HFMA2.MMA R18, -RZ, RZ, 0.2349853515625, -0.0009937286376953125 ;  /* 0x33859412ff127435 */ /* 0x002fe200000001ff */
[----:B------:R-:W-:Y:S02]  /*b230*/  IMAD.MOV.U32 R19, RZ, RZ, 0x263e2a76 ;  /* 0x263e2a76ff137424 */ /* 0x000fe400078e00ff */
[----:B------:R1:W-:Y:S01]  /*b240*/  STL.64 [R1+0x340], R6 ;  /* 0x0003400601007387 */ /* 0x0003e20000100a00 */
[----:B--2---:R-:W-:Y:S01]  /*b250*/  HFMA2.MMA R17, -RZ, RZ, -0.01314544677734375, -22.578125 ;  /* 0xa2bbcda5ff117435 */ /* 0x004fe200000001ff */
[----:B------:R-:W-:Y:S02]  /*b260*/  MOV R16, 0x2de560f7 ;  /* 0x2de560f700107802 */ /* 0x000fe40000000f00 */
[----:B------:R2:W-:Y:S01]  /*b270*/  STL.64 [R1+0x360], R20 ;  /* 0x0003601401007387 */ /* 0x0005e20000100a00 */
[----:B0-----:R-:W-:Y:S01]  /*b280*/  HFMA2.MMA R10, -RZ, RZ, 0.1146240234375, 1.1484375 ;  /* 0x2f563c98ff0a7435 */ /* 0x001fe200000001ff */
[----:B------:R-:W-:-:S02]  /*b290*/  IMAD.MOV.U32 R11, RZ, RZ, -0x51214c70 ;  /* 0xaedeb390ff0b7424 */ /* 0x000fc400078e00ff */
[----:B------:R0:W-:Y:S01]  /*b2a0*/  STL.64 [R1+0x358], R18 ;  /* 0x0003581201007387 */ /* 0x0001e20000100a00 */
[----:B-1----:R-:W-:Y:S01]  /*b2b0*/  IMAD.MOV.U32 R6, RZ, RZ, -0x4f3fb378 ;  /* 0xb0c04c88ff067424 */ /* 0x002fe200078e00ff */
[----:B------:R-:W-:Y:S02]  /*b2c0*/  MOV R7, 0x261b2096 ;  /* 0x261b209600077802 */ /* 0x000fe40000000f00 */
[----:B------:R1:W-:Y:S01]  /*b2d0*/  STL.64 [R1+0x378], R16 ;  /* 0x0003781001007387 */ /* 0x0003e20000100a00 */
[----:B--2---:R-:W-:Y:S01]  /*b2e0*/  HFMA2.MMA R20, -RZ, RZ, -0.57373046875, 0.0024356842041015625 ;  /* 0xb89718fdff147435 */ /* 0x004fe200000001ff */
[----:B------:R-:W-:Y:S02]  /*b2f0*/  IMAD.MOV.U32 R21, RZ, RZ, 0x3a31cb4e ;  /* 0x3a31cb4eff157424 */ /* 0x000fe400078e00ff */
[----:B------:R2:W-:Y:S01]  /*b300*/  STL.64 [R1+0x370], R10 ;  /* 0x0003700a01007387 */ /* 0x0005e20000100a00 */
[----:B0-----:R-:W-:Y:S01]  /*b310*/  IMAD.MOV.U32 R18, RZ, RZ, -0x5392b4cf ;  /* 0xac6d4b31ff127424 */ /* 0x001fe200078e00ff */
[----:B------:R-:W-:-:S02]  /*b320*/  MOV R19, 0xba1c6ff9 ;  /* 0xba1c6ff900137802 */ /* 0x000fc40000000f00 */
[----:B------:R0:W-:Y:S01]  /*b330*/  STL.64 [R1+0x368], R6 ;  /* 0x0003680601007387 */ /* 0x0001e20000100a00 */
[----:B-1----:R-:W-:Y:S01]  /*b340*/  MOV R16, 0x38800900 ;  /* 0x3880090000107802 */ /* 0x002fe20000000f00 */
[----:B------:R-:W-:Y:S02]  /*b350*/  IMAD.MOV.U32 R17, RZ, RZ, -0x484f381a ;  /* 0xb7b0c7e6ff117424 */ /* 0x000fe400078e00ff */
[----:B------:R1:W-:Y:S01]  /*b360*/  STL.64 [R1+0x380], R18 ;  /* 0x0003801201007387 */ /* 0x0003e20000100a00 */
[----:B--2---:R-:W-:Y:S01]  /*b370*/  HFMA2.MMA R11, -RZ, RZ, -0.58642578125, -64.125 ;  /* 0xb8b1d402ff0b7435 */ /* 0x004fe200000001ff */
[----:B------:R-:W-:Y:S02]  /*b380*/  IMAD.MOV.U32 R10, RZ, RZ, 0x3443638e ;  /* 0x3443638eff0a7424 */ /* 0x000fe400078e00ff */
[----:B------:R2:W-:Y:S01]  /*b390*/  STL.64 [R1+0x388], R20 ;  /* 0x0003881401007387 */ /* 0x0005e20000100a00 */
[----:B0-----:R-:W-:-:S03]  /*b3a0*/  MOV R6, 0xba27cf93 ;  /* 0xba27cf9300067802 */ /* 0x001fc60000000f00 */
[----:B------:R0:W-:Y:S01]  /*b3b0*/  STL.64 [R1+0x3a0], R16 ;  /* 0x0003a01001007387 */ /* 0x0001e20000100a00 */
[----:B------:R-:W-:Y:S01]  /*b3c0*/  MOV R7, 0x39917d90 ;  /* 0x39917d9000077802 */ /* 0x000fe20000000f00 */
[----:B-1----:R-:W-:Y:S01]  /*b3d0*/  HFMA2.MMA R18, -RZ, RZ, -0.1390380859375, -1.1861324310302734375e-05 ;  /* 0xb07380c7ff127435 */ /* 0x002fe200000001ff */
[----:B------:R-:W-:Y:S01]  /*b3e0*/  MOV R19, 0x3697f31f ;  /* 0x3697f31f00137802 */ /* 0x000fe20000000f00 */
[----:B------:R1:W-:Y:S01]  /*b3f0*/  STL.64 [R1+0x398], R10 ;  /* 0x0003980a01007387 */ /* 0x0003e20000100a00 */
[----:B--2---:R-:W-:Y:S01]  /*b400*/  HFMA2.MMA R21, -RZ, RZ, 0.338134765625, -3.265625 ;  /* 0x3569c288ff157435 */ /* 0x004fe200000001ff */
[----:B------:R-:W-:Y:S02]  /*b410*/  IMAD.MOV.U32 R20, RZ, RZ, -0x49c13963 ;  /* 0xb63ec69dff147424 */ /* 0x000fe400078e00ff */
[----:B------:R2:W-:Y:S01]  /*b420*/  STL.64 [R1+0x390], R6 ;  /* 0x0003900601007387 */ /* 0x0005e20000100a00 */
[----:B0-----:R-:W-:Y:S01]  /*b430*/  HFMA2.MMA R17, -RZ, RZ, 0.1724853515625, -1513 ;  /* 0x3185e5e9ff117435 */ /* 0x001fe200000001ff */
[----:B------:R-:W-:-:S02]  /*b440*/  IMAD.MOV.U32 R16, RZ, RZ, -0x57c7c94e ;  /* 0xa83836b2ff107424 */ /* 0x000fc400078e00ff */
[----:B------:R0:W-:Y:S01]  /*b450*/  STL.64 [R1+0x3a8], R18 ;  /* 0x0003a81201007387 */ /* 0x0001e20000100a00 */
[----:B-1----:R-:W-:Y:S01]  /*b460*/  HFMA2.MMA R10, -RZ, RZ, 0.241943359375, 47.40625 ;  /* 0x33be51edff0a7435 */ /* 0x002fe200000001ff */
[----:B------:R-:W-:Y:S02]  /*b470*/  MOV R11, 0xb2d855fd ;  /* 0xb2d855fd000b7802 */ /* 0x000fe40000000f00 */
[----:B------:R1:W-:Y:S01]  /*b480*/  STL.64 [R1+0x3b0], R20 ;  /* 0x0003b01401007387 */ /* 0x0003e20000100a00 */
[----:B--2---:R-:W-:Y:S01]  /*b490*/  MOV R6, 0x2c81c80c ;  /* 0x2c81c80c00067802 */ /* 0x004fe20000000f00 */
[----:B------:R-:W-:Y:S02]  /*b4a0*/  IMAD.MOV.U32 R7, RZ, RZ, -0x4bdb3cd3 ;  /* 0xb424c32dff077424 */ /* 0x000fe400078e00ff */
[----:B------:R2:W-:Y:S01]  /*b4b0*/  STL.64 [R1+0x3c8], R16 ;  /* 0x0003c81001007387 */ /* 0x0005e20000100a00 */
[----:B0-----:R-:W-:Y:S01]  /*b4c0*/  MOV R18, 0xb11225d7 ;  /* 0xb11225d700127802 */ /* 0x001fe20000000f00 */
[----:B------:R-:W-:-:S02]  /*b4d0*/  IMAD.MOV.U32 R19, RZ, RZ, 0x301db2a5 ;  /* 0x301db2a5ff137424 */ /* 0x000fc400078e00ff */
[----:B------:R0:W-:Y:S01]  /*b4e0*/  STL.64 [R1+0x3b8], R6 ;  /* 0x0003b80601007387 */ /* 0x0001e20000100a00 */
[----:B-1----:R-:W-:Y:S01]  /*b4f0*/  HFMA2.MMA R20, -RZ, RZ, -0.0085296630859375, -367.25 ;  /* 0xa05eddbdff147435 */ /* 0x002fe200000001ff */
[----:B------:R-:W-:Y:S02]  /*b500*/  MOV R21, 0xaeb1f868 ;  /* 0xaeb1f86800157802 */ /* 0x000fe40000000f00 */
[----:B------:R1:W-:Y:S01]  /*b510*/  STL.64 [R1+0x3c0], R10 ;  /* 0x0003c00a01007387 */ /* 0x0003e20000100a00 */
[----:B--2---:R-:W-:Y:S01]  /*b520*/  HFMA2.MMA R16, -RZ, RZ, 0.82080078125, 184 ;  /* 0x3a9159c0ff107435 */ /* 0x004fe200000001ff */
[----:B------:R-:W-:Y:S02]  /*b530*/  MOV R17, 0x35854f7b ;  /* 0x35854f7b00117802 */ /* 0x000fe40000000f00 */
[----:B------:R2:W-:Y:S01]  /*b540*/  STL.64 [R1+0x3d0], R18 ;  /* 0x0003d01201007387 */ /* 0x0005e20000100a00 */
[----:B0-----:R-:W-:Y:S01]  /*b550*/  HFMA2.MMA R7, -RZ, RZ, -0.08209228515625, -0.0003426074981689453125 ;  /* 0xad418d9dff077435 */ /* 0x001fe200000001ff */
[----:B------:R-:W-:-:S02]  /*b560*/  IMAD.MOV.U32 R6, RZ, RZ, 0x2e3a66b4 ;  /* 0x2e3a66b4ff067424 */ /* 0x000fc400078e00ff */
[----:B------:R0:W-:Y:S01]  /*b570*/  STL.64 [R1+0x3d8], R20 ;  /* 0x0003d81401007387 */ /* 0x0001e20000100a00 */
[----:B-1----:R-:W-:Y:S01]  /*b580*/  MOV R10, 0x3aaea573 ;  /* 0x3aaea573000a7802 */ /* 0x002fe20000000f00 */
[----:B------:R-:W-:Y:S02]  /*b590*/  IMAD.MOV.U32 R11, RZ, RZ, -0x4505121b ;  /* 0xbafaede5ff0b7424 */ /* 0x000fe400078e00ff */
[----:B------:R1:W-:Y:S01]  /*b5a0*/  STL.64 [R1+0x3f0], R16 ;  /* 0x0003f01001007387 */ /* 0x0003e20000100a00 */
[----:B--2---:R-:W-:Y:S01]  /*b5b0*/  HFMA2.MMA R19, -RZ, RZ, 0.734375, 0.000367641448974609375 ;  /* 0x39e00e06ff137435 */ /* 0x004fe200000001ff */
        /* <DEDUP_REMOVED lines=8> */
[----:B--2---:R-:W-:Y:S01]  /*b640*/  HFMA2.MMA R6, -RZ, RZ, 0.52978515625, -7944 ;  /* 0x383defc2ff067435 */ /* 0x004fe200000001ff */
[----:B------:R-:W-:Y:S02]  /*b650*/  MOV R7, 0xb803287c ;  /* 0xb803287c00077802 */ /* 0x000fe40000000f00 */
[----:B------:R2:W-:Y:S01]  /*b660*/  STL.64 [R1+0x400], R20 ;  /* 0x0004001401007387 */ /* 0x0005e20000100a00 */
[----:B0-----:R-:W-:Y:S01]  /*b670*/  HFMA2.MMA R11, -RZ, RZ, 0.09893798828125, 7.9572200775146484375e-05 ;  /* 0x2e550537ff0b7435 */ /* 0x001fe200000001ff */
[----:B------:R-:W-:-:S02]  /*b680*/  IMAD.MOV.U32 R10, RZ, RZ, 0x372f51d8 ;  /* 0x372f51d8ff0a7424 */ /* 0x000fc400078e00ff */
[----:B------:R0:W-:Y:S01]  /*b690*/  STL.64 [R1+0x418], R16 ;  /* 0x0004181001007387 */ /* 0x0001e20000100a00 */
[----:B-1----:R-:W-:Y:S01]  /*b6a0*/  HFMA2.MMA R18, -RZ, RZ, -0.302734375, 95.6875 ;  /* 0xb4d855fbff127435 */ /* 0x002fe200000001ff */
[----:B------:R-:W-:Y:S02]  /*b6b0*/  MOV R19, 0xaa45cbf6 ;  /* 0xaa45cbf600137802 */ /* 0x000fe40000000f00 */
[----:B------:R1:W-:Y:S01]  /*b6c0*/  STL.64 [R1+0x408], R6 ;  /* 0x0004080601007387 */ /* 0x0003e20000100a00 */
[----:B--2---:R-:W-:Y:S01]  /*b6d0*/  HFMA2.MMA R21, -RZ, RZ, -0.2242431640625, -0.000300884246826171875 ;  /* 0xb32d8ceeff157435 */ /* 0x004fe200000001ff */
[----:B------:R-:W-:Y:S02]  /*b6e0*/  IMAD.MOV.U32 R20, RZ, RZ, 0x3396a2a5 ;  /* 0x3396a2a5ff147424 */ /* 0x000fe400078e00ff */
[----:B------:R2:W-:Y:S01]  /*b6f0*/  STL.64 [R1+0x410], R10 ;  /* 0x0004100a01007387 */ /* 0x0005e20000100a00 */
[----:B0-----:R-:W-:Y:S01]  /*b700*/  HFMA2.MMA R17, -RZ, RZ, 0.01334381103515625, -14.09375 ;  /* 0x22d5cb0cff117435 */ /* 0x001fe200000001ff */
[----:B------:R-:W-:-:S02]  /*b710*/  IMAD.MOV.U32 R16, RZ, RZ, -0x506ed5ca ;  /* 0xaf912a36ff107424 */ /* 0x000fc400078e00ff */
[----:B------:R0:W-:Y:S01]  /*b720*/  STL.64 [R1+0x420], R18 ;  /* 0x0004201201007387 */ /* 0x0001e20000100a00 */
[----:B-1----:R-:W-:Y:S01]  /*b730*/  MOV R6, 0x32451f4e ;  /* 0x32451f4e00067802 */ /* 0x002fe20000000f00 */
[----:B------:R-:W-:Y:S02]  /*b740*/  IMAD.MOV.U32 R7, RZ, RZ, 0x22924184 ;  /* 0x22924184ff077424 */ /* 0x000fe400078e00ff */
[----:B------:R1:W-:Y:S01]  /*b750*/  STL.64 [R1+0x428], R20 ;  /* 0x0004281401007387 */ /* 0x0003e20000100a00 */
[----:B--2---:R-:W-:Y:S01]  /*b760*/  HFMA2.MMA R10, -RZ, RZ, -0.15478515625, -0.347412109375 ;  /* 0xb0f4b58fff0a7435 */ /* 0x004fe200000001ff */
[----:B------:R-:W-:Y:S02]  /*b770*/  MOV R11, 0x3085f9d1 ;  /* 0x3085f9d1000b7802 */ /* 0x000fe40000000f00 */
[----:B------:R2:W-:Y:S01]  /*b780*/  STL.64 [R1+0x440], R16 ;  /* 0x0004401001007387 */ /* 0x0005e20000100a00 */
[----:B0-----:R-:W-:Y:S01]  /*b790*/  MOV R18, 0x2e259399 ;  /* 0x2e25939900127802 */ /* 0x001fe20000000f00 */
[----:B------:R-:W-:-:S02]  /*b7a0*/  IMAD.MOV.U32 R19, RZ, RZ, 0x3acf0edd ;  /* 0x3acf0eddff137424 */ /* 0x000fc400078e00ff */
[----:B------:R0:W-:Y:S01]  /*b7b0*/  STL.64 [R1+0x430], R6 ;  /* 0x0004300601007387 */ /* 0x0001e20000100a00 */
[----:B-1----:R-:W-:Y:S01]  /*b7c0*/  HFMA2.MMA R20, -RZ, RZ, 0.6455078125, 2626 ;  /* 0x392a6921ff147435 */ /* 0x002fe200000001ff */
[----:B------:R-:W-:Y:S02]  /*b7d0*/  MOV R21, 0xbb073923 ;  /* 0xbb07392300157802 */ /* 0x000fe40000000f00 */
[----:B------:R1:W-:Y:S01]  /*b7e0*/  STL.64 [R1+0x438], R10 ;  /* 0x0004380a01007387 */ /* 0x0003e20000100a00 */
[----:B--2---:R-:W-:Y:S01]  /*b7f0*/  HFMA2.MMA R17, -RZ, RZ, 0.60693359375, 0.017181396484375 ;  /* 0x38db2466ff117435 */ /* 0x004fe200000001ff */
[----:B------:R-:W-:Y:S02]  /*b800*/  MOV R16, 0xb9938e1b ;  /* 0xb9938e1b00107802 */ /* 0x000fe40000000f00 */
[----:B------:R2:W-:Y:S01]  /*b810*/  STL.64 [R1+0x448], R18 ;  /* 0x0004481201007387 */ /* 0x0005e20000100a00 */
[----:B0-----:R-:W-:Y:S01]  /*b820*/  IMAD.MOV.U32 R6, RZ, RZ, 0x3b0c2df0 ;  /* 0x3b0c2df0ff067424 */ /* 0x001fe200078e00ff */
[----:B------:R-:W-:-:S02]  /*b830*/  MOV R7, 0xba847eb2 ;  /* 0xba847eb200077802 */ /* 0x000fc40000000f00 */
[----:B------:R0:W-:Y:S01]  /*b840*/  STL.64 [R1+0x450], R20 ;  /* 0x0004501401007387 */ /* 0x0001e20000100a00 */
[----:B-1----:R-:W-:Y:S01]  /*b850*/  HFMA2.MMA R10, -RZ, RZ, -0.30224609375, 7.60546875 ;  /* 0xb4d6479bff0a7435 */ /* 0x002fe200000001ff */
[----:B------:R-:W-:Y:S02]  /*b860*/  IMAD.MOV.U32 R11, RZ, RZ, 0x39bdf9d4 ;  /* 0x39bdf9d4ff0b7424 */ /* 0x000fe400078e00ff */
[----:B------:R1:W-:Y:S01]  /*b870*/  STL.64 [R1+0x458], R6 ;  /* 0x0004580601007387 */ /* 0x0003e20000100a00 */
[----:B--2---:R-:W-:Y:S01]  /*b880*/  IMAD.MOV.U32 R18, RZ, RZ, 0x3111c386 ;  /* 0x3111c386ff127424 */ /* 0x004fe200078e00ff */
[----:B------:R-:W-:Y:S02]  /*b890*/  MOV R19, 0xb7d840e1 ;  /* 0xb7d840e100137802 */ /* 0x000fe40000000f00 */
[----:B------:R2:W-:Y:S01]  /*b8a0*/  STL.64 [R1+0x468], R16 ;  /* 0x0004681001007387 */ /* 0x0005e20000100a00 */
[----:B0-----:R-:W-:Y:S01]  /*b8b0*/  HFMA2.MMA R20, -RZ, RZ, 0.47265625, -36224 ;  /* 0x3790f86cff147435 */ /* 0x001fe200000001ff */
[----:B------:R-:W-:-:S02]  /*b8c0*/  IMAD.MOV.U32 R21, RZ, RZ, -0x4942b4f0 ;  /* 0xb6bd4b10ff157424 */ /* 0x000fc400078e00ff */
[----:B------:R0:W-:Y:S01]  /*b8d0*/  STL.64 [R1+0x460], R10 ;  /* 0x0004600a01007387 */ /* 0x0001e20000100a00 */
[----:B-1----:R-:W-:Y:S01]  /*b8e0*/  HFMA2.MMA R7, -RZ, RZ, 0.34912109375, -0.01309967041015625 ;  /* 0x3596a2b5ff077435 */ /* 0x002fe200000001ff */
[----:B------:R-:W-:Y:S02]  /*b8f0*/  MOV R6, 0xad41f120 ;  /* 0xad41f12000067802 */ /* 0x000fe40000000f00 */
[----:B------:R1:W-:Y:S01]  /*b900*/  STL.64 [R1+0x470], R18 ;  /* 0x0004701201007387 */ /* 0x0003e20000100a00 */
[----:B--2---:R-:W-:Y:S01]  /*b910*/  HFMA2.MMA R16, -RZ, RZ, 0.04156494140625, 827.5 ;  /* 0x29526277ff107435 */ /* 0x004fe200000001ff */
[----:B------:R-:W-:Y:S02]  /*b920*/  IMAD.MOV.U32 R17, RZ, RZ, -0x4ce70e84 ;  /* 0xb318f17cff117424 */ /* 0x000fe400078e00ff */
[----:B------:R2:W-:Y:S01]  /*b930*/  STL.64 [R1+0x478], R20 ;  /* 0x0004781401007387 */ /* 0x0005e20000100a00 */
[----:B0-----:R-:W-:Y:S01]  /*b940*/  IMAD.MOV.U32 R10, RZ, RZ, -0x4ac79a42 ;  /* 0xb53865beff0a7424 */ /* 0x001fe200078e00ff */
[----:B------:R-:W-:-:S02]  /*b950*/  MOV R11, 0x345dc32f ;  /* 0x345dc32f000b7802 */ /* 0x000fc40000000f00 */
[----:B------:R0:W-:Y:S01]  /*b960*/  STL.64 [R1+0x480], R6 ;  /* 0x0004800601007387 */ /* 0x0001e20000100a00 */
[----:B-1----:R-:W-:Y:S01]  /*b970*/  HFMA2.MMA R19, -RZ, RZ, -0.1805419921875, -0.0029468536376953125 ;  /* 0xb1c79a09ff137435 */ /* 0x002fe200000001ff */
[----:B------:R-:W-:Y:S02]  /*b980*/  MOV R18, 0x32afd7e3 ;  /* 0x32afd7e300127802 */ /* 0x000fe40000000f00 */
[----:B------:R1:W-:Y:S01]  /*b990*/  STL.64 [R1+0x490], R16 ;  /* 0x0004901001007387 */ /* 0x0003e20000100a00 */
[----:B--2---:R-:W-:Y:S01]  /*b9a0*/  IMAD.MOV.U32 R20, RZ, RZ, -0x5ae6560f ;  /* 0xa519a9f1ff147424 */ /* 0x004fe200078e00ff */
[----:B------:R-:W-:Y:S02]  /*b9b0*/  MOV R21, 0x30785d67 ;  /* 0x30785d6700157802 */ /* 0x000fe40000000f00 */
[----:B------:R2:W-:Y:S01]  /*b9c0*/  STL.64 [R1+0x488], R10 ;  /* 0x0004880a01007387 */ /* 0x0005e20000100a00 */
[----:B0-----:R-:W-:Y:S01]  /*b9d0*/  HFMA2.MMA R6, -RZ, RZ, -0.1259765625, 96.625 ;  /* 0xb008560aff067435 */ /* 0x001fe200000001ff */
[----:B------:R-:W-:-:S02]  /*b9e0*/  IMAD.MOV.U32 R7, RZ, RZ, 0x2f143b5a ;  /* 0x2f143b5aff077424 */ /* 0x000fc400078e00ff */
[----:B------:R0:W-:Y:S01]  /*b9f0*/  STL.64 [R1+0x498], R18 ;  /* 0x0004981201007387 */ /* 0x0001e20000100a00 */
[----:B-1----:R-:W-:Y:S01]  /*ba00*/  IMAD.MOV.U32 R16, RZ, RZ, -0x447b9580 ;  /* 0xbb846a80ff107424 */ /* 0x002fe200078e00ff */
[----:B------:R-:W-:Y:S02]  /*ba10*/  MOV R17, 0xb6128c3e ;  /* 0xb6128c3e00117802 */ /* 0x000fe40000000f00 */
[----:B------:R1:W-:Y:S01]  /*ba20*/  STL.64 [R1+0x4a0], R20 ;  /* 0x0004a01401007387 */ /* 0x0003e20000100a00 */
[----:B--2---:R-:W-:Y:S01]  /*ba30*/  HFMA2.MMA R11, -RZ, RZ, 0.97705078125, -58.40625 ;  /* 0x3bd1d34dff0b7435 */ /* 0x004fe200000001ff */
[----:B------:R-:W-:Y:S02]  /*ba40*/  MOV R10, 0xbb8572b5 ;  /* 0xbb8572b5000a7802 */ /* 0x000fe40000000f00 */
[----:B------:R2:W-:Y:S01]  /*ba50*/  STL.64 [R1+0x4b8], R16 ;  /* 0x0004b81001007387 */ /* 0x0005e20000100a00 */
[----:B0-----:R-:W-:Y:S01]  /*ba60*/  HFMA2.MMA R18, -RZ, RZ, 0.8818359375, 52512 ;  /* 0x3b0e7a69ff127435 */ /* 0x001fe200000001ff */
[----:B------:R-:W-:-:S02]  /*ba70*/  IMAD.MOV.U32 R19, RZ, RZ, -0x44fee425 ;  /* 0xbb011bdbff137424 */ /* 0x000fc400078e00ff */
[----:B------:R0:W-:Y:S01]  /*ba80*/  STL.64 [R1+0x4a8], R6 ;  /* 0x0004a80601007387 */ /* 0x0001e20000100a00 */
[----:B-1----:R-:W-:Y:S01]  /*ba90*/  HFMA2.MMA R21, -RZ, RZ, 0.2078857421875, 0.0001523494720458984375 ;  /* 0x32a708feff157435 */ /* 0x002fe200000001ff */
[----:B------:R-:W-:Y:S02]  /*baa0*/  MOV R20, 0x3a5b23f8 ;  /* 0x3a5b23f800147802 */ /* 0x000fe40000000f00 */
[----:B------:R1:W-:Y:S01]  /*bab0*/  STL.64 [R1+0x4b0], R10 ;  /* 0x0004b00a01007387 */ /* 0x0003e20000100a00 */
[----:B--2---:R-:W-:Y:S01]  /*bac0*/  HFMA2.MMA R17, -RZ, RZ, -0.4482421875, -472.25 ;  /* 0xb72cdf61ff117435 */ /* 0x004fe200000001ff */
[----:B------:R-:W-:Y:S02]  /*bad0*/  MOV R16, 0x3783ce5d ;  /* 0x3783ce5d00107802 */ /* 0x000fe40000000f00 */
[----:B------:R2:W-:Y:S01]  /*bae0*/  STL.64 [R1+0x4c0], R18 ;  /* 0x0004c01201007387 */ /* 0x0005e20000100a00 */
[----:B0-----:R-:W-:Y:S01]  /*baf0*/  IMAD.MOV.U32 R6, RZ, RZ, -0x4678d77e ;  /* 0xb9872882ff067424 */ /* 0x001fe200078e00ff */
[----:B------:R-:W-:-:S02]  /*bb00*/  MOV R7, 0x3947558c ;  /* 0x3947558c00077802 */ /* 0x000fc40000000f00 */
[----:B------:R0:W-:Y:S01]  /*bb10*/  STL.64 [R1+0x4c8], R20 ;  /* 0x0004c81401007387 */ /* 0x0001e20000100a00 */
[----:B-1----:R-:W-:Y:S01]  /*bb20*/  HFMA2.MMA R10, -RZ, RZ, -0.56884765625, -35072 ;  /* 0xb88df848ff0a7435 */ /* 0x002fe200000001ff */
[----:B------:R-:W-:Y:S02]  /*bb30*/  IMAD.MOV.U32 R11, RZ, RZ, -0x50e1393e ;  /* 0xaf1ec6c2ff0b7424 */ /* 0x000fe400078e00ff */
[----:B------:R1:W-:Y:S01]  /*bb40*/  STL.64 [R1+0x4d0], R6 ;  /* 0x0004d00601007387 */ /* 0x0003e20000100a00 */
[----:B--2---:R-:W-:Y:S01]  /*bb50*/  IMAD.MOV.U32 R18, RZ, RZ, 0x365dc32f ;  /* 0x365dc32fff127424 */ /* 0x004fe200078e00ff */
[----:B------:R-:W-:Y:S02]  /*bb60*/  MOV R19, 0x2b60b368 ;  /* 0x2b60b36800137802 */ /* 0x000fe40000000f00 */
[----:B------:R2:W-:Y:S01]  /*bb70*/  STL.64 [R1+0x4e0], R16 ;  /* 0x0004e01001007387 */ /* 0x0005e20000100a00 */
[----:B0-----:R-:W-:Y:S01]  /*bb80*/  HFMA2.MMA R20, -RZ, RZ, -0.3232421875, 0.0004680156707763671875 ;  /* 0xb52c0fabff147435 */ /* 0x001fe200000001ff */
[----:B------:R-:W-:-:S02]  /*bb90*/  IMAD.MOV.U32 R21, RZ, RZ, 0x34d0d05d ;  /* 0x34d0d05dff157424 */ /* 0x000fc400078e00ff */
[----:B------:R0:W-:Y:S01]  /*bba0*/  STL.64 [R1+0x4d8], R10 ;  /* 0x0004d80a01007387 */ /* 0x0001e20000100a00 */
[----:B-1----:R-:W-:Y:S01]  /*bbb0*/  HFMA2.MMA R7, -RZ, RZ, -0.028472900390625, -40544 ;  /* 0xa74af8f3ff077435 */ /* 0x002fe200000001ff */
[----:B------:R-:W-:Y:S02]  /*bbc0*/  MOV R6, 0xb3f9808b ;  /* 0xb3f9808b00067802 */ /* 0x000fe40000000f00 */
[----:B------:R1:W-:Y:S01]  /*bbd0*/  STL.64 [R1+0x4e8], R18 ;  /* 0x0004e81201007387 */ /* 0x0003e20000100a00 */
[----:B--2---:R-:W-:Y:S01]  /*bbe0*/  HFMA2.MMA R16, -RZ, RZ, 0.167724609375, 160.875 ;  /* 0x315e5907ff107435 */ /* 0x004fe200000001ff */
[----:B------:R-:W-:Y:S02]  /*bbf0*/  IMAD.MOV.U32 R17, RZ, RZ, 0x1f453419 ;  /* 0x1f453419ff117424 */ /* 0x000fe400078e00ff */
[----:B------:R2:W-:Y:S01]  /*bc00*/  STL.64 [R1+0x4f0], R20 ;  /* 0x0004f01401007387 */ /* 0x0005e20000100a00 */
[----:B0-----:R-:W-:Y:S01]  /*bc10*/  IMAD.MOV.U32 R10, RZ, RZ, 0x32aac036 ;  /* 0x32aac036ff0a7424 */ /* 0x001fe200078e00ff */
[----:B------:R-:W-:-:S02]  /*bc20*/  MOV R11, 0xb243fbaf ;  /* 0xb243fbaf000b7802 */ /* 0x000fc40000000f00 */
[----:B------:R0:W-:Y:S01]  /*bc30*/  STL.64 [R1+0x4f8], R6 ;  /* 0x0004f80601007387 */ /* 0x0001e20000100a00 */
[----:B-1----:R-:W-:Y:S01]  /*bc40*/  HFMA2.MMA R19, -RZ, RZ, -0.9697265625, -1011 ;  /* 0xbbc2e3e6ff137435 */ /* 0x002fe200000001ff */
[----:B------:R-:W-:Y:S02]  /*bc50*/  MOV R18, 0xb00a9a1c ;  /* 0xb00a9a1c00127802 */ /* 0x000fe40000000f00 */
[----:B------:R1:W-:Y:S01]  /*bc60*/  STL.64 [R1+0x508], R16 ;  /* 0x0005081001007387 */ /* 0x0003e20000100a00 */
[----:B--2---:R-:W-:Y:S01]  /*bc70*/  IMAD.MOV.U32 R20, RZ, RZ, -0x45f26628 ;  /* 0xba0d99d8ff147424 */ /* 0x004fe200078e00ff */
[----:B------:R-:W-:Y:S02]  /*bc80*/  MOV R21, 0x3c10084d ;  /* 0x3c10084d00157802 */ /* 0x000fe40000000f00 */
[----:B------:R2:W-:Y:S01]  /*bc90*/  STL.64 [R1+0x500], R10 ;  /* 0x0005000a01007387 */ /* 0x0005e20000100a00 */
[----:B0-----:R-:W-:Y:S01]  /*bca0*/  HFMA2.MMA R6, -RZ, RZ, -1.0322265625, -2.9027462005615234375e-05 ;  /* 0xbc2181e7ff067435 */ /* 0x001fe200000001ff */
[----:B------:R-:W-:-:S02]  /*bcb0*/  IMAD.MOV.U32 R7, RZ, RZ, 0x3ba44808 ;  /* 0x3ba44808ff077424 */ /* 0x000fc400078e00ff */
[----:B------:R0:W-:Y:S01]  /*bcc0*/  STL.64 [R1+0x510], R18 ;  /* 0x0005101201007387 */ /* 0x0001e20000100a00 */
[----:B-1----:R-:W-:Y:S01]  /*bcd0*/  IMAD.MOV.U32 R16, RZ, RZ, 0x3ae040b6 ;  /* 0x3ae040b6ff107424 */ /* 0x002fe200078e00ff */
[----:B------:R-:W-:Y:S02]  /*bce0*/  MOV R17, 0xba31758e ;  /* 0xba31758e00117802 */ /* 0x000fe40000000f00 */
[----:B------:R1:W-:Y:S01]  /*bcf0*/  STL.64 [R1+0x518], R20 ;  /* 0x0005181401007387 */ /* 0x0003e20000100a00 */
[----:B--2---:R-:W-:Y:S01]  /*bd00*/  HFMA2.MMA R11, -RZ, RZ, -0.87841796875, 0.07373046875 ;  /* 0xbb072cb8ff0b7435 */ /* 0x004fe200000001ff */
[----:B------:R-:W-:Y:S02]  /*bd10*/  MOV R10, 0x35abe64f ;  /* 0x35abe64f000a7802 */ /* 0x000fe40000000f00 */
[----:B------:R2:W-:Y:S01]  /*bd20*/  STL.64 [R1+0x530], R16 ;  /* 0x0005301001007387 */ /* 0x0005e20000100a00 */
[----:B0-----:R-:W-:Y:S01]  /*bd30*/  HFMA2.MMA R18, -RZ, RZ, -0.1851806640625, 0.007030487060546875 ;  /* 0xb1ed1f33ff127435 */ /* 0x001fe200000001ff */
[----:B------:R-:W-:-:S02]  /*bd40*/  IMAD.MOV.U32 R19, RZ, RZ, 0x3945b5d9 ;  /* 0x3945b5d9ff137424 */ /* 0x000fc400078e00ff */
[----:B------:R0:W-:Y:S01]  /*bd50*/  STL.64 [R1+0x520], R6 ;  /* 0x0005200601007387 */ /* 0x0001e20000100a00 */
[----:B-1----:R-:W-:Y:S01]  /*bd60*/  HFMA2.MMA R21, -RZ, RZ, 0.5322265625, 0.00020492076873779296875 ;  /* 0x38420ab7ff157435 */ /* 0x002fe200000001ff */
[----:B------:R-:W-:Y:S02]  /*bd70*/  MOV R20, 0xb90c7582 ;  /* 0xb90c758200147802 */ /* 0x000fe40000000f00 */
[----:B------:R1:W-:Y:S01]  /*bd80*/  STL.64 [R1+0x528], R10 ;  /* 0x0005280a01007387 */ /* 0x0003e20000100a00 */
[----:B--2---:R-:W-:Y:S01]  /*bd90*/  HFMA2.MMA R17, -RZ, RZ, 0.302001953125, 8744 ;  /* 0x34d57045ff117435 */ /* 0x004fe200000001ff */
[----:B------:R-:W-:Y:S02]  /*bda0*/  MOV R16, 0xaa6be562 ;  /* 0xaa6be56200107802 */ /* 0x000fe40000000f00 */
[----:B------:R2:W-:Y:S01]  /*bdb0*/  STL.64 [R1+0x538], R18 ;  /* 0x0005381201007387 */ /* 0x0005e20000100a00 */
[----:B0-----:R-:W-:Y:S01]  /*bdc0*/  IMAD.MOV.U32 R6, RZ, RZ, 0x2e301289 ;  /* 0x2e301289ff067424 */ /* 0x001fe200078e00ff */
[----:B------:R-:W-:-:S02]  /*bdd0*/  MOV R7, 0xb72c0fb2 ;  /* 0xb72c0fb200077802 */ /* 0x000fc40000000f00 */
[----:B------:R0:W-:Y:S01]  /*bde0*/  STL.64 [R1+0x540], R20 ;  /* 0x0005401401007387 */ /* 0x0001e20000100a00 */
[----:B-1----:R-:W-:Y:S01]  /*bdf0*/  HFMA2.MMA R10, -RZ, RZ, 0.428955078125, -345 ;  /* 0x36dddd64ff0a7435 */ /* 0x002fe200000001ff */
[----:B------:R-:W-:Y:S02]  /*be00*/  IMAD.MOV.U32 R11, RZ, RZ, -0x49f3a7b4 ;  /* 0xb60c584cff0b7424 */ /* 0x000fe400078e00ff */
[----:B------:R1:W-:Y:S01]  /*be10*/  STL.64 [R1+0x548], R6 ;  /* 0x0005480601007387 */ /* 0x0003e20000100a00 */
[----:B--2---:R-:W-:Y:S01]  /*be20*/  IMAD.MOV.U32 R18, RZ, RZ, -0x4b7f62d5 ;  /* 0xb4809d2bff127424 */ /* 0x004fe200078e00ff */
[----:B------:R-:W-:Y:S02]  /*be30*/  MOV R19, 0x3398dd34 ;  /* 0x3398dd3400137802 */ /* 0x000fe40000000f00 */
[----:B------:R2:W-:Y:S01]  /*be40*/  STL.64 [R1+0x558], R16 ;  /* 0x0005581001007387 */ /* 0x0005e20000100a00 */
[----:B0-----:R-:W-:Y:S01]  /*be50*/  HFMA2.MMA R20, -RZ, RZ, 0.025390625, -0.01085662841796875 ;  /* 0x2680a18fff147435 */ /* 0x001fe200000001ff */
[----:B------:R-:W-:-:S02]  /*be60*/  IMAD.MOV.U32 R21, RZ, RZ, -0x4db018d5 ;  /* 0xb24fe72bff157424 */ /* 0x000fc400078e00ff */
[----:B------:R0:W-:Y:S01]  /*be70*/  STL.64 [R1+0x550], R10 ;  /* 0x0005500a01007387 */ /* 0x0001e20000100a00 */
[----:B-1----:R-:W-:Y:S01]  /*be80*/  HFMA2.MMA R7, -RZ, RZ, -0.1571044921875, 0.00469970703125 ;  /* 0xb1071cd0ff077435 */ /* 0x002fe200000001ff */
[----:B------:R-:W-:Y:S02]  /*be90*/  MOV R6, 0x31ee4973 ;  /* 0x31ee497300067802 */ /* 0x000fe40000000f00 */
[----:B------:R1:W-:Y:S01]  /*bea0*/  STL.64 [R1+0x560], R18 ;  /* 0x0005601201007387 */ /* 0x0003e20000100a00 */
[----:B--2---:R-:W-:Y:S01]  /*beb0*/  HFMA2.MMA R16, -RZ, RZ, 1.16015625, 0.452880859375 ;  /* 0x3ca4373fff107435 */ /* 0x004fe200000001ff */
[----:B------:R-:W-:Y:S02]  /*bec0*/  IMAD.MOV.U32 R17, RZ, RZ, 0x36ebda3c ;  /* 0x36ebda3cff117424 */ /* 0x000fe400078e00ff */
[----:B------:R2:W-:Y:S01]  /*bed0*/  STL.64 [R1+0x568], R20 ;  /* 0x0005681401007387 */ /* 0x0005e20000100a00 */
[----:B0-----:R-:W-:Y:S01]  /*bee0*/  IMAD.MOV.U32 R10, RZ, RZ, 0x3c8e8eb3 ;  /* 0x3c8e8eb3ff0a7424 */ /* 0x001fe200078e00ff */
[----:B------:R-:W-:-:S02]  /*bef0*/  MOV R11, 0xbcf1e474 ;  /* 0xbcf1e474000b7802 */ /* 0x000fc40000000f00 */
[----:B------:R0:W-:Y:S01]  /*bf00*/  STL.64 [R1+0x570], R6 ;  /* 0x0005700601007387 */ /* 0x0001e20000100a00 */
[----:B-1----:R-:W-:Y:S01]  /*bf10*/  HFMA2.MMA R19, -RZ, RZ, 1.06640625, 0.52685546875 ;  /* 0x3c443837ff137435 */ /* 0x002fe200000001ff */
[----:B------:R-:W-:Y:S02]  /*bf20*/  MOV R18, 0xbc4ac247 ;  /* 0xbc4ac24700127802 */ /* 0x000fe40000000f00 */
[----:B------:R1:W-:Y:S01]  /*bf30*/  STL.64 [R1+0x580], R16 ;  /* 0x0005801001007387 */ /* 0x0003e20000100a00 */
[----:B--2---:R-:W-:Y:S01]  /*bf40*/  IMAD.MOV.U32 R20, RZ, RZ, -0x444e8a9f ;  /* 0xbbb17561ff147424 */ /* 0x004fe200078e00ff */
[----:B------:R-:W-:Y:S02]  /*bf50*/  MOV R21, 0xb387ea89 ;  /* 0xb387ea8900157802 */ /* 0x000fe40000000f00 */
[----:B------:R2:W-:Y:S01]  /*bf60*/  STL.64 [R1+0x578], R10 ;  /* 0x0005780a01007387 */ /* 0x0005e20000100a00 */
[----:B0-----:R-:W-:Y:S01]  /*bf70*/  HFMA2.MMA R6, -RZ, RZ, 0.87060546875, 0.01421356201171875 ;  /* 0x3af72347ff067435 */ /* 0x001fe200000001ff */
[----:B------:R-:W-:-:S02]  /*bf80*/  IMAD.MOV.U32 R7, RZ, RZ, -0x453ede71 ;  /* 0xbac1218fff077424 */ /* 0x000fc400078e00ff */
[----:B------:R0:W-:Y:S01]  /*bf90*/  STL.64 [R1+0x588], R18 ;  /* 0x0005881201007387 */ /* 0x0001e20000100a00 */
[----:B-1----:R-:W-:Y:S01]  /*bfa0*/  IMAD.MOV.U32 R16, RZ, RZ, -0x46e97245 ;  /* 0xb9168dbbff107424 */ /* 0x002fe200078e00ff */
[----:B------:R-:W-:Y:S02]  /*bfb0*/  MOV R17, 0x38cfff8d ;  /* 0x38cfff8d00117802 */ /* 0x000fe40000000f00 */
[----:B------:R1:W-:Y:S01]  /*bfc0*/  STL.64 [R1+0x590], R20 ;  /* 0x0005901401007387 */ /* 0x0003e20000100a00 */
[----:B--2---:R-:W-:Y:S01]  /*bfd0*/  HFMA2.MMA R11, -RZ, RZ, 0.126953125, 0.0003681182861328125 ;  /* 0x30100e08ff0b7435 */ /* 0x004fe200000001ff */
[----:B------:R-:W-:Y:S02]  /*bfe0*/  MOV R10, 0x3a118808 ;  /* 0x3a118808000a7802 */ /* 0x000fe40000000f00 */
[----:B------:R2:W-:Y:S01]  /*bff0*/  STL.64 [R1+0x5a8], R16 ;  /* 0x0005a81001007387 */ /* 0x0005e20000100a00 */
[----:B0-----:R-:W-:Y:S01]  /*c000*/  HFMA2.MMA R18, -RZ, RZ, -0.505859375, 137.5 ;  /* 0xb80c584cff127435 */ /* 0x001fe200000001ff */
[----:B------:R-:W-:-:S02]  /*c010*/  IMAD.MOV.U32 R19, RZ, RZ, -0x53846403 ;  /* 0xac7b9bfdff137424 */ /* 0x000fc400078e00ff */
[----:B------:R0:W-:Y:S01]  /*c020*/  STL.64 [R1+0x598], R6 ;  /* 0x0005980601007387 */ /* 0x0001e20000100a00 */
[----:B-1----:R-:W-:Y:S01]  /*c030*/  HFMA2.MMA R21, -RZ, RZ, -0.412109375, -0.82958984375 ;  /* 0xb698baa3ff157435 */ /* 0x002fe200000001ff */
[----:B------:R-:W-:Y:S02]  /*c040*/  MOV R20, 0x36f01e4e ;  /* 0x36f01e4e00147802 */ /* 0x000fe40000000f00 */
[----:B------:R1:W-:Y:S01]  /*c050*/  STL.64 [R1+0x5a0], R10 ;  /* 0x0005a00a01007387 */ /* 0x0003e20000100a00 */
[----:B--2---:R-:W-:Y:S01]  /*c060*/  HFMA2.MMA R17, -RZ, RZ, -0.017913818359375, 0.00958251953125 ;  /* 0xa49620e8ff117435 */ /* 0x004fe200000001ff */
[----:B------:R-:W-:Y:S02]  /*c070*/  MOV R16, 0xb34aab39 ;  /* 0xb34aab3900107802 */ /* 0x000fe40000000f00 */
[----:B------:R2:W-:Y:S01]  /*c080*/  STL.64 [R1+0x5b0], R18 ;  /* 0x0005b01201007387 */ /* 0x0005e20000100a00 */
[----:B0-----:R-:W-:Y:S01]  /*c090*/  IMAD.MOV.U32 R6, RZ, RZ, 0x35bf1481 ;  /* 0x35bf1481ff067424 */ /* 0x001fe200078e00ff */
[----:B------:R-:W-:-:S02]  /*c0a0*/  MOV R7, 0x28a95d1c ;  /* 0x28a95d1c00077802 */ /* 0x000fc40000000f00 */
[----:B------:R0:W-:Y:S01]  /*c0b0*/  STL.64 [R1+0x5b8], R20 ;  /* 0x0005b81401007387 */ /* 0x0001e20000100a00 */
[----:B-1----:R-:W-:Y:S01]  /*c0c0*/  HFMA2.MMA R10, -RZ, RZ, -0.28466796875, -7092 ;  /* 0xb48eeeedff0a7435 */ /* 0x002fe200000001ff */
[----:B------:R-:W-:Y:S02]  /*c0d0*/  IMAD.MOV.U32 R11, RZ, RZ, 0x342b44cb ;  /* 0x342b44cbff0b7424 */ /* 0x000fe400078e00ff */
[----:B------:R1:W-:Y:S01]  /*c0e0*/  STL.64 [R1+0x5c0], R6 ;  /* 0x0005c00601007387 */ /* 0x0003e20000100a00 */
[----:B--2---:R-:W-:Y:S01]  /*c0f0*/  IMAD.MOV.U32 R18, RZ, RZ, 0x32091641 ;  /* 0x32091641ff127424 */ /* 0x004fe200078e00ff */
[----:B------:R-:W-:Y:S02]  /*c100*/  MOV R19, 0x3cf7cd03 ;  /* 0x3cf7cd0300137802 */ /* 0x000fe40000000f00 */
[----:B------:R2:W-:Y:S01]  /*c110*/  STL.64 [R1+0x5d0], R16 ;  /* 0x0005d01001007387 */ /* 0x0005e20000100a00 */
[----:B0-----:R-:W-:Y:S01]  /*c120*/  HFMA2.MMA R20, -RZ, RZ, 0.8916015625, -0.0185546875 ;  /* 0x3b22a4c0ff147435 */ /* 0x001fe200000001ff */
[----:B------:R-:W-:-:S02]  /*c130*/  IMAD.MOV.U32 R21, RZ, RZ, -0x42b37306 ;  /* 0xbd4c8cfaff157424 */ /* 0x000fc400078e00ff */
[----:B------:R0:W-:Y:S01]  /*c140*/  STL.64 [R1+0x5c8], R10 ;  /* 0x0005c80a01007387 */ /* 0x0001e20000100a00 */
[----:B-1----:R-:W-:Y:S01]  /*c150*/  HFMA2.MMA R7, -RZ, RZ, -1.2548828125, 0.0003120899200439453125 ;  /* 0xbd050d1dff077435 */ /* 0x002fe200000001ff */
[----:B------:R-:W-:Y:S02]  /*c160*/  MOV R6, 0x3d756a1b ;  /* 0x3d756a1b00067802 */ /* 0x000fe40000000f00 */
[----:B------:R1:W-:Y:S01]  /*c170*/  STL.64 [R1+0x5d8], R18 ;  /* 0x0005d81201007387 */ /* 0x0003e20000100a00 */
[----:B--2---:R-:W-:Y:S01]  /*c180*/  HFMA2.MMA R16, -RZ, RZ, -1.0869140625, 6.0234375 ;  /* 0xbc594606ff107435 */ /* 0x004fe200000001ff */
[----:B------:R-:W-:Y:S02]  /*c190*/  IMAD.MOV.U32 R17, RZ, RZ, 0x3bb5e994 ;  /* 0x3bb5e994ff117424 */ /* 0x000fe400078e00ff */
[----:B------:R2:W-:Y:S01]  /*c1a0*/  STL.64 [R1+0x5e0], R20 ;  /* 0x0005e01401007387 */ /* 0x0005e20000100a00 */
[----:B0-----:R-:W-:Y:S01]  /*c1b0*/  IMAD.MOV.U32 R10, RZ, RZ, -0x4940066f ;  /* 0xb6bff991ff0a7424 */ /* 0x001fe200078e00ff */
[----:B------:R-:W-:-:S02]  /*c1c0*/  MOV R11, 0x3c772822 ;  /* 0x3c772822000b7802 */ /* 0x000fc40000000f00 */
[----:B------:R0:W-:Y:S01]  /*c1d0*/  STL.64 [R1+0x5e8], R6 ;  /* 0x0005e80601007387 */ /* 0x0001e20000100a00 */
[----:B-1----:R-:W-:Y:S01]  /*c1e0*/  HFMA2.MMA R19, -RZ, RZ, -0.85986328125, -76.3125 ;  /* 0xbae1d4c5ff137435 */ /* 0x002fe200000001ff */
[----:B------:R-:W-:Y:S02]  /*c1f0*/  MOV R18, 0x3301fab9 ;  /* 0x3301fab900127802 */ /* 0x000fe40000000f00 */
[----:B------:R1:W-:Y:S01]  /*c200*/  STL.64 [R1+0x5f8], R16 ;  /* 0x0005f81001007387 */ /* 0x0003e20000100a00 */
[----:B--2---:R-:W-:Y:S01]  /*c210*/  IMAD.MOV.U32 R20, RZ, RZ, 0x3aa8ffa4 ;  /* 0x3aa8ffa4ff147424 */ /* 0x004fe200078e00ff */
[----:B------:R-:W-:Y:S02]  /*c220*/  MOV R21, 0xb9f59a7b ;  /* 0xb9f59a7b00157802 */ /* 0x000fe40000000f00 */
[----:B------:R2:W-:Y:S01]  /*c230*/  STL.64 [R1+0x5f0], R10 ;  /* 0x0005f00a01007387 */ /* 0x0005e20000100a00 */
[----:B0-----:R-:W-:Y:S01]  /*c240*/  HFMA2.MMA R6, -RZ, RZ, -0.11383056640625, 1.3095703125 ;  /* 0xaf493d3dff067435 */ /* 0x001fe200000001ff */
[----:B------:R-:W-:-:S02]  /*c250*/  IMAD.MOV.U32 R7, RZ, RZ, 0x38f01e51 ;  /* 0x38f01e51ff077424 */ /* 0x000fc400078e00ff */
[----:B------:R0:W-:Y:S01]  /*c260*/  STL.64 [R1+0x600], R18 ;  /* 0x0006001201007387 */ /* 0x0001e20000100a00 */
[----:B-1----:R-:W-:Y:S01]  /*c270*/  IMAD.MOV.U32 R16, RZ, RZ, 0x2b978533 ;  /* 0x2b978533ff107424 */ /* 0x002fe200078e00ff */
[----:B------:R-:W-:Y:S02]  /*c280*/  MOV R17, 0xb6b2aaa9 ;  /* 0xb6b2aaa900117802 */ /* 0x000fe40000000f00 */
[----:B------:R1:W-:Y:S01]  /*c290*/  STL.64 [R1+0x608], R20 ;  /* 0x0006081401007387 */ /* 0x0003e20000100a00 */
[----:B--2---:R-:W-:Y:S01]  /*c2a0*/  HFMA2.MMA R11, -RZ, RZ, 0.48974609375, -28928 ;  /* 0x37d6f710ff0b7435 */ /* 0x004fe200000001ff */
[----:B------:R-:W-:Y:S02]  /*c2b0*/  MOV R10, 0xb8a2464d ;  /* 0xb8a2464d000a7802 */ /* 0x000fe40000000f00 */
[----:B------:R2:W-:Y:S01]  /*c2c0*/  STL.64 [R1+0x620], R16 ;  /* 0x0006201001007387 */ /* 0x0005e20000100a00 */
[----:B0-----:R-:W-:Y:S01]  /*c2d0*/  HFMA2.MMA R18, -RZ, RZ, 0.3984375, -12.578125 ;  /* 0x3660ca4aff127435 */ /* 0x001fe200000001ff */
[----:B------:R-:W-:-:S02]  /*c2e0*/  IMAD.MOV.U32 R19, RZ, RZ, -0x4a74aa49 ;  /* 0xb58b55b7ff137424 */ /* 0x000fc400078e00ff */
[----:B------:R0:W-:Y:S01]  /*c2f0*/  STL.64 [R1+0x610], R6 ;  /* 0x0006100601007387 */ /* 0x0001e20000100a00 */
[----:B-1----:R-:W-:Y:S01]  /*c300*/  HFMA2.MMA R21, -RZ, RZ, 0.268798828125, -0.01050567626953125 ;  /* 0x344da161ff157435 */ /* 0x002fe200000001ff */
[----:B------:R-:W-:Y:S02]  /*c310*/  MOV R20, 0xa7ca1510 ;  /* 0xa7ca151000147802 */ /* 0x000fe40000000f00 */
[----:B------:R1:W-:Y:S01]  /*c320*/  STL.64 [R1+0x618], R10 ;  /* 0x0006180a01007387 */ /* 0x0003e20000100a00 */
[----:B--2---:R-:W-:Y:S01]  /*c330*/  HFMA2.MMA R16, -RZ, RZ, -1.447265625, -232.375 ;  /* 0xbdcadb43ff107435 */ /* 0x004fe200000001ff */
[----:B------:R-:W-:Y:S02]  /*c340*/  IMAD.MOV.U32 R17, RZ, RZ, 0x3e37d95d ;  /* 0x3e37d95dff117424 */ /* 0x000fe400078e00ff */
[----:B------:R2:W-:Y:S01]  /*c350*/  STL.64 [R1+0x628], R18 ;  /* 0x0006281201007387 */ /* 0x0005e20000100a00 */
[----:B0-----:R-:W-:Y:S01]  /*c360*/  IMAD.MOV.U32 R6, RZ, RZ, -0x4c0acadf ;  /* 0xb3f53521ff067424 */ /* 0x001fe200078e00ff */
[----:B------:R-:W-:-:S02]  /*c370*/  MOV R7, 0x33108b6f ;  /* 0x33108b6f00077802 */ /* 0x000fc40000000f00 */
[----:B------:R0:W-:Y:S01]  /*c380*/  STL.64 [R1+0x630], R20 ;  /* 0x0006301401007387 */ /* 0x0001e20000100a00 */
[----:B-1----:R-:W-:Y:S01]  /*c390*/  IMAD.MOV.U32 R10, RZ, RZ, 0x3db95da4 ;  /* 0x3db95da4ff0a7424 */ /* 0x002fe200078e00ff */
[----:B------:R-:W-:Y:S02]  /*c3a0*/  MOV R11, 0xbdbe1d0a ;  /* 0xbdbe1d0a000b7802 */ /* 0x000fe40000000f00 */
[----:B------:R1:W-:Y:S01]  /*c3b0*/  STL.64 [R1+0x638], R6 ;  /* 0x0006380601007387 */ /* 0x0003e20000100a00 */
[----:B--2---:R-:W-:Y:S01]  /*c3c0*/  HFMA2.MMA R19, -RZ, RZ, -0.501953125, 0.00012767314910888671875 ;  /* 0xb804082fff137435 */ /* 0x004fe200000001ff */
[----:B------:R-:W-:Y:S02]  /*c3d0*/  MOV R18, 0xbe050379 ;  /* 0xbe05037900127802 */ /* 0x000fe40000000f00 */
[----:B------:R2:W-:Y:S01]  /*c3e0*/  STL.64 [R1+0x640], R16 ;  /* 0x0006401001007387 */ /* 0x0005e20000100a00 */
[----:B0-----:R-:W-:-:S03]  /*c3f0*/  HFMA2.MMA R21, -RZ, RZ, 0.08795166015625, -0.0002505779266357421875 ;  /* 0x2da18c1bff157435 */ /* 0x001fc600000001ff */
[----:B------:R0:W-:Y:S01]  /*c400*/  STL.64 [R1+0x650], R10 ;  /* 0x0006500a01007387 */ /* 0x0001e20000100a00 */
[----:B------:R-:W-:-:S03]  /*c410*/  MOV R20, 0x39d6f710 ;  /* 0x39d6f71000147802 */ /* 0x000fc60000000f00 */
[----:B------:R3:W-:Y:S01]  /*c420*/  STL.64 [R1+0x648], R18 ;  /* 0x0006481201007387 */ /* 0x0007e20000100a00 */
[----:B-1----:R-:W-:Y:S01]  /*c430*/  HFMA2.MMA R6, -RZ, RZ, 1.3017578125, -2804 ;  /* 0x3d35e97aff067435 */ /* 0x002fe200000001ff */
[----:B------:R-:W-:Y:S02]  /*c440*/  IMAD.MOV.U32 R7, RZ, RZ, 0x3495237e ;  /* 0x3495237eff077424 */ /* 0x000fe400078e00ff */
[----:B--2---:R-:W-:Y:S01]  /*c450*/  IMAD.MOV.U32 R16, RZ, RZ, -0x4447cc25 ;  /* 0xbbb833dbff107424 */ /* 0x004fe200078e00ff */
[----:B------:R-:W-:Y:S01]  /*c460*/  MOV R17, 0xb124a69e ;  /* 0xb124a69e00117802 */ /* 0x000fe20000000f00 */
[----:B------:R1:W-:Y:S01]  /*c470*/  STL.64 [R1+0x678], R20 ;  /* 0x0006781401007387 */ /* 0x0003e20000100a00 */
[----:B0-----:R-:W-:Y:S01]  /*c480*/  HFMA2.MMA R11, -RZ, RZ, 1.1015625, 480 ;  /* 0x3c685f80ff0b7435 */ /* 0x001fe200000001ff */
[----:B------:R-:W-:Y:S02]  /*c490*/  MOV R10, 0xbc8d24f9 ;  /* 0xbc8d24f9000a7802 */ /* 0x000fe40000000f00 */
[----:B------:R0:W-:Y:S01]  /*c4a0*/  STL.64 [R1+0x668], R16 ;  /* 0x0006681001007387 */ /* 0x0001e20000100a00 */
[----:B---3--:R-:W-:Y:S01]  /*c4b0*/  HFMA2.MMA R18, -RZ, RZ, 0.8525390625, 0.0031871795654296875 ;  /* 0x3ad21a87ff127435 */ /* 0x008fe200000001ff */
[----:B------:R-:W-:-:S02]  /*c4c0*/  IMAD.MOV.U32 R19, RZ, RZ, -0x4567de18 ;  /* 0xba9821e8ff137424 */ /* 0x000fc400078e00ff */
[----:B------:R2:W-:Y:S04]  /*c4d0*/  STL.64 [R1+0x658], R6 ;  /* 0x0006580601007387 */ /* 0x0005e80000100a00 */
[----:B------:R3:W-:Y:S01]  /*c4e0*/  STL.64 [R1+0x660], R10 ;  /* 0x0006600a01007387 */ /* 0x0007e20000100a00 */
[----:B-1----:R-:W-:Y:S01]  /*c4f0*/  HFMA2.MMA R20, -RZ, RZ, -0.25732421875, 0.037445068359375 ;  /* 0xb41e28cbff147435 */ /* 0x002fe200000001ff */
[----:B------:R-:W-:Y:S01]  /*c500*/  IMAD.MOV.U32 R21, RZ, RZ, -0x41b34182 ;  /* 0xbe4cbe7eff157424 */ /* 0x000fe200078e00ff */
[----:B0-----:R-:W-:Y:S01]  /*c510*/  HFMA2.MMA R17, -RZ, RZ, -0.38671875, 1.546875 ;  /* 0xb6303e30ff117435 */ /* 0x001fe200000001ff */
[----:B------:R0:W-:Y:S01]  /*c520*/  STL.64 [R1+0x670], R18 ;  /* 0x0006701201007387 */ /* 0x0001e20000100a00 */
[----:B------:R-:W-:Y:S01]  /*c530*/  MOV R16, 0x368d5ef3 ;  /* 0x368d5ef300107802 */ /* 0x000fe20000000f00 */
[----:B--2---:R-:W-:Y:S01]  /*c540*/  IMAD.MOV.U32 R6, RZ, RZ, -0x47370002 ;  /* 0xb8c8fffeff067424 */ /* 0x004fe200078e00ff */
[----:B------:R-:W-:Y:S01]  /*c550*/  MOV R7, 0x3885781c ;  /* 0x3885781c00077802 */ /* 0x000fe20000000f00 */
[----:B------:R1:W-:Y:S01]  /*c560*/  STL.64 [R1+0x6a0], R20 ;  /* 0x0006a01401007387 */ /* 0x0003e20000100a00 */
[----:B---3--:R-:W-:Y:S01]  /*c570*/  HFMA2.MMA R10, -RZ, RZ, -0.47998046875, 0.055816650390625 ;  /* 0xb7ae2b25ff0a7435 */ /* 0x008fe200000001ff */
[----:B------:R-:W-:-:S02]  /*c580*/  IMAD.MOV.U32 R11, RZ, RZ, -0x55fb1376 ;  /* 0xaa04ec8aff0b7424 */ /* 0x000fc400078e00ff */
[----:B------:R2:W-:Y:S01]  /*c590*/  STL.64 [R1+0x690], R16 ;  /* 0x0006901001007387 */ /* 0x0005e20000100a00 */
[----:B0-----:R-:W-:Y:S01]  /*c5a0*/  IMAD.MOV.U32 R18, RZ, RZ, 0x3558d126 ;  /* 0x3558d126ff127424 */ /* 0x001fe200078e00ff */
[----:B------:R-:W-:Y:S02]  /*c5b0*/  MOV R19, 0x262d4d18 ;  /* 0x262d4d1800137802 */ /* 0x000fe40000000f00 */
[----:B------:R0:W-:Y:S01]  /*c5c0*/  STL.64 [R1+0x688], R10 ;  /* 0x0006880a01007387 */ /* 0x0001e20000100a00 */
[----:B-1----:R-:W-:-:S03]  /*c5d0*/  IMAD.MOV.U32 R20, RZ, RZ, -0x4bc3c1c1 ;  /* 0xb43c3e3fff147424 */ /* 0x002fc600078e00ff */
[----:B------:R1:W-:Y:S01]  /*c5e0*/  STL.64 [R1+0x698], R18 ;  /* 0x0006981201007387 */ /* 0x0003e20000100a00 */
[----:B------:R-:W-:Y:S01]  /*c5f0*/  MOV R21, 0x3c9d93f6 ;  /* 0x3c9d93f600157802 */ /* 0x000fe20000000f00 */
[----:B--2---:R-:W-:Y:S02]  /*c600*/  HFMA2.MMA R16, -RZ, RZ, 0.5068359375, -4.30859375 ;  /* 0x380ec44fff107435 */ /* 0x004fe400000001ff */
[----:B------:R2:W-:Y:S01]  /*c610*/  STL.64 [R1+0x680], R6 ;  /* 0x0006800601007387 */ /* 0x0005e20000100a00 */
[----:B------:R-:W-:Y:S02]  /*c620*/  IMAD.MOV.U32 R17, RZ, RZ, -0x41f2d92f ;  /* 0xbe0d26d1ff117424 */ /* 0x000fe400078e00ff */
[----:B0-----:R-:W-:Y:S01]  /*c630*/  IMAD.MOV.U32 R10, RZ, RZ, -0x41124077 ;  /* 0xbeedbf89ff0a7424 */ /* 0x001fe200078e00ff */
[----:B------:R-:W-:Y:S02]  /*c640*/  MOV R11, 0x3e8866ce ;  /* 0x3e8866ce000b7802 */ /* 0x000fe40000000f00 */
[----:B------:R0:W-:Y:S01]  /*c650*/  STL.64 [R1+0x6b8], R16 ;  /* 0x0006b81001007387 */ /* 0x0001e20000100a00 */
[----:B-1----:R-:W-:Y:S01]  /*c660*/  HFMA2.MMA R19, -RZ, RZ, -1.349609375, 2.236328125 ;  /* 0xbd664079ff137435 */ /* 0x002fe200000001ff */
[----:B------:R-:W-:-:S02]  /*c670*/  MOV R18, 0x3e02b5d2 ;  /* 0x3e02b5d200127802 */ /* 0x000fc40000000f00 */
[----:B------:R1:W-:Y:S01]  /*c680*/  STL.64 [R1+0x6b0], R10 ;  /* 0x0006b00a01007387 */ /* 0x0003e20000100a00 */
[----:B--2---:R-:W-:Y:S01]  /*c690*/  HFMA2.MMA R7, -RZ, RZ, 1.681640625, -0.7841796875 ;  /* 0x3ebaba46ff077435 */ /* 0x004fe200000001ff */
[----:B------:R-:W-:Y:S02]  /*c6a0*/  MOV R6, 0xbc76adea ;  /* 0xbc76adea00067802 */ /* 0x000fe40000000f00 */
[----:B------:R2:W-:Y:S04]  /*c6b0*/  STL.64 [R1+0x6c8], R20 ;  /* 0x0006c81401007387 */ /* 0x0005e80000100a00 */
[----:B------:R3:W-:Y:S01]  /*c6c0*/  STL.64 [R1+0x6c0], R18 ;  /* 0x0006c01201007387 */ /* 0x0007e20000100a00 */
[----:B0-----:R-:W-:Y:S01]  /*c6d0*/  IMAD.MOV.U32 R16, RZ, RZ, 0x3a8dcf9e ;  /* 0x3a8dcf9eff107424 */ /* 0x001fe200078e00ff */
[----:B------:R-:W-:Y:S01]  /*c6e0*/  MOV R17, 0xb9c3f089 ;  /* 0xb9c3f08900117802 */ /* 0x000fe20000000f00 */
[----:B-1----:R-:W-:Y:S01]  /*c6f0*/  HFMA2.MMA R11, -RZ, RZ, -0.84814453125, 0 ;  /* 0xbac90000ff0b7435 */ /* 0x002fe200000001ff */
[----:B------:R-:W-:Y:S01]  /*c700*/  MOV R10, 0x3091fe30 ;  /* 0x3091fe30000a7802 */ /* 0x000fe20000000f00 */
[----:B------:R0:W-:Y:S01]  /*c710*/  STL.64 [R1+0x6a8], R6 ;  /* 0x0006a80601007387 */ /* 0x0001e20000100a00 */
[----:B--2---:R-:W-:Y:S01]  /*c720*/  HFMA2.MMA R21, -RZ, RZ, 0.473876953125, 0.000475406646728515625 ;  /* 0x37950fcaff157435 */ /* 0x004fe200000001ff */
[----:B------:R-:W-:-:S02]  /*c730*/  MOV R20, 0xb867519f ;  /* 0xb867519f00147802 */ /* 0x000fc40000000f00 */
[----:B------:R1:W-:Y:S01]  /*c740*/  STL.64 [R1+0x6e0], R16 ;  /* 0x0006e01001007387 */ /* 0x0003e20000100a00 */
[----:B---3--:R-:W-:Y:S01]  /*c750*/  HFMA2.MMA R18, -RZ, RZ, -0.07666015625, -43.65625 ;  /* 0xace8d175ff127435 */ /* 0x008fe200000001ff */
[----:B------:R-:W-:Y:S02]  /*c760*/  IMAD.MOV.U32 R19, RZ, RZ, 0x38b0b6af ;  /* 0x38b0b6afff137424 */ /* 0x000fe400078e00ff */
[----:B------:R2:W-:Y:S01]  /*c770*/  STL.64 [R1+0x6d8], R10 ;  /* 0x0006d80a01007387 */ /* 0x0005e20000100a00 */
[----:B0-----:R-:W-:Y:S01]  /*c780*/  HFMA2.MMA R6, -RZ, RZ, -1.1162109375, 0.44384765625 ;  /* 0xbc77371aff067435 */ /* 0x001fe200000001ff */
[----:B------:R-:W-:Y:S02]  /*c790*/  IMAD.MOV.U32 R7, RZ, RZ, 0x3bbc182a ;  /* 0x3bbc182aff077424 */ /* 0x000fe400078e00ff */
[----:B------:R0:W-:Y:S01]  /*c7a0*/  STL.64 [R1+0x6e8], R18 ;  /* 0x0006e81201007387 */ /* 0x0001e20000100a00 */
[----:B-1----:R-:W-:Y:S01]  /*c7b0*/  HFMA2.MMA R17, -RZ, RZ, -1.923828125, 0.025543212890625 ;  /* 0xbfb2268aff117435 */ /* 0x002fe200000001ff */
[----:B------:R-:W-:-:S02]  /*c7c0*/  MOV R16, 0x3f39715e ;  /* 0x3f39715e00107802 */ /* 0x000fc40000000f00 */
[----:B------:R1:W-:Y:S01]  /*c7d0*/  STL.64 [R1+0x6f0], R20 ;  /* 0x0006f01401007387 */ /* 0x0003e20000100a00 */
[----:B--2---:R-:W-:Y:S01]  /*c7e0*/  HFMA2.MMA R10, -RZ, RZ, 0.37939453125, -1.3037109375 ;  /* 0x3612bd37ff0a7435 */ /* 0x004fe200000001ff */
[----:B------:R-:W-:Y:S02]  /*c7f0*/  IMAD.MOV.U32 R11, RZ, RZ, -0x4acca68f ;  /* 0xb5335971ff0b7424 */ /* 0x000fe400078e00ff */
[----:B------:R2:W-:Y:S01]  /*c800*/  STL.64 [R1+0x6d0], R6 ;  /* 0x0006d00601007387 */ /* 0x0005e20000100a00 */
[----:B0-----:R-:W-:Y:S01]  /*c810*/  IMAD.MOV.U32 R18, RZ, RZ, 0x3f885f7f ;  /* 0x3f885f7fff127424 */ /* 0x001fe200078e00ff */
[----:B------:R-:W-:Y:S02]  /*c820*/  MOV R19, 0x3944bb29 ;  /* 0x3944bb2900137802 */ /* 0x000fe40000000f00 */
[----:B------:R0:W-:Y:S01]  /*c830*/  STL.64 [R1+0x700], R10 ;  /* 0x0007000a01007387 */ /* 0x0001e20000100a00 */
[----:B-1----:R-:W-:Y:S01]  /*c840*/  HFMA2.MMA R20, -RZ, RZ, -1.8310546875, -0.73486328125 ;  /* 0xbf53b9e1ff147435 */ /* 0x002fe200000001ff */
[----:B------:R-:W-:-:S02]  /*c850*/  IMAD.MOV.U32 R21, RZ, RZ, 0x3f64be03 ;  /* 0x3f64be03ff157424 */ /* 0x000fc400078e00ff */
[----:B------:R1:W-:Y:S01]  /*c860*/  STL.64 [R1+0x708], R16 ;  /* 0x0007081001007387 */ /* 0x0003e20000100a00 */
[----:B--2---:R-:W-:Y:S01]  /*c870*/  IMAD.MOV.U32 R6, RZ, RZ, 0x292edd8c ;  /* 0x292edd8cff067424 */ /* 0x004fe200078e00ff */
[----:B------:R-:W-:Y:S02]  /*c880*/  MOV R7, 0xb66d3d31 ;  /* 0xb66d3d3100077802 */ /* 0x000fe40000000f00 */
[----:B------:R2:W-:Y:S01]  /*c890*/  STL.64 [R1+0x710], R18 ;  /* 0x0007101201007387 */ /* 0x0005e20000100a00 */
[----:B0-----:R-:W-:Y:S01]  /*c8a0*/  IMAD.MOV.U32 R10, RZ, RZ, 0x3e44f8f2 ;  /* 0x3e44f8f2ff0a7424 */ /* 0x001fe200078e00ff */
[----:B------:R-:W-:Y:S02]  /*c8b0*/  MOV R11, 0xbe29f5e1 ;  /* 0xbe29f5e1000b7802 */ /* 0x000fe40000000f00 */
[----:B------:R0:W-:Y:S01]  /*c8c0*/  STL.64 [R1+0x6f8], R6 ;  /* 0x0006f80601007387 */ /* 0x0001e20000100a00 */
[----:B-1----:R-:W-:Y:S01]  /*c8d0*/  HFMA2.MMA R16, -RZ, RZ, 1.3876953125, 0.000747203826904296875 ;  /* 0x3d8d121fff107435 */ /* 0x002fe200000001ff */
[----:B------:R-:W-:-:S02]  /*c8e0*/  IMAD.MOV.U32 R17, RZ, RZ, 0x326ef93b ;  /* 0x326ef93bff117424 */ /* 0x000fc400078e00ff */
[----:B------:R1:W-:Y:S01]  /*c8f0*/  STL.64 [R1+0x728], R10 ;  /* 0x0007280a01007387 */ /* 0x0003e20000100a00 */
[----:B--2---:R-:W-:Y:S01]  /*c900*/  HFMA2.MMA R19, -RZ, RZ, 1.12890625, -13600 ;  /* 0x3c84f2a4ff137435 */ /* 0x004fe200000001ff */
[----:B------:R-:W-:Y:S02]  /*c910*/  MOV R18, 0xbcafe000 ;  /* 0xbcafe00000127802 */ /* 0x000fe40000000f00 */
[----:B------:R2:W-:Y:S01]  /*c920*/  STL.64 [R1+0x718], R20 ;  /* 0x0007181401007387 */ /* 0x0005e20000100a00 */
[----:B0-----:R-:W-:Y:S01]  /*c930*/  HFMA2.MMA R7, -RZ, RZ, -0.365234375, 0.14404296875 ;  /* 0xb5d8309cff077435 */ /* 0x001fe200000001ff */
[----:B------:R-:W-:Y:S02]  /*c940*/  MOV R6, 0xbee64065 ;  /* 0xbee6406500067802 */ /* 0x000fe40000000f00 */
[----:B------:R0:W-:Y:S01]  /*c950*/  STL.64 [R1+0x730], R16 ;  /* 0x0007301001007387 */ /* 0x0001e20000100a00 */
[----:B-1----:R-:W-:Y:S01]  /*c960*/  HFMA2.MMA R11, -RZ, RZ, 0.057769775390625, -50528 ;  /* 0x2b65fa2bff0b7435 */ /* 0x002fe200000001ff */
        /* <DEDUP_REMOVED lines=8> */
[----:B-1----:R-:W-:Y:S01]  /*c9f0*/  HFMA2.MMA R18, -RZ, RZ, -0.47021484375, -4.7028064727783203125e-05 ;  /* 0xb7868315ff127435 */ /* 0x002fe200000001ff */
[----:B------:R-:W-:-:S02]  /*ca00*/  IMAD.MOV.U32 R19, RZ, RZ, 0x2860a0bf ;  /* 0x2860a0bfff137424 */ /* 0x000fc400078e00ff */
[----:B------:R1:W-:Y:S01]  /*ca10*/  STL.64 [R1+0x750], R10 ;  /* 0x0007500a01007387 */ /* 0x0003e20000100a00 */
[----:B--2---:R-:W-:Y:S01]  /*ca20*/  HFMA2.MMA R6, -RZ, RZ, 0.8466796875, -22.078125 ;  /* 0x3ac6cd85ff067435 */ /* 0x004fe200000001ff */
[----:B------:R-:W-:Y:S02]  /*ca30*/  IMAD.MOV.U32 R7, RZ, RZ, -0x4576a78a ;  /* 0xba895876ff077424 */ /* 0x000fe400078e00ff */
[----:B------:R2:W-:Y:S01]  /*ca40*/  STL.64 [R1+0x758], R16 ;  /* 0x0007581001007387 */ /* 0x0005e20000100a00 */
[----:B0-----:R-:W-:Y:S01]  /*ca50*/  HFMA2.MMA R21, -RZ, RZ, 1.9580078125, 308.25 ;  /* 0x3fd55cd1ff157435 */ /* 0x001fe200000001ff */
[----:B------:R-:W-:Y:S02]  /*ca60*/  MOV R20, 0x365283b7 ;  /* 0x365283b700147802 */ /* 0x000fe40000000f00 */
[----:B------:R0:W-:Y:S01]  /*ca70*/  STL.64 [R1+0x760], R18 ;  /* 0x0007601201007387 */ /* 0x0001e20000100a00 */
[----:B-1----:R-:W-:Y:S01]  /*ca80*/  HFMA2.MMA R10, -RZ, RZ, 2.279296875, 6.03199005126953125e-05 ;  /* 0x408f03f4ff0a7435 */ /* 0x002fe200000001ff */
[----:B------:R-:W-:-:S02]  /*ca90*/  IMAD.MOV.U32 R11, RZ, RZ, -0x3fd357bf ;  /* 0xc02ca841ff0b7424 */ /* 0x000fc400078e00ff */
[----:B------:R1:W-:Y:S01]  /*caa0*/  STL.64 [R1+0x748], R6 ;  /* 0x0007480601007387 */ /* 0x0003e20000100a00 */
[----:B--2---:R-:W-:Y:S01]  /*cab0*/  HFMA2.MMA R17, -RZ, RZ, 1.94140625, -55168 ;  /* 0x3fc4fabcff117435 */ /* 0x004fe200000001ff */
        /* <DEDUP_REMOVED lines=8> */
[----:B--2---:R-:W-:Y:S01]  /*cb40*/  HFMA2.MMA R20, -RZ, RZ, 0.355224609375, -8.9824199676513671875e-05 ;  /* 0x35af85e3ff147435 */ /* 0x004fe200000001ff */
[----:B------:R-:W-:Y:S02]  /*cb50*/  IMAD.MOV.U32 R21, RZ, RZ, -0x417c17f8 ;  /* 0xbe83e808ff157424 */ /* 0x000fe400078e00ff */
[----:B------:R2:W-:Y:S01]  /*cb60*/  STL.64 [R1+0x788], R18 ;  /* 0x0007881201007387 */ /* 0x0005e20000100a00 */
[----:B0-----:R-:W-:Y:S01]  /*cb70*/  IMAD.MOV.U32 R10, RZ, RZ, -0x4dfa223c ;  /* 0xb205ddc4ff0a7424 */ /* 0x001fe200078e00ff */
[----:B------:R-:W-:Y:S02]  /*cb80*/  MOV R11, 0x3cc6cd86 ;  /* 0x3cc6cd86000b7802 */ /* 0x000fe40000000f00 */
[----:B------:R0:W-:Y:S01]  /*cb90*/  STL.64 [R1+0x770], R6 ;  /* 0x0007700601007387 */ /* 0x0001e20000100a00 */
[----:B-1----:R-:W-:Y:S01]  /*cba0*/  HFMA2.MMA R16, -RZ, RZ, -1.1416015625, -6136 ;  /* 0xbc91edfeff107435 */ /* 0x002fe200000001ff */
[----:B------:R-:W-:-:S02]  /*cbb0*/  IMAD.MOV.U32 R17, RZ, RZ, 0x3bd19e34 ;  /* 0x3bd19e34ff117424 */ /* 0x000fc400078e00ff */
[----:B------:R1:W-:Y:S01]  /*cbc0*/  STL.64 [R1+0x7a0], R10 ;  /* 0x0007a00a01007387 */ /* 0x0003e20000100a00 */
[----:B--2---:R-:W-:Y:S01]  /*cbd0*/  HFMA2.MMA R19, -RZ, RZ, -0.84912109375, -587 ;  /* 0xbacbe096ff137435 */ /* 0x004fe200000001ff */
[----:B------:R-:W-:Y:S02]  /*cbe0*/  MOV R18, 0x2e596624 ;  /* 0x2e59662400127802 */ /* 0x000fe40000000f00 */
[----:B------:R2:W-:Y:S01]  /*cbf0*/  STL.64 [R1+0x790], R20 ;  /* 0x0007901401007387 */ /* 0x0005e20000100a00 */
[----:B0-----:R-:W-:Y:S01]  /*cc00*/  HFMA2.MMA R7, -RZ, RZ, -1.4169921875, 13232 ;  /* 0xbdab7276ff077435 */ /* 0x001fe200000001ff */
[----:B------:R-:W-:Y:S02]  /*cc10*/  MOV R6, 0x3e580a4b ;  /* 0x3e580a4b00067802 */ /* 0x000fe40000000f00 */
[----:B------:R0:W-:Y:S01]  /*cc20*/  STL.64 [R1+0x7a8], R16 ;  /* 0x0007a81001007387 */ /* 0x0001e20000100a00 */
[----:B-1----:R-:W-:Y:S01]  /*cc30*/  HFMA2.MMA R11, -RZ, RZ, 0.468505859375, 37952 ;  /* 0x377f78a2ff0b7435 */ /* 0x002fe200000001ff */
        /* <DEDUP_REMOVED lines=8> */
[----:B-1----:R-:W-:Y:S01]  /*ccc0*/  HFMA2.MMA R18, -RZ, RZ, -2.5859375, -0.0101165771484375 ;  /* 0xc12ca12eff127435 */ /* 0x002fe200000001ff */
[----:B------:R-:W-:-:S02]  /*ccd0*/  IMAD.MOV.U32 R19, RZ, RZ, -0x4543e1d3 ;  /* 0xbabc1e2dff137424 */ /* 0x000fc400078e00ff */
[----:B------:R1:W-:Y:S01]  /*cce0*/  STL.64 [R1+0x7c8], R10 ;  /* 0x0007c80a01007387 */ /* 0x0003e20000100a00 */
[----:B--2---:R-:W-:Y:S01]  /*ccf0*/  HFMA2.MMA R6, -RZ, RZ, 0.045440673828125, 4296 ;  /* 0x29d16c32ff067435 */ /* 0x004fe200000001ff */
[----:B------:R-:W-:Y:S02]  /*cd00*/  IMAD.MOV.U32 R7, RZ, RZ, 0x389de2c9 ;  /* 0x389de2c9ff077424 */ /* 0x000fe400078e00ff */
[----:B------:R2:W-:Y:S01]  /*cd10*/  STL.64 [R1+0x7d0], R16 ;  /* 0x0007d01001007387 */ /* 0x0005e20000100a00 */
[----:B0-----:R-:W-:Y:S01]  /*cd20*/  HFMA2.MMA R21, -RZ, RZ, -2.576171875, 24.15625 ;  /* 0xc1274e0aff157435 */ /* 0x001fe200000001ff */
[----:B------:R-:W-:Y:S02]  /*cd30*/  MOV R20, 0x4113bbe2 ;  /* 0x4113bbe200147802 */ /* 0x000fe40000000f00 */
[----:B------:R0:W-:Y:S01]  /*cd40*/  STL.64 [R1+0x7d8], R18 ;  /* 0x0007d81201007387 */ /* 0x0001e20000100a00 */
[----:B-1----:R-:W-:Y:S01]  /*cd50*/  HFMA2.MMA R10, -RZ, RZ, -2.0703125, -772.5 ;  /* 0xc024e209ff0a7435 */ /* 0x002fe200000001ff */
[----:B------:R-:W-:-:S02]  /*cd60*/  IMAD.MOV.U32 R11, RZ, RZ, 0x40148713 ;  /* 0x40148713ff0b7424 */ /* 0x000fc400078e00ff */
[----:B------:R1:W-:Y:S01]  /*cd70*/  STL.64 [R1+0x7c0], R6 ;  /* 0x0007c00601007387 */ /* 0x0003e20000100a00 */
[----:B--2---:R-:W-:Y:S01]  /*cd80*/  HFMA2.MMA R17, -RZ, RZ, -0.2454833984375, 0.384765625 ;  /* 0xb3db3628ff117435 */ /* 0x004fe200000001ff */
        /* <DEDUP_REMOVED lines=8> */
[----:B--2---:R-:W-:Y:S01]  /*ce10*/  HFMA2.MMA R20, -RZ, RZ, 1.4541015625, -0.0060577392578125 ;  /* 0x3dd19e34ff147435 */ /* 0x004fe200000001ff */
[----:B------:R-:W-:Y:S02]  /*ce20*/  IMAD.MOV.U32 R21, RZ, RZ, 0x3067cdc6 ;  /* 0x3067cdc6ff157424 */ /* 0x000fe400078e00ff */
[----:B------:R2:W-:Y:S01]  /*ce30*/  STL.64 [R1+0x800], R18 ;  /* 0x0008001201007387 */ /* 0x0005e20000100a00 */
[----:B0-----:R-:W-:Y:S01]  /*ce40*/  IMAD.MOV.U32 R10, RZ, RZ, -0x4418ceb5 ;  /* 0xbbe7314bff0a7424 */ /* 0x001fe200078e00ff */
[----:B------:R-:W-:Y:S02]  /*ce50*/  MOV R11, 0x2c0887f7 ;  /* 0x2c0887f7000b7802 */ /* 0x000fe40000000f00 */
[----:B------:R0:W-:Y:S01]  /*ce60*/  STL.64 [R1+0x7e8], R6 ;  /* 0x0007e80601007387 */ /* 0x0001e20000100a00 */
[----:B-1----:R-:W-:Y:S01]  /*ce70*/  HFMA2.MMA R16, -RZ, RZ, 0.85595703125, 0.00191211700439453125 ;  /* 0x3ad917d5ff107435 */ /* 0x002fe200000001ff */
[----:B------:R-:W-:-:S02]  /*ce80*/  IMAD.MOV.U32 R17, RZ, RZ, -0x456ebbf7 ;  /* 0xba914409ff117424 */ /* 0x000fc400078e00ff */
[----:B------:R1:W-:Y:S01]  /*ce90*/  STL.64 [R1+0x818], R10 ;  /* 0x0008180a01007387 */ /* 0x0003e20000100a00 */
[----:B--2---:R-:W-:Y:S01]  /*cea0*/  HFMA2.MMA R19, -RZ, RZ, -0.09967041015625, -0.000908374786376953125 ;  /* 0xae619371ff137435 */ /* 0x004fe200000001ff */
[----:B------:R-:W-:Y:S02]  /*ceb0*/  MOV R18, 0x39bf9a7a ;  /* 0x39bf9a7a00127802 */ /* 0x000fe40000000f00 */
[----:B------:R2:W-:Y:S01]  /*cec0*/  STL.64 [R1+0x808], R20 ;  /* 0x0008081401007387 */ /* 0x0005e20000100a00 */
[----:B0-----:R-:W-:Y:S01]  /*ced0*/  HFMA2.MMA R7, -RZ, RZ, 1.16015625, 771.5 ;  /* 0x3ca46207ff077435 */ /* 0x001fe200000001ff */
[----:B------:R-:W-:Y:S02]  /*cee0*/  MOV R6, 0xbce55ca9 ;  /* 0xbce55ca900067802 */ /* 0x000fe40000000f00 */
[----:B------:R0:W-:Y:S01]  /*cef0*/  STL.64 [R1+0x820], R16 ;  /* 0x0008201001007387 */ /* 0x0001e20000100a00 */
[----:B-1----:R-:W-:Y:S01]  /*cf00*/  HFMA2.MMA R11, -RZ, RZ, 3.0078125, 0.99951171875 ;  /* 0x42043bffff0b7435 */ /* 0x002fe200000001ff */
        /* <DEDUP_REMOVED lines=14> */
[----:B0-----:R-:W-:Y:S01]  /*cff0*/  HFMA2.MMA R21, -RZ, RZ, 2.25390625, 28240 ;  /* 0x408276e5ff157435 */ /* 0x001fe200000001ff */
[----:B------:R-:W-:Y:S02]  /*d000*/  MOV R20, 0xb74d552d ;  /* 0xb74d552d00147802 */ /* 0x000fe40000000f00 */
[----:B------:R0:W-:Y:S01]  /*d010*/  STL.64 [R1+0x850], R18 ;  /* 0x0008501201007387 */ /* 0x0001e20000100a00 */
[----:B-1----:R-:W-:Y:S01]  /*d020*/  HFMA2.MMA R10, -RZ, RZ, 0.2374267578125, 1.6318359375 ;  /* 0x33993e87ff0a7435 */ /* 0x002fe200000001ff */
[----:B------:R-:W-:-:S02]  /*d030*/  IMAD.MOV.U32 R11, RZ, RZ, -0x411aa357 ;  /* 0xbee55ca9ff0b7424 */ /* 0x000fc400078e00ff */
[----:B------:R1:W-:Y:S01]  /*d040*/  STL.64 [R1+0x838], R6 ;  /* 0x0008380601007387 */ /* 0x0003e20000100a00 */
[----:B--2---:R-:W-:Y:S01]  /*d050*/  HFMA2.MMA R17, -RZ, RZ, -1.501953125, 0.0002357959747314453125 ;  /* 0xbe020bbaff117435 */ /* 0x004fe200000001ff */
        /* <DEDUP_REMOVED lines=8> */
[----:B--2---:R-:W-:Y:S01]  /*d0e0*/  HFMA2.MMA R20, -RZ, RZ, -1.185546875, -0.0413818359375 ;  /* 0xbcbea94cff147435 */ /* 0x004fe200000001ff */
[----:B------:R-:W-:Y:S02]  /*d0f0*/  IMAD.MOV.U32 R21, RZ, RZ, 0x3c03ba34 ;  /* 0x3c03ba34ff157424 */ /* 0x000fe400078e00ff */
[----:B------:R2:W-:Y:S01]  /*d100*/  STL.64 [R1+0x878], R18 ;  /* 0x0008781201007387 */ /* 0x0005e20000100a00 */
[----:B0-----:R-:W-:Y:S01]  /*d110*/  IMAD.MOV.U32 R10, RZ, RZ, 0x3a9eb4a8 ;  /* 0x3a9eb4a8ff0a7424 */ /* 0x001fe200078e00ff */
[----:B------:R-:W-:Y:S02]  /*d120*/  MOV R11, 0xb9cefd15 ;  /* 0xb9cefd15000b7802 */ /* 0x000fe40000000f00 */
[----:B------:R0:W-:Y:S01]  /*d130*/  STL.64 [R1+0x860], R6 ;  /* 0x0008600601007387 */ /* 0x0001e20000100a00 */
[----:B-1----:R-:W-:Y:S01]  /*d140*/  HFMA2.MMA R16, -RZ, RZ, 3.287109375, -7.8515625 ;  /* 0x4293c7daff107435 */ /* 0x002fe200000001ff */
[----:B------:R-:W-:-:S02]  /*d150*/  IMAD.MOV.U32 R17, RZ, RZ, -0x3ce332d7 ;  /* 0xc31ccd29ff117424 */ /* 0x000fc400078e00ff */
[----:B------:R1:W-:Y:S01]  /*d160*/  STL.64 [R1+0x890], R10 ;  /* 0x0008900a01007387 */ /* 0x0003e20000100a00 */
[----:B--2---:R-:W-:Y:S01]  /*d170*/  HFMA2.MMA R19, -RZ, RZ, 1.09375, 130.875 ;  /* 0x3c605817ff137435 */ /* 0x004fe200000001ff */
[----:B------:R-:W-:Y:S02]  /*d180*/  MOV R18, 0x430437bf ;  /* 0x430437bf00127802 */ /* 0x000fe40000000f00 */
[----:B------:R2:W-:Y:S01]  /*d190*/  STL.64 [R1+0x880], R20 ;  /* 0x0008801401007387 */ /* 0x0005e20000100a00 */
[----:B0-----:R-:W-:Y:S01]  /*d1a0*/  HFMA2.MMA R7, -RZ, RZ, -0.8671875, 0.02020263671875 ;  /* 0xbaf0252cff077435 */ /* 0x001fe200000001ff */
[----:B------:R-:W-:Y:S02]  /*d1b0*/  MOV R6, 0xb0a1e056 ;  /* 0xb0a1e05600067802 */ /* 0x000fe40000000f00 */
[----:B------:R0:W-:Y:S01]  /*d1c0*/  STL.64 [R1+0x898], R16 ;  /* 0x0008981001007387 */ /* 0x0001e20000100a00 */
[----:B-1----:R-:W-:Y:S01]  /*d1d0*/  HFMA2.MMA R11, -RZ, RZ, -3.046875, -118.1875 ;  /* 0xc218d763ff0b7435 */ /* 0x002fe200000001ff */
        /* <DEDUP_REMOVED lines=8> */
[----:B-1----:R-:W-:Y:S01]  /*d260*/  HFMA2.MMA R18, -RZ, RZ, -2.390625, -0.15869140625 ;  /* 0xc0c8b114ff127435 */ /* 0x002fe200000001ff */
[----:B------:R-:W-:-:S02]  /*d270*/  IMAD.MOV.U32 R19, RZ, RZ, 0x40a3bda5 ;  /* 0x40a3bda5ff137424 */ /* 0x000fc400078e00ff */
[----:B------:R1:W-:Y:S01]  /*d280*/  STL.64 [R1+0x8b8], R10 ;  /* 0x0008b80a01007387 */ /* 0x0003e20000100a00 */
[----:B--2---:R-:W-:Y:S01]  /*d290*/  HFMA2.MMA R6, -RZ, RZ, -3.3125, -0.8974609375 ;  /* 0xc2a0bb2eff067435 */ /* 0x004fe200000001ff */
[----:B------:R-:W-:Y:S02]  /*d2a0*/  IMAD.MOV.U32 R7, RZ, RZ, -0x4713dd22 ;  /* 0xb8ec22deff077424 */ /* 0x000fe400078e00ff */
[----:B------:R2:W-:Y:S01]  /*d2b0*/  STL.64 [R1+0x8c0], R16 ;  /* 0x0008c01001007387 */ /* 0x0005e20000100a00 */
[----:B0-----:R-:W-:Y:S01]  /*d2c0*/  HFMA2.MMA R21, -RZ, RZ, -0.177001953125, 0.003421783447265625 ;  /* 0xb1aa1b02ff157435 */ /* 0x001fe200000001ff */
[----:B------:R-:W-:Y:S02]  /*d2d0*/  MOV R20, 0xc0020bba ;  /* 0xc0020bba00147802 */ /* 0x000fe40000000f00 */
[----:B------:R0:W-:Y:S01]  /*d2e0*/  STL.64 [R1+0x8c8], R18 ;  /* 0x0008c81201007387 */ /* 0x0001e20000100a00 */
[----:B-1----:R-:W-:Y:S01]  /*d2f0*/  HFMA2.MMA R10, -RZ, RZ, 1.53515625, -0.037109375 ;  /* 0x3e24a8c0ff0a7435 */ /* 0x002fe200000001ff */
[----:B------:R-:W-:-:S02]  /*d300*/  IMAD.MOV.U32 R11, RZ, RZ, -0x4d2b89d4 ;  /* 0xb2d4762cff0b7424 */ /* 0x000fc400078e00ff */
[----:B------:R1:W-:Y:S01]  /*d310*/  STL.64 [R1+0x8b0], R6 ;  /* 0x0008b00601007387 */ /* 0x0003e20000100a00 */
[----:B--2---:R-:W-:Y:S01]  /*d320*/  HFMA2.MMA R17, -RZ, RZ, 1.22265625, 0.01502227783203125 ;  /* 0x3ce423b1ff117435 */ /* 0x004fe200000001ff */
        /* <DEDUP_REMOVED lines=8> */
[----:B--2---:R-:W-:Y:S01]  /*d3b0*/  HFMA2.MMA R20, -RZ, RZ, 0.88037109375, 3.943359375 ;  /* 0x3b0b43e3ff147435 */ /* 0x004fe200000001ff */
[----:B------:R-:W-:Y:S02]  /*d3c0*/  IMAD.MOV.U32 R21, RZ, RZ, 0x43542b1a ;  /* 0x43542b1aff157424 */ /* 0x000fe400078e00ff */
[----:B------:R2:W-:Y:S01]  /*d3d0*/  STL.64 [R1+0x8f0], R18 ;  /* 0x0008f01201007387 */ /* 0x0005e20000100a00 */
[----:B0-----:R-:W-:Y:S01]  /*d3e0*/  HFMA2.MMA R11, -RZ, RZ, -3.970703125, 0.000694751739501953125 ;  /* 0xc3f111b1ff0b7435 */ /* 0x001fe200000001ff */
[----:B------:R-:W-:Y:S02]  /*d3f0*/  IMAD.MOV.U32 R10, RZ, RZ, 0x4436cdd2 ;  /* 0x4436cdd2ff0a7424 */ /* 0x000fe400078e00ff */
[----:B------:R0:W-:Y:S01]  /*d400*/  STL.64 [R1+0x8d8], R6 ;  /* 0x0008d80601007387 */ /* 0x0001e20000100a00 */
[----:B-1----:R-:W-:Y:S01]  /*d410*/  MOV R16, 0xbcec1227 ;  /* 0xbcec122700107802 */ /* 0x002fe20000000f00 */
[----:B------:R-:W-:-:S02]  /*d420*/  IMAD.MOV.U32 R17, RZ, RZ, 0x43a31567 ;  /* 0x43a31567ff117424 */ /* 0x000fc400078e00ff */
[----:B------:R1:W-:Y:S01]  /*d430*/  STL.64 [R1+0x8f8], R20 ;  /* 0x0008f81401007387 */ /* 0x0003e20000100a00 */
[----:B--2---:R-:W-:Y:S01]  /*d440*/  HFMA2.MMA R18, -RZ, RZ, -3.833984375, -13016 ;  /* 0xc3abf25bff127435 */ /* 0x004fe200000001ff */
[----:B------:R-:W-:Y:S02]  /*d450*/  MOV R19, 0x432bf3b2 ;  /* 0x432bf3b200137802 */ /* 0x000fe40000000f00 */
[----:B------:R2:W-:Y:S01]  /*d460*/  STL.64 [R1+0x908], R10 ;  /* 0x0009080a01007387 */ /* 0x0005e20000100a00 */
[----:B0-----:R-:W-:-:S03]  /*d470*/  MOV R6, 0x4151b9cf ;  /* 0x4151b9cf00067802 */ /* 0x001fc60000000f00 */
[----:B------:R0:W-:Y:S01]  /*d480*/  STL.64 [R1+0x910], R16 ;  /* 0x0009101001007387 */ /* 0x0001e20000100a00 */
[----:B------:R-:W-:Y:S01]  /*d490*/  MOV R7, 0xc3f87dce ;  /* 0xc3f87dce00077802 */ /* 0x000fe20000000f00 */
[----:B-1----:R-:W-:Y:S02]  /*d4a0*/  HFMA2.MMA R21, -RZ, RZ, -3.29296875, -7.3611736297607421875e-05 ;  /* 0xc29684d3ff157435 */ /* 0x002fe400000001ff */
[----:B------:R1:W-:Y:S01]  /*d4b0*/  STL.64 [R1+0x918], R18 ;  /* 0x0009181201007387 */ /* 0x0003e20000100a00 */
[----:B------:R-:W-:Y:S01]  /*d4c0*/  IMAD.MOV.U32 R20, RZ, RZ, 0x3913332d ;  /* 0x3913332dff147424 */ /* 0x000fe200078e00ff */
[----:B--2---:R-:W-:Y:S02]  /*d4d0*/  HFMA2.MMA R10, -RZ, RZ, -0.3310546875, 635.5 ;  /* 0xb54c60f7ff0a7435 */ /* 0x004fe400000001ff */
[----:B------:R2:W-:Y:S01]  /*d4e0*/  STL.64 [R1+0x900], R6 ;  /* 0x0009000601007387 */ /* 0x0005e20000100a00 */
[----:B------:R-:W-:Y:S01]  /*d4f0*/  MOV R11, 0x4118a4c2 ;  /* 0x4118a4c2000b7802 */ /* 0x000fe20000000f00 */
[----:B0-----:R-:W-:Y:S01]  /*d500*/  HFMA2.MMA R17, -RZ, RZ, 2.111328125, 1.4609375 ;  /* 0x40393dd8ff117435 */ /* 0x001fe200000001ff */
[----:B------:R-:W-:Y:S01]  /*d510*/  IMAD.MOV.U32 R16, RZ, RZ, -0x3f0f7065 ;  /* 0xc0f08f9bff107424 */ /* 0x000fe200078e00ff */
[----:B------:R0:W-:Y:S01]  /*d520*/  STL.64 [R1+0x920], R20 ;  /* 0x0009201401007387 */ /* 0x0001e20000100a00 */
[----:B-1----:R-:W-:Y:S01]  /*d530*/  MOV R18, 0xb4fa3f50 ;  /* 0xb4fa3f5000127802 */ /* 0x002fe20000000f00 */
[----:B------:R-:W-:-:S02]  /*d540*/  IMAD.MOV.U32 R19, RZ, RZ, -0x40b1a00e ;  /* 0xbf4e5ff2ff137424 */ /* 0x000fc400078e00ff */
[----:B------:R1:W-:Y:S01]  /*d550*/  STL.64 [R1+0x930], R10 ;  /* 0x0009300a01007387 */ /* 0x0003e20000100a00 */
[----:B--2---:R-:W-:Y:S01]  /*d560*/  MOV R6, 0x42850a16 ;  /* 0x42850a1600067802 */ /* 0x004fe20000000f00 */
[----:B------:R-:W-:Y:S02]  /*d570*/  IMAD.MOV.U32 R7, RZ, RZ, -0x3e1c6b7b ;  /* 0xc1e39485ff077424 */ /* 0x000fe400078e00ff */
[----:B------:R2:W-:Y:S04]  /*d580*/  STL.64 [R1+0x938], R16 ;  /* 0x0009381001007387 */ /* 0x0005e80000100a00 */
[----:B------:R3:W-:Y:S01]  /*d590*/  STL.64 [R1+0x928], R6 ;  /* 0x0009280601007387 */ /* 0x0007e20000100a00 */
[----:B0-----:R-:W-:Y:S01]  /*d5a0*/  HFMA2.MMA R20, -RZ, RZ, 1.7705078125, -0.4638671875 ;  /* 0x3f15b76cff147435 */ /* 0x001fe200000001ff */
[----:B------:R-:W-:-:S02]  /*d5b0*/  MOV R21, 0xbe5574fd ;  /* 0xbe5574fd00157802 */ /* 0x000fc40000000f00 */
[----:B------:R0:W-:Y:S01]  /*d5c0*/  STL.64 [R1+0x940], R18 ;  /* 0x0009401201007387 */ /* 0x0001e20000100a00 */
[----:B-1----:R-:W-:Y:S01]  /*d5d0*/  MOV R10, 0xbd07707a ;  /* 0xbd07707a000a7802 */ /* 0x002fe20000000f00 */
[----:B------:R-:W-:Y:S01]  /*d5e0*/  IMAD.MOV.U32 R11, RZ, RZ, 0x3c778cda ;  /* 0x3c778cdaff0b7424 */ /* 0x000fe200078e00ff */
[----:B--2---:R-:W-:Y:S01]  /*d5f0*/  HFMA2.MMA R16, -RZ, RZ, -4.46484375, 1580 ;  /* 0xc477662cff107435 */ /* 0x004fe200000001ff */
[----:B------:R-:W-:Y:S01]  /*d600*/  MOV R17, 0x450908e3 ;  /* 0x450908e300117802 */ /* 0x000fe20000000f00 */
[----:B------:R1:W-:Y:S01]  /*d610*/  STL.64 [R1+0x948], R20 ;  /* 0x0009481401007387 */ /* 0x0003e20000100a00 */
[----:B---3--:R-:W-:Y:S01]  /*d620*/  HFMA2.MMA R7, -RZ, RZ, 1.328125, -1493 ;  /* 0x3d50e5d5ff077435 */ /* 0x008fe200000001ff */
[----:B------:R-:W-:Y:S02]  /*d630*/  IMAD.MOV.U32 R6, RZ, RZ, 0x391ad4b2 ;  /* 0x391ad4b2ff067424 */ /* 0x000fe400078e00ff */
[----:B------:R2:W-:Y:S01]  /*d640*/  STL.64 [R1+0x958], R10 ;  /* 0x0009580a01007387 */ /* 0x0005e20000100a00 */
[----:B0-----:R-:W-:Y:S01]  /*d650*/  HFMA2.MMA R19, -RZ, RZ, -1.5341796875, 0.0010662078857421875 ;  /* 0xbe23145eff137435 */ /* 0x001fe200000001ff */
[----:B------:R-:W-:-:S02]  /*d660*/  IMAD.MOV.U32 R18, RZ, RZ, -0x3b0ef486 ;  /* 0xc4f10b7aff127424 */ /* 0x000fc400078e00ff */
[----:B------:R0:W-:Y:S04]  /*d670*/  STL.64 [R1+0x960], R16 ;  /* 0x0009601001007387 */ /* 0x0001e80000100a00 */
[----:B------:R3:W-:Y:S01]  /*d680*/  STL.64 [R1+0x950], R6 ;  /* 0x0009500601007387 */ /* 0x0007e20000100a00 */
[----:B-1----:R-:W-:Y:S01]  /*d690*/  MOV R20, 0x44f49ff4 ;  /* 0x44f49ff400147802 */ /* 0x002fe20000000f00 */
[----:B------:R-:W-:Y:S01]  /*d6a0*/  IMAD.MOV.U32 R21, RZ, RZ, -0x3ae98bfa ;  /* 0xc5167406ff157424 */ /* 0x000fe200078e00ff */
[----:B--2---:R-:W-:Y:S01]  /*d6b0*/  HFMA2.MMA R11, -RZ, RZ, 4.2109375, -6008 ;  /* 0x4436eddeff0b7435 */ /* 0x004fe200000001ff */
[----:B------:R1:W-:Y:S01]  /*d6c0*/  STL.64 [R1+0x968], R18 ;  /* 0x0009681201007387 */ /* 0x0003e20000100a00 */
[----:B------:R-:W-:Y:S01]  /*d6d0*/  IMAD.MOV.U32 R10, RZ, RZ, -0x3bc3d9f9 ;  /* 0xc43c2607ff0a7424 */ /* 0x000fe200078e00ff */
[----:B0-----:R-:W-:Y:S01]  /*d6e0*/  MOV R16, 0xc3aaaf64 ;  /* 0xc3aaaf6400107802 */ /* 0x001fe20000000f00 */
[----:B------:R-:W-:Y:S01]  /*d6f0*/  IMAD.MOV.U32 R17, RZ, RZ, -0x48d87794 ;  /* 0xb727886cff117424 */ /* 0x000fe200078e00ff */
[----:B------:R0:W-:Y:S01]  /*d700*/  STL.64 [R1+0x970], R20 ;  /* 0x0009701401007387 */ /* 0x0001e20000100a00 */
[----:B---3--:R-:W-:Y:S01]  /*d710*/  HFMA2.MMA R6, -RZ, RZ, 4.66796875, -15728 ;  /* 0x44abf3aeff067435 */ /* 0x008fe200000001ff */
[----:B------:R-:W-:-:S02]  /*d720*/  MOV R7, 0x3aa95acb ;  /* 0x3aa95acb00077802 */ /* 0x000fc40000000f00 */
[----:B------:R2:W-:Y:S01]  /*d730*/  STL.64 [R1+0x980], R10 ;  /* 0x0009800a01007387 */ /* 0x0005e20000100a00 */
[----:B-1----:R-:W-:Y:S01]  /*d740*/  HFMA2.MMA R18, -RZ, RZ, 3.509765625, -0.000507831573486328125 ;  /* 0x43059029ff127435 */ /* 0x002fe200000001ff */
[----:B------:R-:W-:Y:S02]  /*d750*/  MOV R19, 0xc2e186a2 ;  /* 0xc2e186a200137802 */ /* 0x000fe40000000f00 */
[----:B------:R1:W-:Y:S01]  /*d760*/  STL.64 [R1+0x988], R16 ;  /* 0x0009881001007387 */ /* 0x0003e20000100a00 */
[----:B0-----:R-:W-:-:S03]  /*d770*/  HFMA2.MMA R21, -RZ, RZ, -0.4384765625, -8600 ;  /* 0xb704f033ff157435 */ /* 0x001fc600000001ff */
[----:B------:R0:W-:Y:S01]  /*d780*/  STL.64 [R1+0x978], R6 ;  /* 0x0009780601007387 */ /* 0x0001e20000100a00 */
[----:B------:R-:W-:Y:S01]  /*d790*/  IMAD.MOV.U32 R20, RZ, RZ, 0x42393dd8 ;  /* 0x42393dd8ff147424 */ /* 0x000fe200078e00ff */
[----:B--2---:R-:W-:Y:S02]  /*d7a0*/  HFMA2.MMA R10, -RZ, RZ, -2.259765625, 2620 ;  /* 0xc085691eff0a7435 */ /* 0x004fe400000001ff */
[----:B------:R2:W-:Y:S01]  /*d7b0*/  STL.64 [R1+0x990], R18 ;  /* 0x0009901201007387 */ /* 0x0005e20000100a00 */
[----:B------:R-:W-:Y:S01]  /*d7c0*/  MOV R11, 0x3b4b3729 ;  /* 0x3b4b3729000b7802 */ /* 0x000fe20000000f00 */
[----:B-1----:R-:W-:Y:S01]  /*d7d0*/  HFMA2.MMA R17, -RZ, RZ, -1.814453125, -0.177734375 ;  /* 0xbf42b1b0ff117435 */ /* 0x002fe200000001ff */
[----:B------:R-:W-:Y:S01]  /*d7e0*/  IMAD.MOV.U32 R16, RZ, RZ, 0x3f8f9e02 ;  /* 0x3f8f9e02ff107424 */ /* 0x000fe200078e00ff */
[----:B------:R1:W-:Y:S01]  /*d7f0*/  STL.64 [R1+0x998], R20 ;  /* 0x0009981401007387 */ /* 0x0003e20000100a00 */
[----:B0-----:R-:W-:Y:S01]  /*d800*/  MOV R6, 0xc1682bf0 ;  /* 0xc1682bf000067802 */ /* 0x001fe20000000f00 */
[----:B------:R-:W-:-:S02]  /*d810*/  IMAD.MOV.U32 R7, RZ, RZ, 0x4131c9d1 ;  /* 0x4131c9d1ff077424 */ /* 0x000fc400078e00ff */
[----:B------:R1:W-:Y:S01]  /*d820*/  STL.64 [R1+0x9a8], R10 ;  /* 0x0009a80a01007387 */ /* 0x0003e20000100a00 */
[----:B--2---:R-:W-:Y:S01]  /*d830*/  MOV R18, 0x3eb9a9a3 ;  /* 0x3eb9a9a300127802 */ /* 0x004fe20000000f00 */
[----:B------:R-:W-:Y:S02]  /*d840*/  IMAD.MOV.U32 R19, RZ, RZ, 0x3e6301dc ;  /* 0x3e6301dcff137424 */ /* 0x000fe400078e00ff */
        /* <DEDUP_REMOVED lines=10> */
[----:B------:R-:W-:Y:S01]  /*d8f0*/  BSSY B1, `(.L_x_2181) ;  /* 0x000001c000017945 */ /* 0x000fe20003800000 */
[----:B------:R-:W-:Y:S01]  /*d900*/  ISETP.GE.U32.AND P0, PT, R8, 0x7f800000, PT ;  /* 0x7f8000000800780c */ /* 0x000fe20003f06070 */
[----:B------:R-:W-:-:S05]  /*d910*/  VIADD R0, R0, 0xc0c00000 ;  /* 0xc0c0000000007836 */ /* 0x000fca0000000000 */
[----:B------:R-:W-:-:S04]  /*d920*/  LOP3.LUT R5, R0, 0xff800000, RZ, 0xc0, !PT ;  /* 0xff80000000057812 */ /* 0x000fc800078ec0ff */
        /* <DEDUP_REMOVED lines=24> */
.L_x_2182:
[----:B------:R-:W-:Y:S05]  /*dab0*/  BSYNC B1 ;  /* 0x0000000000017941 */ /* 0x000fea0003800000 */
.L_x_2181:
[----:B------:R-:W-:-:S04]  /*dac0*/  FADD.FTZ R5, -R8, R5 ;  /* 0x0000000508057221 */ /* 0x000fc80000010100 */
[----:B------:R-:W-:-:S06]  /*dad0*/  FMUL.FTZ R5, R5, -2 ;  /* 0xc000000005057820 */ /* 0x000fcc0000410000 */
[----:B------:R-:W0:Y:S02]  /*dae0*/  MUFU.SQRT R5, R5 ;  /* 0x0000000500057308 */ /* 0x000e240000002000 */
[----:B0-----:R-:W-:Y:S01]  /*daf0*/  FADD.FTZ R6, -R5, -RZ ;  /* 0x800000ff05067221 */ /* 0x001fe20000010100 */
[----:B------:R-:W-:Y:S06]  /*db00*/  BRA `(.L_x_2180) ;  /* 0x0000000000887947 */ /* 0x000fec0003800000 */
.L_x_2179:
[C---:B------:R-:W-:Y:S01]  /*db10*/  FADD.FTZ.RZ R0, R8.reuse, 1 ;  /* 0x3f80000008007421 */ /* 0x040fe2000001c000 */
[----:B-1----:R-:W-:Y:S01]  /*db20*/  IMAD.MOV.U32 R7, RZ, RZ, 0x3e800000 ;  /* 0x3e800000ff077424 */ /* 0x002fe200078e00ff */
        /* <DEDUP_REMOVED lines=28> */
.L_x_2184:
[----:B------:R-:W-:Y:S05]  /*dcf0*/  BSYNC B1 ;  /* 0x0000000000017941 */ /* 0x000fea0003800000 */
.L_x_2183:
[----:B------:R-:W-:-:S04]  /*dd00*/  FADD.FTZ R5, -R8, R5 ;  /* 0x0000000508057221 */ /* 0x000fc80000010100 */
[----:B------:R-:W-:-:S04]  /*dd10*/  FMUL.FTZ R5, R5, -2 ;  /* 0xc000000005057820 */ /* 0x000fc80000410000 */
[----:B------:R0:W1:Y:S03]  /*dd20*/  MUFU.SQRT R6, R5 ;  /* 0x0000000500067308 */ /* 0x0000660000002000 */
.L_x_2180:
[----:B------:R-:W-:Y:S05]  /*dd30*/  BSYNC B0 ;  /* 0x0000000000007941 */ /* 0x000fea0003800000 */
.L_x_2178:
[----:B------:R-:W-:Y:S01]  /*dd40*/  FMUL.FTZ R11, R2, 0.5 ;  /* 0x3f000000020b7820 */ /* 0x000fe20000410000 */
        /* <DEDUP_REMOVED lines=11> */
[----:B------:R-:W-:Y:S01]  /*de00*/  CS2R R34, SRZ ;  /* 0x0000000000227805 */ /* 0x000fe2000001ff00 */
[----:B------:R-:W-:Y:S01]  /*de10*/  IMAD.MOV.U32 R40, RZ, RZ, RZ ;  /* 0x000000ffff287224 */ /* 0x000fe200078e00ff */
[----:B------:R-:W-:Y:S01]  /*de20*/  MOV R44, RZ ;  /* 0x000000ff002c7202 */ /* 0x000fe20000000f00 */
[----:B-1----:R-:W-:-:S04]  /*de30*/  FMUL.FTZ R0, R11, R6 ;  /* 0x000000060b007220 */ /* 0x002fc80000410000 */
[C---:B------:R-:W-:Y:S01]  /*de40*/  FADD.FTZ R7, -R0.reuse, -RZ ;  /* 0x800000ff00077221 */ /* 0x040fe20000010100 */
[----:B------:R-:W-:-:S03]  /*de50*/  FSETP.GT.FTZ.AND P1, PT, R0, RZ, PT ;  /* 0x000000ff0000720b */ /* 0x000fc60003f34000 */
[C---:B------:R-:W-:Y:S01]  /*de60*/  FADD.FTZ R8, |R7|.reuse, 4 ;  /* 0x4080000007087421 */ /* 0x040fe20000010200 */
[C---:B0-----:R-:W-:Y:S01]  /*de70*/  FADD.FTZ R5, |R7|.reuse, -4 ;  /* 0xc080000007057421 */ /* 0x041fe20000010200 */
[C---:B------:R-:W-:Y:S01]  /*de80*/  FMUL.FTZ R10, R7.reuse, R7 ;  /* 0x00000007070a7220 */ /* 0x040fe20000410000 */
[----:B------:R-:W-:-:S03]  /*de90*/  FADD.FTZ R11, |R7|, -RZ ;  /* 0x800000ff070b7221 */ /* 0x000fc60000010200 */
[----:B------:R-:W0:Y:S01]  /*dea0*/  MUFU.RCP R8, R8 ;  /* 0x0000000800087308 */ /* 0x000e220000001000 */
[----:B------:R-:W-:Y:S01]  /*deb0*/  FMUL.FTZ R17, R10, -1.4426950216293334961 ;  /* 0xbfb8aa3b0a117820 */ /* 0x000fe20000410000 */
[----:B------:R-:W-:-:S06]  /*dec0*/  FFMA.FTZ R11, |R7|, -R11, R10 ;  /* 0x8000000b070b7223 */ /* 0x000fcc000001020a */
[----:B------:R-:W1:Y:S01]  /*ded0*/  FRND.TRUNC R17, R17 ;  /* 0x0000001100117307 */ /* 0x000e62000020d000 */
[----:B0-----:R-:W-:Y:S01]  /*dee0*/  FMUL.FTZ R16, R5, R8 ;  /* 0x0000000805107220 */ /* 0x001fe20000410000 */
[----:B------:R-:W-:-:S03]  /*def0*/  HFMA2.MMA R5, -RZ, RZ, 0.80126953125, -0.00891876220703125 ;  /* 0x3a69a091ff057435 */ /* 0x000fc600000001ff */
[----:B------:R-:W-:Y:S01]  /*df00*/  FADD.FTZ R9, R16, 1 ;  /* 0x3f80000010097421 */ /* 0x000fe20000010000 */
[----:B-1----:R-:W-:-:S03]  /*df10*/  FSETP.GT.FTZ.AND P0, PT, |R17|, 126, PT ;  /* 0x42fc00001100780b */ /* 0x002fc60003f14200 */
[----:B------:R-:W-:-:S04]  /*df20*/  FFMA.FTZ R9, R9, -4, |R7| ;  /* 0xc080000009097823 */ /* 0x000fc80000010407 */
[----:B------:R-:W-:-:S04]  /*df30*/  FFMA.FTZ R9, |R7|, -R16, R9 ;  /* 0x8000001007097223 */ /* 0x000fc80000010209 */
[----:B------:R-:W-:Y:S01]  /*df40*/  FFMA.FTZ R16, R8, R9, R16 ;  /* 0x0000000908107223 */ /* 0x000fe20000010010 */
[----:B------:R-:W-:Y:S01]  /*df50*/  MOV R9, 0x42fc0000 ;  /* 0x42fc000000097802 */ /* 0x000fe20000000f00 */
[----:B------:R-:W-:Y:S02]  /*df60*/  IMAD.MOV.U32 R8, RZ, RZ, 0x40000000 ;  /* 0x40000000ff087424 */ /* 0x000fe400078e00ff */
[C---:B------:R-:W-:Y:S01]  /*df70*/  FFMA.FTZ R5, R16.reuse, R5, 0.0070457882247865200043 ;  /* 0x3be6e05b10057423 */ /* 0x040fe20000010005 */
[----:B------:R-:W-:Y:S01]  /*df80*/  LOP3.LUT R9, R9, 0x80000000, R17, 0xb8, !PT ;  /* 0x8000000009097812 */ /* 0x000fe200078eb811 */
[----:B------:R-:W-:Y:S02]  /*df90*/  FFMA.FTZ R8, |R7|, R8, 1 ;  /* 0x3f80000007087423 */ /* 0x000fe40000010208 */
[C---:B------:R-:W-:Y:S01]  /*dfa0*/  FFMA.FTZ R5, R16.reuse, R5, -0.015866896137595176697 ;  /* 0xbc81fb4b10057423 */ /* 0x040fe20000010005 */
[----:B------:R-:W-:Y:S02]  /*dfb0*/  FSEL R17, R9, R17, P0 ;  /* 0x0000001109117208 */ /* 0x000fe40000000000 */
[----:B------:R-:W-:Y:S01]  /*dfc0*/  FSETP.GT.FTZ.AND P0, PT, |R7|, 10.05500030517578125, PT ;  /* 0x4120e1480700780b */ /* 0x000fe20003f14200 */
[----:B------:R-:W-:Y:S01]  /*dfd0*/  FFMA.FTZ R5, R16, R5, 0.036429625004529953003 ;  /* 0x3d15373b10057423 */ /* 0x000fe20000010005 */
[----:B------:R-:W0:Y:S01]  /*dfe0*/  MUFU.RCP R8, R8 ;  /* 0x0000000800087308 */ /* 0x000e220000001000 */
[----:B------:R-:W-:Y:S01]  /*dff0*/  FFMA.FTZ R9, R17, -0.69314718246459960938, -R10 ;  /* 0xbf31721811097823 */ /* 0x000fe2000001080a */
[----:B------:R-:W-:-:S02]  /*e000*/  IMAD.MOV.U32 R10, RZ, RZ, 0x7f800000 ;  /* 0x7f800000ff0a7424 */ /* 0x000fc400078e00ff */
[C---:B------:R-:W-:Y:S01]  /*e010*/  FFMA.FTZ R5, R16.reuse, R5, -0.066643431782722473145 ;  /* 0xbd887c5a10057423 */ /* 0x040fe20000010005 */
[C---:B------:R-:W-:Y:S01]  /*e020*/  FFMA.FTZ R9, R17.reuse, 1.9046542121259335545e-09, R9 ;  /* 0x3102e30811097823 */ /* 0x040fe20000010009 */
[----:B------:R-:W-:Y:S02]  /*e030*/  FADD.FTZ R17, R17, 12583039 ;  /* 0x4b40007f11117421 */ /* 0x000fe40000010000 */
[----:B------:R-:W-:Y:S01]  /*e040*/  FFMA.FTZ R5, R16, R5, 0.093814529478549957275 ;  /* 0x3dc021d510057423 */ /* 0x000fe20000010005 */
[----:B------:R-:W-:-:S03]  /*e050*/  FMUL.FTZ R9, R9, 1.4426950216293334961 ;  /* 0x3fb8aa3b09097820 */ /* 0x000fc60000410000 */
[----:B------:R-:W-:Y:S01]  /*e060*/  FFMA.FTZ R5, R16, R5, -0.10099056363105773926 ;  /* 0xbdced42410057423 */ /* 0x000fe20000010005 */
[----:B------:R-:W-:-:S03]  /*e070*/  SHF.L.U32 R17, R17, 0x17, RZ ;  /* 0x0000001711117819 */ /* 0x000fc600000006ff */
        /* <DEDUP_REMOVED lines=8> */
[----:B------:R-:W-:-:S03]  /*e100*/  FFMA.FTZ R11, R9, R11, R9 ;  /* 0x0000000b090b7223 */ /* 0x000fc60000010009 */
[----:B------:R-:W-:Y:S01]  /*e110*/  FFMA.FTZ R15, |R7|, R15, R16 ;  /* 0x0000000f070f7223 */ /* 0x000fe20000010210 */
[----:B------:R-:W-:Y:S01]  /*e120*/  HFMA2.MMA R7, -RZ, RZ, 1.875, 0 ;  /* 0x3f800000ff077435 */ /* 0x000fe200000001ff */
[----:B------:R-:W-:Y:S02]  /*e130*/  CS2R R16, SRZ ;  /* 0x0000000000107805 */ /* 0x000fe4000001ff00 */
[----:B------:R-:W-:-:S04]  /*e140*/  FADD.FTZ R15, -R5, R15 ;  /* 0x0000000f050f7221 */ /* 0x000fc80000010100 */
[----:B------:R-:W-:Y:S01]  /*e150*/  FFMA.FTZ R8, R8, R15, R5 ;  /* 0x0000000f08087223 */ /* 0x000fe20000010005 */
[----:B------:R-:W-:-:S03]  /*e160*/  HFMA2.MMA R15, -RZ, RZ, 0, 0 ;  /* 0x00000000ff0f7435 */ /* 0x000fc600000001ff */
[----:B------:R-:W-:Y:S01]  /*e170*/  FMUL.FTZ R0, R8, R11 ;  /* 0x0000000b08007220 */ /* 0x000fe20000410000 */
[----:B------:R-:W-:Y:S02]  /*e180*/  CS2R R8, SRZ ;  /* 0x0000000000087805 */ /* 0x000fe4000001ff00 */
[----:B------:R-:W-:Y:S02]  /*e190*/  MOV R11, RZ ;  /* 0x000000ff000b7202 */ /* 0x000fe40000000f00 */
[----:B------:R-:W-:-:S05]  /*e1a0*/  FSEL R0, R0, RZ, !P0 ;  /* 0x000000ff00007208 */ /* 0x000fca0004000000 */
[----:B------:R-:W-:-:S07]  /*e1b0*/  @P1 FADD.FTZ R0, -R0, 2 ;  /* 0x4000000000001421 */ /* 0x000fce0000010100 */
.L_x_2189:
        /* <DEDUP_REMOVED lines=266> */
.L_x_2187:
[----:B------:R-:W-:Y:S05]  /*f260*/  BSYNC B1 ;  /* 0x0000000000017941 */ /* 0x000fea0003800000 */
.L_x_2186:
        /* <DEDUP_REMOVED lines=13> */
.L_x_2188:
[----:B------:R-:W-:Y:S05]  /*f340*/  BSYNC B0 ;  /* 0x0000000000007941 */ /* 0x000fea0003800000 */
.L_x_2185:
        /* <DEDUP_REMOVED lines=65> */
.L_x_2191:
[----:B------:R-:W-:Y:S05]  /*f760*/  BSYNC B0 ;  /* 0x0000000000007941 */ /* 0x000fea0003800000 */
.L_x_2190:
        /* <DEDUP_REMOVED lines=32> */
[----:B------:R-:W-:Y:S05]  /*f970*/  CALL.REL.NOINC `($__internal_11_$__cuda_sm20_dsqrt_rn_f64_mediumpath_v1) ;  /* 0x0000018c00e87944 */ /* 0x000fea0003c00000 */
.L_x_2193:
[----:B------:R-:W-:Y:S05]  /*f980*/  BSYNC B0 ;  /* 0x0000000000007941 */ /* 0x000fea0003800000 */
.L_x_2192:
        /* <DEDUP_REMOVED lines=19> */
[----:B------:R-:W-:Y:S05]  /*fac0*/  CALL.REL.NOINC `($__internal_10_$__cuda_sm20_div_rn_f64_full) ;  /* 0x0000018800047944 */ /* 0x000fea0003c00000 */
[----:B------:R-:W-:-:S07]  /*fad0*/  MOV R9, R29 ;  /* 0x0000001d00097202 */ /* 0x000fce0000000f00 */
.L_x_2195:
[----:B------:R-:W-:Y:S05]  /*fae0*/  BSYNC B0 ;  /* 0x0000000000007941 */ /* 0x000fea0003800000 */
.L_x_2194:
        /* <DEDUP_REMOVED lines=9> */
.L_x_2135:
[----:B------:R-:W-:Y:S02]  /*fb80*/  FSETP.GT.FTZ.AND P0, PT, R0, RZ, PT ;  /* 0x000000ff0000720b */ /* 0x000fe40003f14000 */
[----:B------:R-:W-:-:S04]  /*fb90*/  MOV R5, 0x3f800000 ;  /* 0x3f80000000057802 */ /* 0x000fc80000000f00 */
[----:B------:R-:W-:-:S07]  /*fba0*/  FSEL R5, R5, +QNAN , P0 ;  /* 0x7fc0000005057808 */ /* 0x000fce0000000000 */
.L_x_2134:
[----:B------:R-:W-:Y:S05]  /*fbb0*/  BSYNC B5 ;  /* 0x0000000000057941 */ /* 0x000fea0003800000 */
.L_x_2133:
[----:B------:R-:W-:Y:S01]  /*fbc0*/  IMAD.MOV.U32 R15, RZ, RZ, R5 ;  /* 0x000000ffff0f7224 */ /* 0x000fe200078e0005 */
[----:B------:R-:W-:-:S06]  /*fbd0*/  HFMA2.MMA R5, -RZ, RZ, 0, 0 ;  /* 0x00000000ff057435 */ /* 0x000fcc00000001ff */
[----:B------:R-:W-:Y:S05]  /*fbe0*/  RET.REL.NODEC R4 `(_ZN2at6native29vectorized_elementwise_kernelILi4EN48_GLOBAL__N__08322988_15_IGammaKernel_cu_cb51a28d10CalcIgammaIfEESt5arrayIPcLm3EEEEviT0_T1_) ;  /* 0xffffff0404047950 */ /* 0x000fea0003c3ffff */
        .type           $_ZN2at6native29vectorized_elementwise_kernelILi4EN48_GLOBAL__N__08322988_15_IGammaKernel_cu_cb51a28d10CalcIgammaIfEESt5arrayIPcLm3EEEEviT0_T1_$_ZN46_INTERNAL_08322988_15_IGammaKernel_cu_cb51a28d48_GLOBAL__N__08322988_15_IGammaKernel_cu_cb51a28d12calc_igammacIfEET_S2_S2_,@function
        .size           $_ZN2at6native29vectorized_elementwise_kernelILi4EN48_GLOBAL__N__08322988_15_IGammaKernel_cu_cb51a28d10CalcIgammaIfEESt5arrayIPcLm3EEEEviT0_T1_$_ZN46_INTERNAL_08322988_15_IGammaKernel_cu_cb51a28d48_GLOBAL__N__08322988_15_IGammaKernel_cu_cb51a28d12calc_igammacIfEET_S2_S2_,($__internal_10_$__cuda_sm20_div_rn_f64_full - $_ZN2at6native29vectorized_elementwise_kernelILi4EN48_GLOBAL__N__08322988_15_IGammaKernel_cu_cb51a28d10CalcIgammaIfEESt5arrayIPcLm3EEEEviT0_T1_$_ZN46_INTERNAL_08322988_15_IGammaKernel_cu_cb51a28d48_GLOBAL__N__08322988_15_IGammaKernel_cu_cb51a28d12calc_igammacIfEET_S2_S2_)
$_ZN2at6native29vectorized_elementwise_kernelILi4EN48_GLOBAL__N__08322988_15_IGammaKernel_cu_cb51a28d10CalcIgammaIfEESt5arrayIPcLm3EEEEviT0_T1_$_ZN46_INTERNAL_08322988_15_IGammaKernel_cu_cb51a28d48_GLOBAL__N__08322988_15_IGammaKernel_cu_cb51a28d12calc_igammacIfEET_S2_S2_:
[----:B------:R-:W-:Y:S01]  /*fbf0*/  FSETP.GEU.FTZ.AND P0, PT, R3, RZ, PT ;  /* 0x000000ff0300720b */ /* 0x000fe20003f1e000 */
[----:B------:R-:W-:Y:S01]  /*fc00*/  BSSY B1, `(.L_x_2196) ;  /* 0x000186a000017945 */ /* 0x000fe20003800000 */
[----:B------:R-:W-:Y:S02]  /*fc10*/  FSETP.GEU.FTZ.AND P1, PT, R0, RZ, PT ;  /* 0x000000ff0000720b */ /* 0x000fe40003f3e000 */
[----:B------:R-:W-:Y:S02]  /*fc20*/  MOV R6, 0x7fc00000 ;  /* 0x7fc0000000067802 */ /* 0x000fe40000000f00 */
[----:B------:R-:W-:-:S13]  /*fc30*/  PLOP3.LUT P0, PT, P0, P1, PT, 0x2a, 0x0 ;  /* 0x000000000000781c */ /* 0x000fda0000702572 */
[----:B------:R-:W-:Y:S05]  /*fc40*/  @P0 BRA `(.L_x_2197) ;  /* 0x0000018400940947 */ /* 0x000fea0003800000 */
[----:B------:R-:W-:Y:S01]  /*fc50*/  FSETP.NEU.FTZ.AND P0, PT, R3, RZ, PT ;  /* 0x000000ff0300720b */ /* 0x000fe20003f1d000 */
[----:B------:R-:W-:-:S12]  /*fc60*/  IMAD.MOV.U32 R2, RZ, RZ, R0 ;  /* 0x000000ffff027224 */ /* 0x000fd800078e0000 */
[----:B------:R-:W-:Y:S05]  /*fc70*/  @!P0 BRA `(.L_x_2198) ;  /* 0x0000018400808947 */ /* 0x000fea0003800000 */
[----:B------:R-:W-:Y:S01]  /*fc80*/  FSETP.NEU.FTZ.AND P0, PT, R2, RZ, PT ;  /* 0x000000ff0200720b */ /* 0x000fe20003f1d000 */
[----:B------:R-:W-:-:S12]  /*fc90*/  HFMA2.MMA R6, -RZ, RZ, 1.875, 0 ;  /* 0x3f800000ff067435 */ /* 0x000fd800000001ff */
[----:B------:R-:W-:Y:S05]  /*fca0*/  @!P0 BRA `(.L_x_2197) ;  /* 0x00000184007c8947 */ /* 0x000fea0003800000 */
[----:B------:R-:W-:Y:S01]  /*fcb0*/  FSETP.NEU.FTZ.AND P0, PT, |R3|, +INF , PT ;  /* 0x7f8000000300780b */ /* 0x000fe20003f1d200 */
[----:B------:R-:W-:Y:S01]  /*fcc0*/  FADD.FTZ R0, |R2|, -RZ ;  /* 0x800000ff02007221 */ /* 0x000fe20000010200 */
[----:B------:R-:W-:-:S11]  /*fcd0*/  MOV R7, 0x3f800000 ;  /* 0x3f80000000077802 */ /* 0x000fd60000000f00 */
        /* <DEDUP_REMOVED lines=27> */
.L_x_2201:
[----:B------:R-:W-:Y:S05]  /*fe90*/  BSYNC B0 ;  /* 0x0000000000007941 */ /* 0x000fea0003800000 */
.L_x_2200:
        /* <DEDUP_REMOVED lines=29> */
[----:B------:R-:W-:Y:S01]  /*10070*/  MOV R23, R7 ;  /* 0x0000000700177202 */ /* 0x000fe20000000f00 */
[----:B------:R-:W-:Y:S01]  /*10080*/  IMAD.MOV.U32 R8, RZ, RZ, -0x40266667 ;  /* 0xbfd99999ff087424 */ /* 0x000fe200078e00ff */
[----:B------:R-:W-:Y:S02]  /*10090*/  MOV R7, 0x9999999a ;  /* 0x9999999a00077802 */ /* 0x000fe40000000f00 */
[----:B------:R-:W-:-:S07]  /*100a0*/  MOV R6, 0x100c0 ;  /* 0x000100c000067802 */ /* 0x000fce0000000f00 */
[----:B------:R-:W-:Y:S05]  /*100b0*/  CALL.REL.NOINC `($__internal_10_$__cuda_sm20_div_rn_f64_full) ;  /* 0x0000018000887944 */ /* 0x000fea0003c00000 */
[----:B------:R-:W-:Y:S02]  /*100c0*/  MOV R16, R8 ;  /* 0x0000000800107202 */ /* 0x000fe40000000f00 */
[----:B------:R-:W-:-:S07]  /*100d0*/  MOV R17, R29 ;  /* 0x0000001d00117202 */ /* 0x000fce0000000f00 */
.L_x_2206:
[----:B------:R-:W-:Y:S05]  /*100e0*/  BSYNC B0 ;  /* 0x0000000000007941 */ /* 0x000fea0003800000 */
.L_x_2205:
[----:B------:R-:W-:-:S06]  /*100f0*/  FMUL.FTZ R6, R3, 1 ;  /* 0x3f80000003067820 */ /* 0x000fcc0000410000 */
[----:B------:R-:W0:Y:S02]  /*10100*/  F2F.F64.F32 R6, R6 ;  /* 0x0000000600067310 */ /* 0x000e240000201800 */
[----:B0-----:R-:W-:-:S14]  /*10110*/  DSETP.GEU.AND P0, PT, R16, R6, PT ;  /* 0x000000061000722a */ /* 0x001fdc0003f0e000 */
[----:B------:R-:W-:Y:S05]  /*10120*/  @!P0 BRA `(.L_x_2207) ;  /* 0x0000001c008c8947 */ /* 0x000fea0003800000 */
[----:B------:R-:W-:Y:S01]  /*10130*/  BSSY B0, `(.L_x_2208) ;  /* 0x0000012000007945 */ /* 0x000fe20003800000 */
[----:B------:R-:W-:Y:S01]  /*10140*/  FADD.FTZ R0, -R2, -RZ ;  /* 0x800000ff02007221 */ /* 0x000fe20000010100 */
[----:B------:R-:W-:Y:S01]  /*10150*/  IMAD.MOV.U32 R6, RZ, RZ, 0x1 ;  /* 0x00000001ff067424 */ /* 0x000fe200078e00ff */
[----:B------:R-:W-:Y:S02]  /*10160*/  MOV R7, 0x3f800000 ;  /* 0x3f80000000077802 */ /* 0x000fe40000000f00 */
[----:B------:R-:W-:-:S07]  /*10170*/  MOV R2, RZ ;  /* 0x000000ff00027202 */ /* 0x000fce0000000f00 */
.L_x_2209:
[----:B------:R-:W-:Y:S01]  /*10180*/  I2FP.F32.S32 R9, R6 ;  /* 0x0000000600097245 */ /* 0x000fe20000201400 */
[----:B------:R-:W-:-:S03]  /*10190*/  VIADD R6, R6, 0x1 ;  /* 0x0000000106067836 */ /* 0x000fc60000000000 */
        /* <DEDUP_REMOVED lines=12> */
.L_x_2208:
        /* <DEDUP_REMOVED lines=49> */
.L_x_2212:
        /* <DEDUP_REMOVED lines=13> */
.L_x_2211:
        /* <DEDUP_REMOVED lines=15> */
.L_x_2214:
        /* <DEDUP_REMOVED lines=16> */
.L_x_2215:
[----:B------:R-:W-:-:S04]  /*10830*/  IMAD.MOV.U32 R7, RZ, RZ, 0x3b6b1c86 ;  /* 0x3b6b1c86ff077424 */ /* 0x000fc800078e00ff */
        /* <DEDUP_REMOVED lines=8> */
[----:B------:R-:W-:-:S04]  /*108c0*/  IMAD.MOV.U32 R7, RZ, RZ, 0x3e055027 ;  /* 0x3e055027ff077424 */ /* 0x000fc800078e00ff */
        /* <DEDUP_REMOVED lines=26> */
.L_x_2213:
[----:B------:R-:W-:Y:S05]  /*10a70*/  BSYNC B0 ;  /* 0x0000000000007941 */ /* 0x000fea0003800000 */
.L_x_2210:
        /* <DEDUP_REMOVED lines=61> */
.L_x_2218:
[----:B------:R-:W-:Y:S01]  /*10e50*/  FSETP.GEU.FTZ.AND P0, PT, |R8|, 1.175494350822287508e-38, PT ;  /* 0x008000000800780b */ /* 0x000fe20003f1e200 */
[----:B------:R-:W-:-:S12]  /*10e60*/  HFMA2.MMA R6, -RZ, RZ, 1.5048828125, 33.21875 ;  /* 0x3e055027ff067435 */ /* 0x000fd800000001ff */
[----:B------:R-:W-:Y:S01]  /*10e70*/  @!P0 FMUL.FTZ R9, |R8|, 8388608 ;  /* 0x4b00000008098820 */ /* 0x000fe20000410200 */
[----:B------:R-:W-:-:S03]  /*10e80*/  FSEL R8, RZ, -23, P0 ;  /* 0xc1b80000ff087808 */ /* 0x000fc60000000000 */
        /* <DEDUP_REMOVED lines=22> */
.L_x_2217:
[----:B------:R-:W-:Y:S05]  /*10ff0*/  BSYNC B0 ;  /* 0x0000000000007941 */ /* 0x000fea0003800000 */
.L_x_2216:
        /* <DEDUP_REMOVED lines=11> */
[C---:B------:R-:W-:Y:S01]  /*110b0*/  VIADD R9, R6.reuse, 0xc0d55555 ;  /* 0xc0d5555506097836 */ /* 0x040fe20000000000 */
[----:B------:R-:W-:-:S04]  /*110c0*/  FSETP.NEU.FTZ.AND P0, PT, R6, RZ, PT ;  /* 0x000000ff0600720b */ /* 0x000fc80003f1d000 */
        /* <DEDUP_REMOVED lines=19> */
[----:B------:R-:W-:Y:S01]  /*11200*/  @P1 FFMA.FTZ R9, R6, R8, +INF ;  /* 0x7f80000006091423 */ /* 0x000fe20000010008 */
[----:B------:R-:W-:Y:S01]  /*11210*/  FADD.FTZ R6, |R3|, -0.5 ;  /* 0xbf00000003067421 */ /* 0x000fe20000010200 */
[----:B0-----:R-:W-:Y:S02]  /*11220*/  FMUL.FTZ R16, R7, R7 ;  /* 0x0000000707107220 */ /* 0x001fe40000410000 */
        /* <DEDUP_REMOVED lines=10> */
.L_x_2221:
        /* <DEDUP_REMOVED lines=13> */
.L_x_2220:
        /* <DEDUP_REMOVED lines=15> */
.L_x_2223:
        /* <DEDUP_REMOVED lines=16> */
.L_x_2224:
        /* <DEDUP_REMOVED lines=14> */
[C---:B------:R-:W-:Y:S02]  /*11670*/  ISETP.GE.U32.AND P1, PT, R6.reuse, 0x7f800000, PT ;  /* 0x7f8000000600780c */ /* 0x040fe40003f26070 */
[----:B------:R-:W-:Y:S02]  /*11680*/  FSETP.NEU.FTZ.AND P0, PT, R6, RZ, PT ;  /* 0x000000ff0600720b */ /* 0x000fe40003f1d000 */
        /* <DEDUP_REMOVED lines=17> */
[----:B------:R-:W-:-:S04]  /*117a0*/  @P1 FFMA.FTZ R8, R6, R7, +INF ;  /* 0x7f80000006081423 */ /* 0x000fc80000010007 */
[----:B------:R-:W-:-:S05]  /*117b0*/  FADD.FTZ R8, -R8, -RZ ;  /* 0x800000ff08087221 */ /* 0x000fca0000010100 */
[----:B------:R-:W-:-:S07]  /*117c0*/  FSEL R6, R8, +INF , P0 ;  /* 0x7f80000008067808 */ /* 0x000fce0000000000 */
.L_x_2222:
[----:B------:R-:W-:Y:S05]  /*117d0*/  BSYNC B0 ;  /* 0x0000000000007941 */ /* 0x000fea0003800000 */
.L_x_2219:
        /* <DEDUP_REMOVED lines=23> */
[----:B------:R-:W-:Y:S02]  /*11950*/  @P1 IMAD.MOV.U32 R17, RZ, RZ, 0x37cbac00 ;  /* 0x37cbac00ff111424 */ /* 0x000fe400078e00ff */
        /* <DEDUP_REMOVED lines=37> */
.L_x_2227:
        /* <DEDUP_REMOVED lines=27> */
.L_x_2226:
[----:B------:R-:W-:Y:S05]  /*11d60*/  BSYNC B0 ;  /* 0x0000000000007941 */ /* 0x000fea0003800000 */
.L_x_2225:
[CC--:B------:R-:W-:Y:S01]  /*11d70*/  FFMA.FTZ R6, R3.reuse, R10.reuse, -R0 ;  /* 0x0000000a03067223 */ /* 0x0c0fe20000010800 */
[----:B------:R-:W-:Y:S01]  /*11d80*/  MOV R11, 0x3ab5ebe6 ;  /* 0x3ab5ebe6000b7802 */ /* 0x000fe20000000f00 */
[----:B------:R-:W-:Y:S02]  /*11d90*/  FFMA.FTZ R7, R3, R10, -R7 ;  /* 0x0000000a03077223 */ /* 0x000fe40000010807 */
        /* <DEDUP_REMOVED lines=28> */
.L_x_2207:
        /* <DEDUP_REMOVED lines=24> */
[----:B------:R-:W-:Y:S01]  /*120e0*/  @P0 IMAD.MOV.U32 R17, RZ, RZ, -0x1 ;  /* 0xffffffffff110424 */ /* 0x000fe200078e00ff */
[----:B------:R-:W-:Y:S01]  /*120f0*/  MOV R25, 0x4cc5f8af ;  /* 0x4cc5f8af00197802 */ /* 0x000fe20000000f00 */
[----:B------:R2:W-:Y:S03]  /*12100*/  STL.64 [R1+0xa10], R20 ;  /* 0x000a101401007387 */ /* 0x0005e60000100a00 */
[----:B------:R-:W-:Y:S01]  /*12110*/  SHF.L.U32 R8, R17, 0x2, RZ ;  /* 0x0000000211087819 */ /* 0x000fe200000006ff */
[----:B0-----:R-:W-:Y:S01]  /*12120*/  IMAD.MOV.U32 R6, RZ, RZ, 0x42840000 ;  /* 0x42840000ff067424 */ /* 0x001fe200078e00ff */
[----:B------:R-:W-:Y:S01]  /*12130*/  MOV R7, 0x44f0a000 ;  /* 0x44f0a00000077802 */ /* 0x000fe20000000f00 */
[----:B------:R0:W-:Y:S01]  /*12140*/  STL.64 [R1+0xa18], R22 ;  /* 0x000a181601007387 */ /* 0x0001e20000100a00 */
[----:B-1----:R-:W-:-:S02]  /*12150*/  MOV R10, 0x45d95fff ;  /* 0x45d95fff000a7802 */ /* 0x002fc40000000f00 */
[----:B------:R-:W-:Y:S01]  /*12160*/  MOV R11, 0x47946fa6 ;  /* 0x47946fa6000b7802 */ /* 0x000fe20000000f00 */
[----:B------:R1:W-:Y:S01]  /*12170*/  STL.64 [R1+0x13c0], R6 ;  /* 0x0013c00601007387 */ /* 0x0003e20000100a00 */
[----:B--2---:R-:W-:Y:S02]  /*12180*/  MOV R20, 0x4a20fbd8 ;  /* 0x4a20fbd800147802 */ /* 0x004fe40000000f00 */
[----:B------:R-:W-:Y:S01]  /*12190*/  MOV R21, 0x4b4b8b8f ;  /* 0x4b4b8b8f00157802 */ /* 0x000fe20000000f00 */
[----:B------:R2:W-:Y:S01]  /*121a0*/  STL.64 [R1+0xa08], R10 ;  /* 0x000a080a01007387 */ /* 0x0005e20000100a00 */
[----:B0-----:R-:W-:-:S03]  /*121b0*/  IMAD.MOV.U32 R22, RZ, RZ, 0x4c2f75b4 ;  /* 0x4c2f75b4ff167424 */ /* 0x001fc600078e00ff */
[----:B------:R0:W-:Y:S01]  /*121c0*/  STL.64 [R1+0x13d0], R20 ;  /* 0x0013d01401007387 */ /* 0x0001e20000100a00 */
[----:B------:R-:W-:Y:S02]  /*121d0*/  MOV R23, 0x4cc8c38c ;  /* 0x4cc8c38c00177802 */ /* 0x000fe40000000f00 */
[----:B-1----:R-:W-:Y:S01]  /*121e0*/  IADD3 R6, R15, 0x9f4, RZ ;  /* 0x000009f40f067810 */ /* 0x002fe20007ffe0ff */
[----:B------:R-:W-:Y:S01]  /*121f0*/  STL.64 [R1+0xa20], R24 ;  /* 0x000a201801007387 */ /* 0x000fe20000100a00 */
[----:B------:R-:W-:Y:S02]  /*12200*/  MOV R7, 0x4ce5eb4c ;  /* 0x4ce5eb4c00077802 */ /* 0x000fe40000000f00 */
[----:B--2---:R-:W-:Y:S01]  /*12210*/  MOV R10, 0x46ff3c00 ;  /* 0x46ff3c00000a7802 */ /* 0x004fe20000000f00 */
[----:B------:R-:W-:Y:S01]  /*12220*/  IMAD.MOV.U32 R11, RZ, RZ, 0x48ae85e0 ;  /* 0x48ae85e0ff0b7424 */ /* 0x000fe200078e00ff */
[----:B------:R-:W-:Y:S01]  /*12230*/  SEL R0, R6, R0, P0 ;  /* 0x0000000006007207 */ /* 0x000fe20000000000 */
[----:B------:R-:W-:Y:S01]  /*12240*/  STL.64 [R1+0x13d8], R22 ;  /* 0x0013d81601007387 */ /* 0x000fe20000100a00 */
[----:B------:R-:W-:Y:S01]  /*12250*/  MOV R6, 0x4d0fed36 ;  /* 0x4d0fed3600067802 */ /* 0x000fe20000000f00 */
[----:B0-----:R-:W-:-:S02]  /*12260*/  IMAD.MOV.U32 R20, RZ, RZ, 0x4c5914c6 ;  /* 0x4c5914c6ff147424 */ /* 0x001fc400078e00ff */
[----:B------:R0:W-:Y:S01]  /*12270*/  STL.64 [R1+0x13c8], R10 ;  /* 0x0013c80a01007387 */ /* 0x0001e20000100a00 */
[----:B------:R-:W-:-:S03]  /*12280*/  IMAD.IADD R0, R0, 0x1, R8 ;  /* 0x0000000100007824 */ /* 0x000fc600078e0208 */
[----:B------:R1:W-:Y:S04]  /*12290*/  STL.64 [R1+0x13e0], R6 ;  /* 0x0013e00601007387 */ /* 0x0003e80000100a00 */
[----:B------:R-:W-:Y:S01]  /*122a0*/  STL [R1+0xa28], R20 ;  /* 0x000a281401007387 */ /* 0x000fe20000100800 */
[----:B0-----:R-:W-:Y:S02]  /*122b0*/  MOV R10, 0x4c184540 ;  /* 0x4c184540000a7802 */ /* 0x001fe40000000f00 */
[----:B------:R-:W-:Y:S02]  /*122c0*/  MOV R11, RZ ;  /* 0x000000ff000b7202 */ /* 0x000fe40000000f00 */
[----:B-1----:R-:W-:Y:S01]  /*122d0*/  MOV R7, RZ ;  /* 0x000000ff00077202 */ /* 0x002fe20000000f00 */
[----:B------:R-:W-:Y:S01]  /*122e0*/  @P0 IMAD.MOV.U32 R7, RZ, RZ, 0xc ;  /* 0x0000000cff070424 */ /* 0x000fe200078e00ff */
[----:B------:R-:W-:Y:S01]  /*122f0*/  MOV R6, 0x3f800000 ;  /* 0x3f80000000067802 */ /* 0x000fe20000000f00 */
[----:B------:R0:W-:Y:S03]  /*12300*/  STL.64 [R1+0x13e8], R10 ;  /* 0x0013e80a01007387 */ /* 0x0001e60000100a00 */
[----:B------:R-:W-:Y:S01]  /*12310*/  IADD3 R17, R7, R17, RZ ;  /* 0x0000001107117210 */ /* 0x000fe20007ffe0ff */
[----:B------:R1:W-:Y:S01]  /*12320*/  STL [R1+0x13bc], R6 ;  /* 0x0013bc0601007387 */ /* 0x0003e20000100800 */
[----:B0-----:R-:W-:-:S03]  /*12330*/  IADD3 R11, R0, R8, RZ ;  /* 0x00000008000b7210 */ /* 0x001fc60007ffe0ff */
[----:B-1----:R-:W2:Y:S01]  /*12340*/  LDL R6, [R0] ;  /* 0x0000000000067983 */ /* 0x002ea20000100800 */
[----:B------:R-:W-:Y:S02]  /*12350*/  IADD3 R10, R11, R8, RZ ;  /* 0x000000080b0a7210 */ /* 0x000fe40007ffe0ff */
[----:B------:R-:W-:-:S03]  /*12360*/  LEA R15, R17, R15, 0x2 ;  /* 0x0000000f110f7211 */ /* 0x000fc600078e10ff */
[----:B------:R-:W-:Y:S01]  /*12370*/  IMAD.IADD R34, R10, 0x1, R8 ;  /* 0x000000010a227824 */ /* 0x000fe200078e0208 */
[----:B------:R-:W3:Y:S01]  /*12380*/  LDL R0, [R11] ;  /* 0x000000000b007983 */ /* 0x000ee20000100800 */
[----:B------:R-:W-:-:S03]  /*12390*/  IMAD.IADD R31, R8, 0x1, R15 ;  /* 0x00000001081f7824 */ /* 0x000fc600078e020f */
[-C--:B------:R-:W-:Y:S01]  /*123a0*/  IADD3 R32, R34, R8.reuse, RZ ;  /* 0x0000000822207210 */ /* 0x080fe20007ffe0ff */
[----:B------:R0:W4:Y:S01]  /*123b0*/  LDL R7, [R10] ;  /* 0x000000000a077983 */ /* 0x0001220000100800 */
[-C--:B------:R-:W-:Y:S02]  /*123c0*/  IADD3 R22, R31, R8.reuse, RZ ;  /* 0x000000081f167210 */ /* 0x080fe40007ffe0ff */
[-C--:B------:R-:W-:Y:S01]  /*123d0*/  IADD3 R30, R32, R8.reuse, RZ ;  /* 0x00000008201e7210 */ /* 0x080fe20007ffe0ff */
[----:B------:R-:W5:Y:S01]  /*123e0*/  LDL R34, [R34] ;  /* 0x0000000022227983 */ /* 0x000f620000100800 */
[----:B------:R-:W-:-:S03]  /*123f0*/  IADD3 R28, R22, R8, RZ ;  /* 0x00000008161c7210 */ /* 0x000fc60007ffe0ff */
[--C-:B------:R-:W-:Y:S01]  /*12400*/  IMAD.IADD R29, R30, 0x1, R8.reuse ;  /* 0x000000011e1d7824 */ /* 0x100fe200078e0208 */
[----:B------:R1:W5:Y:S04]  /*12410*/  LDL R33, [R15] ;  /* 0x000000000f217983 */ /* 0x0003680000100800 */
        /* <DEDUP_REMOVED lines=20> */
[----:B-1----:R-:W-:-:S03]  /*12560*/  IADD3 R15, R10, R8, RZ ;  /* 0x000000080a0f7210 */ /* 0x002fc60007ffe0ff */
[----:B------:R-:W5:Y:S04]  /*12570*/  LDL R20, [R20] ;  /* 0x0000000014147983 */ /* 0x000f680000100800 */
[----:B------:R-:W5:Y:S04]  /*12580*/  LDL R21, [R21] ;  /* 0x0000000015157983 */ /* 0x000f680000100800 */
[----:B------:R-:W5:Y:S04]  /*12590*/  LDL R10, [R10] ;  /* 0x000000000a0a7983 */ /* 0x000f680000100800 */
[----:B------:R-:W5:Y:S04]  /*125a0*/  LDL R17, [R17] ;  /* 0x0000000011117983 */ /* 0x000f680000100800 */
[----:B------:R0:W5:Y:S02]  /*125b0*/  LDL R11, [R15] ;  /* 0x000000000f0b7983 */ /* 0x0001640000100800 */
[----:B0-----:R-:W-:-:S05]  /*125c0*/  IMAD.IADD R15, R15, 0x1, R8 ;  /* 0x000000010f0f7824 */ /* 0x001fca00078e0208 */
[-C--:B------:R-:W-:Y:S02]  /*125d0*/  IADD3 R35, R15, R8.reuse, RZ ;  /* 0x000000080f237210 */ /* 0x080fe40007ffe0ff */
[----:B------:R-:W5:Y:S02]  /*125e0*/  LDL R15, [R15] ;  /* 0x000000000f0f7983 */ /* 0x000f640000100800 */
[----:B------:R-:W-:Y:S02]  /*125f0*/  IADD3 R40, R35, R8, RZ ;  /* 0x0000000823287210 */ /* 0x000fe40007ffe0ff */
[----:B------:R-:W5:Y:S04]  /*12600*/  LDL R8, [R35] ;  /* 0x0000000023087983 */ /* 0x000f680000100800 */
[----:B------:R0:W5:Y:S01]  /*12610*/  LDL R35, [R40] ;  /* 0x0000000028237983 */ /* 0x0001620000100800 */
[----:B------:R-:W-:Y:S01]  /*12620*/  FSET.BF.LEU.FTZ.AND R44, |R3|, 1, PT ;  /* 0x3f800000032c780a */ /* 0x000fe2000381b200 */
[----:B0-----:R-:W-:-:S06]  /*12630*/  IMAD.MOV.U32 R40, RZ, RZ, R3 ;  /* 0x000000ffff287224 */ /* 0x001fcc00078e0003 */
[----:B------:R-:W2:Y:S02]  /*12640*/  @P0 MUFU.RCP R40, R3 ;  /* 0x0000000300280308 */ /* 0x000ea40000001000 */
[----:B--2---:R-:W-:-:S04]  /*12650*/  FFMA.FTZ R6, R44, R40, R6 ;  /* 0x000000282c067223 */ /* 0x004fc80000010006 */
[-C--:B---3--:R-:W-:Y:S01]  /*12660*/  FFMA.FTZ R0, R6, R40.reuse, R0 ;  /* 0x0000002806007223 */ /* 0x088fe20000010000 */
[----:B------:R-:W-:Y:S02]  /*12670*/  MOV R6, 0x3bc6a26b ;  /* 0x3bc6a26b00067802 */ /* 0x000fe40000000f00 */
        /* <DEDUP_REMOVED lines=81> */
.L_x_2232:
[----:B------:R-:W-:Y:S05]  /*12b90*/  BSYNC B3 ;  /* 0x0000000000037941 */ /* 0x000fea0003800000 */
.L_x_2231:
        /* <DEDUP_REMOVED lines=19> */
[----:B------:R-:W-:-:S07]  /*12cd0*/  IMAD.MOV.U32 R9, RZ, RZ, R29 ;  /* 0x000000ffff097224 */ /* 0x000fce00078e001d */
.L_x_2234:
[----:B------:R-:W-:Y:S05]  /*12ce0*/  BSYNC B3 ;  /* 0x0000000000037941 */ /* 0x000fea0003800000 */
.L_x_2233:
        /* <DEDUP_REMOVED lines=61> */
.L_x_2236:
[----:B------:R-:W-:Y:S05]  /*130c0*/  BSYNC B3 ;  /* 0x0000000000037941 */ /* 0x000fea0003800000 */
.L_x_2235:
[----:B0-----:R-:W-:Y:S01]  /*130d0*/  DMUL R16, R16, R18 ;  /* 0x0000001210107228 */ /* 0x001fe20000000000 */
[----:B------:R-:W-:Y:S01]  /*130e0*/  UMOV UR6, 0xf0000000 ;  /* 0xf000000000067882 */ /* 0x000fe20000000000 */
[----:B------:R-:W-:-:S04]  /*130f0*/  UMOV UR7, 0x380fffff ;  /* 0x380fffff00077882 */ /* 0x000fc80000000000 */
[----:B------:R-:W0:Y:S02]  /*13100*/  F2F.F32.F64 R6, R16 ;  /* 0x0000001000067310 */ /* 0x000e240000301000 */
[----:B------:R-:W-:-:S14]  /*13110*/  DSETP.GEU.AND P0, PT, |R16|, UR6, PT ;  /* 0x0000000610007e2a */ /* 0x000fdc000bf0e200 */
[----:B0-----:R-:W-:Y:S01]  /*13120*/  @!P0 FMUL R6, R6, 1.175494350822287508e-38 ;  /* 0x0080000006068820 */ /* 0x001fe20000400000 */
[----:B------:R-:W-:Y:S06]  /*13130*/  BRA `(.L_x_2237) ;  /* 0x0000000c009c7947 */ /* 0x000fec0003800000 */
.L_x_2230:
        /* <DEDUP_REMOVED lines=10> */
.L_x_2229:
        /* <DEDUP_REMOVED lines=45> */
.L_x_2240:
        /* <DEDUP_REMOVED lines=13> */
.L_x_2239:
        /* <DEDUP_REMOVED lines=15> */
.L_x_2242:
        /* <DEDUP_REMOVED lines=16> */
.L_x_2243:
        /* <DEDUP_REMOVED lines=36> */
.L_x_2241:
[----:B------:R-:W-:Y:S05]  /*139b0*/  BSYNC B3 ;  /* 0x0000000000037941 */ /* 0x000fea0003800000 */
.L_x_2238:
        /* <DEDUP_REMOVED lines=61> */
.L_x_2246:
        /* <DEDUP_REMOVED lines=27> */
.L_x_2245:
[----:B------:R-:W-:Y:S05]  /*13f40*/  BSYNC B3 ;  /* 0x0000000000037941 */ /* 0x000fea0003800000 */
.L_x_2244:
[----:B------:R-:W-:-:S04]  /*13f50*/  FFMA.FTZ R7, R3, R10, -R2 ;  /* 0x0000000a03077223 */ /* 0x000fc80000010802 */
[----:B------:R-:W-:Y:S01]  /*13f60*/  FADD.FTZ R7, R7, -R6 ;  /* 0x8000000607077221 */ /* 0x000fe20000010000 */
[----:B------:R-:W-:-:S04]  /*13f70*/  IMAD.MOV.U32 R6, RZ, RZ, RZ ;  /* 0x000000ffff067224 */ /* 0x000fc800078e00ff */
[----:B------:R-:W-:-:S13]  /*13f80*/  FSETP.GEU.FTZ.AND P0, PT, R7, -88.72283935546875, PT ;  /* 0xc2b172180700780b */ /* 0x000fda0003f1e000 */
[----:B------:R-:W-:-:S04]  /*13f90*/  @P0 FMUL.FTZ R0, R7, 1.4426950216293334961 ;  /* 0x3fb8aa3b07000820 */ /* 0x000fc80000410000 */
[----:B------:R0:W1:Y:S03]  /*13fa0*/  @P0 MUFU.EX2 R6, R0 ;  /* 0x0000000000060308 */ /* 0x0000660000000800 */
.L_x_2237:
[----:B------:R-:W-:Y:S05]  /*13fb0*/  BSYNC B0 ;  /* 0x0000000000007941 */ /* 0x000fea0003800000 */
.L_x_2228:
        /* <DEDUP_REMOVED lines=9> */
.L_x_2250:
        /* <DEDUP_REMOVED lines=11> */
.L_x_2249:
[----:B------:R-:W0:Y:S01]  /*14100*/  MUFU.RCP R3, R3 ;  /* 0x0000000300037308 */ /* 0x000e220000001000 */
[----:B------:R-:W-:-:S04]  /*14110*/  FMUL.FTZ R0, R8, R6 ;  /* 0x0000000608007220 */ /* 0x000fc80000410000 */
[----:B0-----:R-:W-:-:S07]  /*14120*/  FMUL.FTZ R0, R0, R3 ;  /* 0x0000000300007220 */ /* 0x001fce0000410000 */
.L_x_2248:
[----:B------:R-:W-:Y:S05]  /*14130*/  BSYNC B0 ;  /* 0x0000000000007941 */ /* 0x000fea0003800000 */
.L_x_2247:
[----:B------:R-:W-:Y:S01]  /*14140*/  FADD.FTZ R6, -R0, 1 ;  /* 0x3f80000000067421 */ /* 0x000fe20000010100 */
[----:B------:R-:W-:Y:S06]  /*14150*/  BRA `(.L_x_2197) ;  /* 0x0000014000507947 */ /* 0x000fec0003800000 */
.L_x_2204:
        /* <DEDUP_REMOVED lines=10> */
.L_x_2253:
        /* <DEDUP_REMOVED lines=14> */
.L_x_2252:
        /* <DEDUP_REMOVED lines=49> */
.L_x_2256:
        /* <DEDUP_REMOVED lines=13> */
.L_x_2255:
        /* <DEDUP_REMOVED lines=15> */
.L_x_2258:
        /* <DEDUP_REMOVED lines=16> */
.L_x_2259:
        /* <DEDUP_REMOVED lines=36> */
.L_x_2257:
[----:B------:R-:W-:Y:S05]  /*14af0*/  BSYNC B0 ;  /* 0x0000000000007941 */ /* 0x000fea0003800000 */
.L_x_2254:
        /* <DEDUP_REMOVED lines=61> */
.L_x_2262:
        /* <DEDUP_REMOVED lines=26> */
.L_x_2261:
[----:B------:R-:W-:Y:S05]  /*15070*/  BSYNC B0 ;  /* 0x0000000000007941 */ /* 0x000fea0003800000 */
.L_x_2260:
        /* <DEDUP_REMOVED lines=45> */
.L_x_2265:
        /* <DEDUP_REMOVED lines=13> */
.L_x_2264:
        /* <DEDUP_REMOVED lines=15> */
.L_x_2267:
        /* <DEDUP_REMOVED lines=16> */
.L_x_2268:
        /* <DEDUP_REMOVED lines=36> */
.L_x_2266:
[----:B------:R-:W-:Y:S05]  /*15850*/  BSYNC B0 ;  /* 0x0000000000007941 */ /* 0x000fea0003800000 */
.L_x_2263:
        /* <DEDUP_REMOVED lines=61> */
.L_x_2271:
        /* <DEDUP_REMOVED lines=27> */
.L_x_2270:
[----:B------:R-:W-:Y:S05]  /*15de0*/  BSYNC B0 ;  /* 0x0000000000007941 */ /* 0x000fea0003800000 */
.L_x_2269:
        /* <DEDUP_REMOVED lines=33> */
.L_x_2251:
        /* <DEDUP_REMOVED lines=39> */
[----:B------:R-:W-:Y:S01]  /*16270*/  STL [R1+0xa28], R8 ;  /* 0x000a280801007387 */ /* 0x000fe20000100800 */
[----:B-1----:R-:W-:Y:S01]  /*16280*/  MOV R22, 0x4a20fbd8 ;  /* 0x4a20fbd800167802 */ /* 0x002fe20000000f00 */
[----:B------:R-:W-:Y:S02]  /*16290*/  IMAD.MOV.U32 R23, RZ, RZ, 0x4b4b8b8f ;  /* 0x4b4b8b8fff177424 */ /* 0x000fe400078e00ff */
[----:B------:R1:W-:Y:S01]  /*162a0*/  STL.64 [R1+0x13c0], R16 ;  /* 0x0013c01001007387 */ /* 0x0003e20000100a00 */
[----:B0-----:R-:W-:-:S02]  /*162b0*/  SHF.L.U32 R10, R7, 0x2, RZ ;  /* 0x00000002070a7819 */ /* 0x001fc400000006ff */
[----:B------:R-:W-:Y:S01]  /*162c0*/  MOV R11, RZ ;  /* 0x000000ff000b7202 */ /* 0x000fe20000000f00 */
[----:B------:R0:W-:Y:S02]  /*162d0*/  STL.64 [R1+0x13c8], R20 ;  /* 0x0013c81401007387 */ /* 0x0001e40000100a00 */
[----:B------:R-:W-:Y:S02]  /*162e0*/  IMAD.IADD R0, R0, 0x1, R10 ;  /* 0x0000000100007824 */ /* 0x000fe400078e020a */
[----:B------:R2:W-:Y:S01]  /*162f0*/  STL.64 [R1+0x13d0], R22 ;  /* 0x0013d01601007387 */ /* 0x0005e20000100a00 */
[----:B-1----:R-:W-:Y:S01]  /*16300*/  IMAD.MOV.U32 R16, RZ, RZ, 0x4c2f75b4 ;  /* 0x4c2f75b4ff107424 */ /* 0x002fe200078e00ff */
[----:B------:R-:W-:Y:S01]  /*16310*/  MOV R17, 0x4cc8c38c ;  /* 0x4cc8c38c00117802 */ /* 0x000fe20000000f00 */
[----:B------:R-:W-:Y:S01]  /*16320*/  @P0 IMAD.MOV.U32 R11, RZ, RZ, 0xc ;  /* 0x0000000cff0b0424 */ /* 0x000fe200078e00ff */
[----:B------:R-:W-:Y:S01]  /*16330*/  IADD3 R8, R0, R10, RZ ;  /* 0x0000000a00087210 */ /* 0x000fe20007ffe0ff */
[----:B------:R-:W-:Y:S01]  /*16340*/  STL.64 [R1+0xa18], R24 ;  /* 0x000a181801007387 */ /* 0x000fe20000100a00 */
[----:B0-----:R-:W-:-:S02]  /*16350*/  MOV R20, 0x4d0fed36 ;  /* 0x4d0fed3600147802 */ /* 0x001fc40000000f00 */
[----:B------:R-:W-:Y:S01]  /*16360*/  MOV R21, 0x4ce5eb4c ;  /* 0x4ce5eb4c00157802 */ /* 0x000fe20000000f00 */
[----:B------:R0:W-:Y:S01]  /*16370*/  STL.64 [R1+0x13d8], R16 ;  /* 0x0013d81001007387 */ /* 0x0001e20000100a00 */
[----:B--2---:R-:W-:Y:S01]  /*16380*/  MOV R22, 0x4c184540 ;  /* 0x4c18454000167802 */ /* 0x004fe20000000f00 */
[----:B------:R-:W-:Y:S01]  /*16390*/  IMAD.MOV.U32 R23, RZ, RZ, RZ ;  /* 0x000000ffff177224 */ /* 0x000fe200078e00ff */
[----:B------:R-:W-:Y:S01]  /*163a0*/  IADD3 R11, R11, R7, RZ ;  /* 0x000000070b0b7210 */ /* 0x000fe20007ffe0ff */
[----:B------:R-:W-:Y:S04]  /*163b0*/  STL.64 [R1+0x13e0], R20 ;  /* 0x0013e01401007387 */ /* 0x000fe80000100a00 */
[----:B------:R1:W-:Y:S01]  /*163c0*/  STL.64 [R1+0x13e8], R22 ;  /* 0x0013e81601007387 */ /* 0x0003e20000100a00 */
[----:B0-----:R-:W-:-:S03]  /*163d0*/  IADD3 R16, R8, R10, RZ ;  /* 0x0000000a08107210 */ /* 0x001fc60007ffe0ff */
[----:B------:R-:W2:Y:S01]  /*163e0*/  LDL R0, [R0] ;  /* 0x0000000000007983 */ /* 0x000ea20000100800 */
[----:B------:R-:W-:Y:S01]  /*163f0*/  LEA R15, R11, R15, 0x2 ;  /* 0x0000000f0b0f7211 */ /* 0x000fe200078e10ff */
[----:B------:R-:W-:Y:S02]  /*16400*/  IMAD.IADD R35, R16, 0x1, R10 ;  /* 0x0000000110237824 */ /* 0x000fe400078e020a */
[----:B------:R-:W3:Y:S02]  /*16410*/  LDL R8, [R8] ;  /* 0x0000000008087983 */ /* 0x000ee40000100800 */
[----:B------:R-:W-:Y:S01]  /*16420*/  IMAD.IADD R32, R10, 0x1, R15 ;  /* 0x000000010a207824 */ /* 0x000fe200078e020f */
[-C--:B------:R-:W-:Y:S01]  /*16430*/  IADD3 R33, R35, R10.reuse, RZ ;  /* 0x0000000a23217210 */ /* 0x080fe20007ffe0ff */
[----:B------:R0:W4:Y:S03]  /*16440*/  LDL R7, [R16] ;  /* 0x0000000010077983 */ /* 0x0001260000100800 */
[----:B-1----:R-:W-:-:S02]  /*16450*/  IADD3 R22, R32, R10, RZ ;  /* 0x0000000a20167210 */ /* 0x002fc40007ffe0ff */
        /* <DEDUP_REMOVED lines=25> */
[----:B0-----:R-:W-:-:S03]  /*165f0*/  IADD3 R16, R11, R10, RZ ;  /* 0x0000000a0b107210 */ /* 0x001fc60007ffe0ff */
        /* <DEDUP_REMOVED lines=10> */
[----:B------:R0:W5:Y:S02]  /*166a0*/  LDL R40, [R44] ;  /* 0x000000002c287983 */ /* 0x0001640000100800 */
[----:B0-----:R-:W-:Y:S01]  /*166b0*/  IMAD.MOV.U32 R44, RZ, RZ, R3 ;  /* 0x000000ffff2c7224 */ /* 0x001fe200078e0003 */
[----:B------:R-:W-:-:S02]  /*166c0*/  @P0 MOV R44, R6 ;  /* 0x00000006002c0202 */ /* 0x000fc40000000f00 */
[----:B------:R-:W-:-:S05]  /*166d0*/  FSET.BF.LEU.FTZ.AND R6, |R3|, 1, PT ;  /* 0x3f8000000306780a */ /* 0x000fca000381b200 */
[-C--:B--2---:R-:W-:Y:S01]  /*166e0*/  FFMA.FTZ R0, R6, R44.reuse, R0 ;  /* 0x0000002c06007223 */ /* 0x084fe20000010000 */
[----:B------:R-:W-:Y:S01]  /*166f0*/  MOV R6, 0x3bc6a26b ;  /* 0x3bc6a26b00067802 */ /* 0x000fe20000000f00 */
[----:B------:R-:W-:Y:S02]  /*16700*/  @P0 IMAD.MOV.U32 R6, RZ, RZ, 0x4c5914c6 ;  /* 0x4c5914c6ff060424 */ /* 0x000fe400078e00ff */
[----:B---3--:R-:W-:Y:S01]  /*16710*/  FFMA.FTZ R0, R0, R44, R8 ;  /* 0x0000002c00007223 */ /* 0x008fe20000010008 */
[----:B------:R-:W-:-:S03]  /*16720*/  FADD.FTZ R8, R3, 6.0246801376342773438 ;  /* 0x40c0ca2e03087421 */ /* 0x000fc60000010000 */
[-C--:B----4-:R-:W-:Y:S01]  /*16730*/  FFMA.FTZ R0, R0, R44.reuse, R7 ;  /* 0x0000002c00007223 */ /* 0x090fe20000010007 */
[----:B------:R-:W-:Y:S01]  /*16740*/  FADD.FTZ R8, R8, -0.5 ;  /* 0xbf00000008087421 */ /* 0x000fe20000010000 */
        /* <DEDUP_REMOVED lines=77> */
.L_x_2276:
[----:B------:R-:W-:Y:S05]  /*16c20*/  BSYNC B3 ;  /* 0x0000000000037941 */ /* 0x000fea0003800000 */
.L_x_2275:
        /* <DEDUP_REMOVED lines=17> */
[----:B------:R-:W-:-:S07]  /*16d40*/  MOV R6, 0x16d60 ;  /* 0x00016d6000067802 */ /* 0x000fce0000000f00 */
[----:B------:R-:W-:Y:S05]  /*16d50*/  CALL.REL.NOINC `($__internal_10_$__cuda_sm20_div_rn_f64_full) ;  /* 0x0000011400607944 */ /* 0x000fea0003c00000 */
[----:B------:R-:W-:-:S07]  /*16d60*/  MOV R9, R29 ;  /* 0x0000001d00097202 */ /* 0x000fce0000000f00 */
.L_x_2278:
[----:B------:R-:W-:Y:S05]  /*16d70*/  BSYNC B3 ;  /* 0x0000000000037941 */ /* 0x000fea0003800000 */
.L_x_2277:
        /* <DEDUP_REMOVED lines=61> */
.L_x_2280:
[----:B------:R-:W-:Y:S05]  /*17150*/  BSYNC B3 ;  /* 0x0000000000037941 */ /* 0x000fea0003800000 */
.L_x_2279:
[----:B0-----:R-:W-:Y:S01]  /*17160*/  DMUL R16, R16, R18 ;  /* 0x0000001210107228 */ /* 0x001fe20000000000 */
[----:B------:R-:W-:Y:S01]  /*17170*/  UMOV UR6, 0xf0000000 ;  /* 0xf000000000067882 */ /* 0x000fe20000000000 */
[----:B------:R-:W-:-:S04]  /*17180*/  UMOV UR7, 0x380fffff ;  /* 0x380fffff00077882 */ /* 0x000fc80000000000 */
[----:B------:R-:W0:Y:S02]  /*17190*/  F2F.F32.F64 R6, R16 ;  /* 0x0000001000067310 */ /* 0x000e240000301000 */
[----:B------:R-:W-:-:S14]  /*171a0*/  DSETP.GEU.AND P0, PT, |R16|, UR6, PT ;  /* 0x0000000610007e2a */ /* 0x000fdc000bf0e200 */
[----:B0-----:R-:W-:Y:S01]  /*171b0*/  @!P0 FMUL R6, R6, 1.175494350822287508e-38 ;  /* 0x0080000006068820 */ /* 0x001fe20000400000 */
[----:B------:R-:W-:Y:S06]  /*171c0*/  BRA `(.L_x_2281) ;  /* 0x0000000c00a47947 */ /* 0x000fec0003800000 */
.L_x_2274:
        /* <DEDUP_REMOVED lines=10> */
.L_x_2273:
        /* <DEDUP_REMOVED lines=45> */
.L_x_2284:
        /* <DEDUP_REMOVED lines=8> */
[----:B------:R-:W-:-:S03]  /*175c0*/  FFMA.FTZ R9, R0, R9, -48310.6640625 ;  /* 0xc73cb6aa00097423 */ /* 0x000fc60000010009 */
[----:B------:R-:W0:Y:S01]  /*175d0*/  MUFU.RCP R7, R7 ;  /* 0x0000000700077308 */ /* 0x000e220000001000 */
[----:B------:R-:W-:-:S04]  /*175e0*/  FFMA.FTZ R9, R0, R9, -143033.40625 ;  /* 0xc80bae5a00097423 */ /* 0x000fc80000010009 */
[----:B0-----:R-:W-:Y:S01]  /*175f0*/  FFMA.FTZ R0, R9, R7, R0 ;  /* 0x0000000709007223 */ /* 0x001fe20000010000 */
[----:B------:R-:W-:Y:S06]  /*17600*/  BRA `(.L_x_2285) ;  /* 0x00000004000c7947 */ /* 0x000fec0003800000 */
.L_x_2283:
        /* <DEDUP_REMOVED lines=15> */
.L_x_2286:
        /* <DEDUP_REMOVED lines=16> */
.L_x_2287:
        /* <DEDUP_REMOVED lines=36> */
.L_x_2285:
[----:B------:R-:W-:Y:S05]  /*17a40*/  BSYNC B3 ;  /* 0x0000000000037941 */ /* 0x000fea0003800000 */
.L_x_2282:
        /* <DEDUP_REMOVED lines=13> */
[----:B------:R-:W-:Y:S02]  /*17b20*/  IMAD.MOV.U32 R7, RZ, RZ, -0x46b2bead ;  /* 0xb94d4153ff077424 */ /* 0x000fe400078e00ff */
        /* <DEDUP_REMOVED lines=8> */
[----:B------:R-:W-:Y:S02]  /*17bb0*/  IMAD.MOV.U32 R8, RZ, RZ, 0x3e2aaaa8 ;  /* 0x3e2aaaa8ff087424 */ /* 0x000fe400078e00ff */
        /* <DEDUP_REMOVED lines=38> */
.L_x_2290:
[C---:B------:R-:W-:Y:S01]  /*17e20*/  FMUL.FTZ R0, |R3|.reuse, 8388608 ;  /* 0x4b00000003007820 */ /* 0x040fe20000410200 */
[----:B------:R-:W-:Y:S01]  /*17e30*/  FSETP.GEU.FTZ.AND P0, PT, |R3|, 1.175494350822287508e-38, PT ;  /* 0x008000000300780b */ /* 0x000fe20003f1e200 */
[----:B------:R-:W-:-:S03]  /*17e40*/  IMAD.MOV.U32 R7, RZ, RZ, 0x3e055027 ;  /* 0x3e055027ff077424 */ /* 0x000fc600078e00ff */
[----:B------:R-:W-:-:S04]  /*17e50*/  FSEL R11, R0, R11, !P0 ;  /* 0x0000000b000b7208 */ /* 0x000fc80004000000 */
        /* <DEDUP_REMOVED lines=23> */
.L_x_2289:
[----:B------:R-:W-:Y:S05]  /*17fd0*/  BSYNC B3 ;  /* 0x0000000000037941 */ /* 0x000fea0003800000 */
.L_x_2288:
        /* <DEDUP_REMOVED lines=8> */
.L_x_2281:
[----:B------:R-:W-:Y:S05]  /*18060*/  BSYNC B0 ;  /* 0x0000000000007941 */ /* 0x000fea0003800000 */
.L_x_2272:
[----:B-1----:R-:W-:Y:S01]  /*18070*/  FSETP.NEU.FTZ.AND P0, PT, R6, RZ, PT ;  /* 0x000000ff0600720b */ /* 0x002fe20003f1d000 */
[----:B------:R-:W-:Y:S01]  /*18080*/  BSSY B0, `(.L_x_2291) ;  /* 0x0000016000007945 */ /* 0x000fe20003800000 */
[----:B0-----:R-:W-:-:S11]  /*18090*/  MOV R0, RZ ;  /* 0x000000ff00007202 */ /* 0x001fd60000000f00 */
[----:B------:R-:W-:Y:S05]  /*180a0*/  @!P0 BRA `(.L_x_2292) ;  /* 0x00000000004c8947 */ /* 0x000fea0003800000 */
[----:B------:R-:W-:Y:S01]  /*180b0*/  HFMA2.MMA R10, -RZ, RZ, 1.875, 0 ;  /* 0x3f800000ff0a7435 */ /* 0x000fe200000001ff */
[----:B------:R-:W-:Y:S01]  /*180c0*/  BSSY B3, `(.L_x_2293) ;  /* 0x000000e000037945 */ /* 0x000fe20003800000 */
[----:B------:R-:W-:Y:S01]  /*180d0*/  IMAD.MOV.U32 R7, RZ, RZ, RZ ;  /* 0x000000ffff077224 */ /* 0x000fe200078e00ff */
[----:B------:R-:W-:Y:S01]  /*180e0*/  MOV R9, R3 ;  /* 0x0000000300097202 */ /* 0x000fe20000000f00 */
[----:B------:R-:W-:-:S07]  /*180f0*/  IMAD.MOV.U32 R8, RZ, RZ, 0x3f800000 ;  /* 0x3f800000ff087424 */ /* 0x000fce00078e00ff */
.L_x_2294:
        /* <DEDUP_REMOVED lines=11> */
.L_x_2293:
[----:B------:R-:W0:Y:S01]  /*181b0*/  MUFU.RCP R3, R3 ;  /* 0x0000000300037308 */ /* 0x000e220000001000 */
[----:B------:R-:W-:-:S04]  /*181c0*/  FMUL.FTZ R0, R8, R6 ;  /* 0x0000000608007220 */ /* 0x000fc80000410000 */
[----:B0-----:R-:W-:-:S07]  /*181d0*/  FMUL.FTZ R0, R0, R3 ;  /* 0x0000000300007220 */ /* 0x001fce0000410000 */
.L_x_2292:
[----:B------:R-:W-:Y:S05]  /*181e0*/  BSYNC B0 ;  /* 0x0000000000007941 */ /* 0x000fea0003800000 */
.L_x_2291:
[----:B------:R-:W-:Y:S01]  /*181f0*/  FADD.FTZ R6, -R0, 1 ;  /* 0x3f80000000067421 */ /* 0x000fe20000010100 */
[----:B------:R-:W-:Y:S06]  /*18200*/  BRA `(.L_x_2197) ;  /* 0x0000010000247947 */ /* 0x000fec0003800000 */
.L_x_2203:
        /* <DEDUP_REMOVED lines=25> */
[----:B------:R-:W-:Y:S01]  /*183a0*/  IMAD.MOV.U32 R8, RZ, RZ, 0x4c5914c6 ;  /* 0x4c5914c6ff087424 */ /* 0x000fe200078e00ff */
[----:B0-----:R-:W-:-:S02]  /*183b0*/  IADD3 R7, R15, 0x9f4, RZ ;  /* 0x000009f40f077810 */ /* 0x001fc40007ffe0ff */
[----:B------:R0:W-:Y:S01]  /*183c0*/  STL.64 [R1+0xa08], R20 ;  /* 0x000a081401007387 */ /* 0x0001e20000100a00 */
[----:B------:R-:W-:Y:S02]  /*183d0*/  MOV R24, 0x4b5edd0a ;  /* 0x4b5edd0a00187802 */ /* 0x000fe40000000f00 */
[----:B------:R-:W-:Y:S01]  /*183e0*/  SEL R0, R7, R0, P0 ;  /* 0x0000000007007207 */ /* 0x000fe20000000000 */
[----:B-1----:R-:W-:Y:S01]  /*183f0*/  IMAD.MOV.U32 R10, RZ, RZ, 0x4ca4b97f ;  /* 0x4ca4b97fff0a7424 */ /* 0x002fe200078e00ff */
[----:B------:R-:W-:Y:S01]  /*18400*/  MOV R11, 0x4cc5f8af ;  /* 0x4cc5f8af000b7802 */ /* 0x000fe20000000f00 */
[----:B------:R-:W-:Y:S01]  /*18410*/  IMAD.MOV.U32 R7, RZ, RZ, 0x1 ;  /* 0x00000001ff077424 */ /* 0x000fe200078e00ff */
[----:B------:R-:W-:Y:S01]  /*18420*/  @P0 MOV R7, 0xffffffff ;  /* 0xffffffff00070802 */ /* 0x000fe20000000f00 */
[----:B--2---:R-:W-:Y:S01]  /*18430*/  IMAD.MOV.U32 R17, RZ, RZ, 0x44f0a000 ;  /* 0x44f0a000ff117424 */ /* 0x004fe200078e00ff */
[----:B------:R-:W-:Y:S01]  /*18440*/  MOV R16, 0x42840000 ;  /* 0x4284000000107802 */ /* 0x000fe20000000f00 */
[----:B------:R1:W-:Y:S01]  /*18450*/  STL.64 [R1+0xa20], R10 ;  /* 0x000a200a01007387 */ /* 0x0003e20000100a00 */
[----:B------:R-:W-:-:S02]  /*18460*/  MOV R25, 0x4c255322 ;  /* 0x4c25532200197802 */ /* 0x000fc40000000f00 */
[----:B0-----:R-:W-:Y:S01]  /*18470*/  MOV R20, 0x46ff3c00 ;  /* 0x46ff3c0000147802 */ /* 0x001fe20000000f00 */
[----:B------:R0:W-:Y:S01]  /*18480*/  STL.64 [R1+0xa10], R22 ;  /* 0x000a101601007387 */ /* 0x0001e20000100a00 */
[----:B------:R-:W-:-:S03]  /*18490*/  MOV R21, 0x48ae85e0 ;  /* 0x48ae85e000157802 */ /* 0x000fc60000000f00 */
[----:B------:R2:W-:Y:S01]  /*184a0*/  STL.64 [R1+0x13c0], R16 ;  /* 0x0013c01001007387 */ /* 0x0005e20000100a00 */
[----:B-1----:R-:W-:-:S03]  /*184b0*/  SHF.L.U32 R10, R7, 0x2, RZ ;  /* 0x00000002070a7819 */ /* 0x002fc600000006ff */
[----:B------:R1:W-:Y:S01]  /*184c0*/  STL [R1+0xa28], R8 ;  /* 0x000a280801007387 */ /* 0x0003e20000100800 */
[----:B------:R-:W-:Y:S02]  /*184d0*/  MOV R11, RZ ;  /* 0x000000ff000b7202 */ /* 0x000fe40000000f00 */
[----:B------:R-:W-:Y:S01]  /*184e0*/  IADD3 R0, R0, R10, RZ ;  /* 0x0000000a00007210 */ /* 0x000fe20007ffe0ff */
[----:B0-----:R-:W-:Y:S01]  /*184f0*/  IMAD.MOV.U32 R22, RZ, RZ, 0x4a20fbd8 ;  /* 0x4a20fbd8ff167424 */ /* 0x001fe200078e00ff */
[----:B------:R-:W-:Y:S01]  /*18500*/  MOV R23, 0x4b4b8b8f ;  /* 0x4b4b8b8f00177802 */ /* 0x000fe20000000f00 */
[----:B------:R0:W-:Y:S01]  /*18510*/  STL.64 [R1+0x13c8], R20 ;  /* 0x0013c81401007387 */ /* 0x0001e20000100a00 */
[----:B--2---:R-:W-:Y:S02]  /*18520*/  MOV R16, 0x4c2f75b4 ;  /* 0x4c2f75b400107802 */ /* 0x004fe40000000f00 */
[----:B------:R-:W-:Y:S01]  /*18530*/  MOV R17, 0x4cc8c38c ;  /* 0x4cc8c38c00117802 */ /* 0x000fe20000000f00 */
[----:B-1----:R-:W-:Y:S01]  /*18540*/  IMAD.IADD R8, R0, 0x1, R10 ;  /* 0x0000000100087824 */ /* 0x002fe200078e020a */
[----:B------:R1:W-:Y:S01]  /*18550*/  STL.64 [R1+0x13d0], R22 ;  /* 0x0013d01601007387 */ /* 0x0003e20000100a00 */
[----:B------:R-:W-:-:S03]  /*18560*/  @P0 MOV R11, 0xc ;  /* 0x0000000c000b0802 */ /* 0x000fc60000000f00 */
[----:B------:R2:W-:Y:S01]  /*18570*/  STL.64 [R1+0x13d8], R16 ;  /* 0x0013d81001007387 */ /* 0x0005e20000100a00 */
[----:B0-----:R-:W-:Y:S01]  /*18580*/  IMAD.MOV.U32 R20, RZ, RZ, 0x4d0fed36 ;  /* 0x4d0fed36ff147424 */ /* 0x001fe200078e00ff */
[----:B------:R-:W-:Y:S02]  /*18590*/  MOV R21, 0x4ce5eb4c ;  /* 0x4ce5eb4c00157802 */ /* 0x000fe40000000f00 */
[----:B------:R-:W-:Y:S01]  /*185a0*/  STL.64 [R1+0xa18], R24 ;  /* 0x000a181801007387 */ /* 0x000fe20000100a00 */
[----:B-1----:R-:W-:Y:S01]  /*185b0*/  IMAD.MOV.U32 R22, RZ, RZ, 0x4c184540 ;  /* 0x4c184540ff167424 */ /* 0x002fe200078e00ff */
[----:B------:R-:W-:Y:S01]  /*185c0*/  MOV R23, RZ ;  /* 0x000000ff00177202 */ /* 0x000fe20000000f00 */
[----:B------:R-:W-:Y:S01]  /*185d0*/  IMAD.IADD R11, R11, 0x1, R7 ;  /* 0x000000010b0b7824 */ /* 0x000fe200078e0207 */
[----:B------:R-:W-:Y:S01]  /*185e0*/  STL.64 [R1+0x13e0], R20 ;  /* 0x0013e01401007387 */ /* 0x000fe20000100a00 */
[----:B--2---:R-:W-:-:S03]  /*185f0*/  IADD3 R16, R8, R10, RZ ;  /* 0x0000000a08107210 */ /* 0x004fc60007ffe0ff */
[----:B------:R0:W-:Y:S01]  /*18600*/  STL.64 [R1+0x13e8], R22 ;  /* 0x0013e81601007387 */ /* 0x0001e20000100a00 */
[----:B------:R-:W-:-:S03]  /*18610*/  IADD3 R35, R16, R10, RZ ;  /* 0x0000000a10237210 */ /* 0x000fc60007ffe0ff */
[----:B------:R-:W2:Y:S01]  /*18620*/  LDL R0, [R0] ;  /* 0x0000000000007983 */ /* 0x000ea20000100800 */
[----:B------:R-:W-:Y:S01]  /*18630*/  LEA R15, R11, R15, 0x2 ;  /* 0x0000000f0b0f7211 */ /* 0x000fe200078e10ff */
[----:B------:R-:W-:Y:S02]  /*18640*/  IMAD.IADD R33, R35, 0x1, R10 ;  /* 0x0000000123217824 */ /* 0x000fe400078e020a */
[----:B------:R-:W3:Y:S01]  /*18650*/  LDL R8, [R8] ;  /* 0x0000000008087983 */ /* 0x000ee20000100800 */
[----:B------:R-:W-:-:S03]  /*18660*/  IADD3 R32, R10, R15, RZ ;  /* 0x0000000f0a207210 */ /* 0x000fc60007ffe0ff */
[----:B------:R1:W4:Y:S01]  /*18670*/  LDL R7, [R16] ;  /* 0x0000000010077983 */ /* 0x0003220000100800 */
[-C--:B------:R-:W-:Y:S01]  /*18680*/  IADD3 R31, R33, R10.reuse, RZ ;  /* 0x0000000a211f7210 */ /* 0x080fe20007ffe0ff */
[--C-:B0-----:R-:W-:Y:S02]  /*18690*/  IMAD.IADD R22, R32, 0x1, R10.reuse ;  /* 0x0000000120167824 */ /* 0x101fe400078e020a */
        /* <DEDUP_REMOVED lines=35> */
[----:B------:R0:W5:Y:S02]  /*188d0*/  LDL R40, [R44] ;  /* 0x000000002c287983 */ /* 0x0001640000100800 */
[----:B0-----:R-:W-:-:S02]  /*188e0*/  MOV R44, R3 ;  /* 0x00000003002c7202 */ /* 0x001fc40000000f00 */
[----:B------:R-:W-:Y:S02]  /*188f0*/  @P0 MOV R44, R6 ;  /* 0x00000006002c0202 */ /* 0x000fe40000000f00 */
[----:B------:R-:W-:-:S05]  /*18900*/  FSET.BF.LEU.FTZ.AND R6, |R3|, 1, PT ;  /* 0x3f8000000306780a */ /* 0x000fca000381b200 */
[-C--:B--2---:R-:W-:Y:S01]  /*18910*/  FFMA.FTZ R0, R6, R44.reuse, R0 ;  /* 0x0000002c06007223 */ /* 0x084fe20000010000 */
[----:B------:R-:W-:Y:S01]  /*18920*/  IMAD.MOV.U32 R6, RZ, RZ, 0x3bc6a26b ;  /* 0x3bc6a26bff067424 */ /* 0x000fe200078e00ff */
[----:B------:R-:W-:Y:S02]  /*18930*/  @P0 MOV R6, 0x4c5914c6 ;  /* 0x4c5914c600060802 */ /* 0x000fe40000000f00 */
        /* <DEDUP_REMOVED lines=50> */
[----:B------:R-:W-:Y:S01]  /*18c60*/  LOP3.LUT R11, R6, 0xff800000, RZ, 0xc0, !PT ;  /* 0xff800000060b7812 */ /* 0x000fe200078ec0ff */
[----:B------:R-:W-:-:S03]  /*18c70*/  IMAD.MOV.U32 R6, RZ, RZ, 0x3e800000 ;  /* 0x3e800000ff067424 */ /* 0x000fc600078e00ff */
        /* <DEDUP_REMOVED lines=29> */
.L_x_2300:
[----:B------:R-:W-:Y:S05]  /*18e50*/  BSYNC B3 ;  /* 0x0000000000037941 */ /* 0x000fea0003800000 */
.L_x_2299:
        /* <DEDUP_REMOVED lines=20> */
.L_x_2302:
[----:B------:R-:W-:Y:S05]  /*18fa0*/  BSYNC B3 ;  /* 0x0000000000037941 */ /* 0x000fea0003800000 */
.L_x_2301:
        /* <DEDUP_REMOVED lines=61> */
.L_x_2304:
[----:B------:R-:W-:Y:S05]  /*19380*/  BSYNC B3 ;  /* 0x0000000000037941 */ /* 0x000fea0003800000 */
.L_x_2303:
[----:B0-----:R-:W-:Y:S01]  /*19390*/  DMUL R16, R16, R18 ;  /* 0x0000001210107228 */ /* 0x001fe20000000000 */
[----:B------:R-:W-:Y:S01]  /*193a0*/  UMOV UR6, 0xf0000000 ;  /* 0xf000000000067882 */ /* 0x000fe20000000000 */
[----:B------:R-:W-:-:S04]  /*193b0*/  UMOV UR7, 0x380fffff ;  /* 0x380fffff00077882 */ /* 0x000fc80000000000 */
[----:B------:R-:W0:Y:S02]  /*193c0*/  F2F.F32.F64 R0, R16 ;  /* 0x0000001000007310 */ /* 0x000e240000301000 */
[----:B------:R-:W-:-:S14]  /*193d0*/  DSETP.GEU.AND P0, PT, |R16|, UR6, PT ;  /* 0x0000000610007e2a */ /* 0x000fdc000bf0e200 */
[----:B0-----:R-:W-:Y:S01]  /*193e0*/  @!P0 FMUL R0, R0, 1.175494350822287508e-38 ;  /* 0x0080000000008820 */ /* 0x001fe20000400000 */
[----:B------:R-:W-:Y:S06]  /*193f0*/  BRA `(.L_x_2305) ;  /* 0x0000000c00a47947 */ /* 0x000fec0003800000 */
.L_x_2298:
        /* <DEDUP_REMOVED lines=10> */
.L_x_2297:
        /* <DEDUP_REMOVED lines=45> */
.L_x_2308:
        /* <DEDUP_REMOVED lines=13> */
.L_x_2307:
        /* <DEDUP_REMOVED lines=15> */
.L_x_2310:
        /* <DEDUP_REMOVED lines=16> */
.L_x_2311:
        /* <DEDUP_REMOVED lines=36> */
.L_x_2309:
[----:B------:R-:W-:Y:S05]  /*19c70*/  BSYNC B3 ;  /* 0x0000000000037941 */ /* 0x000fea0003800000 */
.L_x_2306:
        /* <DEDUP_REMOVED lines=61> */
.L_x_2314:
[C---:B------:R-:W-:Y:S01]  /*1a050*/  FMUL.FTZ R0, |R3|.reuse, 8388608 ;  /* 0x4b00000003007820 */ /* 0x040fe20000410200 */
[----:B------:R-:W-:Y:S01]  /*1a060*/  FSETP.GEU.FTZ.AND P0, PT, |R3|, 1.175494350822287508e-38, PT ;  /* 0x008000000300780b */ /* 0x000fe20003f1e200 */
[----:B------:R-:W-:-:S03]  /*1a070*/  HFMA2.MMA R7, -RZ, RZ, 1.5048828125, 33.21875 ;  /* 0x3e055027ff077435 */ /* 0x000fc600000001ff */
[----:B------:R-:W-:-:S04]  /*1a080*/  FSEL R11, R0, R11, !P0 ;  /* 0x0000000b000b7208 */ /* 0x000fc80004000000 */
        /* <DEDUP_REMOVED lines=23> */
.L_x_2313:
[----:B------:R-:W-:Y:S05]  /*1a200*/  BSYNC B3 ;  /* 0x0000000000037941 */ /* 0x000fea0003800000 */
.L_x_2312:
[----:B------:R-:W0:Y:S02]  /*1a210*/  MUFU.LG2 R0, R2 ;  /* 0x0000000200007308 */ /* 0x000e240000000c00 */
[----:B0-----:R-:W-:-:S04]  /*1a220*/  FMUL.FTZ R0, R0, 0.69314718246459960938 ;  /* 0x3f31721800007820 */ /* 0x001fc80000410000 */
[----:B------:R-:W-:Y:S01]  /*1a230*/  FFMA.FTZ R7, R3, R0, -R2 ;  /* 0x0000000003077223 */ /* 0x000fe20000010802 */
[----:B------:R-:W-:-:S03]  /*1a240*/  MOV R0, RZ ;  /* 0x000000ff00007202 */ /* 0x000fc60000000f00 */
[----:B------:R-:W-:-:S05]  /*1a250*/  FADD.FTZ R6, R7, -R6 ;  /* 0x8000000607067221 */ /* 0x000fca0000010000 */
[----:B------:R-:W-:-:S13]  /*1a260*/  FSETP.GEU.FTZ.AND P0, PT, R6, -88.72283935546875, PT ;  /* 0xc2b172180600780b */ /* 0x000fda0003f1e000 */
[----:B------:R-:W-:-:S04]  /*1a270*/  @P0 FMUL.FTZ R6, R6, 1.4426950216293334961 ;  /* 0x3fb8aa3b06060820 */ /* 0x000fc80000410000 */
[----:B------:R0:W1:Y:S03]  /*1a280*/  @P0 MUFU.EX2 R0, R6 ;  /* 0x0000000600000308 */ /* 0x0000660000000800 */
.L_x_2305:
[----:B------:R-:W-:Y:S05]  /*1a290*/  BSYNC B0 ;  /* 0x0000000000007941 */ /* 0x000fea0003800000 */
.L_x_2296:
[----:B-1----:R-:W-:Y:S01]  /*1a2a0*/  FSETP.NEU.FTZ.AND P0, PT, R0, RZ, PT ;  /* 0x000000ff0000720b */ /* 0x002fe20003f1d000 */
[----:B0-----:R-:W-:-:S12]  /*1a2b0*/  IMAD.MOV.U32 R6, RZ, RZ, RZ ;  /* 0x000000ffff067224 */ /* 0x001fd800078e00ff */
[----:B------:R-:W-:Y:S05]  /*1a2c0*/  @!P0 BRA `(.L_x_2197) ;  /* 0x000000dc00f48947 */ /* 0x000fea0003800000 */
[----:B------:R-:W-:Y:S01]  /*1a2d0*/  FADD.FTZ R7, -R3, 1 ;  /* 0x3f80000003077421 */ /* 0x000fe20000010100 */
[C---:B------:R-:W-:Y:S01]  /*1a2e0*/  FADD.FTZ R6, R2.reuse, 1 ;  /* 0x3f80000002067421 */ /* 0x040fe20000010000 */
[----:B------:R-:W-:Y:S01]  /*1a2f0*/  HFMA2.MMA R11, -RZ, RZ, 0, 0 ;  /* 0x00000000ff0b7435 */ /* 0x000fe200000001ff */
[----:B------:R-:W-:Y:S01]  /*1a300*/  BSSY B0, `(.L_x_2315) ;  /* 0x0000026000007945 */ /* 0x000fe20003800000 */
[----:B------:R-:W-:Y:S01]  /*1a310*/  FADD.FTZ R8, R2, R7 ;  /* 0x0000000702087221 */ /* 0x000fe20000010000 */
[----:B------:R-:W-:Y:S01]  /*1a320*/  MOV R15, RZ ;  /* 0x000000ff000f7202 */ /* 0x000fe20000000f00 */
[----:B------:R-:W-:Y:S02]  /*1a330*/  IMAD.MOV.U32 R17, RZ, RZ, 0x3f800000 ;  /* 0x3f800000ff117424 */ /* 0x000fe400078e00ff */
[----:B------:R-:W-:-:S04]  /*1a340*/  FADD.FTZ R8, R8, 1 ;  /* 0x3f80000008087421 */ /* 0x000fc80000010000 */
[----:B------:R-:W-:-:S04]  /*1a350*/  FMUL.FTZ R3, R2, R8 ;  /* 0x0000000802037220 */ /* 0x000fc80000410000 */
[----:B------:R-:W0:Y:S02]  /*1a360*/  MUFU.RCP R10, R3 ;  /* 0x00000003000a7308 */ /* 0x000e240000001000 */
[----:B0-----:R-:W-:-:S07]  /*1a370*/  FMUL.FTZ R10, R6, R10 ;  /* 0x0000000a060a7220 */ /* 0x001fce0000410000 */
.L_x_2316:
[----:B------:R-:W-:Y:S01]  /*1a380*/  FADD.FTZ R7, R7, 1 ;  /* 0x3f80000007077421 */ /* 0x000fe20000010000 */
[----:B------:R-:W-:Y:S01]  /*1a390*/  FADD.FTZ R11, R11, 1 ;  /* 0x3f8000000b0b7421 */ /* 0x000fe20000010000 */
[----:B------:R-:W-:Y:S01]  /*1a3a0*/  FADD.FTZ R8, R8, 2 ;  /* 0x4000000008087421 */ /* 0x000fe20000010000 */
[----:B------:R-:W-:Y:S02]  /*1a3b0*/  MOV R19, 0x3f800000 ;  /* 0x3f80000000137802 */ /* 0x000fe40000000f00 */
[----:B------:R-:W-:Y:S01]  /*1a3c0*/  FMUL.FTZ R9, R7, R11 ;  /* 0x0000000b07097220 */ /* 0x000fe20000410000 */
[----:B------:R-:W-:-:S03]  /*1a3d0*/  IADD3 R15, R15, 0x1, RZ ;  /* 0x000000010f0f7810 */ /* 0x000fc60007ffe0ff */
        /* <DEDUP_REMOVED lines=14> */
[--C-:B------:R-:W-:Y:S01]  /*1a4c0*/  @P1 FADD.FTZ R18, R10, -R2.reuse ;  /* 0x800000020a121221 */ /* 0x100fe20000010000 */
[----:B------:R-:W-:Y:S01]  /*1a4d0*/  @P1 IMAD.MOV.U32 R10, RZ, RZ, R2 ;  /* 0x000000ffff0a1224 */ /* 0x000fe200078e0002 */
[----:B0-----:R-:W-:Y:S01]  /*1a4e0*/  MOV R2, R3 ;  /* 0x0000000300027202 */ /* 0x001fe20000000f00 */
[----:B------:R-:W-:Y:S02]  /*1a4f0*/  IMAD.MOV.U32 R3, RZ, RZ, R16 ;  /* 0x000000ffff037224 */ /* 0x000fe400078e0010 */
[----:B-1----:R-:W-:-:S04]  /*1a500*/  @P1 FMUL.FTZ R17, R18, R17 ;  /* 0x0000001112111220 */ /* 0x002fc80000410000 */
[----:B------:R-:W-:Y:S01]  /*1a510*/  @P1 FADD.FTZ R19, |R17|, -RZ ;  /* 0x800000ff11131221 */ /* 0x000fe20000010200 */
[----:B------:R-:W-:Y:S02]  /*1a520*/  MOV R17, R6 ;  /* 0x0000000600117202 */ /* 0x000fe40000000f00 */
[----:B------:R-:W-:Y:S02]  /*1a530*/  MOV R6, R9 ;  /* 0x0000000900067202 */ /* 0x000fe40000000f00 */
[----:B------:R-:W-:-:S13]  /*1a540*/  FSETP.GTU.FTZ.AND P0, PT, R19, 5.9604644775390625e-08, PT ;  /* 0x338000001300780b */ /* 0x000fda0003f1c000 */
[----:B------:R-:W-:Y:S05]  /*1a550*/  @P0 BRA P3, `(.L_x_2316) ;  /* 0xfffffffc00880947 */ /* 0x000fea000183ffff */
[----:B------:R-:W-:Y:S05]  /*1a560*/  BSYNC B0 ;  /* 0x0000000000007941 */ /* 0x000fea0003800000 */
.L_x_2315:
[----:B------:R-:W-:Y:S01]  /*1a570*/  FMUL.FTZ R6, R10, R0 ;  /* 0x000000000a067220 */ /* 0x000fe20000410000 */
[----:B------:R-:W-:Y:S06]  /*1a580*/  BRA `(.L_x_2197) ;  /* 0x000000dc00447947 */ /* 0x000fec0003800000 */
.L_x_2295:
        /* <DEDUP_REMOVED lines=16> */
[----:B0-----:R-:W-:Y:S01]  /*1a690*/  MOV R7, 0x1 ;  /* 0x0000000100077802 */ /* 0x001fe20000000f00 */
[----:B------:R-:W-:Y:S01]  /*1a6a0*/  IMAD.MOV.U32 R24, RZ, RZ, 0x4a20fbd8 ;  /* 0x4a20fbd8ff187424 */ /* 0x000fe200078e00ff */
[----:B------:R-:W-:Y:S01]  /*1a6b0*/  @P0 MOV R7, 0xffffffff ;  /* 0xffffffff00070802 */ /* 0x000fe20000000f00 */
[----:B------:R0:W-:Y:S01]  /*1a6c0*/  STL.64 [R1+0xa08], R20 ;  /* 0x000a081401007387 */ /* 0x0001e20000100a00 */
[----:B------:R-:W-:-:S02]  /*1a6d0*/  @P0 IADD3 R0, R15, 0x9f4, RZ ;  /* 0x000009f40f000810 */ /* 0x000fc40007ffe0ff */
[----:B-1----:R-:W-:Y:S01]  /*1a6e0*/  MOV R10, 0x4b5edd0a ;  /* 0x4b5edd0a000a7802 */ /* 0x002fe20000000f00 */
[----:B------:R1:W-:Y:S01]  /*1a6f0*/  STL.64 [R1+0xa10], R22 ;  /* 0x000a101601007387 */ /* 0x0003e20000100a00 */
[----:B------:R-:W-:Y:S01]  /*1a700*/  MOV R11, 0x4c255322 ;  /* 0x4c255322000b7802 */ /* 0x000fe20000000f00 */
[----:B--2---:R-:W-:Y:S01]  /*1a710*/  IMAD.MOV.U32 R16, RZ, RZ, 0x4ca4b97f ;  /* 0x4ca4b97fff107424 */ /* 0x004fe200078e00ff */
[----:B------:R-:W-:Y:S01]  /*1a720*/  MOV R17, 0x4cc5f8af ;  /* 0x4cc5f8af00117802 */ /* 0x000fe20000000f00 */
[----:B------:R-:W-:Y:S01]  /*1a730*/  STL [R1+0xa28], R8 ;  /* 0x000a280801007387 */ /* 0x000fe20000100800 */
[----:B------:R-:W-:Y:S02]  /*1a740*/  MOV R25, 0x4b4b8b8f ;  /* 0x4b4b8b8f00197802 */ /* 0x000fe40000000f00 */
[----:B0-----:R-:W-:Y:S01]  /*1a750*/  MOV R20, 0x42840000 ;  /* 0x4284000000147802 */ /* 0x001fe20000000f00 */
[----:B------:R0:W-:Y:S01]  /*1a760*/  STL.64 [R1+0xa18], R10 ;  /* 0x000a180a01007387 */ /* 0x0001e20000100a00 */
[----:B------:R-:W-:Y:S01]  /*1a770*/  IMAD.MOV.U32 R21, RZ, RZ, 0x44f0a000 ;  /* 0x44f0a000ff157424 */ /* 0x000fe200078e00ff */
[----:B-1----:R-:W-:-:S02]  /*1a780*/  MOV R22, 0x46ff3c00 ;  /* 0x46ff3c0000167802 */ /* 0x002fc40000000f00 */
[----:B------:R1:W-:Y:S01]  /*1a790*/  STL.64 [R1+0xa20], R16 ;  /* 0x000a201001007387 */ /* 0x0003e20000100a00 */
[----:B------:R-:W-:-:S03]  /*1a7a0*/  MOV R23, 0x48ae85e0 ;  /* 0x48ae85e000177802 */ /* 0x000fc60000000f00 */
[----:B------:R2:W-:Y:S01]  /*1a7b0*/  STL.64 [R1+0x13c0], R20 ;  /* 0x0013c01401007387 */ /* 0x0005e20000100a00 */
[----:B0-----:R-:W-:-:S03]  /*1a7c0*/  SHF.L.U32 R10, R7, 0x2, RZ ;  /* 0x00000002070a7819 */ /* 0x001fc600000006ff */
[----:B------:R0:W-:Y:S01]  /*1a7d0*/  STL.64 [R1+0x13c8], R22 ;  /* 0x0013c81601007387 */ /* 0x0001e20000100a00 */
[----:B------:R-:W-:Y:S02]  /*1a7e0*/  MOV R11, RZ ;  /* 0x000000ff000b7202 */ /* 0x000fe40000000f00 */
[----:B------:R-:W-:Y:S01]  /*1a7f0*/  IADD3 R0, R0, R10, RZ ;  /* 0x0000000a00007210 */ /* 0x000fe20007ffe0ff */
[----:B-1----:R-:W-:Y:S01]  /*1a800*/  IMAD.MOV.U32 R16, RZ, RZ, 0x4c2f75b4 ;  /* 0x4c2f75b4ff107424 */ /* 0x002fe200078e00ff */
[----:B------:R-:W-:Y:S01]  /*1a810*/  MOV R17, 0x4cc8c38c ;  /* 0x4cc8c38c00117802 */ /* 0x000fe20000000f00 */
[----:B------:R-:W-:Y:S01]  /*1a820*/  STL.64 [R1+0x13d0], R24 ;  /* 0x0013d01801007387 */ /* 0x000fe20000100a00 */
[----:B--2---:R-:W-:Y:S01]  /*1a830*/  MOV R20, 0x4d0fed36 ;  /* 0x4d0fed3600147802 */ /* 0x004fe20000000f00 */
[----:B------:R-:W-:Y:S01]  /*1a840*/  IMAD.IADD R8, R0, 0x1, R10 ;  /* 0x0000000100087824 */ /* 0x000fe200078e020a */
[----:B------:R-:W-:Y:S01]  /*1a850*/  @P0 MOV R11, 0xc ;  /* 0x0000000c000b0802 */ /* 0x000fe20000000f00 */
[----:B------:R-:W-:Y:S01]  /*1a860*/  IMAD.MOV.U32 R21, RZ, RZ, 0x4ce5eb4c ;  /* 0x4ce5eb4cff157424 */ /* 0x000fe200078e00ff */
[----:B------:R1:W-:Y:S01]  /*1a870*/  STL.64 [R1+0x13d8], R16 ;  /* 0x0013d81001007387 */ /* 0x0003e20000100a00 */
[----:B0-----:R-:W-:Y:S01]  /*1a880*/  MOV R22, 0x4c184540 ;  /* 0x4c18454000167802 */ /* 0x001fe20000000f00 */
[----:B------:R-:W-:-:S02]  /*1a890*/  IMAD.MOV.U32 R23, RZ, RZ, RZ ;  /* 0x000000ffff177224 */ /* 0x000fc400078e00ff */
[----:B------:R-:W-:Y:S01]  /*1a8a0*/  IMAD.IADD R11, R11, 0x1, R7 ;  /* 0x000000010b0b7824 */ /* 0x000fe200078e0207 */
[----:B------:R-:W-:Y:S04]  /*1a8b0*/  STL.64 [R1+0x13e0], R20 ;  /* 0x0013e01401007387 */ /* 0x000fe80000100a00 */
[----:B------:R0:W-:Y:S01]  /*1a8c0*/  STL.64 [R1+0x13e8], R22 ;  /* 0x0013e81601007387 */ /* 0x0001e20000100a00 */
[----:B-1----:R-:W-:-:S03]  /*1a8d0*/  IADD3 R16, R8, R10, RZ ;  /* 0x0000000a08107210 */ /* 0x002fc60007ffe0ff */
[----:B------:R-:W2:Y:S01]  /*1a8e0*/  LDL R0, [R0] ;  /* 0x0000000000007983 */ /* 0x000ea20000100800 */
[----:B------:R-:W-:-:S03]  /*1a8f0*/  IADD3 R35, R16, R10, RZ ;  /* 0x0000000a10237210 */ /* 0x000fc60007ffe0ff */
[----:B------:R-:W3:Y:S01]  /*1a900*/  LDL R8, [R8] ;  /* 0x0000000008087983 */ /* 0x000ee20000100800 */
[----:B------:R-:W-:Y:S01]  /*1a910*/  LEA R15, R11, R15, 0x2 ;  /* 0x0000000f0b0f7211 */ /* 0x000fe200078e10ff */
[----:B------:R-:W-:-:S03]  /*1a920*/  IMAD.IADD R33, R35, 0x1, R10 ;  /* 0x0000000123217824 */ /* 0x000fc600078e020a */
[----:B------:R-:W-:Y:S01]  /*1a930*/  IADD3 R32, R10, R15, RZ ;  /* 0x0000000f0a207210 */ /* 0x000fe20007ffe0ff */
[----:B------:R1:W4:Y:S01]  /*1a940*/  LDL R7, [R16] ;  /* 0x0000000010077983 */ /* 0x0003220000100800 */
[----:B------:R-:W-:-:S03]  /*1a950*/  IADD3 R31, R33, R10, RZ ;  /* 0x0000000a211f7210 */ /* 0x000fc60007ffe0ff */
[----:B------:R-:W5:Y:S01]  /*1a960*/  LDL R35, [R35] ;  /* 0x0000000023237983 */ /* 0x000f620000100800 */
[--C-:B0-----:R-:W-:Y:S01]  /*1a970*/  IMAD.IADD R22, R32, 0x1, R10.reuse ;  /* 0x0000000120167824 */ /* 0x101fe200078e020a */
[-C--:B------:R-:W-:Y:S02]  /*1a980*/  IADD3 R30, R31, R10.reuse, RZ ;  /* 0x0000000a1f1e7210 */ /* 0x080fe40007ffe0ff */
[----:B------:R-:W5:Y:S02]  /*1a990*/  LDL R34, [R15] ;  /* 0x000000000f227983 */ /* 0x000f640000100800 */
[-C--:B------:R-:W-:Y:S02]  /*1a9a0*/  IADD3 R29, R22, R10.reuse, RZ ;  /* 0x0000000a161d7210 */ /* 0x080fe40007ffe0ff */
        /* <DEDUP_REMOVED lines=39> */
[----:B------:R-:W-:-:S04]  /*1ac20*/  FADD.FTZ R8, R3, 6.0246801376342773438 ;  /* 0x40c0ca2e03087421 */ /* 0x000fc80000010000 */
[----:B------:R-:W-:Y:S01]  /*1ac30*/  FADD.FTZ R8, R8, -0.5 ;  /* 0xbf00000008087421 */ /* 0x000fe20000010000 */
        /* <DEDUP_REMOVED lines=78> */
.L_x_2321:
[----:B------:R-:W-:Y:S05]  /*1b120*/  BSYNC B3 ;  /* 0x0000000000037941 */ /* 0x000fea0003800000 */
.L_x_2320:
        /* <DEDUP_REMOVED lines=20> */
.L_x_2323:
[----:B------:R-:W-:Y:S05]  /*1b270*/  BSYNC B3 ;  /* 0x0000000000037941 */ /* 0x000fea0003800000 */
.L_x_2322:
        /* <DEDUP_REMOVED lines=61> */
.L_x_2325:
[----:B------:R-:W-:Y:S05]  /*1b650*/  BSYNC B3 ;  /* 0x0000000000037941 */ /* 0x000fea0003800000 */
.L_x_2324:
[----:B0-----:R-:W-:Y:S01]  /*1b660*/  DMUL R16, R16, R18 ;  /* 0x0000001210107228 */ /* 0x001fe20000000000 */
[----:B------:R-:W-:Y:S01]  /*1b670*/  UMOV UR6, 0xf0000000 ;  /* 0xf000000000067882 */ /* 0x000fe20000000000 */
[----:B------:R-:W-:-:S04]  /*1b680*/  UMOV UR7, 0x380fffff ;  /* 0x380fffff00077882 */ /* 0x000fc80000000000 */
[----:B------:R-:W0:Y:S02]  /*1b690*/  F2F.F32.F64 R6, R16 ;  /* 0x0000001000067310 */ /* 0x000e240000301000 */
[----:B------:R-:W-:-:S14]  /*1b6a0*/  DSETP.GEU.AND P0, PT, |R16|, UR6, PT ;  /* 0x0000000610007e2a */ /* 0x000fdc000bf0e200 */
[----:B0-----:R-:W-:Y:S01]  /*1b6b0*/  @!P0 FMUL R6, R6, 1.175494350822287508e-38 ;  /* 0x0080000006068820 */ /* 0x001fe20000400000 */
[----:B------:R-:W-:Y:S06]  /*1b6c0*/  BRA `(.L_x_2326) ;  /* 0x0000000c00a07947 */ /* 0x000fec0003800000 */
.L_x_2319:
        /* <DEDUP_REMOVED lines=10> */
.L_x_2318:
        /* <DEDUP_REMOVED lines=45> */
.L_x_2329:
        /* <DEDUP_REMOVED lines=13> */
.L_x_2328:
        /* <DEDUP_REMOVED lines=15> */
.L_x_2331:
        /* <DEDUP_REMOVED lines=16> */
.L_x_2332:
        /* <DEDUP_REMOVED lines=36> */
.L_x_2330:
[----:B------:R-:W-:Y:S05]  /*1bf40*/  BSYNC B3 ;  /* 0x0000000000037941 */ /* 0x000fea0003800000 */
.L_x_2327:
        /* <DEDUP_REMOVED lines=61> */
.L_x_2335:
        /* <DEDUP_REMOVED lines=26> */
.L_x_2334:
[----:B------:R-:W-:Y:S05]  /*1c4c0*/  BSYNC B3 ;  /* 0x0000000000037941 */ /* 0x000fea0003800000 */
.L_x_2333:
        /* <DEDUP_REMOVED lines=8> */
.L_x_2326:
[----:B------:R-:W-:Y:S05]  /*1c550*/  BSYNC B0 ;  /* 0x0000000000007941 */ /* 0x000fea0003800000 */
.L_x_2317:
        /* <DEDUP_REMOVED lines=9> */
.L_x_2339:
        /* <DEDUP_REMOVED lines=11> */
.L_x_2338:
[----:B------:R-:W0:Y:S01]  /*1c6a0*/  MUFU.RCP R3, R3 ;  /* 0x0000000300037308 */ /* 0x000e220000001000 */
[----:B------:R-:W-:-:S04]  /*1c6b0*/  FMUL.FTZ R0, R8, R6 ;  /* 0x0000000608007220 */ /* 0x000fc80000410000 */
[----:B0-----:R-:W-:-:S07]  /*1c6c0*/  FMUL.FTZ R0, R0, R3 ;  /* 0x0000000300007220 */ /* 0x001fce0000410000 */
.L_x_2337:
[----:B------:R-:W-:Y:S05]  /*1c6d0*/  BSYNC B0 ;  /* 0x0000000000007941 */ /* 0x000fea0003800000 */
.L_x_2336:
[----:B------:R-:W-:Y:S01]  /*1c6e0*/  FADD.FTZ R6, -R0, 1 ;  /* 0x3f80000000067421 */ /* 0x000fe20000010100 */
[----:B------:R-:W-:Y:S06]  /*1c6f0*/  BRA `(.L_x_2197) ;  /* 0x000000b800e87947 */ /* 0x000fec0003800000 */
.L_x_2202:
        /* <DEDUP_REMOVED lines=976> */
.L_x_2344:
[----:B------:R-:W-:Y:S05]  /*20400*/  BSYNC B4 ;  /* 0x0000000000047941 */ /* 0x000fea0003800000 */
.L_x_2343:
[----:B------:R-:W-:-:S04]  /*20410*/  FADD.FTZ R0, -R9, R0 ;  /* 0x0000000009007221 */ /* 0x000fc80000010100 */
[----:B------:R-:W-:-:S06]  /*20420*/  FMUL.FTZ R0, R0, -2 ;  /* 0xc000000000007820 */ /* 0x000fcc0000410000 */
[----:B------:R-:W0:Y:S02]  /*20430*/  MUFU.SQRT R0, R0 ;  /* 0x0000000000007308 */ /* 0x000e240000002000 */
[----:B0-----:R-:W-:Y:S01]  /*20440*/  FADD.FTZ R7, -R0, -RZ ;  /* 0x800000ff00077221 */ /* 0x001fe20000010100 */
[----:B------:R-:W-:Y:S06]  /*20450*/  BRA `(.L_x_2342) ;  /* 0x0000000000887947 */ /* 0x000fec0003800000 */
.L_x_2341:
        /* <DEDUP_REMOVED lines=30> */
.L_x_2346:
[----:B------:R-:W-:Y:S05]  /*20640*/  BSYNC B4 ;  /* 0x0000000000047941 */ /* 0x000fea0003800000 */
.L_x_2345:
[----:B------:R-:W-:-:S04]  /*20650*/  FADD.FTZ R0, -R9, R0 ;  /* 0x0000000009007221 */ /* 0x000fc80000010100 */
[----:B------:R-:W-:-:S04]  /*20660*/  FMUL.FTZ R0, R0, -2 ;  /* 0xc000000000007820 */ /* 0x000fc80000410000 */
[----:B------:R0:W2:Y:S03]  /*20670*/  MUFU.SQRT R7, R0 ;  /* 0x0000000000077308 */ /* 0x0000a60000002000 */
.L_x_2342:
[----:B------:R-:W-:Y:S05]  /*20680*/  BSYNC B3 ;  /* 0x0000000000037941 */ /* 0x000fea0003800000 */
.L_x_2340:
[----:B------:R-:W-:Y:S01]  /*20690*/  FMUL.FTZ R2, R3, 0.5 ;  /* 0x3f00000003027820 */ /* 0x000fe20000410000 */
[----:B------:R-:W-:Y:S01]  /*206a0*/  HFMA2.MMA R40, -RZ, RZ, 0, 0 ;  /* 0x00000000ff287435 */ /* 0x000fe200000001ff */
[----:B------:R-:W-:Y:S01]  /*206b0*/  BSSY B3, `(.L_x_2347) ;  /* 0x000015d000037945 */ /* 0x000fe20003800000 */
[----:B-1----:R-:W-:Y:S01]  /*206c0*/  CS2R R20, SRZ ;  /* 0x0000000000147805 */ /* 0x002fe2000001ff00 */
        /* <DEDUP_REMOVED lines=10> */
[----:B------:R-:W-:Y:S01]  /*20770*/  MOV R48, RZ ;  /* 0x000000ff00307202 */ /* 0x000fe20000000f00 */
[----:B------:R-:W-:Y:S02]  /*20780*/  IMAD.MOV.U32 R46, RZ, RZ, RZ ;  /* 0x000000ffff2e7224 */ /* 0x000fe400078e00ff */
        /* <DEDUP_REMOVED lines=49> */
[----:B------:R-:W-:-:S03]  /*20aa0*/  HFMA2.MMA R8, -RZ, RZ, 1.875, 0 ;  /* 0x3f800000ff087435 */ /* 0x000fc600000001ff */
[----:B------:R-:W-:Y:S01]  /*20ab0*/  FMUL.FTZ R0, R16, R11 ;  /* 0x0000000b10007220 */ /* 0x000fe20000410000 */
[----:B------:R-:W-:Y:S02]  /*20ac0*/  MOV R11, 0x7f800000 ;  /* 0x7f800000000b7802 */ /* 0x000fe40000000f00 */
[----:B------:R-:W-:Y:S02]  /*20ad0*/  CS2R R16, SRZ ;  /* 0x0000000000107805 */ /* 0x000fe4000001ff00 */
[----:B------:R-:W-:-:S05]  /*20ae0*/  FSEL R0, R0, RZ, !P0 ;  /* 0x000000ff00007208 */ /* 0x000fca0004000000 */
[----:B------:R-:W-:-:S07]  /*20af0*/  @!P1 FADD.FTZ R0, -R0, 2 ;  /* 0x4000000000009421 */ /* 0x000fce0000010100 */
.L_x_2351:
        /* <DEDUP_REMOVED lines=266> */
.L_x_2349:
[----:B------:R-:W-:Y:S05]  /*21ba0*/  BSYNC B4 ;  /* 0x0000000000047941 */ /* 0x000fea0003800000 */
.L_x_2348:
        /* <DEDUP_REMOVED lines=13> */
.L_x_2350:
[----:B------:R-:W-:Y:S05]  /*21c80*/  BSYNC B3 ;  /* 0x0000000000037941 */ /* 0x000fea0003800000 */
.L_x_2347:
        /* <DEDUP_REMOVED lines=65> */
.L_x_2353:
[----:B------:R-:W-:Y:S05]  /*220a0*/  BSYNC B3 ;  /* 0x0000000000037941 */ /* 0x000fea0003800000 */
.L_x_2352:
        /* <DEDUP_REMOVED lines=33> */
.L_x_2355:
[----:B------:R-:W-:Y:S05]  /*222c0*/  BSYNC B3 ;  /* 0x0000000000037941 */ /* 0x000fea0003800000 */
.L_x_2354:
        /* <DEDUP_REMOVED lines=21> */
.L_x_2357:
[----:B------:R-:W-:Y:S05]  /*22420*/  BSYNC B3 ;  /* 0x0000000000037941 */ /* 0x000fea0003800000 */
.L_x_2356:
        /* <DEDUP_REMOVED lines=9> */
.L_x_2199:
        /* <DEDUP_REMOVED lines=15> */
[----:B------:R2:W-:Y:S01]  /*225b0*/  STL.64 [R1+0x9f8], R10 ;  /* 0x0009f80a01007387 */ /* 0x0005e20000100a00 */
        /* <DEDUP_REMOVED lines=960> */
.L_x_2362:
[----:B------:R-:W-:Y:S05]  /*261c0*/  BSYNC B3 ;  /* 0x0000000000037941 */ /* 0x000fea0003800000 */
.L_x_2361:
[----:B------:R-:W-:-:S04]  /*261d0*/  FADD.FTZ R0, -R9, R0 ;  /* 0x0000000009007221 */ /* 0x000fc80000010100 */
[----:B------:R-:W-:-:S06]  /*261e0*/  FMUL.FTZ R0, R0, -2 ;  /* 0xc000000000007820 */ /* 0x000fcc0000410000 */
[----:B------:R-:W0:Y:S02]  /*261f0*/  MUFU.SQRT R0, R0 ;  /* 0x0000000000007308 */ /* 0x000e240000002000 */
[----:B0-----:R-:W-:Y:S01]  /*26200*/  FADD.FTZ R7, -R0, -RZ ;  /* 0x800000ff00077221 */ /* 0x001fe20000010100 */
[----:B------:R-:W-:Y:S06]  /*26210*/  BRA `(.L_x_2360) ;  /* 0x0000000000887947 */ /* 0x000fec0003800000 */
.L_x_2359:
        /* <DEDUP_REMOVED lines=30> */
.L_x_2364:
[----:B------:R-:W-:Y:S05]  /*26400*/  BSYNC B3 ;  /* 0x0000000000037941 */ /* 0x000fea0003800000 */
.L_x_2363:
[----:B------:R-:W-:-:S04]  /*26410*/  FADD.FTZ R0, -R9, R0 ;  /* 0x0000000009007221 */ /* 0x000fc80000010100 */
[----:B------:R-:W-:-:S04]  /*26420*/  FMUL.FTZ R0, R0, -2 ;  /* 0xc000000000007820 */ /* 0x000fc80000410000 */
[----:B------:R0:W2:Y:S03]  /*26430*/  MUFU.SQRT R7, R0 ;  /* 0x0000000000077308 */ /* 0x0000a60000002000 */
.L_x_2360:
[----:B------:R-:W-:Y:S05]  /*26440*/  BSYNC B0 ;  /* 0x0000000000007941 */ /* 0x000fea0003800000 */
.L_x_2358:
        /* <DEDUP_REMOVED lines=11> */
[----:B------:R-:W-:Y:S01]  /*26500*/  CS2R R34, SRZ ;  /* 0x0000000000227805 */ /* 0x000fe2000001ff00 */
[----:B------:R-:W-:Y:S01]  /*26510*/  IMAD.MOV.U32 R40, RZ, RZ, RZ ;  /* 0x000000ffff287224 */ /* 0x000fe200078e00ff */
[----:B0-----:R-:W-:Y:S01]  /*26520*/  HFMA2.MMA R2, -RZ, RZ, 0.80126953125, -0.00891876220703125 ;  /* 0x3a69a091ff027435 */ /* 0x001fe200000001ff */
[----:B------:R-:W-:Y:S02]  /*26530*/  CS2R R44, SRZ ;  /* 0x00000000002c7805 */ /* 0x000fe4000001ff00 */
[----:B------:R-:W-:Y:S01]  /*26540*/  MOV R48, RZ ;  /* 0x000000ff00307202 */ /* 0x000fe20000000f00 */
        /* <DEDUP_REMOVED lines=17> */
[----:B------:R-:W-:Y:S02]  /*26660*/  IMAD.MOV.U32 R8, RZ, RZ, 0x40000000 ;  /* 0x40000000ff087424 */ /* 0x000fe400078e00ff */
[----:B------:R-:W-:Y:S01]  /*26670*/  FFMA.FTZ R2, R17, R2, 0.0070457882247865200043 ;  /* 0x3be6e05b11027423 */ /* 0x000fe20000010002 */
[----:B------:R-:W-:Y:S01]  /*26680*/  LOP3.LUT R9, R9, 0x80000000, R18, 0xb8, !PT ;  /* 0x8000000009097812 */ /* 0x000fe200078eb812 */
[C---:B------:R-:W-:Y:S02]  /*26690*/  FFMA.FTZ R8, |R0|.reuse, R8, 1 ;  /* 0x3f80000000087423 */ /* 0x040fe40000010208 */
[----:B------:R-:W-:Y:S01]  /*266a0*/  FFMA.FTZ R2, R17, R2, -0.015866896137595176697 ;  /* 0xbc81fb4b11027423 */ /* 0x000fe20000010002 */
[----:B------:R-:W-:Y:S02]  /*266b0*/  FSEL R18, R9, R18, P0 ;  /* 0x0000001209127208 */ /* 0x000fe40000000000 */
[----:B------:R-:W-:Y:S01]  /*266c0*/  FSETP.GT.FTZ.AND P0, PT, |R0|, 10.05500030517578125, PT ;  /* 0x4120e1480000780b */ /* 0x000fe20003f14200 */
[C---:B------:R-:W-:Y:S01]  /*266d0*/  FFMA.FTZ R2, R17.reuse, R2, 0.036429625004529953003 ;  /* 0x3d15373b11027423 */ /* 0x040fe20000010002 */
[----:B------:R-:W0:Y:S01]  /*266e0*/  MUFU.RCP R8, R8 ;  /* 0x0000000800087308 */ /* 0x000e220000001000 */
[----:B------:R-:W-:Y:S01]  /*266f0*/  FFMA.FTZ R9, R18, -0.69314718246459960938, -R10 ;  /* 0xbf31721812097823 */ /* 0x000fe2000001080a */
[----:B------:R-:W-:Y:S01]  /*26700*/  MOV R10, RZ ;  /* 0x000000ff000a7202 */ /* 0x000fe20000000f00 */
[----:B------:R-:W-:-:S02]  /*26710*/  FFMA.FTZ R2, R17, R2, -0.066643431782722473145 ;  /* 0xbd887c5a11027423 */ /* 0x000fc40000010002 */
[C---:B------:R-:W-:Y:S01]  /*26720*/  FFMA.FTZ R9, R18.reuse, 1.9046542121259335545e-09, R9 ;  /* 0x3102e30812097823 */ /* 0x040fe20000010009 */
[----:B------:R-:W-:Y:S01]  /*26730*/  FADD.FTZ R18, R18, 12583039 ;  /* 0x4b40007f12127421 */ /* 0x000fe20000010000 */
[----:B------:R-:W-:Y:S02]  /*26740*/  FFMA.FTZ R2, R17, R2, 0.093814529478549957275 ;  /* 0x3dc021d511027423 */ /* 0x000fe40000010002 */
[----:B------:R-:W-:Y:S02]  /*26750*/  FMUL.FTZ R9, R9, 1.4426950216293334961 ;  /* 0x3fb8aa3b09097820 */ /* 0x000fe40000410000 */
        /* <DEDUP_REMOVED lines=8> */
[----:B-1----:R-:W-:Y:S01]  /*267e0*/  FMUL.FTZ R9, R18, R9 ;  /* 0x0000000912097220 */ /* 0x002fe20000410000 */
[----:B------:R-:W-:Y:S02]  /*267f0*/  CS2R R18, SRZ ;  /* 0x0000000000127805 */ /* 0x000fe4000001ff00 */
[----:B------:R-:W-:Y:S01]  /*26800*/  FMUL.FTZ R16, R2, -2 ;  /* 0xc000000002107820 */ /* 0x000fe20000410000 */
[----:B------:R-:W-:Y:S01]  /*26810*/  FFMA.FTZ R11, R9, R11, R9 ;  /* 0x0000000b090b7223 */ /* 0x000fe20000010009 */
[----:B------:R-:W-:Y:S02]  /*26820*/  IMAD.MOV.U32 R9, RZ, RZ, RZ ;  /* 0x000000ffff097224 */ /* 0x000fe400078e00ff */
[----:B------:R-:W-:-:S04]  /*26830*/  FFMA.FTZ R16, |R0|, R16, R17 ;  /* 0x0000001000107223 */ /* 0x000fc80000010211 */
[----:B------:R-:W-:-:S04]  /*26840*/  FADD.FTZ R16, -R2, R16 ;  /* 0x0000001002107221 */ /* 0x000fc80000010100 */
[----:B------:R-:W-:Y:S01]  /*26850*/  FFMA.FTZ R16, R8, R16, R2 ;  /* 0x0000001008107223 */ /* 0x000fe20000010002 */
[----:B------:R-:W-:-:S03]  /*26860*/  HFMA2.MMA R8, -RZ, RZ, 1.875, 0 ;  /* 0x3f800000ff087435 */ /* 0x000fc600000001ff */
[----:B------:R-:W-:Y:S01]  /*26870*/  FMUL.FTZ R0, R16, R11 ;  /* 0x0000000b10007220 */ /* 0x000fe20000410000 */
[----:B------:R-:W-:Y:S02]  /*26880*/  MOV R11, 0x7f800000 ;  /* 0x7f800000000b7802 */ /* 0x000fe40000000f00 */
[----:B------:R-:W-:Y:S02]  /*26890*/  CS2R R16, SRZ ;  /* 0x0000000000107805 */ /* 0x000fe4000001ff00 */
[----:B------:R-:W-:-:S05]  /*268a0*/  FSEL R0, R0, RZ, !P0 ;  /* 0x000000ff00007208 */ /* 0x000fca0004000000 */
[----:B------:R-:W-:-:S07]  /*268b0*/  @!P1 FADD.FTZ R0, -R0, 2 ;  /* 0x4000000000009421 */ /* 0x000fce0000010100 */
.L_x_2369:
        /* <DEDUP_REMOVED lines=266> */
.L_x_2367:
[----:B------:R-:W-:Y:S05]  /*27960*/  BSYNC B3 ;  /* 0x0000000000037941 */ /* 0x000fea0003800000 */
.L_x_2366:
        /* <DEDUP_REMOVED lines=13> */
.L_x_2368:
[----:B------:R-:W-:Y:S05]  /*27a40*/  BSYNC B0 ;  /* 0x0000000000007941 */ /* 0x000fea0003800000 */
.L_x_2365:
        /* <DEDUP_REMOVED lines=65> */
.L_x_2371:
[----:B------:R-:W-:Y:S05]  /*27e60*/  BSYNC B0 ;  /* 0x0000000000007941 */ /* 0x000fea0003800000 */
.L_x_2370:
        /* <DEDUP_REMOVED lines=33> */
.L_x_2373:
[----:B------:R-:W-:Y:S05]  /*28080*/  BSYNC B0 ;  /* 0x0000000000007941 */ /* 0x000fea0003800000 */
.L_x_2372:
        /* <DEDUP_REMOVED lines=21> */
.L_x_2375:
[----:B------:R-:W-:Y:S05]  /*281e0*/  BSYNC B0 ;  /* 0x0000000000007941 */ /* 0x000fea0003800000 */
.L_x_2374:
        /* <DEDUP_REMOVED lines=9> */
.L_x_2198:
[----:B------:R-:W-:-:S04]  /*28280*/  FSETP.GT.FTZ.AND P0, PT, R2, RZ, PT ;  /* 0x000000ff0200720b */ /* 0x000fc80003f14000 */
[----:B------:R-:W-:-:S09]  /*28290*/  FSEL R6, RZ, +QNAN , P0 ;  /* 0x7fc00000ff067808 */ /* 0x000fd20000000000 */
.L_x_2197:
[----:B------:R-:W-:Y:S05]  /*282a0*/  BSYNC B1 ;  /* 0x0000000000017941 */ /* 0x000fea0003800000 */
.L_x_2196:
[----:B------:R-:W-:Y:S01]  /*282b0*/  MOV R2, R5 ;  /* 0x0000000500027202 */ /* 0x000fe20000000f00 */
[----:B------:R-:W-:-:S04]  /*282c0*/  IMAD.MOV.U32 R3, RZ, RZ, 0x0 ;  /* 0x00000000ff037424 */ /* 0x000fc800078e00ff */
[----:B------:R-:W-:Y:S05]  /*282d0*/  RET.REL.NODEC R2 `(_ZN2at6native29vectorized_elementwise_kernelILi4EN48_GLOBAL__N__08322988_15_IGammaKernel_cu_cb51a28d10CalcIgammaIfEESt5arrayIPcLm3EEEEviT0_T1_) ;  /* 0xfffffd7c02487950 */ /* 0x000fea0003c3ffff */
        .weak           $__internal_10_$__cuda_sm20_div_rn_f64_full
        .type           $__internal_10_$__cuda_sm20_div_rn_f64_full,@function
        .size           $__internal_10_$__cuda_sm20_div_rn_f64_full,($__internal_11_$__cuda_sm20_dsqrt_rn_f64_mediumpath_v1 - $__internal_10_$__cuda_sm20_div_rn_f64_full)
$__internal_10_$__cuda_sm20_div_rn_f64_full:
[C---:B------:R-:W-:Y:S01]  /*282e0*/  FSETP.GEU.AND P0, PT, |R23|.reuse, 1.469367938527859385e-39, PT ;  /* 0x001000001700780b */ /* 0x040fe20003f0e200 */
[----:B------:R-:W-:Y:S01]  /*282f0*/  HFMA2.MMA R26, -RZ, RZ, 0, 5.9604644775390625e-08 ;  /* 0x00000001ff1a7435 */ /* 0x000fe200000001ff */
[-C--:B------:R-:W-:Y:S01]  /*28300*/  MOV R22, R16.reuse ;  /* 0x0000001000167202 */ /* 0x080fe20000000f00 */
[----:B------:R-:W-:Y:S01]  /*28310*/  IMAD.MOV.U32 R24, RZ, RZ, R7 ;  /* 0x000000ffff187224 */ /* 0x000fe200078e0007 */
[----:B------:R-:W-:Y:S01]  /*28320*/  LOP3.LUT R17, R23, 0x800fffff, RZ, 0xc0, !PT ;  /* 0x800fffff17117812 */ /* 0x000fe200078ec0ff */
[----:B------:R-:W-:Y:S01]  /*28330*/  BSSY B4, `(.L_x_2376) ;  /* 0x000005b000047945 */ /* 0x000fe20003800000 */
[----:B------:R-:W-:Y:S02]  /*28340*/  MOV R20, R16 ;  /* 0x0000001000147202 */ /* 0x000fe40000000f00 */
[----:B------:R-:W-:Y:S02]  /*28350*/  LOP3.LUT R21, R17, 0x3ff00000, RZ, 0xfc, !PT ;  /* 0x3ff0000011157812 */ /* 0x000fe400078efcff */
[----:B------:R-:W-:-:S03]  /*28360*/  MOV R25, R8 ;  /* 0x0000000800197202 */ /* 0x000fc60000000f00 */
[----:B------:R-:W-:Y:S01]  /*28370*/  @!P0 DMUL R20, R22, 8.98846567431157953865e+307 ;  /* 0x7fe0000016148828 */ /* 0x000fe20000000000 */
[C---:B------:R-:W-:Y:S02]  /*28380*/  FSETP.GEU.AND P3, PT, |R25|.reuse, 1.469367938527859385e-39, PT ;  /* 0x001000001900780b */ /* 0x040fe40003f6e200 */
[----:B------:R-:W-:-:S03]  /*28390*/  LOP3.LUT R7, R25, 0x7ff00000, RZ, 0xc0, !PT ;  /* 0x7ff0000019077812 */ /* 0x000fc600078ec0ff */
[----:B------:R-:W0:Y:S08]  /*283a0*/  MUFU.RCP64H R27, R21 ;  /* 0x00000015001b7308 */ /* 0x000e300000001800 */
[----:B------:R-:W-:Y:S02]  /*283b0*/  @!P3 LOP3.LUT R8, R23, 0x7ff00000, RZ, 0xc0, !PT ;  /* 0x7ff000001708b812 */ /* 0x000fe400078ec0ff */
[----:B------:R-:W-:-:S02]  /*283c0*/  @!P3 MOV R32, RZ ;  /* 0x000000ff0020b202 */ /* 0x000fc40000000f00 */
[----:B------:R-:W-:Y:S01]  /*283d0*/  @!P3 ISETP.GE.U32.AND P4, PT, R7, R8, PT ;  /* 0x000000080700b20c */ /* 0x000fe20003f86070 */
[----:B------:R-:W-:Y:S01]  /*283e0*/  IMAD.MOV.U32 R8, RZ, RZ, 0x1ca00000 ;  /* 0x1ca00000ff087424 */ /* 0x000fe200078e00ff */
[----:B0-----:R-:W-:-:S08]  /*283f0*/  DFMA R16, R26, -R20, 1 ;  /* 0x3ff000001a10742b */ /* 0x001fd00000000814 */
[----:B------:R-:W-:Y:S01]  /*28400*/  DFMA R28, R16, R16, R16 ;  /* 0x00000010101c722b */ /* 0x000fe20000000010 */
[----:B------:R-:W-:Y:S02]  /*28410*/  LOP3.LUT R16, R23, 0x7ff00000, RZ, 0xc0, !PT ;  /* 0x7ff0000017107812 */ /* 0x000fe400078ec0ff */
[----:B------:R-:W-:Y:S02]  /*28420*/  @!P3 SEL R17, R8, 0x63400000, !P4 ;  /* 0x634000000811b807 */ /* 0x000fe40006000000 */
[----:B------:R-:W-:-:S03]  /*28430*/  ISETP.GE.U32.AND P1, PT, R7, R16, PT ;  /* 0x000000100700720c */ /* 0x000fc60003f26070 */
[----:B------:R-:W-:Y:S01]  /*28440*/  DFMA R28, R26, R28, R26 ;  /* 0x0000001c1a1c722b */ /* 0x000fe2000000001a */
[--C-:B------:R-:W-:Y:S02]  /*28450*/  @!P3 LOP3.LUT R17, R17, 0x80000000, R25.reuse, 0xf8, !PT ;  /* 0x800000001111b812 */ /* 0x100fe400078ef819 */
[----:B------:R-:W-:Y:S02]  /*28460*/  SEL R26, R8, 0x63400000, !P1 ;  /* 0x63400000081a7807 */ /* 0x000fe40004800000 */
[----:B------:R-:W-:Y:S02]  /*28470*/  @!P3 LOP3.LUT R33, R17, 0x100000, RZ, 0xfc, !PT ;  /* 0x001000001121b812 */ /* 0x000fe400078efcff */
[----:B------:R-:W-:Y:S01]  /*28480*/  LOP3.LUT R27, R26, 0x800fffff, R25, 0xf8, !PT ;  /* 0x800fffff1a1b7812 */ /* 0x000fe200078ef819 */
[----:B------:R-:W-:Y:S01]  /*28490*/  DFMA R30, R28, -R20, 1 ;  /* 0x3ff000001c1e742b */ /* 0x000fe20000000814 */
[----:B------:R-:W-:-:S06]  /*284a0*/  MOV R26, R24 ;  /* 0x00000018001a7202 */ /* 0x000fcc0000000f00 */
[----:B------:R-:W-:Y:S01]  /*284b0*/  @!P3 DFMA R26, R26, 2, -R32 ;  /* 0x400000001a1ab82b */ /* 0x000fe20000000820 */
[----:B------:R-:W-:Y:S01]  /*284c0*/  IMAD.MOV.U32 R32, RZ, RZ, R7 ;  /* 0x000000ffff207224 */ /* 0x000fe200078e0007 */
[----:B------:R-:W-:Y:S01]  /*284d0*/  DFMA R30, R28, R30, R28 ;  /* 0x0000001e1c1e722b */ /* 0x000fe2000000001c */
[----:B------:R-:W-:Y:S02]  /*284e0*/  MOV R33, R16 ;  /* 0x0000001000217202 */ /* 0x000fe40000000f00 */
[----:B------:R-:W-:-:S05]  /*284f0*/  @!P0 LOP3.LUT R33, R21, 0x7ff00000, RZ, 0xc0, !PT ;  /* 0x7ff0000015218812 */ /* 0x000fca00078ec0ff */
[----:B------:R-:W-:Y:S01]  /*28500*/  @!P3 LOP3.LUT R32, R27, 0x7ff00000, RZ, 0xc0, !PT ;  /* 0x7ff000001b20b812 */ /* 0x000fe200078ec0ff */
[----:B------:R-:W-:Y:S01]  /*28510*/  VIADD R35, R33, 0xffffffff ;  /* 0xffffffff21237836 */ /* 0x000fe20000000000 */
[----:B------:R-:W-:Y:S02]  /*28520*/  DMUL R28, R30, R26 ;  /* 0x0000001a1e1c7228 */ /* 0x000fe40000000000 */
[----:B------:R-:W-:-:S04]  /*28530*/  IADD3 R34, R32, -0x1, RZ ;  /* 0xffffffff20227810 */ /* 0x000fc80007ffe0ff */
[----:B------:R-:W-:Y:S02]  /*28540*/  ISETP.GT.U32.AND P0, PT, R34, 0x7feffffe, PT ;  /* 0x7feffffe2200780c */ /* 0x000fe40003f04070 */
[----:B------:R-:W-:Y:S02]  /*28550*/  DFMA R16, R28, -R20, R26 ;  /* 0x800000141c10722b */ /* 0x000fe4000000001a */
[----:B------:R-:W-:-:S06]  /*28560*/  ISETP.GT.U32.OR P0, PT, R35, 0x7feffffe, P0 ;  /* 0x7feffffe2300780c */ /* 0x000fcc0000704470 */
[----:B------:R-:W-:-:S07]  /*28570*/  DFMA R16, R30, R16, R28 ;  /* 0x000000101e10722b */ /* 0x000fce000000001c */
[----:B------:R-:W-:Y:S05]  /*28580*/  @P0 BRA `(.L_x_2377) ;  /* 0x0000000000740947 */ /* 0x000fea0003800000 */
[----:B------:R-:W-:-:S04]  /*28590*/  LOP3.LUT R24, R23, 0x7ff00000, RZ, 0xc0, !PT ;  /* 0x7ff0000017187812 */ /* 0x000fc800078ec0ff */
[CC--:B------:R-:W-:Y:S02]  /*285a0*/  VIADDMNMX R25, R7.reuse, -R24.reuse, 0xb9600000, !PT ;  /* 0xb960000007197446 */ /* 0x0c0fe40007800918 */
[----:B------:R-:W-:Y:S01]  /*285b0*/  ISETP.GE.U32.AND P0, PT, R7, R24, PT ;  /* 0x000000180700720c */ /* 0x000fe20003f06070 */
[----:B------:R-:W-:Y:S01]  /*285c0*/  IMAD.MOV.U32 R24, RZ, RZ, RZ ;  /* 0x000000ffff187224 */ /* 0x000fe200078e00ff */
[----:B------:R-:W-:Y:S02]  /*285d0*/  VIMNMX R7, R25, 0x46a00000, PT ;  /* 0x46a0000019077848 */ /* 0x000fe40003fe0100 */
[----:B------:R-:W-:-:S04]  /*285e0*/  SEL R8, R8, 0x63400000, !P0 ;  /* 0x6340000008087807 */ /* 0x000fc80004000000 */
[----:B------:R-:W-:-:S04]  /*285f0*/  IADD3 R7, -R8, R7, RZ ;  /* 0x0000000708077210 */ /* 0x000fc80007ffe1ff */
[----:B------:R-:W-:-:S06]  /*28600*/  IADD3 R25, R7, 0x7fe00000, RZ ;  /* 0x7fe0000007197810 */ /* 0x000fcc0007ffe0ff */
[----:B------:R-:W-:-:S10]  /*28610*/  DMUL R28, R16, R24 ;  /* 0x00000018101c7228 */ /* 0x000fd40000000000 */
[----:B------:R-:W-:-:S13]  /*28620*/  FSETP.GTU.AND P0, PT, |R29|, 1.469367938527859385e-39, PT ;  /* 0x001000001d00780b */ /* 0x000fda0003f0c200 */
[----:B------:R-:W-:Y:S05]  /*28630*/  @P0 BRA `(.L_x_2378) ;  /* 0x0000000000a80947 */ /* 0x000fea0003800000 */
[----:B------:R-:W-:-:S06]  /*28640*/  DFMA R20, R16, -R20, R26 ;  /* 0x800000141014722b */ /* 0x000fcc000000001a */
[----:B------:R-:W-:-:S04]  /*28650*/  MOV R20, RZ ;  /* 0x000000ff00147202 */ /* 0x000fc80000000f00 */
        /* <DEDUP_REMOVED lines=12> */
[----:B------:R-:W-:Y:S02]  /*28720*/  FSEL R7, R7, R29, !P0 ;  /* 0x0000001d07077208 */ /* 0x000fe40004000000 */
[----:B------:R-:W-:Y:S02]  /*28730*/  MOV R28, R8 ;  /* 0x00000008001c7202 */ /* 0x000fe40000000f00 */
[----:B------:R-:W-:Y:S01]  /*28740*/  MOV R29, R7 ;  /* 0x00000007001d7202 */ /* 0x000fe20000000f00 */
[----:B------:R-:W-:Y:S06]  /*28750*/  BRA `(.L_x_2378) ;  /* 0x0000000000607947 */ /* 0x000fec0003800000 */
.L_x_2377:
        /* <DEDUP_REMOVED lines=17> */
.L_x_2380:
[----:B------:R-:W-:Y:S01]  /*28870*/  LOP3.LUT R7, R23, 0x80000, RZ, 0xfc, !PT ;  /* 0x0008000017077812 */ /* 0x000fe200078efcff */
[----:B------:R-:W-:-:S03]  /*28880*/  IMAD.MOV.U32 R28, RZ, RZ, R22 ;  /* 0x000000ffff1c7224 */ /* 0x000fc600078e0016 */
[----:B------:R-:W-:Y:S01]  /*28890*/  MOV R29, R7 ;  /* 0x00000007001d7202 */ /* 0x000fe20000000f00 */
[----:B------:R-:W-:Y:S06]  /*288a0*/  BRA `(.L_x_2378) ;  /* 0x00000000000c7947 */ /* 0x000fec0003800000 */
.L_x_2379:
[----:B------:R-:W-:Y:S02]  /*288b0*/  LOP3.LUT R7, R25, 0x80000, RZ, 0xfc, !PT ;  /* 0x0008000019077812 */ /* 0x000fe400078efcff */
[----:B------:R-:W-:-:S03]  /*288c0*/  MOV R28, R24 ;  /* 0x00000018001c7202 */ /* 0x000fc60000000f00 */
[----:B------:R-:W-:-:S07]  /*288d0*/  IMAD.MOV.U32 R29, RZ, RZ, R7 ;  /* 0x000000ffff1d7224 */ /* 0x000fce00078e0007 */
.L_x_2378:
[----:B------:R-:W-:Y:S05]  /*288e0*/  BSYNC B4 ;  /* 0x0000000000047941 */ /* 0x000fea0003800000 */
.L_x_2376:
[----:B------:R-:W-:Y:S01]  /*288f0*/  HFMA2.MMA R7, -RZ, RZ, 0, 0 ;  /* 0x00000000ff077435 */ /* 0x000fe200000001ff */
[----:B------:R-:W-:-:S05]  /*28900*/  MOV R8, R28 ;  /* 0x0000001c00087202 */ /* 0x000fca0000000f00 */
[----:B------:R-:W-:Y:S05]  /*28910*/  RET.REL.NODEC R6 `(_ZN2at6native29vectorized_elementwise_kernelILi4EN48_GLOBAL__N__08322988_15_IGammaKernel_cu_cb51a28d10CalcIgammaIfEESt5arrayIPcLm3EEEEviT0_T1_) ;  /* 0xfffffd7406b87950 */ /* 0x000fea0003c3ffff */
        .weak           $__internal_11_$__cuda_sm20_dsqrt_rn_f64_mediumpath_v1
        .type           $__internal_11_$__cuda_sm20_dsqrt_rn_f64_mediumpath_v1,@function
        .size           $__internal_11_$__cuda_sm20_dsqrt_rn_f64_mediumpath_v1,(.L_x_7597 - $__internal_11_$__cuda_sm20_dsqrt_rn_f64_mediumpath_v1)
$__internal_11_$__cuda_sm20_dsqrt_rn_f64_mediumpath_v1:
        /* <DEDUP_REMOVED lines=20> */
.L_x_2382:
        /* <DEDUP_REMOVED lines=25> */
.L_x_2384:
[----:B------:R-:W-:-:S11]  /*28bf0*/  DADD R8, R6, R6 ;  /* 0x0000000006087229 */ /* 0x000fd60000000006 */
.L_x_2383:
[----:B------:R-:W-:Y:S05]  /*28c00*/  BSYNC B4 ;  /* 0x0000000000047941 */ /* 0x000fea0003800000 */
.L_x_2381:
[----:B------:R-:W-:Y:S01]  /*28c10*/  HFMA2.MMA R3, -RZ, RZ, 0, 0 ;  /* 0x00000000ff037435 */ /* 0x000fe200000001ff */
[----:B------:R-:W-:Y:S01]  /*28c20*/  IMAD.MOV.U32 R22, RZ, RZ, R8 ;  /* 0x000000ffff167224 */ /* 0x000fe200078e0008 */
[----:B------:R-:W-:-:S04]  /*28c30*/  MOV R23, R9 ;  /* 0x0000000900177202 */ /* 0x000fc80000000f00 */
[----:B------:R-:W-:Y:S05]  /*28c40*/  RET.REL.NODEC R2 `(_ZN2at6native29vectorized_elementwise_kernelILi4EN48_GLOBAL__N__08322988_15_IGammaKernel_cu_cb51a28d10CalcIgammaIfEESt5arrayIPcLm3EEEEviT0_T1_) ;  /* 0xfffffd7002ec7950 */ /* 0x000fea0003c3ffff */
.L_x_2385:
        /* <DEDUP_REMOVED lines=11> */
.L_x_7597:


//--------------------- .text._ZN2at6native29vectorized_elementwise_kernelILi8EN48_GLOBAL__N__08322988_15_IGammaKernel_cu_cb51a28d10CalcIgammaIfEESt5arrayIPcLm3EEEEviT0_T1_ --------------------------
	.section	.text._ZN2at6native29vectorized_elementwise_kernelILi8EN48_GLOBAL__N__08322988_15_IGammaKernel_cu_cb51a28d10CalcIgammaIfEESt5arrayIPcLm3EEEEviT0_T1_,"ax",@progbits
	.align	128
.text._ZN2at6native29vectorized_elementwise_kernelILi8EN48_GLOBAL__N__08322988_15_IGammaKernel_cu_cb51a28d10CalcIgammaIfEESt5arrayIPcLm3EEEEviT0_T1_:
        .type           _ZN2at6native29vectorized_elementwise_kernelILi8EN48_GLOBAL__N__08322988_15_IGammaKernel_cu_cb51a28d10CalcIgammaIfEESt5arrayIPcLm3EEEEviT0_T1_,@function
        .size           _ZN2at6native29vectorized_elementwise_kernelILi8EN48_GLOBAL__N__08322988_15_IGammaKernel_cu_cb51a28d10CalcIgammaIfEESt5arrayIPcLm3EEEEviT0_T1_,(.L_x_7602 - _ZN2at6native29vectorized_elementwise_kernelILi8EN48_GLOBAL__N__08322988_15_IGammaKernel_cu_cb51a28d10CalcIgammaIfEESt5arrayIPcLm3EEEEviT0_T1_)
        .other          _ZN2at6native29vectorized_elementwise_kernelILi8EN48_GLOBAL__N__08322988_15_IGammaKernel_cu_cb51a28d10CalcIgammaIfEESt5arrayIPcLm3EEEEviT0_T1_,@"STO_CUDA_ENTRY STV_DEFAULT"
_ZN2at6native29vectorized_elementwise_kernelILi8EN48_GLOBAL__N__08322988_15_IGammaKernel_cu_cb51a28d10CalcIgammaIfEESt5arrayIPcLm3EEEEviT0_T1_:
        /* <DEDUP_REMOVED lines=35> */
[----:B------:R-:W-:Y:S05]  /*0230*/  CALL.REL.NOINC `($_ZN2at6native29vectorized_elementwise_kernelILi8EN48_GLOBAL__N__08322988_15_IGammaKernel_cu_cb51a28d10CalcIgammaIfEESt5arrayIPcLm3EEEEviT0_T1_$_ZN46_INTERNAL_08322988_15_IGammaKernel_cu_cb51a28d48_GLOBAL__N__08322988_15_IGammaKernel_cu_cb51a28d12calc_igammacIfEET_S2_S2_) ;  /* 0x000000f8006c7944 */ /* 0x000fea0003c00000 */
[----:B------:R-:W-:Y:S01]  /*0240*/  IMAD.MOV.U32 R3, RZ, RZ, R41 ;  /* 0x000000ffff037224 */ /* 0x000fe200078e0029 */
[----:B------:R-:W-:Y:S01]  /*0250*/  MOV R0, R37 ;  /* 0x0000002500007202 */ /* 0x000fe20000000f00 */
[----:B------:R-:W-:Y:S01]  /*0260*/  IMAD.MOV.U32 R36, RZ, RZ, R6 ;  /* 0x000000ffff247224 */ /* 0x000fe200078e0006 */
[----:B------:R-:W-:-:S07]  /*0270*/  MOV R5, 0x290 ;  /* 0x0000029000057802 */ /* 0x000fce0000000f00 */
[----:B------:R-:W-:Y:S05]  /*0280*/  CALL.REL.NOINC `($_ZN2at6native29vectorized_elementwise_kernelILi8EN48_GLOBAL__N__08322988_15_IGammaKernel_cu_cb51a28d10CalcIgammaIfEESt5arrayIPcLm3EEEEviT0_T1_$_ZN46_INTERNAL_08322988_15_IGammaKernel_cu_cb51a28d48_GLOBAL__N__08322988_15_IGammaKernel_cu_cb51a28d12calc_igammacIfEET_S2_S2_) ;  /* 0x000000f800587944 */ /* 0x000fea0003c00000 */
[----:B------:R-:W-:Y:S01]  /*0290*/  MOV R3, R42 ;  /* 0x0000002a00037202 */ /* 0x000fe20000000f00 */
[----:B------:R-:W-:Y:S01]  /*02a0*/  IMAD.MOV.U32 R0, RZ, RZ, R38 ;  /* 0x000000ffff007224 */ /* 0x000fe200078e0026 */
        /* <DEDUP_REMOVED lines=8> */
[----:B------:R0:W5:Y:S04]  /*0330*/  LDL.LU R3, [R1+0x1400] ;  /* 0x0014000001037983 */ /* 0x0001680000300800 */
[----:B------:R0:W5:Y:S01]  /*0340*/  LDL.LU R0, [R1+0x13f0] ;  /* 0x0013f00001007983 */ /* 0x0001620000300800 */
[----:B------:R-:W-:Y:S02]  /*0350*/  MOV R39, R6 ;  /* 0x0000000600277202 */ /* 0x000fe40000000f00 */
[----:B------:R-:W-:-:S07]  /*0360*/  MOV R5, 0x380 ;  /* 0x0000038000057802 */ /* 0x000fce0000000f00 */
[----:B0----5:R-:W-:Y:S05]  /*0370*/  CALL.REL.NOINC `($_ZN2at6native29vectorized_elementwise_kernelILi8EN48_GLOBAL__N__08322988_15_IGammaKernel_cu_cb51a28d10CalcIgammaIfEESt5arrayIPcLm3EEEEviT0_T1_$_ZN46_INTERNAL_08322988_15_IGammaKernel_cu_cb51a28d48_GLOBAL__N__08322988_15_IGammaKernel_cu_cb51a28d12calc_igammacIfEET_S2_S2_) ;  /* 0x000000f8001c7944 */ /* 0x021fea0003c00000 */
[----:B------:R0:W5:Y:S04]  /*0380*/  LDL.LU R3, [R1+0x1404] ;  /* 0x0014040001037983 */ /* 0x0001680000300800 */
[----:B------:R0:W5:Y:S01]  /*0390*/  LDL.LU R0, [R1+0x13f4] ;  /* 0x0013f40001007983 */ /* 0x0001620000300800 */
[----:B------:R-:W-:Y:S01]  /*03a0*/  IMAD.MOV.U32 R12, RZ, RZ, R6 ;  /* 0x000000ffff0c7224 */ /* 0x000fe200078e0006 */
[----:B------:R-:W-:-:S07]  /*03b0*/  MOV R5, 0x3d0 ;  /* 0x000003d000057802 */ /* 0x000fce0000000f00 */
[----:B0----5:R-:W-:Y:S05]  /*03c0*/  CALL.REL.NOINC `($_ZN2at6native29vectorized_elementwise_kernelILi8EN48_GLOBAL__N__08322988_15_IGammaKernel_cu_cb51a28d10CalcIgammaIfEESt5arrayIPcLm3EEEEviT0_T1_$_ZN46_INTERNAL_08322988_15_IGammaKernel_cu_cb51a28d48_GLOBAL__N__08322988_15_IGammaKernel_cu_cb51a28d12calc_igammacIfEET_S2_S2_) ;  /* 0x000000f800087944 */ /* 0x021fea0003c00000 */
        /* <DEDUP_REMOVED lines=10> */
[----:B------:R-:W-:Y:S01]  /*0470*/  MOV R15, R6 ;  /* 0x00000006000f7202 */ /* 0x000fe20000000f00 */
[----:B------:R-:W-:Y:S06]  /*0480*/  BRA `(.L_x_2388) ;  /* 0x00000000009c7947 */ /* 0x000fec0003800000 */
.L_x_2387:
[----:B0----5:R-:W-:Y:S01]  /*0490*/  IMAD.MOV.U32 R2, RZ, RZ, R40 ;  /* 0x000000ffff027224 */ /* 0x021fe200078e0028 */
[----:B------:R-:W-:Y:S02]  /*04a0*/  MOV R0, R36 ;  /* 0x0000002400007202 */ /* 0x000fe40000000f00 */
[----:B------:R-:W-:-:S07]  /*04b0*/  MOV R4, 0x4d0 ;  /* 0x000004d000047802 */ /* 0x000fce0000000f00 */
[----:B------:R-:W-:Y:S05]  /*04c0*/  CALL.REL.NOINC `($_ZN2at6native29vectorized_elementwise_kernelILi8EN48_GLOBAL__N__08322988_15_IGammaKernel_cu_cb51a28d10CalcIgammaIfEESt5arrayIPcLm3EEEEviT0_T1_$_ZN46_INTERNAL_08322988_15_IGammaKernel_cu_cb51a28d48_GLOBAL__N__08322988_15_IGammaKernel_cu_cb51a28d11calc_igammaIfEET_S2_S2_) ;  /* 0x00000014009c7944 */ /* 0x000fea0003c00000 */
[----:B------:R-:W-:Y:S01]  /*04d0*/  IMAD.MOV.U32 R2, RZ, RZ, R41 ;  /* 0x000000ffff027224 */ /* 0x000fe200078e0029 */
[----:B------:R-:W-:Y:S01]  /*04e0*/  MOV R0, R37 ;  /* 0x0000002500007202 */ /* 0x000fe20000000f00 */
[----:B------:R-:W-:Y:S01]  /*04f0*/  IMAD.MOV.U32 R36, RZ, RZ, R15 ;  /* 0x000000ffff247224 */ /* 0x000fe200078e000f */
[----:B------:R-:W-:-:S07]  /*0500*/  MOV R4, 0x520 ;  /* 0x0000052000047802 */ /* 0x000fce0000000f00 */
[----:B------:R-:W-:Y:S05]  /*0510*/  CALL.REL.NOINC `($_ZN2at6native29vectorized_elementwise_kernelILi8EN48_GLOBAL__N__08322988_15_IGammaKernel_cu_cb51a28d10CalcIgammaIfEESt5arrayIPcLm3EEEEviT0_T1_$_ZN46_INTERNAL_08322988_15_IGammaKernel_cu_cb51a28d48_GLOBAL__N__08322988_15_IGammaKernel_cu_cb51a28d11calc_igammaIfEET_S2_S2_) ;  /* 0x0000001400887944 */ /* 0x000fea0003c00000 */
[----:B------:R-:W-:Y:S01]  /*0520*/  MOV R2, R42 ;  /* 0x0000002a00027202 */ /* 0x000fe20000000f00 */
[----:B------:R-:W-:Y:S01]  /*0530*/  IMAD.MOV.U32 R0, RZ, RZ, R38 ;  /* 0x000000ffff007224 */ /* 0x000fe200078e0026 */
        /* <DEDUP_REMOVED lines=8> */
[----:B------:R0:W5:Y:S04]  /*05c0*/  LDL.LU R2, [R1+0x1400] ;  /* 0x0014000001027983 */ /* 0x0001680000300800 */
[----:B------:R0:W5:Y:S01]  /*05d0*/  LDL.LU R0, [R1+0x13f0] ;  /* 0x0013f00001007983 */ /* 0x0001620000300800 */
[----:B------:R-:W-:Y:S02]  /*05e0*/  MOV R39, R15 ;  /* 0x0000000f00277202 */ /* 0x000fe40000000f00 */
[----:B------:R-:W-:-:S07]  /*05f0*/  MOV R4, 0x610 ;  /* 0x0000061000047802 */ /* 0x000fce0000000f00 */
[----:B0----5:R-:W-:Y:S05]  /*0600*/  CALL.REL.NOINC `($_ZN2at6native29vectorized_elementwise_kernelILi8EN48_GLOBAL__N__08322988_15_IGammaKernel_cu_cb51a28d10CalcIgammaIfEESt5arrayIPcLm3EEEEviT0_T1_$_ZN46_INTERNAL_08322988_15_IGammaKernel_cu_cb51a28d48_GLOBAL__N__08322988_15_IGammaKernel_cu_cb51a28d11calc_igammaIfEET_S2_S2_) ;  /* 0x00000014004c7944 */ /* 0x021fea0003c00000 */
[----:B------:R0:W5:Y:S04]  /*0610*/  LDL.LU R2, [R1+0x1404] ;  /* 0x0014040001027983 */ /* 0x0001680000300800 */
[----:B------:R0:W5:Y:S01]  /*0620*/  LDL.LU R0, [R1+0x13f4] ;  /* 0x0013f40001007983 */ /* 0x0001620000300800 */
[----:B------:R-:W-:Y:S01]  /*0630*/  IMAD.MOV.U32 R12, RZ, RZ, R15 ;  /* 0x000000ffff0c7224 */ /* 0x000fe200078e000f */
[----:B------:R-:W-:-:S07]  /*0640*/  MOV R4, 0x660 ;  /* 0x0000066000047802 */ /* 0x000fce0000000f00 */
[----:B0----5:R-:W-:Y:S05]  /*0650*/  CALL.REL.NOINC `($_ZN2at6native29vectorized_elementwise_kernelILi8EN48_GLOBAL__N__08322988_15_IGammaKernel_cu_cb51a28d10CalcIgammaIfEESt5arrayIPcLm3EEEEviT0_T1_$_ZN46_INTERNAL_08322988_15_IGammaKernel_cu_cb51a28d48_GLOBAL__N__08322988_15_IGammaKernel_cu_cb51a28d11calc_igammaIfEET_S2_S2_) ;  /* 0x0000001400387944 */ /* 0x021fea0003c00000 */
        /* <DEDUP_REMOVED lines=10> */
.L_x_2388:
        /* <DEDUP_REMOVED lines=8> */
.L_x_2386:
        /* <DEDUP_REMOVED lines=92> */
[----:B------:R-:W-:Y:S05]  /*0d40*/  CALL.REL.NOINC `($_ZN2at6native29vectorized_elementwise_kernelILi8EN48_GLOBAL__N__08322988_15_IGammaKernel_cu_cb51a28d10CalcIgammaIfEESt5arrayIPcLm3EEEEviT0_T1_$_ZN46_INTERNAL_08322988_15_IGammaKernel_cu_cb51a28d48_GLOBAL__N__08322988_15_IGammaKernel_cu_cb51a28d12calc_igammacIfEET_S2_S2_) ;  /* 0x000000ec00a87944 */ /* 0x000fea0003c00000 */
[----:B------:R0:W-:Y:S02]  /*0d50*/  STL [R1+0x13f4], R6 ;  /* 0x0013f40601007387 */ /* 0x0001e40000100800 */
.L_x_2392:
[----:B------:R-:W-:Y:S05]  /*0d60*/  BSYNC B5 ;  /* 0x0000000000057941 */ /* 0x000fea0003800000 */
.L_x_2391:
        /* <DEDUP_REMOVED lines=8> */
[----:B01---5:R-:W-:Y:S05]  /*0df0*/  CALL.REL.NOINC `($_ZN2at6native29vectorized_elementwise_kernelILi8EN48_GLOBAL__N__08322988_15_IGammaKernel_cu_cb51a28d10CalcIgammaIfEESt5arrayIPcLm3EEEEviT0_T1_$_ZN46_INTERNAL_08322988_15_IGammaKernel_cu_cb51a28d48_GLOBAL__N__08322988_15_IGammaKernel_cu_cb51a28d12calc_igammacIfEET_S2_S2_) ;  /* 0x000000ec007c7944 */ /* 0x023fea0003c00000 */
[----:B------:R-:W-:-:S07]  /*0e00*/  IMAD.MOV.U32 R53, RZ, RZ, R6 ;  /* 0x000000ffff357224 */ /* 0x000fce00078e0006 */
.L_x_2394:
[----:B------:R-:W-:Y:S05]  /*0e10*/  BSYNC B5 ;  /* 0x0000000000057941 */ /* 0x000fea0003800000 */
.L_x_2393:
        /* <DEDUP_REMOVED lines=8> */
[----:B0-----:R-:W-:Y:S05]  /*0ea0*/  CALL.REL.NOINC `($_ZN2at6native29vectorized_elementwise_kernelILi8EN48_GLOBAL__N__08322988_15_IGammaKernel_cu_cb51a28d10CalcIgammaIfEESt5arrayIPcLm3EEEEviT0_T1_$_ZN46_INTERNAL_08322988_15_IGammaKernel_cu_cb51a28d48_GLOBAL__N__08322988_15_IGammaKernel_cu_cb51a28d12calc_igammacIfEET_S2_S2_) ;  /* 0x000000ec00507944 */ /* 0x001fea0003c00000 */
[----:B------:R-:W-:-:S07]  /*0eb0*/  IMAD.MOV.U32 R43, RZ, RZ, R6 ;  /* 0x000000ffff2b7224 */ /* 0x000fce00078e0006 */
.L_x_2396:
[----:B------:R-:W-:Y:S05]  /*0ec0*/  BSYNC B5 ;  /* 0x0000000000057941 */ /* 0x000fea0003800000 */
.L_x_2395:
        /* <DEDUP_REMOVED lines=10> */
.L_x_2398:
[----:B------:R-:W-:Y:S05]  /*0f70*/  BSYNC B5 ;  /* 0x0000000000057941 */ /* 0x000fea0003800000 */
.L_x_2397:
        /* <DEDUP_REMOVED lines=10> */
.L_x_2400:
[----:B------:R-:W-:Y:S05]  /*1020*/  BSYNC B5 ;  /* 0x0000000000057941 */ /* 0x000fea0003800000 */
.L_x_2399:
        /* <DEDUP_REMOVED lines=10> */
.L_x_2402:
[----:B------:R-:W-:Y:S05]  /*10d0*/  BSYNC B5 ;  /* 0x0000000000057941 */ /* 0x000fea0003800000 */
.L_x_2401:
        /* <DEDUP_REMOVED lines=8> */
[----:B0-----:R-:W-:Y:S05]  /*1160*/  CALL.REL.NOINC `($_ZN2at6native29vectorized_elementwise_kernelILi8EN48_GLOBAL__N__08322988_15_IGammaKernel_cu_cb51a28d10CalcIgammaIfEESt5arrayIPcLm3EEEEviT0_T1_$_ZN46_INTERNAL_08322988_15_IGammaKernel_cu_cb51a28d48_GLOBAL__N__08322988_15_IGammaKernel_cu_cb51a28d12calc_igammacIfEET_S2_S2_) ;  /* 0x000000e800a07944 */ /* 0x001fea0003c00000 */
[----:B------:R-:W-:-:S07]  /*1170*/  MOV R13, R6 ;  /* 0x00000006000d7202 */ /* 0x000fce0000000f00 */
.L_x_2404:
[----:B------:R-:W-:Y:S05]  /*1180*/  BSYNC B5 ;  /* 0x0000000000057941 */ /* 0x000fea0003800000 */
.L_x_2403:
[----:B------:R-:W1:Y:S02]  /*1190*/  S2R R0, SR_TID.X ;  /* 0x0000000000007919 */ /* 0x000e640000002100 */
[----:B-1----:R-:W-:-:S04]  /*11a0*/  IADD3 R0, R0, 0x380, RZ ;  /* 0x0000038000007810 */ /* 0x002fc80007ffe0ff */
[----:B------:R-:W-:-:S13]  /*11b0*/  ISETP.GE.AND P0, PT, R0, UR5, PT ;  /* 0x0000000500007c0c */ /* 0x000fda000bf06270 */
[----:B------:R-:W-:Y:S05]  /*11c0*/  @P0 BRA `(.L_x_2405) ;  /* 0x0000000400600947 */ /* 0x000fea0003800000 */
[----:B------:R-:W-:Y:S01]  /*11d0*/  IMAD.MOV.U32 R3, RZ, RZ, R36 ;  /* 0x000000ffff037224 */ /* 0x000fe200078e0024 */
[----:B------:R-:W-:Y:S02]  /*11e0*/  MOV R0, R12 ;  /* 0x0000000c00007202 */ /* 0x000fe40000000f00 */
[----:B------:R-:W-:-:S07]  /*11f0*/  MOV R5, 0x1210 ;  /* 0x0000121000057802 */ /* 0x000fce0000000f00 */
[----:B0-----:R-:W-:Y:S05]  /*1200*/  CALL.REL.NOINC `($_ZN2at6native29vectorized_elementwise_kernelILi8EN48_GLOBAL__N__08322988_15_IGammaKernel_cu_cb51a28d10CalcIgammaIfEESt5arrayIPcLm3EEEEviT0_T1_$_ZN46_INTERNAL_08322988_15_IGammaKernel_cu_cb51a28d48_GLOBAL__N__08322988_15_IGammaKernel_cu_cb51a28d12calc_igammacIfEET_S2_S2_) ;  /* 0x000000e800787944 */ /* 0x001fea0003c00000 */
[----:B------:R-:W-:Y:S01]  /*1210*/  MOV R5, R6 ;  /* 0x0000000600057202 */ /* 0x000fe20000000f00 */
[----:B------:R-:W-:Y:S06]  /*1220*/  BRA `(.L_x_2405) ;  /* 0x0000000400487947 */ /* 0x000fec0003800000 */
.L_x_2390:
[----:B------:R-:W-:Y:S04]  /*1230*/  BSSY B6, `(.L_x_2406) ;  /* 0x0000006000067945 */ /* 0x000fe80003800000 */
[----:B------:R-:W-:Y:S05]  /*1240*/  @P0 BRA `(.L_x_2407) ;  /* 0x0000000000100947 */ /* 0x000fea0003800000 */
[----:B-----5:R-:W-:Y:S01]  /*1250*/  IMAD.MOV.U32 R2, RZ, RZ, R30 ;  /* 0x000000ffff027224 */ /* 0x020fe200078e001e */
[----:B------:R-:W-:-:S07]  /*1260*/  MOV R4, 0x1280 ;  /* 0x0000128000047802 */ /* 0x000fce0000000f00 */
[----:B------:R-:W-:Y:S05]  /*1270*/  CALL.REL.NOINC `($_ZN2at6native29vectorized_elementwise_kernelILi8EN48_GLOBAL__N__08322988_15_IGammaKernel_cu_cb51a28d10CalcIgammaIfEESt5arrayIPcLm3EEEEviT0_T1_$_ZN46_INTERNAL_08322988_15_IGammaKernel_cu_cb51a28d48_GLOBAL__N__08322988_15_IGammaKernel_cu_cb51a28d11calc_igammaIfEET_S2_S2_) ;  /* 0x0000000800307944 */ /* 0x000fea0003c00000 */
[----:B------:R0:W-:Y:S02]  /*1280*/  STL [R1+0x13f4], R15 ;  /* 0x0013f40f01007387 */ /* 0x0001e40000100800 */
.L_x_2407:
[----:B------:R-:W-:Y:S05]  /*1290*/  BSYNC B6 ;  /* 0x0000000000067941 */ /* 0x000fea0003800000 */
.L_x_2406:
        /* <DEDUP_REMOVED lines=8> */
[----:B01---5:R-:W-:Y:S05]  /*1320*/  CALL.REL.NOINC `($_ZN2at6native29vectorized_elementwise_kernelILi8EN48_GLOBAL__N__08322988_15_IGammaKernel_cu_cb51a28d10CalcIgammaIfEESt5arrayIPcLm3EEEEviT0_T1_$_ZN46_INTERNAL_08322988_15_IGammaKernel_cu_cb51a28d48_GLOBAL__N__08322988_15_IGammaKernel_cu_cb51a28d11calc_igammaIfEET_S2_S2_) ;  /* 0x0000000800047944 */ /* 0x023fea0003c00000 */
[----:B------:R-:W-:-:S07]  /*1330*/  IMAD.MOV.U32 R53, RZ, RZ, R15 ;  /* 0x000000ffff357224 */ /* 0x000fce00078e000f */
.L_x_2409:
[----:B------:R-:W-:Y:S05]  /*1340*/  BSYNC B6 ;  /* 0x0000000000067941 */ /* 0x000fea0003800000 */
.L_x_2408:
        /* <DEDUP_REMOVED lines=8> */
[----:B0-----:R-:W-:Y:S05]  /*13d0*/  CALL.REL.NOINC `($_ZN2at6native29vectorized_elementwise_kernelILi8EN48_GLOBAL__N__08322988_15_IGammaKernel_cu_cb51a28d10CalcIgammaIfEESt5arrayIPcLm3EEEEviT0_T1_$_ZN46_INTERNAL_08322988_15_IGammaKernel_cu_cb51a28d48_GLOBAL__N__08322988_15_IGammaKernel_cu_cb51a28d11calc_igammaIfEET_S2_S2_) ;  /* 0x0000000400d87944 */ /* 0x001fea0003c00000 */
[----:B------:R-:W-:-:S07]  /*13e0*/  MOV R43, R15 ;  /* 0x0000000f002b7202 */ /* 0x000fce0000000f00 */
.L_x_2411:
[----:B------:R-:W-:Y:S05]  /*13f0*/  BSYNC B6 ;  /* 0x0000000000067941 */ /* 0x000fea0003800000 */
.L_x_2410:
        /* <DEDUP_REMOVED lines=8> */
[----:B0-----:R-:W-:Y:S05]  /*1480*/  CALL.REL.NOINC `($_ZN2at6native29vectorized_elementwise_kernelILi8EN48_GLOBAL__N__08322988_15_IGammaKernel_cu_cb51a28d10CalcIgammaIfEESt5arrayIPcLm3EEEEviT0_T1_$_ZN46_INTERNAL_08322988_15_IGammaKernel_cu_cb51a28d48_GLOBAL__N__08322988_15_IGammaKernel_cu_cb51a28d11calc_igammaIfEET_S2_S2_) ;  /* 0x0000000400ac7944 */ /* 0x001fea0003c00000 */
[----:B------:R-:W-:-:S07]  /*1490*/  MOV R42, R15 ;  /* 0x0000000f002a7202 */ /* 0x000fce0000000f00 */
.L_x_2413:
[----:B------:R-:W-:Y:S05]  /*14a0*/  BSYNC B6 ;  /* 0x0000000000067941 */ /* 0x000fea0003800000 */
.L_x_2412:
        /* <DEDUP_REMOVED lines=8> */
[----:B0-----:R-:W-:Y:S05]  /*1530*/  CALL.REL.NOINC `($_ZN2at6native29vectorized_elementwise_kernelILi8EN48_GLOBAL__N__08322988_15_IGammaKernel_cu_cb51a28d10CalcIgammaIfEESt5arrayIPcLm3EEEEviT0_T1_$_ZN46_INTERNAL_08322988_15_IGammaKernel_cu_cb51a28d48_GLOBAL__N__08322988_15_IGammaKernel_cu_cb51a28d11calc_igammaIfEET_S2_S2_) ;  /* 0x0000000400807944 */ /* 0x001fea0003c00000 */
[----:B------:R-:W-:-:S07]  /*1540*/  IMAD.MOV.U32 R38, RZ, RZ, R15 ;  /* 0x000000ffff267224 */ /* 0x000fce00078e000f */
.L_x_2415:
[----:B------:R-:W-:Y:S05]  /*1550*/  BSYNC B6 ;  /* 0x0000000000067941 */ /* 0x000fea0003800000 */
.L_x_2414:
        /* <DEDUP_REMOVED lines=10> */
.L_x_2417:
[----:B------:R-:W-:Y:S05]  /*1600*/  BSYNC B6 ;  /* 0x0000000000067941 */ /* 0x000fea0003800000 */
.L_x_2416:
        /* <DEDUP_REMOVED lines=10> */
.L_x_2419:
[----:B------:R-:W-:Y:S05]  /*16b0*/  BSYNC B6 ;  /* 0x0000000000067941 */ /* 0x000fea0003800000 */
.L_x_2418:
[----:B------:R-:W1:Y:S02]  /*16c0*/  S2R R0, SR_TID.X ;  /* 0x0000000000007919 */ /* 0x000e640000002100 */
        /* <DEDUP_REMOVED lines=8> */
.L_x_2405:
[----:B------:R-:W-:Y:S05]  /*1750*/  BSYNC B2 ;  /* 0x0000000000027941 */ /* 0x000fea0003800000 */
.L_x_2389:
        /* <DEDUP_REMOVED lines=24> */
.L_x_2422:
[----:B------:R-:W-:-:S13]  /*18e0*/  ISETP.GE.AND P0, PT, R0, UR5, PT ;  /* 0x0000000500007c0c */ /* 0x000fda000bf06270 */
[----:B------:R-:W-:Y:S05]  /*18f0*/  @P0 BRA `(.L_x_2424) ;  /* 0x0000000000300947 */ /* 0x000fea0003800000 */
[----:B-1----:R-:W1:Y:S01]  /*1900*/  LDC.64 R2, c[0x0][0x218] ;  /* 0x00008600ff027b82 */ /* 0x002e620000000a00 */
[C---:B------:R-:W-:Y:S02]  /*1910*/  IADD3 R7, R0.reuse, UR4, RZ ;  /* 0x0000000400077c10 */ /* 0x040fe4000fffe0ff */
[----:B------:R-:W-:-:S03]  /*1920*/  IADD3 R0, R0, 0x80, RZ ;  /* 0x0000008000007810 */ /* 0x000fc60007ffe0ff */
[----:B-1----:R-:W-:-:S05]  /*1930*/  IMAD.WIDE.U32 R2, R7, 0x4, R2 ;  /* 0x0000000407027825 */ /* 0x002fca00078e0002 */
[----:B------:R2:W-:Y:S02]  /*1940*/  STG.E desc[UR10][R2.64], R42 ;  /* 0x0000002a02007986 */ /* 0x0005e4000c10190a */
.L_x_2423:
[----:B------:R-:W-:-:S13]  /*1950*/  ISETP.GE.AND P0, PT, R0, UR5, PT ;  /* 0x0000000500007c0c */ /* 0x000fda000bf06270 */
[----:B------:R-:W-:Y:S05]  /*1960*/  @P0 BRA `(.L_x_2425) ;  /* 0x0000000000340947 */ /* 0x000fea0003800000 */
[----:B-12---:R-:W1:Y:S01]  /*1970*/  LDC.64 R2, c[0x0][0x218] ;  /* 0x00008600ff027b82 */ /* 0x006e620000000a00 */
[C---:B------:R-:W-:Y:S01]  /*1980*/  VIADD R7, R0.reuse, UR4 ;  /* 0x0000000400077c36 */ /* 0x040fe20008000000 */
[----:B------:R-:W-:-:S03]  /*1990*/  IADD3 R0, R0, 0x80, RZ ;  /* 0x0000008000007810 */ /* 0x000fc60007ffe0ff */
[----:B-1----:R-:W-:-:S05]  /*19a0*/  IMAD.WIDE.U32 R2, R7, 0x4, R2 ;  /* 0x0000000407027825 */ /* 0x002fca00078e0002 */
[----:B------:R2:W-:Y:S02]  /*19b0*/  STG.E desc[UR10][R2.64], R38 ;  /* 0x0000002602007986 */ /* 0x0005e4000c10190a */
.L_x_2424:
        /* <DEDUP_REMOVED lines=8> */
.L_x_2425:
[----:B------:R-:W-:Y:S05]  /*1a40*/  BSYNC B1 ;  /* 0x0000000000017941 */ /* 0x000fea0003800000 */
.L_x_2421:
[----:B------:R-:W-:-:S13]  /*1a50*/  ISETP.GE.AND P0, PT, R0, UR5, PT ;  /* 0x0000000500007c0c */ /* 0x000fda000bf06270 */
[----:B-123--:R-:W1:Y:S01]  /*1a60*/  @!P0 LDC.64 R2, c[0x0][0x218] ;  /* 0x00008600ff028b82 */ /* 0x00ee620000000a00 */
[C---:B------:R-:W-:Y:S02]  /*1a70*/  @!P0 IADD3 R7, R0.reuse, UR4, RZ ;  /* 0x0000000400078c10 */ /* 0x040fe4000fffe0ff */
[----:B------:R-:W-:-:S03]  /*1a80*/  @!P0 IADD3 R0, R0, 0x80, RZ ;  /* 0x0000008000008810 */ /* 0x000fc60007ffe0ff */
[----:B-1----:R-:W-:-:S05]  /*1a90*/  @!P0 IMAD.WIDE.U32 R2, R7, 0x4, R2 ;  /* 0x0000000407028825 */ /* 0x002fca00078e0002 */
[----:B------:R3:W-:Y:S02]  /*1aa0*/  @!P0 STG.E desc[UR10][R2.64], R13 ;  /* 0x0000000d02008986 */ /* 0x0007e4000c10190a */
.L_x_2426:
[----:B------:R-:W-:Y:S05]  /*1ab0*/  BSYNC B0 ;  /* 0x0000000000007941 */ /* 0x000fea0003800000 */
.L_x_2420:
        /* <DEDUP_REMOVED lines=8> */
        .type           $_ZN2at6native29vectorized_elementwise_kernelILi8EN48_GLOBAL__N__08322988_15_IGammaKernel_cu_cb51a28d10CalcIgammaIfEESt5arrayIPcLm3EEEEviT0_T1_$_ZN46_INTERNAL_08322988_15_IGammaKernel_cu_cb51a28d48_GLOBAL__N__08322988_15_IGammaKernel_cu_cb51a28d11calc_igammaIfEET_S2_S2_,@function
        .size           $_ZN2at6native29vectorized_elementwise_kernelILi8EN48_GLOBAL__N__08322988_15_IGammaKernel_cu_cb51a28d10CalcIgammaIfEESt5arrayIPcLm3EEEEviT0_T1_$_ZN46_INTERNAL_08322988_15_IGammaKernel_cu_cb51a28d48_GLOBAL__N__08322988_15_IGammaKernel_cu_cb51a28d11calc_igammaIfEET_S2_S2_,($_ZN2at6native29vectorized_elementwise_kernelILi8EN48_GLOBAL__N__08322988_15_IGammaKernel_cu_cb51a28d10CalcIgammaIfEESt5arrayIPcLm3EEEEviT0_T1_$_ZN46_INTERNAL_08322988_15_IGammaKernel_cu_cb51a28d48_GLOBAL__N__08322988_15_IGammaKernel_cu_cb51a28d12calc_igammacIfEET_S2_S2_ - $_ZN2at6native29vectorized_elementwise_kernelILi8EN48_GLOBAL__N__08322988_15_IGammaKernel_cu_cb51a28d10CalcIgammaIfEESt5arrayIPcLm3EEEEviT0_T1_$_ZN46_INTERNAL_08322988_15_IGammaKernel_cu_cb51a28d48_GLOBAL__N__08322988_15_IGammaKernel_cu_cb51a28d11calc_igammaIfEET_S2_S2_)
$_ZN2at6native29vectorized_elementwise_kernelILi8EN48_GLOBAL__N__08322988_15_IGammaKernel_cu_cb51a28d10CalcIgammaIfEESt5arrayIPcLm3EEEEviT0_T1_$_ZN46_INTERNAL_08322988_15_IGammaKernel_cu_cb51a28d48_GLOBAL__N__08322988_15_IGammaKernel_cu_cb51a28d11calc_igammaIfEET_S2_S2_:
        /* <DEDUP_REMOVED lines=233> */
.L_x_2437:
[----:B------:R-:W-:Y:S05]  /*29d0*/  BSYNC B1 ;  /* 0x0000000000017941 */ /* 0x000fea0003800000 */
.L_x_2436:
        /* <DEDUP_REMOVED lines=18> */
[----:B------:R-:W-:Y:S05]  /*2b00*/  CALL.REL.NOINC `($__internal_12_$__cuda_sm20_div_rn_f64_full) ;  /* 0x0000025400f47944 */ /* 0x000fea0003c00000 */
[----:B------:R-:W-:Y:S01]  /*2b10*/  IMAD.MOV.U32 R6, RZ, RZ, R8 ;  /* 0x000000ffff067224 */ /* 0x000fe200078e0008 */
[----:B------:R-:W-:-:S07]  /*2b20*/  MOV R7, R29 ;  /* 0x0000001d00077202 */ /* 0x000fce0000000f00 */
.L_x_2439:
[----:B------:R-:W-:Y:S05]  /*2b30*/  BSYNC B1 ;  /* 0x0000000000017941 */ /* 0x000fea0003800000 */
.L_x_2438:
        /* <DEDUP_REMOVED lines=61> */
.L_x_2441:
[----:B------:R-:W-:Y:S05]  /*2f10*/  BSYNC B1 ;  /* 0x0000000000017941 */ /* 0x000fea0003800000 */
.L_x_2440:
[----:B0-----:R-:W-:Y:S01]  /*2f20*/  DMUL R16, R16, R18 ;  /* 0x0000001210107228 */ /* 0x001fe20000000000 */
[----:B------:R-:W-:Y:S01]  /*2f30*/  UMOV UR6, 0xf0000000 ;  /* 0xf000000000067882 */ /* 0x000fe20000000000 */
[----:B------:R-:W-:-:S04]  /*2f40*/  UMOV UR7, 0x380fffff ;  /* 0x380fffff00077882 */ /* 0x000fc80000000000 */
[----:B------:R-:W0:Y:S02]  /*2f50*/  F2F.F32.F64 R3, R16 ;  /* 0x0000001000037310 */ /* 0x000e240000301000 */
[----:B------:R-:W-:-:S14]  /*2f60*/  DSETP.GEU.AND P0, PT, |R16|, UR6, PT ;  /* 0x0000000610007e2a */ /* 0x000fdc000bf0e200 */
[----:B0-----:R-:W-:Y:S01]  /*2f70*/  @!P0 FMUL R3, R3, 1.175494350822287508e-38 ;  /* 0x0080000003038820 */ /* 0x001fe20000400000 */
[----:B------:R-:W-:Y:S06]  /*2f80*/  BRA `(.L_x_2442) ;  /* 0x0000000c00a07947 */ /* 0x000fec0003800000 */
.L_x_2435:
        /* <DEDUP_REMOVED lines=10> */
.L_x_2434:
        /* <DEDUP_REMOVED lines=45> */
.L_x_2445:
        /* <DEDUP_REMOVED lines=13> */
.L_x_2444:
        /* <DEDUP_REMOVED lines=15> */
.L_x_2447:
        /* <DEDUP_REMOVED lines=16> */
.L_x_2448:
        /* <DEDUP_REMOVED lines=36> */
.L_x_2446:
[----:B------:R-:W-:Y:S05]  /*3800*/  BSYNC B1 ;  /* 0x0000000000017941 */ /* 0x000fea0003800000 */
.L_x_2443:
        /* <DEDUP_REMOVED lines=61> */
.L_x_2451:
        /* <DEDUP_REMOVED lines=26> */
.L_x_2450:
[----:B------:R-:W-:Y:S05]  /*3d80*/  BSYNC B1 ;  /* 0x0000000000017941 */ /* 0x000fea0003800000 */
.L_x_2449:
        /* <DEDUP_REMOVED lines=8> */
.L_x_2442:
[----:B------:R-:W-:Y:S05]  /*3e10*/  BSYNC B0 ;  /* 0x0000000000007941 */ /* 0x000fea0003800000 */
.L_x_2433:
        /* <DEDUP_REMOVED lines=8> */
.L_x_2453:
        /* <DEDUP_REMOVED lines=11> */
.L_x_2452:
[----:B------:R-:W0:Y:S01]  /*3f50*/  MUFU.RCP R0, R2 ;  /* 0x0000000200007308 */ /* 0x000e220000001000 */
[----:B------:R-:W-:-:S04]  /*3f60*/  FMUL.FTZ R3, R8, R3 ;  /* 0x0000000308037220 */ /* 0x000fc80000410000 */
[----:B0-----:R-:W-:Y:S01]  /*3f70*/  FMUL.FTZ R5, R3, R0 ;  /* 0x0000000003057220 */ /* 0x001fe20000410000 */
[----:B------:R-:W-:Y:S06]  /*3f80*/  BRA `(.L_x_2428) ;  /* 0x000000bc00087947 */ /* 0x000fec0003800000 */
.L_x_2432:
[----:B------:R-:W-:Y:S02]  /*3f90*/  MOV R3, R2 ;  /* 0x0000000200037202 */ /* 0x000fe40000000f00 */
[----:B------:R-:W-:-:S07]  /*3fa0*/  MOV R5, 0x3fc0 ;  /* 0x00003fc000057802 */ /* 0x000fce0000000f00 */
[----:B------:R-:W-:Y:S05]  /*3fb0*/  CALL.REL.NOINC `($_ZN2at6native29vectorized_elementwise_kernelILi8EN48_GLOBAL__N__08322988_15_IGammaKernel_cu_cb51a28d10CalcIgammaIfEESt5arrayIPcLm3EEEEviT0_T1_$_ZN46_INTERNAL_08322988_15_IGammaKernel_cu_cb51a28d48_GLOBAL__N__08322988_15_IGammaKernel_cu_cb51a28d12calc_igammacIfEET_S2_S2_) ;  /* 0x000000bc000c7944 */ /* 0x000fea0003c00000 */
[----:B------:R-:W-:Y:S01]  /*3fc0*/  FADD.FTZ R5, -R6, 1 ;  /* 0x3f80000006057421 */ /* 0x000fe20000010100 */
[----:B------:R-:W-:Y:S06]  /*3fd0*/  BRA `(.L_x_2428) ;  /* 0x000000b800f47947 */ /* 0x000fec0003800000 */
.L_x_2431:
        /* <DEDUP_REMOVED lines=976> */
.L_x_2458:
[----:B------:R-:W-:Y:S05]  /*7ce0*/  BSYNC B1 ;  /* 0x0000000000017941 */ /* 0x000fea0003800000 */
.L_x_2457:
[----:B------:R-:W-:-:S04]  /*7cf0*/  FADD.FTZ R5, -R8, R5 ;  /* 0x0000000508057221 */ /* 0x000fc80000010100 */
[----:B------:R-:W-:-:S06]  /*7d00*/  FMUL.FTZ R5, R5, -2 ;  /* 0xc000000005057820 */ /* 0x000fcc0000410000 */
[----:B------:R-:W0:Y:S02]  /*7d10*/  MUFU.SQRT R5, R5 ;  /* 0x0000000500057308 */ /* 0x000e240000002000 */
[----:B0-----:R-:W-:Y:S01]  /*7d20*/  FADD.FTZ R6, -R5, -RZ ;  /* 0x800000ff05067221 */ /* 0x001fe20000010100 */
[----:B------:R-:W-:Y:S06]  /*7d30*/  BRA `(.L_x_2456) ;  /* 0x0000000000887947 */ /* 0x000fec0003800000 */
.L_x_2455:
        /* <DEDUP_REMOVED lines=30> */
.L_x_2460:
[----:B------:R-:W-:Y:S05]  /*7f20*/  BSYNC B1 ;  /* 0x0000000000017941 */ /* 0x000fea0003800000 */
.L_x_2459:
[----:B------:R-:W-:-:S04]  /*7f30*/  FADD.FTZ R5, -R8, R5 ;  /* 0x0000000508057221 */ /* 0x000fc80000010100 */
[----:B------:R-:W-:-:S04]  /*7f40*/  FMUL.FTZ R5, R5, -2 ;  /* 0xc000000005057820 */ /* 0x000fc80000410000 */
[----:B------:R0:W1:Y:S03]  /*7f50*/  MUFU.SQRT R6, R5 ;  /* 0x0000000500067308 */ /* 0x0000660000002000 */
.L_x_2456:
[----:B------:R-:W-:Y:S05]  /*7f60*/  BSYNC B0 ;  /* 0x0000000000007941 */ /* 0x000fea0003800000 */
.L_x_2454:
        /* <DEDUP_REMOVED lines=72> */
.L_x_2465:
        /* <DEDUP_REMOVED lines=266> */
.L_x_2463:
[----:B------:R-:W-:Y:S05]  /*9490*/  BSYNC B1 ;  /* 0x0000000000017941 */ /* 0x000fea0003800000 */
.L_x_2462:
        /* <DEDUP_REMOVED lines=13> */
.L_x_2464:
[----:B------:R-:W-:Y:S05]  /*9570*/  BSYNC B0 ;  /* 0x0000000000007941 */ /* 0x000fea0003800000 */
.L_x_2461:
        /* <DEDUP_REMOVED lines=65> */
.L_x_2467:
[----:B------:R-:W-:Y:S05]  /*9990*/  BSYNC B0 ;  /* 0x0000000000007941 */ /* 0x000fea0003800000 */
.L_x_2466:
        /* <DEDUP_REMOVED lines=32> */
[----:B------:R-:W-:Y:S05]  /*9ba0*/  CALL.REL.NOINC `($__internal_13_$__cuda_sm20_dsqrt_rn_f64_mediumpath_v1) ;  /* 0x000001ec005c7944 */ /* 0x000fea0003c00000 */
.L_x_2469:
[----:B------:R-:W-:Y:S05]  /*9bb0*/  BSYNC B0 ;  /* 0x0000000000007941 */ /* 0x000fea0003800000 */
.L_x_2468:
        /* <DEDUP_REMOVED lines=19> */
[----:B------:R-:W-:Y:S05]  /*9cf0*/  CALL.REL.NOINC `($__internal_12_$__cuda_sm20_div_rn_f64_full) ;  /* 0x000001e400787944 */ /* 0x000fea0003c00000 */
[----:B------:R-:W-:-:S07]  /*9d00*/  IMAD.MOV.U32 R9, RZ, RZ, R29 ;  /* 0x000000ffff097224 */ /* 0x000fce00078e001d */
.L_x_2471:
[----:B------:R-:W-:Y:S05]  /*9d10*/  BSYNC B0 ;  /* 0x0000000000007941 */ /* 0x000fea0003800000 */
.L_x_2470:
        /* <DEDUP_REMOVED lines=9> */
.L_x_2430:
        /* <DEDUP_REMOVED lines=976> */
.L_x_2476:
[----:B------:R-:W-:Y:S05]  /*dab0*/  BSYNC B1 ;  /* 0x0000000000017941 */ /* 0x000fea0003800000 */
.L_x_2475:
[----:B------:R-:W-:-:S04]  /*dac0*/  FADD.FTZ R5, -R8, R5 ;  /* 0x0000000508057221 */ /* 0x000fc80000010100 */
[----:B------:R-:W-:-:S06]  /*dad0*/  FMUL.FTZ R5, R5, -2 ;  /* 0xc000000005057820 */ /* 0x000fcc0000410000 */
[----:B------:R-:W0:Y:S02]  /*dae0*/  MUFU.SQRT R5, R5 ;  /* 0x0000000500057308 */ /* 0x000e240000002000 */
[----:B0-----:R-:W-:Y:S01]  /*daf0*/  FADD.FTZ R6, -R5, -RZ ;  /* 0x800000ff05067221 */ /* 0x001fe20000010100 */
[----:B------:R-:W-:Y:S06]  /*db00*/  BRA `(.L_x_2474) ;  /* 0x0000000000887947 */ /* 0x000fec0003800000 */
.L_x_2473:
        /* <DEDUP_REMOVED lines=30> */
.L_x_2478:
[----:B------:R-:W-:Y:S05]  /*dcf0*/  BSYNC B1 ;  /* 0x0000000000017941 */ /* 0x000fea0003800000 */
.L_x_2477:
[----:B------:R-:W-:-:S04]  /*dd00*/  FADD.FTZ R5, -R8, R5 ;  /* 0x0000000508057221 */ /* 0x000fc80000010100 */
[----:B------:R-:W-:-:S04]  /*dd10*/  FMUL.FTZ R5, R5, -2 ;  /* 0xc000000005057820 */ /* 0x000fc80000410000 */
[----:B------:R0:W1:Y:S03]  /*dd20*/  MUFU.SQRT R6, R5 ;  /* 0x0000000500067308 */ /* 0x0000660000002000 */
.L_x_2474:
[----:B------:R-:W-:Y:S05]  /*dd30*/  BSYNC B0 ;  /* 0x0000000000007941 */ /* 0x000fea0003800000 */
.L_x_2472:
        /* <DEDUP_REMOVED lines=72> */
.L_x_2483:
        /* <DEDUP_REMOVED lines=266> */
.L_x_2481:
[----:B------:R-:W-:Y:S05]  /*f260*/  BSYNC B1 ;  /* 0x0000000000017941 */ /* 0x000fea0003800000 */
.L_x_2480:
        /* <DEDUP_REMOVED lines=13> */
.L_x_2482:
[----:B------:R-:W-:Y:S05]  /*f340*/  BSYNC B0 ;  /* 0x0000000000007941 */ /* 0x000fea0003800000 */
.L_x_2479:
        /* <DEDUP_REMOVED lines=65> */
.L_x_2485:
[----:B------:R-:W-:Y:S05]  /*f760*/  BSYNC B0 ;  /* 0x0000000000007941 */ /* 0x000fea0003800000 */
.L_x_2484:
        /* <DEDUP_REMOVED lines=32> */
[----:B------:R-:W-:Y:S05]  /*f970*/  CALL.REL.NOINC `($__internal_13_$__cuda_sm20_dsqrt_rn_f64_mediumpath_v1) ;  /* 0x0000018c00e87944 */ /* 0x000fea0003c00000 */
.L_x_2487:
[----:B------:R-:W-:Y:S05]  /*f980*/  BSYNC B0 ;  /* 0x0000000000007941 */ /* 0x000fea0003800000 */
.L_x_2486:
        /* <DEDUP_REMOVED lines=19> */
[----:B------:R-:W-:Y:S05]  /*fac0*/  CALL.REL.NOINC `($__internal_12_$__cuda_sm20_div_rn_f64_full) ;  /* 0x0000018800047944 */ /* 0x000fea0003c00000 */
[----:B------:R-:W-:-:S07]  /*fad0*/  MOV R9, R29 ;  /* 0x0000001d00097202 */ /* 0x000fce0000000f00 */
.L_x_2489:
[----:B------:R-:W-:Y:S05]  /*fae0*/  BSYNC B0 ;  /* 0x0000000000007941 */ /* 0x000fea0003800000 */
.L_x_2488:
        /* <DEDUP_REMOVED lines=9> */
.L_x_2429:
[----:B------:R-:W-:Y:S02]  /*fb80*/  FSETP.GT.FTZ.AND P0, PT, R0, RZ, PT ;  /* 0x000000ff0000720b */ /* 0x000fe40003f14000 */
[----:B------:R-:W-:-:S04]  /*fb90*/  MOV R5, 0x3f800000 ;  /* 0x3f80000000057802 */ /* 0x000fc80000000f00 */
[----:B------:R-:W-:-:S07]  /*fba0*/  FSEL R5, R5, +QNAN , P0 ;  /* 0x7fc0000005057808 */ /* 0x000fce0000000000 */
.L_x_2428:
[----:B------:R-:W-:Y:S05]  /*fbb0*/  BSYNC B5 ;  /* 0x0000000000057941 */ /* 0x000fea0003800000 */
.L_x_2427:
[----:B------:R-:W-:Y:S01]  /*fbc0*/  IMAD.MOV.U32 R15, RZ, RZ, R5 ;  /* 0x000000ffff0f7224 */ /* 0x000fe200078e0005 */
[----:B------:R-:W-:-:S06]  /*fbd0*/  HFMA2.MMA R5, -RZ, RZ, 0, 0 ;  /* 0x00000000ff057435 */ /* 0x000fcc00000001ff */
[----:B------:R-:W-:Y:S05]  /*fbe0*/  RET.REL.NODEC R4 `(_ZN2at6native29vectorized_elementwise_kernelILi8EN48_GLOBAL__N__08322988_15_IGammaKernel_cu_cb51a28d10CalcIgammaIfEESt5arrayIPcLm3EEEEviT0_T1_) ;  /* 0xffffff0404047950 */ /* 0x000fea0003c3ffff */
        .type           $_ZN2at6native29vectorized_elementwise_kernelILi8EN48_GLOBAL__N__08322988_15_IGammaKernel_cu_cb51a28d10CalcIgammaIfEESt5arrayIPcLm3EEEEviT0_T1_$_ZN46_INTERNAL_08322988_15_IGammaKernel_cu_cb51a28d48_GLOBAL__N__08322988_15_IGammaKernel_cu_cb51a28d12calc_igammacIfEET_S2_S2_,@function
        .size           $_ZN2at6native29vectorized_elementwise_kernelILi8EN48_GLOBAL__N__08322988_15_IGammaKernel_cu_cb51a28d10CalcIgammaIfEESt5arrayIPcLm3EEEEviT0_T1_$_ZN46_INTERNAL_08322988_15_IGammaKernel_cu_cb51a28d48_GLOBAL__N__08322988_15_IGammaKernel_cu_cb51a28d12calc_igammacIfEET_S2_S2_,($__internal_12_$__cuda_sm20_div_rn_f64_full - $_ZN2at6native29vectorized_elementwise_kernelILi8EN48_GLOBAL__N__08322988_15_IGammaKernel_cu_cb51a28d10CalcIgammaIfEESt5arrayIPcLm3EEEEviT0_T1_$_ZN46_INTERNAL_08322988_15_IGammaKernel_cu_cb51a28d48_GLOBAL__N__08322988_15_IGammaKernel_cu_cb51a28d12calc_igammacIfEET_S2_S2_)
$_ZN2at6native29vectorized_elementwise_kernelILi8EN48_GLOBAL__N__08322988_15_IGammaKernel_cu_cb51a28d10CalcIgammaIfEESt5arrayIPcLm3EEEEviT0_T1_$_ZN46_INTERNAL_08322988_15_IGammaKernel_cu_cb51a28d48_GLOBAL__N__08322988_15_IGammaKernel_cu_cb51a28d12calc_igammacIfEET_S2_S2_:
        /* <DEDUP_REMOVED lines=42> */
.L_x_2495:
[----:B------:R-:W-:Y:S05]  /*fe90*/  BSYNC B0 ;  /* 0x0000000000007941 */ /* 0x000fea0003800000 */
.L_x_2494:
        /* <DEDUP_REMOVED lines=33> */
[----:B------:R-:W-:Y:S05]  /*100b0*/  CALL.REL.NOINC `($__internal_12_$__cuda_sm20_div_rn_f64_full) ;  /* 0x0000018000887944 */ /* 0x000fea0003c00000 */
[----:B------:R-:W-:Y:S02]  /*100c0*/  MOV R16, R8 ;  /* 0x0000000800107202 */ /* 0x000fe40000000f00 */
[----:B------:R-:W-:-:S07]  /*100d0*/  MOV R17, R29 ;  /* 0x0000001d00117202 */ /* 0x000fce0000000f00 */
.L_x_2500:
[----:B------:R-:W-:Y:S05]  /*100e0*/  BSYNC B0 ;  /* 0x0000000000007941 */ /* 0x000fea0003800000 */
.L_x_2499:
        /* <DEDUP_REMOVED lines=9> */
.L_x_2503:
        /* <DEDUP_REMOVED lines=14> */
.L_x_2502:
        /* <DEDUP_REMOVED lines=49> */
.L_x_2506:
        /* <DEDUP_REMOVED lines=13> */
.L_x_2505:
        /* <DEDUP_REMOVED lines=15> */
.L_x_2508:
        /* <DEDUP_REMOVED lines=16> */
.L_x_2509:
        /* <DEDUP_REMOVED lines=36> */
.L_x_2507:
[----:B------:R-:W-:Y:S05]  /*10a70*/  BSYNC B0 ;  /* 0x0000000000007941 */ /* 0x000fea0003800000 */
.L_x_2504:
        /* <DEDUP_REMOVED lines=61> */
.L_x_2512:
        /* <DEDUP_REMOVED lines=26> */
.L_x_2511:
[----:B------:R-:W-:Y:S05]  /*10ff0*/  BSYNC B0 ;  /* 0x0000000000007941 */ /* 0x000fea0003800000 */
.L_x_2510:
        /* <DEDUP_REMOVED lines=45> */
.L_x_2515:
        /* <DEDUP_REMOVED lines=13> */
.L_x_2514:
        /* <DEDUP_REMOVED lines=15> */
.L_x_2517:
        /* <DEDUP_REMOVED lines=16> */
.L_x_2518:
        /* <DEDUP_REMOVED lines=36> */
.L_x_2516:
[----:B------:R-:W-:Y:S05]  /*117d0*/  BSYNC B0 ;  /* 0x0000000000007941 */ /* 0x000fea0003800000 */
.L_x_2513:
        /* <DEDUP_REMOVED lines=61> */
.L_x_2521:
        /* <DEDUP_REMOVED lines=27> */
.L_x_2520:
[----:B------:R-:W-:Y:S05]  /*11d60*/  BSYNC B0 ;  /* 0x0000000000007941 */ /* 0x000fea0003800000 */
.L_x_2519:
        /* <DEDUP_REMOVED lines=31> */
.L_x_2501:
        /* <DEDUP_REMOVED lines=195> */
.L_x_2526:
[----:B------:R-:W-:Y:S05]  /*12b90*/  BSYNC B3 ;  /* 0x0000000000037941 */ /* 0x000fea0003800000 */
.L_x_2525:
        /* <DEDUP_REMOVED lines=19> */
[----:B------:R-:W-:-:S07]  /*12cd0*/  IMAD.MOV.U32 R9, RZ, RZ, R29 ;  /* 0x000000ffff097224 */ /* 0x000fce00078e001d */
.L_x_2528:
[----:B------:R-:W-:Y:S05]  /*12ce0*/  BSYNC B3 ;  /* 0x0000000000037941 */ /* 0x000fea0003800000 */
.L_x_2527:
        /* <DEDUP_REMOVED lines=61> */
.L_x_2530:
[----:B------:R-:W-:Y:S05]  /*130c0*/  BSYNC B3 ;  /* 0x0000000000037941 */ /* 0x000fea0003800000 */
.L_x_2529:
[----:B0-----:R-:W-:Y:S01]  /*130d0*/  DMUL R16, R16, R18 ;  /* 0x0000001210107228 */ /* 0x001fe20000000000 */
[----:B------:R-:W-:Y:S01]  /*130e0*/  UMOV UR6, 0xf0000000 ;  /* 0xf000000000067882 */ /* 0x000fe20000000000 */
[----:B------:R-:W-:-:S04]  /*130f0*/  UMOV UR7, 0x380fffff ;  /* 0x380fffff00077882 */ /* 0x000fc80000000000 */
[----:B------:R-:W0:Y:S02]  /*13100*/  F2F.F32.F64 R6, R16 ;  /* 0x0000001000067310 */ /* 0x000e240000301000 */
[----:B------:R-:W-:-:S14]  /*13110*/  DSETP.GEU.AND P0, PT, |R16|, UR6, PT ;  /* 0x0000000610007e2a */ /* 0x000fdc000bf0e200 */
[----:B0-----:R-:W-:Y:S01]  /*13120*/  @!P0 FMUL R6, R6, 1.175494350822287508e-38 ;  /* 0x0080000006068820 */ /* 0x001fe20000400000 */
[----:B------:R-:W-:Y:S06]  /*13130*/  BRA `(.L_x_2531) ;  /* 0x0000000c009c7947 */ /* 0x000fec0003800000 */
.L_x_2524:
        /* <DEDUP_REMOVED lines=10> */
.L_x_2523:
        /* <DEDUP_REMOVED lines=45> */
.L_x_2534:
        /* <DEDUP_REMOVED lines=13> */
.L_x_2533:
        /* <DEDUP_REMOVED lines=15> */
.L_x_2536:
        /* <DEDUP_REMOVED lines=16> */
.L_x_2537:
        /* <DEDUP_REMOVED lines=36> */
.L_x_2535:
[----:B------:R-:W-:Y:S05]  /*139b0*/  BSYNC B3 ;  /* 0x0000000000037941 */ /* 0x000fea0003800000 */
.L_x_2532:
        /* <DEDUP_REMOVED lines=61> */
.L_x_2540:
        /* <DEDUP_REMOVED lines=27> */
.L_x_2539:
[----:B------:R-:W-:Y:S05]  /*13f40*/  BSYNC B3 ;  /* 0x0000000000037941 */ /* 0x000fea0003800000 */
.L_x_2538:
[----:B------:R-:W-:-:S04]  /*13f50*/  FFMA.FTZ R7, R3, R10, -R2 ;  /* 0x0000000a03077223 */ /* 0x000fc80000010802 */
[----:B------:R-:W-:Y:S01]  /*13f60*/  FADD.FTZ R7, R7, -R6 ;  /* 0x8000000607077221 */ /* 0x000fe20000010000 */
[----:B------:R-:W-:-:S04]  /*13f70*/  IMAD.MOV.U32 R6, RZ, RZ, RZ ;  /* 0x000000ffff067224 */ /* 0x000fc800078e00ff */
[----:B------:R-:W-:-:S13]  /*13f80*/  FSETP.GEU.FTZ.AND P0, PT, R7, -88.72283935546875, PT ;  /* 0xc2b172180700780b */ /* 0x000fda0003f1e000 */
[----:B------:R-:W-:-:S04]  /*13f90*/  @P0 FMUL.FTZ R0, R7, 1.4426950216293334961 ;  /* 0x3fb8aa3b07000820 */ /* 0x000fc80000410000 */
[----:B------:R0:W1:Y:S03]  /*13fa0*/  @P0 MUFU.EX2 R6, R0 ;  /* 0x0000000000060308 */ /* 0x0000660000000800 */
.L_x_2531:
[----:B------:R-:W-:Y:S05]  /*13fb0*/  BSYNC B0 ;  /* 0x0000000000007941 */ /* 0x000fea0003800000 */
.L_x_2522:
        /* <DEDUP_REMOVED lines=9> */
.L_x_2544:
        /* <DEDUP_REMOVED lines=11> */
.L_x_2543:
[----:B------:R-:W0:Y:S01]  /*14100*/  MUFU.RCP R3, R3 ;  /* 0x0000000300037308 */ /* 0x000e220000001000 */
[----:B------:R-:W-:-:S04]  /*14110*/  FMUL.FTZ R0, R8, R6 ;  /* 0x0000000608007220 */ /* 0x000fc80000410000 */
[----:B0-----:R-:W-:-:S07]  /*14120*/  FMUL.FTZ R0, R0, R3 ;  /* 0x0000000300007220 */ /* 0x001fce0000410000 */
.L_x_2542:
[----:B------:R-:W-:Y:S05]  /*14130*/  BSYNC B0 ;  /* 0x0000000000007941 */ /* 0x000fea0003800000 */
.L_x_2541:
[----:B------:R-:W-:Y:S01]  /*14140*/  FADD.FTZ R6, -R0, 1 ;  /* 0x3f80000000067421 */ /* 0x000fe20000010100 */
[----:B------:R-:W-:Y:S06]  /*14150*/  BRA `(.L_x_2491) ;  /* 0x0000014000507947 */ /* 0x000fec0003800000 */
.L_x_2498:
        /* <DEDUP_REMOVED lines=10> */
.L_x_2547:
        /* <DEDUP_REMOVED lines=14> */
.L_x_2546:
        /* <DEDUP_REMOVED lines=49> */
.L_x_2550:
        /* <DEDUP_REMOVED lines=13> */
.L_x_2549:
        /* <DEDUP_REMOVED lines=15> */
.L_x_2552:
        /* <DEDUP_REMOVED lines=16> */
.L_x_2553:
        /* <DEDUP_REMOVED lines=36> */
.L_x_2551:
[----:B------:R-:W-:Y:S05]  /*14af0*/  BSYNC B0 ;  /* 0x0000000000007941 */ /* 0x000fea0003800000 */
.L_x_2548:
        /* <DEDUP_REMOVED lines=61> */
.L_x_2556:
        /* <DEDUP_REMOVED lines=26> */
.L_x_2555:
[----:B------:R-:W-:Y:S05]  /*15070*/  BSYNC B0 ;  /* 0x0000000000007941 */ /* 0x000fea0003800000 */
.L_x_2554:
        /* <DEDUP_REMOVED lines=45> */
.L_x_2559:
        /* <DEDUP_REMOVED lines=13> */
.L_x_2558:
        /* <DEDUP_REMOVED lines=15> */
.L_x_2561:
        /* <DEDUP_REMOVED lines=16> */
.L_x_2562:
        /* <DEDUP_REMOVED lines=36> */
.L_x_2560:
[----:B------:R-:W-:Y:S05]  /*15850*/  BSYNC B0 ;  /* 0x0000000000007941 */ /* 0x000fea0003800000 */
.L_x_2557:
        /* <DEDUP_REMOVED lines=61> */
.L_x_2565:
        /* <DEDUP_REMOVED lines=27> */
.L_x_2564:
[----:B------:R-:W-:Y:S05]  /*15de0*/  BSYNC B0 ;  /* 0x0000000000007941 */ /* 0x000fea0003800000 */
.L_x_2563:
        /* <DEDUP_REMOVED lines=33> */
.L_x_2545:
        /* <DEDUP_REMOVED lines=194> */
.L_x_2570:
[----:B------:R-:W-:Y:S05]  /*16c20*/  BSYNC B3 ;  /* 0x0000000000037941 */ /* 0x000fea0003800000 */
.L_x_2569:
        /* <DEDUP_REMOVED lines=18> */
[----:B------:R-:W-:Y:S05]  /*16d50*/  CALL.REL.NOINC `($__internal_12_$__cuda_sm20_div_rn_f64_full) ;  /* 0x0000011400607944 */ /* 0x000fea0003c00000 */
[----:B------:R-:W-:-:S07]  /*16d60*/  MOV R9, R29 ;  /* 0x0000001d00097202 */ /* 0x000fce0000000f00 */
.L_x_2572:
[----:B------:R-:W-:Y:S05]  /*16d70*/  BSYNC B3 ;  /* 0x0000000000037941 */ /* 0x000fea0003800000 */
.L_x_2571:
        /* <DEDUP_REMOVED lines=61> */
.L_x_2574:
[----:B------:R-:W-:Y:S05]  /*17150*/  BSYNC B3 ;  /* 0x0000000000037941 */ /* 0x000fea0003800000 */
.L_x_2573:
[----:B0-----:R-:W-:Y:S01]  /*17160*/  DMUL R16, R16, R18 ;  /* 0x0000001210107228 */ /* 0x001fe20000000000 */
[----:B------:R-:W-:Y:S01]  /*17170*/  UMOV UR6, 0xf0000000 ;  /* 0xf000000000067882 */ /* 0x000fe20000000000 */
[----:B------:R-:W-:-:S04]  /*17180*/  UMOV UR7, 0x380fffff ;  /* 0x380fffff00077882 */ /* 0x000fc80000000000 */
[----:B------:R-:W0:Y:S02]  /*17190*/  F2F.F32.F64 R6, R16 ;  /* 0x0000001000067310 */ /* 0x000e240000301000 */
[----:B------:R-:W-:-:S14]  /*171a0*/  DSETP.GEU.AND P0, PT, |R16|, UR6, PT ;  /* 0x0000000610007e2a */ /* 0x000fdc000bf0e200 */
[----:B0-----:R-:W-:Y:S01]  /*171b0*/  @!P0 FMUL R6, R6, 1.175494350822287508e-38 ;  /* 0x0080000006068820 */ /* 0x001fe20000400000 */
[----:B------:R-:W-:Y:S06]  /*171c0*/  BRA `(.L_x_2575) ;  /* 0x0000000c00a47947 */ /* 0x000fec0003800000 */
.L_x_2568:
        /* <DEDUP_REMOVED lines=10> */
.L_x_2567:
        /* <DEDUP_REMOVED lines=45> */
.L_x_2578:
        /* <DEDUP_REMOVED lines=13> */
.L_x_2577:
        /* <DEDUP_REMOVED lines=15> */
.L_x_2580:
        /* <DEDUP_REMOVED lines=16> */
.L_x_2581:
        /* <DEDUP_REMOVED lines=36> */
.L_x_2579:
[----:B------:R-:W-:Y:S05]  /*17a40*/  BSYNC B3 ;  /* 0x0000000000037941 */ /* 0x000fea0003800000 */
.L_x_2576:
        /* <DEDUP_REMOVED lines=61> */
.L_x_2584:
        /* <DEDUP_REMOVED lines=27> */
.L_x_2583:
[----:B------:R-:W-:Y:S05]  /*17fd0*/  BSYNC B3 ;  /* 0x0000000000037941 */ /* 0x000fea0003800000 */
.L_x_2582:
        /* <DEDUP_REMOVED lines=8> */
.L_x_2575:
[----:B------:R-:W-:Y:S05]  /*18060*/  BSYNC B0 ;  /* 0x0000000000007941 */ /* 0x000fea0003800000 */
.L_x_2566:
        /* <DEDUP_REMOVED lines=9> */
.L_x_2588:
        /* <DEDUP_REMOVED lines=11> */
.L_x_2587:
[----:B------:R-:W0:Y:S01]  /*181b0*/  MUFU.RCP R3, R3 ;  /* 0x0000000300037308 */ /* 0x000e220000001000 */
[----:B------:R-:W-:-:S04]  /*181c0*/  FMUL.FTZ R0, R8, R6 ;  /* 0x0000000608007220 */ /* 0x000fc80000410000 */
[----:B0-----:R-:W-:-:S07]  /*181d0*/  FMUL.FTZ R0, R0, R3 ;  /* 0x0000000300007220 */ /* 0x001fce0000410000 */
.L_x_2586:
[----:B------:R-:W-:Y:S05]  /*181e0*/  BSYNC B0 ;  /* 0x0000000000007941 */ /* 0x000fea0003800000 */
.L_x_2585:
[----:B------:R-:W-:Y:S01]  /*181f0*/  FADD.FTZ R6, -R0, 1 ;  /* 0x3f80000000067421 */ /* 0x000fe20000010100 */
[----:B------:R-:W-:Y:S06]  /*18200*/  BRA `(.L_x_2491) ;  /* 0x0000010000247947 */ /* 0x000fec0003800000 */
.L_x_2497:
        /* <DEDUP_REMOVED lines=196> */
.L_x_2594:
[----:B------:R-:W-:Y:S05]  /*18e50*/  BSYNC B3 ;  /* 0x0000000000037941 */ /* 0x000fea0003800000 */
.L_x_2593:
        /* <DEDUP_REMOVED lines=20> */
.L_x_2596:
[----:B------:R-:W-:Y:S05]  /*18fa0*/  BSYNC B3 ;  /* 0x0000000000037941 */ /* 0x000fea0003800000 */
.L_x_2595:
        /* <DEDUP_REMOVED lines=61> */
.L_x_2598:
[----:B------:R-:W-:Y:S05]  /*19380*/  BSYNC B3 ;  /* 0x0000000000037941 */ /* 0x000fea0003800000 */
.L_x_2597:
[----:B0-----:R-:W-:Y:S01]  /*19390*/  DMUL R16, R16, R18 ;  /* 0x0000001210107228 */ /* 0x001fe20000000000 */
[----:B------:R-:W-:Y:S01]  /*193a0*/  UMOV UR6, 0xf0000000 ;  /* 0xf000000000067882 */ /* 0x000fe20000000000 */
[----:B------:R-:W-:-:S04]  /*193b0*/  UMOV UR7, 0x380fffff ;  /* 0x380fffff00077882 */ /* 0x000fc80000000000 */
[----:B------:R-:W0:Y:S02]  /*193c0*/  F2F.F32.F64 R0, R16 ;  /* 0x0000001000007310 */ /* 0x000e240000301000 */
[----:B------:R-:W-:-:S14]  /*193d0*/  DSETP.GEU.AND P0, PT, |R16|, UR6, PT ;  /* 0x0000000610007e2a */ /* 0x000fdc000bf0e200 */
[----:B0-----:R-:W-:Y:S01]  /*193e0*/  @!P0 FMUL R0, R0, 1.175494350822287508e-38 ;  /* 0x0080000000008820 */ /* 0x001fe20000400000 */
[----:B------:R-:W-:Y:S06]  /*193f0*/  BRA `(.L_x_2599) ;  /* 0x0000000c00a47947 */ /* 0x000fec0003800000 */
.L_x_2592:
        /* <DEDUP_REMOVED lines=10> */
.L_x_2591:
        /* <DEDUP_REMOVED lines=45> */
.L_x_2602:
        /* <DEDUP_REMOVED lines=13> */
.L_x_2601:
        /* <DEDUP_REMOVED lines=15> */
.L_x_2604:
        /* <DEDUP_REMOVED lines=16> */
.L_x_2605:
        /* <DEDUP_REMOVED lines=36> */
.L_x_2603:
[----:B------:R-:W-:Y:S05]  /*19c70*/  BSYNC B3 ;  /* 0x0000000000037941 */ /* 0x000fea0003800000 */
.L_x_2600:
        /* <DEDUP_REMOVED lines=61> */
.L_x_2608:
        /* <DEDUP_REMOVED lines=27> */
.L_x_2607:
[----:B------:R-:W-:Y:S05]  /*1a200*/  BSYNC B3 ;  /* 0x0000000000037941 */ /* 0x000fea0003800000 */
.L_x_2606:
        /* <DEDUP_REMOVED lines=8> */
.L_x_2599:
[----:B------:R-:W-:Y:S05]  /*1a290*/  BSYNC B0 ;  /* 0x0000000000007941 */ /* 0x000fea0003800000 */
.L_x_2590:
        /* <DEDUP_REMOVED lines=14> */
.L_x_2610:
        /* <DEDUP_REMOVED lines=31> */
.L_x_2609:
[----:B------:R-:W-:Y:S01]  /*1a570*/  FMUL.FTZ R6, R10, R0 ;  /* 0x000000000a067220 */ /* 0x000fe20000410000 */
[----:B------:R-:W-:Y:S06]  /*1a580*/  BRA `(.L_x_2491) ;  /* 0x000000dc00447947 */ /* 0x000fec0003800000 */
.L_x_2589:
        /* <DEDUP_REMOVED lines=185> */
.L_x_2615:
[----:B------:R-:W-:Y:S05]  /*1b120*/  BSYNC B3 ;  /* 0x0000000000037941 */ /* 0x000fea0003800000 */
.L_x_2614:
        /* <DEDUP_REMOVED lines=20> */
.L_x_2617:
[----:B------:R-:W-:Y:S05]  /*1b270*/  BSYNC B3 ;  /* 0x0000000000037941 */ /* 0x000fea0003800000 */
.L_x_2616:
        /* <DEDUP_REMOVED lines=61> */
.L_x_2619:
[----:B------:R-:W-:Y:S05]  /*1b650*/  BSYNC B3 ;  /* 0x0000000000037941 */ /* 0x000fea0003800000 */
.L_x_2618:
[----:B0-----:R-:W-:Y:S01]  /*1b660*/  DMUL R16, R16, R18 ;  /* 0x0000001210107228 */ /* 0x001fe20000000000 */
[----:B------:R-:W-:Y:S01]  /*1b670*/  UMOV UR6, 0xf0000000 ;  /* 0xf000000000067882 */ /* 0x000fe20000000000 */
[----:B------:R-:W-:-:S04]  /*1b680*/  UMOV UR7, 0x380fffff ;  /* 0x380fffff00077882 */ /* 0x000fc80000000000 */
[----:B------:R-:W0:Y:S02]  /*1b690*/  F2F.F32.F64 R6, R16 ;  /* 0x0000001000067310 */ /* 0x000e240000301000 */
[----:B------:R-:W-:-:S14]  /*1b6a0*/  DSETP.GEU.AND P0, PT, |R16|, UR6, PT ;  /* 0x0000000610007e2a */ /* 0x000fdc000bf0e200 */
[----:B0-----:R-:W-:Y:S01]  /*1b6b0*/  @!P0 FMUL R6, R6, 1.175494350822287508e-38 ;  /* 0x0080000006068820 */ /* 0x001fe20000400000 */
[----:B------:R-:W-:Y:S06]  /*1b6c0*/  BRA `(.L_x_2620) ;  /* 0x0000000c00a07947 */ /* 0x000fec0003800000 */
.L_x_2613:
        /* <DEDUP_REMOVED lines=10> */
.L_x_2612:
        /* <DEDUP_REMOVED lines=45> */
.L_x_2623:
        /* <DEDUP_REMOVED lines=13> */
.L_x_2622:
        /* <DEDUP_REMOVED lines=15> */
.L_x_2625:
        /* <DEDUP_REMOVED lines=16> */
.L_x_2626:
        /* <DEDUP_REMOVED lines=36> */
.L_x_2624:
[----:B------:R-:W-:Y:S05]  /*1bf40*/  BSYNC B3 ;  /* 0x0000000000037941 */ /* 0x000fea0003800000 */
.L_x_2621:
        /* <DEDUP_REMOVED lines=61> */
.L_x_2629:
        /* <DEDUP_REMOVED lines=26> */
.L_x_2628:
[----:B------:R-:W-:Y:S05]  /*1c4c0*/  BSYNC B3 ;  /* 0x0000000000037941 */ /* 0x000fea0003800000 */
.L_x_2627:
        /* <DEDUP_REMOVED lines=8> */
.L_x_2620:
[----:B------:R-:W-:Y:S05]  /*1c550*/  BSYNC B0 ;  /* 0x0000000000007941 */ /* 0x000fea0003800000 */
.L_x_2611:
        /* <DEDUP_REMOVED lines=9> */
.L_x_2633:
        /* <DEDUP_REMOVED lines=11> */
.L_x_2632:
[----:B------:R-:W0:Y:S01]  /*1c6a0*/  MUFU.RCP R3, R3 ;  /* 0x0000000300037308 */ /* 0x000e220000001000 */
[----:B------:R-:W-:-:S04]  /*1c6b0*/  FMUL.FTZ R0, R8, R6 ;  /* 0x0000000608007220 */ /* 0x000fc80000410000 */
[----:B0-----:R-:W-:-:S07]  /*1c6c0*/  FMUL.FTZ R0, R0, R3 ;  /* 0x0000000300007220 */ /* 0x001fce0000410000 */
.L_x_2631:
[----:B------:R-:W-:Y:S05]  /*1c6d0*/  BSYNC B0 ;  /* 0x0000000000007941 */ /* 0x000fea0003800000 */
.L_x_2630:
[----:B------:R-:W-:Y:S01]  /*1c6e0*/  FADD.FTZ R6, -R0, 1 ;  /* 0x3f80000000067421 */ /* 0x000fe20000010100 */
[----:B------:R-:W-:Y:S06]  /*1c6f0*/  BRA `(.L_x_2491) ;  /* 0x000000b800e87947 */ /* 0x000fec0003800000 */
.L_x_2496:
        /* <DEDUP_REMOVED lines=976> */
.L_x_2638:
[----:B------:R-:W-:Y:S05]  /*20400*/  BSYNC B4 ;  /* 0x0000000000047941 */ /* 0x000fea0003800000 */
.L_x_2637:
[----:B------:R-:W-:-:S04]  /*20410*/  FADD.FTZ R0, -R9, R0 ;  /* 0x0000000009007221 */ /* 0x000fc80000010100 */
[----:B------:R-:W-:-:S06]  /*20420*/  FMUL.FTZ R0, R0, -2 ;  /* 0xc000000000007820 */ /* 0x000fcc0000410000 */
[----:B------:R-:W0:Y:S02]  /*20430*/  MUFU.SQRT R0, R0 ;  /* 0x0000000000007308 */ /* 0x000e240000002000 */
[----:B0-----:R-:W-:Y:S01]  /*20440*/  FADD.FTZ R7, -R0, -RZ ;  /* 0x800000ff00077221 */ /* 0x001fe20000010100 */
[----:B------:R-:W-:Y:S06]  /*20450*/  BRA `(.L_x_2636) ;  /* 0x0000000000887947 */ /* 0x000fec0003800000 */
.L_x_2635:
        /* <DEDUP_REMOVED lines=30> */
.L_x_2640:
[----:B------:R-:W-:Y:S05]  /*20640*/  BSYNC B4 ;  /* 0x0000000000047941 */ /* 0x000fea0003800000 */
.L_x_2639:
[----:B------:R-:W-:-:S04]  /*20650*/  FADD.FTZ R0, -R9, R0 ;  /* 0x0000000009007221 */ /* 0x000fc80000010100 */
[----:B------:R-:W-:-:S04]  /*20660*/  FMUL.FTZ R0, R0, -2 ;  /* 0xc000000000007820 */ /* 0x000fc80000410000 */
[----:B------:R0:W2:Y:S03]  /*20670*/  MUFU.SQRT R7, R0 ;  /* 0x0000000000077308 */ /* 0x0000a60000002000 */
.L_x_2636:
[----:B------:R-:W-:Y:S05]  /*20680*/  BSYNC B3 ;  /* 0x0000000000037941 */ /* 0x000fea0003800000 */
.L_x_2634:
        /* <DEDUP_REMOVED lines=71> */
.L_x_2645:
        /* <DEDUP_REMOVED lines=266> */
.L_x_2643:
[----:B------:R-:W-:Y:S05]  /*21ba0*/  BSYNC B4 ;  /* 0x0000000000047941 */ /* 0x000fea0003800000 */
.L_x_2642:
        /* <DEDUP_REMOVED lines=13> */
.L_x_2644:
[----:B------:R-:W-:Y:S05]  /*21c80*/  BSYNC B3 ;  /* 0x0000000000037941 */ /* 0x000fea0003800000 */
.L_x_2641:
        /* <DEDUP_REMOVED lines=65> */
.L_x_2647:
[----:B------:R-:W-:Y:S05]  /*220a0*/  BSYNC B3 ;  /* 0x0000000000037941 */ /* 0x000fea0003800000 */
.L_x_2646:
        /* <DEDUP_REMOVED lines=33> */
.L_x_2649:
[----:B------:R-:W-:Y:S05]  /*222c0*/  BSYNC B3 ;  /* 0x0000000000037941 */ /* 0x000fea0003800000 */
.L_x_2648:
        /* <DEDUP_REMOVED lines=21> */
.L_x_2651:
[----:B------:R-:W-:Y:S05]  /*22420*/  BSYNC B3 ;  /* 0x0000000000037941 */ /* 0x000fea0003800000 */
.L_x_2650:
        /* <DEDUP_REMOVED lines=9> */
.L_x_2493:
        /* <DEDUP_REMOVED lines=976> */
.L_x_2656:
[----:B------:R-:W-:Y:S05]  /*261c0*/  BSYNC B3 ;  /* 0x0000000000037941 */ /* 0x000fea0003800000 */
.L_x_2655:
[----:B------:R-:W-:-:S04]  /*261d0*/  FADD.FTZ R0, -R9, R0 ;  /* 0x0000000009007221 */ /* 0x000fc80000010100 */
[----:B------:R-:W-:-:S06]  /*261e0*/  FMUL.FTZ R0, R0, -2 ;  /* 0xc000000000007820 */ /* 0x000fcc0000410000 */
[----:B------:R-:W0:Y:S02]  /*261f0*/  MUFU.SQRT R0, R0 ;  /* 0x0000000000007308 */ /* 0x000e240000002000 */
[----:B0-----:R-:W-:Y:S01]  /*26200*/  FADD.FTZ R7, -R0, -RZ ;  /* 0x800000ff00077221 */ /* 0x001fe20000010100 */
[----:B------:R-:W-:Y:S06]  /*26210*/  BRA `(.L_x_2654) ;  /* 0x0000000000887947 */ /* 0x000fec0003800000 */
.L_x_2653:
        /* <DEDUP_REMOVED lines=30> */
.L_x_2658:
[----:B------:R-:W-:Y:S05]  /*26400*/  BSYNC B3 ;  /* 0x0000000000037941 */ /* 0x000fea0003800000 */
.L_x_2657:
[----:B------:R-:W-:-:S04]  /*26410*/  FADD.FTZ R0, -R9, R0 ;  /* 0x0000000009007221 */ /* 0x000fc80000010100 */
[----:B------:R-:W-:-:S04]  /*26420*/  FMUL.FTZ R0, R0, -2 ;  /* 0xc000000000007820 */ /* 0x000fc80000410000 */
[----:B------:R0:W2:Y:S03]  /*26430*/  MUFU.SQRT R7, R0 ;  /* 0x0000000000077308 */ /* 0x0000a60000002000 */
.L_x_2654:
[----:B------:R-:W-:Y:S05]  /*26440*/  BSYNC B0 ;  /* 0x0000000000007941 */ /* 0x000fea0003800000 */
.L_x_2652:
        /* <DEDUP_REMOVED lines=71> */
.L_x_2663:
        /* <DEDUP_REMOVED lines=266> */
.L_x_2661:
[----:B------:R-:W-:Y:S05]  /*27960*/  BSYNC B3 ;  /* 0x0000000000037941 */ /* 0x000fea0003800000 */
.L_x_2660:
        /* <DEDUP_REMOVED lines=13> */
.L_x_2662:
[----:B------:R-:W-:Y:S05]  /*27a40*/  BSYNC B0 ;  /* 0x0000000000007941 */ /* 0x000fea0003800000 */
.L_x_2659:
        /* <DEDUP_REMOVED lines=65> */
.L_x_2665:
[----:B------:R-:W-:Y:S05]  /*27e60*/  BSYNC B0 ;  /* 0x0000000000007941 */ /* 0x000fea0003800000 */
.L_x_2664:
        /* <DEDUP_REMOVED lines=33> */
.L_x_2667:
[----:B------:R-:W-:Y:S05]  /*28080*/  BSYNC B0 ;  /* 0x0000000000007941 */ /* 0x000fea0003800000 */
.L_x_2666:
        /* <DEDUP_REMOVED lines=21> */
.L_x_2669:
[----:B------:R-:W-:Y:S05]  /*281e0*/  BSYNC B0 ;  /* 0x0000000000007941 */ /* 0x000fea0003800000 */
.L_x_2668:
        /* <DEDUP_REMOVED lines=9> */
.L_x_2492:
[----:B------:R-:W-:-:S04]  /*28280*/  FSETP.GT.FTZ.AND P0, PT, R2, RZ, PT ;  /* 0x000000ff0200720b */ /* 0x000fc80003f14000 */
[----:B------:R-:W-:-:S09]  /*28290*/  FSEL R6, RZ, +QNAN , P0 ;  /* 0x7fc00000ff067808 */ /* 0x000fd20000000000 */
.L_x_2491:
[----:B------:R-:W-:Y:S05]  /*282a0*/  BSYNC B1 ;  /* 0x0000000000017941 */ /* 0x000fea0003800000 */
.L_x_2490:
[----:B------:R-:W-:Y:S01]  /*282b0*/  MOV R2, R5 ;  /* 0x0000000500027202 */ /* 0x000fe20000000f00 */
[----:B------:R-:W-:-:S04]  /*282c0*/  IMAD.MOV.U32 R3, RZ, RZ, 0x0 ;  /* 0x00000000ff037424 */ /* 0x000fc800078e00ff */
[----:B------:R-:W-:Y:S05]  /*282d0*/  RET.REL.NODEC R2 `(_ZN2at6native29vectorized_elementwise_kernelILi8EN48_GLOBAL__N__08322988_15_IGammaKernel_cu_cb51a28d10CalcIgammaIfEESt5arrayIPcLm3EEEEviT0_T1_) ;  /* 0xfffffd7c02487950 */ /* 0x000fea0003c3ffff */
        .weak           $__internal_12_$__cuda_sm20_div_rn_f64_full
        .type           $__internal_12_$__cuda_sm20_div_rn_f64_full,@function
        .size           $__internal_12_$__cuda_sm20_div_rn_f64_full,($__internal_13_$__cuda_sm20_dsqrt_rn_f64_mediumpath_v1 - $__internal_12_$__cuda_sm20_div_rn_f64_full)
$__internal_12_$__cuda_sm20_div_rn_f64_full:
        /* <DEDUP_REMOVED lines=72> */
.L_x_2671:
        /* <DEDUP_REMOVED lines=17> */
.L_x_2674:
[----:B------:R-:W-:Y:S01]  /*28870*/  LOP3.LUT R7, R23, 0x80000, RZ, 0xfc, !PT ;  /* 0x0008000017077812 */ /* 0x000fe200078efcff */
[----:B------:R-:W-:-:S03]  /*28880*/  IMAD.MOV.U32 R28, RZ, RZ, R22 ;  /* 0x000000ffff1c7224 */ /* 0x000fc600078e0016 */
[----:B------:R-:W-:Y:S01]  /*28890*/  MOV R29, R7 ;  /* 0x00000007001d7202 */ /* 0x000fe20000000f00 */
[----:B------:R-:W-:Y:S06]  /*288a0*/  BRA `(.L_x_2672) ;  /* 0x00000000000c7947 */ /* 0x000fec0003800000 */
.L_x_2673:
[----:B------:R-:W-:Y:S02]  /*288b0*/  LOP3.LUT R7, R25, 0x80000, RZ, 0xfc, !PT ;  /* 0x0008000019077812 */ /* 0x000fe400078efcff */
[----:B------:R-:W-:-:S03]  /*288c0*/  MOV R28, R24 ;  /* 0x00000018001c7202 */ /* 0x000fc60000000f00 */
[----:B------:R-:W-:-:S07]  /*288d0*/  IMAD.MOV.U32 R29, RZ, RZ, R7 ;  /* 0x000000ffff1d7224 */ /* 0x000fce00078e0007 */
.L_x_2672:
[----:B------:R-:W-:Y:S05]  /*288e0*/  BSYNC B4 ;  /* 0x0000000000047941 */ /* 0x000fea0003800000 */
.L_x_2670:
[----:B------:R-:W-:Y:S01]  /*288f0*/  HFMA2.MMA R7, -RZ, RZ, 0, 0 ;  /* 0x00000000ff077435 */ /* 0x000fe200000001ff */
[----:B------:R-:W-:-:S05]  /*28900*/  MOV R8, R28 ;  /* 0x0000001c00087202 */ /* 0x000fca0000000f00 */
[----:B------:R-:W-:Y:S05]  /*28910*/  RET.REL.NODEC R6 `(_ZN2at6native29vectorized_elementwise_kernelILi8EN48_GLOBAL__N__08322988_15_IGammaKernel_cu_cb51a28d10CalcIgammaIfEESt5arrayIPcLm3EEEEviT0_T1_) ;  /* 0xfffffd7406b87950 */ /* 0x000fea0003c3ffff */
        .weak           $__internal_13_$__cuda_sm20_dsqrt_rn_f64_mediumpath_v1
        .type           $__internal_13_$__cuda_sm20_dsqrt_rn_f64_mediumpath_v1,@function
        .size           $__internal_13_$__cuda_sm20_dsqrt_rn_f64_mediumpath_v1,(.L_x_7602 - $__internal_13_$__cuda_sm20_dsqrt_rn_f64_mediumpath_v1)
$__internal_13_$__cuda_sm20_dsqrt_rn_f64_mediumpath_v1:
        /* <DEDUP_REMOVED lines=20> */
.L_x_2676:
        /* <DEDUP_REMOVED lines=25> */
.L_x_2678:
[----:B------:R-:W-:-:S11]  /*28bf0*/  DADD R8, R6, R6 ;  /* 0x0000000006087229 */ /* 0x000fd60000000006 */
.L_x_2677:
[----:B------:R-:W-:Y:S05]  /*28c00*/  BSYNC B4 ;  /* 0x0000000000047941 */ /* 0x000fea0003800000 */
.L_x_2675:
[----:B------:R-:W-:Y:S01]  /*28c10*/  HFMA2.MMA R3, -RZ, RZ, 0, 0 ;  /* 0x00000000ff037435 */ /* 0x000fe200000001ff */
[----:B------:R-:W-:Y:S01]  /*28c20*/  IMAD.MOV.U32 R22, RZ, RZ, R8 ;  /* 0x000000ffff167224 */ /* 0x000fe200078e0008 */
[----:B------:R-:W-:-:S04]  /*28c30*/  MOV R23, R9 ;  /* 0x0000000900177202 */ /* 0x000fc80000000f00 */
[----:B------:R-:W-:Y:S05]  /*28c40*/  RET.REL.NODEC R2 `(_ZN2at6native29vectorized_elementwise_kernelILi8EN48_GLOBAL__N__08322988_15_IGammaKernel_cu_cb51a28d10CalcIgammaIfEESt5arrayIPcLm3EEEEviT0_T1_) ;  /* 0xfffffd7002ec7950 */ /* 0x000fea0003c3ffff */
.L_x_2679:
        /* <DEDUP_REMOVED lines=11> */
.L_x_7602:


//--------------------- .text._ZN2at6native18elementwise_kernelILi128ELi4EZNS0_15gpu_kernel_implIN48_GLOBAL__N__08322988_15_IGammaKernel_cu_cb51a28d10CalcIgammaIdEEEEvRNS_18TensorIteratorBaseERKT_EUliE_EEviT1_ --------------------------
	.section	.text._ZN2at6native18elementwise_kernelILi128ELi4EZNS0_15gpu_kernel_implIN48_GLOBAL__N__08322988_15_IGammaKernel_cu_cb51a28d10CalcIgammaIdEEEEvRNS_18TensorIteratorBaseERKT_EUliE_EEviT1_,"ax",@progbits
	.align	128
        .global         _ZN2at6native18elementwise_kernelILi128ELi4EZNS0_15gpu_kernel_implIN48_GLOBAL__N__08322988_15_IGammaKernel_cu_cb51a28d10CalcIgammaIdEEEEvRNS_18TensorIteratorBaseERKT_EUliE_EEviT1_
        .type           _ZN2at6native18elementwise_kernelILi128ELi4EZNS0_15gpu_kernel_implIN48_GLOBAL__N__08322988_15_IGammaKernel_cu_cb51a28d10CalcIgammaIdEEEEvRNS_18TensorIteratorBaseERKT_EUliE_EEviT1_,@function
        .size           _ZN2at6native18elementwise_kernelILi128ELi4EZNS0_15gpu_kernel_implIN48_GLOBAL__N__08322988_15_IGammaKernel_cu_cb51a28d10CalcIgammaIdEEEEvRNS_18TensorIteratorBaseERKT_EUliE_EEviT1_,(.L_x_7613 - _ZN2at6native18elementwise_kernelILi128ELi4EZNS0_15gpu_kernel_implIN48_GLOBAL__N__08322988_15_IGammaKernel_cu_cb51a28d10CalcIgammaIdEEEEvRNS_18TensorIteratorBaseERKT_EUliE_EEviT1_)
        .other          _ZN2at6native18elementwise_kernelILi128ELi4EZNS0_15gpu_kernel_implIN48_GLOBAL__N__08322988_15_IGammaKernel_cu_cb51a28d10CalcIgammaIdEEEEvRNS_18TensorIteratorBaseERKT_EUliE_EEviT1_,@"STO_CUDA_ENTRY STV_DEFAULT"
_ZN2at6native18elementwise_kernelILi128ELi4EZNS0_15gpu_kernel_implIN48_GLOBAL__N__08322988_15_IGammaKernel_cu_cb51a28d10CalcIgammaIdEEEEvRNS_18TensorIteratorBaseERKT_EUliE_EEviT1_:
.text._ZN2at6native18elementwise_kernelILi128ELi4EZNS0_15gpu_kernel_implIN48_GLOBAL__N__08322988_15_IGammaKernel_cu_cb51a28d10CalcIgammaIdEEEEvRNS_18TensorIteratorBaseERKT_EUliE_EEviT1_:
[----:B------:R-:W0:Y:S01]  /*0000*/  LDC R1, c[0x0][0x28] ;  /* 0x00000a00ff017b82 */ /* 0x000e220000000800 */
[----:B------:R-:W1:Y:S01]  /*0010*/  S2R R89, SR_CTAID.X ;  /* 0x0000000000597919 */ /* 0x000e620000002500 */
[----:B------:R-:W-:Y:S01]  /*0020*/  ULDC UR4, c[0x0][0x210] ;  /* 0x0000840000047ab9 */ /* 0x000fe20000000800 */
[----:B------:R-:W-:Y:S01]  /*0030*/  ULDC.64 UR36, c[0x0][0x208] ;  /* 0x0000820000247ab9 */ /* 0x000fe20000000a00 */
[----:B------:R-:W-:Y:S01]  /*0040*/  BSSY B6, `(.L_x_2680) ;  /* 0x000046c000067945 */ /* 0x000fe20003800000 */
[----:B------:R-:W1:Y:S01]  /*0050*/  S2R R88, SR_TID.X ;  /* 0x0000000000587919 */ /* 0x000e620000002100 */
[----:B0-----:R-:W-:Y:S02]  /*0060*/  VIADD R1, R1, 0xffffd820 ;  /* 0xffffd82001017836 */ /* 0x001fe40000000000 */
[----:B-1----:R-:W-:-:S05]  /*0070*/  IMAD R86, R89, 0x200, R88 ;  /* 0x0000020059567824 */ /* 0x002fca00078e0258 */
        /* <DEDUP_REMOVED lines=9> */
[----:B------:R-:W-:Y:S01]  /*0110*/  IMAD.MOV.U32 R3, RZ, RZ, R86 ;  /* 0x000000ffff037224 */ /* 0x000fe200078e0056 */
[----:B------:R-:W-:Y:S01]  /*0120*/  ULDC.64 UR4, c[0x0][0x220] ;  /* 0x0000880000047ab9 */ /* 0x000fe20000000a00 */
[----:B------:R-:W-:Y:S01]  /*0130*/  ISETP.NE.AND P0, PT, R6, 0x1, PT ;  /* 0x000000010600780c */ /* 0x000fe20003f05270 */
[----:B------:R-:W-:Y:S01]  /*0140*/  ULDC UR6, c[0x0][0x350] ;  /* 0x0000d40000067ab9 */ /* 0x000fe20000000800 */
        /* <DEDUP_REMOVED lines=345> */
.L_x_2682:
[----:B------:R-:W0:Y:S01]  /*16e0*/  LDC.U8 R5, c[0x0][0x492] ;  /* 0x00012480ff057b82 */ /* 0x000e220000000000 */
[----:B------:R-:W-:Y:S01]  /*16f0*/  ULDC.64 UR6, c[0x0][0x480] ;  /* 0x0001200000067ab9 */ /* 0x000fe20000000a00 */
[----:B------:R-:W-:Y:S01]  /*1700*/  ULDC.64 UR4, c[0x0][0x478] ;  /* 0x00011e0000047ab9 */ /* 0x000fe20000000a00 */
[----:B------:R-:W-:Y:S02]  /*1710*/  IADD3 R2, P2, R0, UR6, RZ ;  /* 0x0000000600027c10 */ /* 0x000fe4000ff5e0ff */
        /* <DEDUP_REMOVED lines=15> */
[----:B--2---:R0:W1:Y:S01]  /*1810*/  I2F.F64.S16 R18, R2 ;  /* 0x0000000200127312 */ /* 0x0040620000101c00 */
[----:B------:R-:W-:Y:S05]  /*1820*/  BRA `(.L_x_2688) ;  /* 0x0000000c007c7947 */ /* 0x000fea0003800000 */
.L_x_2686:
[----:B------:R-:W2:Y:S02]  /*1830*/  LDG.E.U8 R2, desc[UR36][R2.64] ;  /* 0x0000002402027981 */ /* 0x000ea4000c1e1100 */
[----:B--2---:R0:W1:Y:S01]  /*1840*/  I2F.F64.U16 R18, R2 ;  /* 0x0000000200127312 */ /* 0x0040620000101800 */
[----:B------:R-:W-:Y:S05]  /*1850*/  BRA `(.L_x_2688) ;  /* 0x0000000c00707947 */ /* 0x000fea0003800000 */
.L_x_2685:
[----:B------:R-:W-:-:S13]  /*1860*/  ISETP.NE.AND P0, PT, R4, 0x2, PT ;  /* 0x000000020400780c */ /* 0x000fda0003f05270 */
[----:B------:R-:W-:Y:S05]  /*1870*/  @!P0 BRA `(.L_x_2689) ;  /* 0x0000000000288947 */ /* 0x000fea0003800000 */
[----:B------:R-:W-:-:S13]  /*1880*/  ISETP.NE.AND P0, PT, R4, 0x3, PT ;  /* 0x000000030400780c */ /* 0x000fda0003f05270 */
[----:B------:R-:W-:Y:S05]  /*1890*/  @!P0 BRA `(.L_x_2690) ;  /* 0x0000000000148947 */ /* 0x000fea0003800000 */
[----:B------:R-:W-:-:S13]  /*18a0*/  ISETP.NE.AND P0, PT, R4, 0x4, PT ;  /* 0x000000040400780c */ /* 0x000fda0003f05270 */
[----:B------:R-:W-:Y:S05]  /*18b0*/  @P0 BRA `(.L_x_2687) ;  /* 0x0000000800fc0947 */ /* 0x000fea0003800000 */
[----:B------:R-:W2:Y:S02]  /*18c0*/  LDG.E.64 R18, desc[UR36][R2.64] ;  /* 0x0000002402127981 */ /* 0x000ea4000c1e1b00 */
[----:B--2---:R-:W0:Y:S01]  /*18d0*/  I2F.F64.S64 R18, R18 ;  /* 0x0000001200127312 */ /* 0x004e220000301c00 */
[----:B------:R-:W-:Y:S05]  /*18e0*/  BRA `(.L_x_2688) ;  /* 0x0000000c004c7947 */ /* 0x000fea0003800000 */
.L_x_2690:
[----:B------:R-:W2:Y:S02]  /*18f0*/  LDG.E R2, desc[UR36][R2.64] ;  /* 0x0000002402027981 */ /* 0x000ea4000c1e1900 */
[----:B--2---:R0:W1:Y:S01]  /*1900*/  I2F.F64 R18, R2 ;  /* 0x0000000200127312 */ /* 0x0040620000201c00 */
[----:B------:R-:W-:Y:S05]  /*1910*/  BRA `(.L_x_2688) ;  /* 0x0000000c00407947 */ /* 0x000fea0003800000 */
.L_x_2689:
[----:B------:R-:W2:Y:S02]  /*1920*/  LDG.E.U16 R2, desc[UR36][R2.64] ;  /* 0x0000002402027981 */ /* 0x000ea4000c1e1500 */
[----:B--2---:R0:W1:Y:S01]  /*1930*/  I2F.F64.S16 R18, R2 ;  /* 0x0000000200127312 */ /* 0x0040620000101c00 */
[----:B------:R-:W-:Y:S05]  /*1940*/  BRA `(.L_x_2688) ;  /* 0x0000000c00347947 */ /* 0x000fea0003800000 */
.L_x_2684:
[----:B------:R-:W-:-:S13]  /*1950*/  ISETP.GT.AND P0, PT, R4, 0x6, PT ;  /* 0x000000060400780c */ /* 0x000fda0003f04270 */
[----:B------:R-:W-:Y:S05]  /*1960*/  @P0 BRA `(.L_x_2691) ;  /* 0x0000000000340947 */ /* 0x000fea0003800000 */
[----:B------:R-:W-:-:S13]  /*1970*/  ISETP.NE.AND P0, PT, R4, 0x5, PT ;  /* 0x000000050400780c */ /* 0x000fda0003f05270 */
[----:B------:R-:W-:Y:S05]  /*1980*/  @!P0 BRA `(.L_x_2692) ;  /* 0x0000000000188947 */ /* 0x000fea0003800000 */
[----:B------:R-:W-:-:S13]  /*1990*/  ISETP.NE.AND P0, PT, R4, 0x6, PT ;  /* 0x000000060400780c */ /* 0x000fda0003f05270 */
[----:B------:R-:W-:Y:S05]  /*19a0*/  @P0 BRA `(.L_x_2687) ;  /* 0x0000000800c00947 */ /* 0x000fea0003800000 */
[----:B------:R-:W2:Y:S02]  /*19b0*/  LDG.E R18, desc[UR36][R2.64] ;  /* 0x0000002402127981 */ /* 0x000ea4000c1e1900 */
[----:B--2---:R-:W-:-:S06]  /*19c0*/  FMUL.FTZ R18, R18, 1 ;  /* 0x3f80000012127820 */ /* 0x004fcc0000410000 */
[----:B------:R-:W0:Y:S01]  /*19d0*/  F2F.F64.F32 R18, R18 ;  /* 0x0000001200127310 */ /* 0x000e220000201800 */
[----:B------:R-:W-:Y:S05]  /*19e0*/  BRA `(.L_x_2688) ;  /* 0x0000000c000c7947 */ /* 0x000fea0003800000 */
.L_x_2692:
[----:B------:R-:W2:Y:S02]  /*19f0*/  LDG.E.U16 R0, desc[UR36][R2.64] ;  /* 0x0000002402007981 */ /* 0x000ea4000c1e1500 */
[----:B--2---:R-:W-:-:S05]  /*1a00*/  HADD2.F32 R0, -RZ, R0.H0_H0 ;  /* 0x20000000ff007230 */ /* 0x004fca0000004100 */
[----:B------:R-:W-:-:S04]  /*1a10*/  FMUL.FTZ R0, R0, 1 ;  /* 0x3f80000000007820 */ /* 0x000fc80000410000 */
[----:B------:R0:W1:Y:S01]  /*1a20*/  F2F.F64.F32 R18, R0 ;  /* 0x0000000000127310 */ /* 0x0000620000201800 */
[----:B------:R-:W-:Y:S05]  /*1a30*/  BRA `(.L_x_2688) ;  /* 0x0000000800f87947 */ /* 0x000fea0003800000 */
.L_x_2691:
[----:B------:R-:W-:-:S13]  /*1a40*/  ISETP.NE.AND P0, PT, R4, 0x7, PT ;  /* 0x000000070400780c */ /* 0x000fda0003f05270 */
[----:B------:R-:W-:Y:S05]  /*1a50*/  @!P0 BRA `(.L_x_2693) ;  /* 0x0000000000348947 */ /* 0x000fea0003800000 */
        /* <DEDUP_REMOVED lines=8> */
.L_x_2694:
[----:B------:R-:W2:Y:S02]  /*1ae0*/  LDG.E.U16 R2, desc[UR36][R2.64] ;  /* 0x0000002402027981 */ /* 0x000ea4000c1e1500 */
[----:B--2---:R-:W-:-:S05]  /*1af0*/  HADD2.F32 R0, -RZ, R2.H0_H0 ;  /* 0x20000002ff007230 */ /* 0x004fca0000004100 */
[----:B------:R-:W-:-:S04]  /*1b00*/  FMUL.FTZ R0, R0, 1 ;  /* 0x3f80000000007820 */ /* 0x000fc80000410000 */
[----:B------:R0:W1:Y:S01]  /*1b10*/  F2F.F64.F32 R18, R0 ;  /* 0x0000000000127310 */ /* 0x0000620000201800 */
[----:B------:R-:W-:Y:S05]  /*1b20*/  BRA `(.L_x_2688) ;  /* 0x0000000800bc7947 */ /* 0x000fea0003800000 */
.L_x_2693:
[----:B------:R0:W5:Y:S01]  /*1b30*/  LDG.E.64 R18, desc[UR36][R2.64] ;  /* 0x0000002402127981 */ /* 0x000162000c1e1b00 */
[----:B------:R-:W-:Y:S05]  /*1b40*/  BRA `(.L_x_2688) ;  /* 0x0000000800b47947 */ /* 0x000fea0003800000 */
.L_x_2683:
        /* <DEDUP_REMOVED lines=8> */
[----:B------:R-:W2:Y:S01]  /*1bd0*/  LDG.E.U8 R2, desc[UR36][R2.64] ;  /* 0x0000002402027981 */ /* 0x000ea2000c1e1100 */
[----:B------:R-:W-:Y:S01]  /*1be0*/  IMAD.MOV.U32 R18, RZ, RZ, RZ ;  /* 0x000000ffff127224 */ /* 0x000fe200078e00ff */
[----:B--2---:R-:W-:-:S04]  /*1bf0*/  ISETP.NE.AND P0, PT, R2, RZ, PT ;  /* 0x000000ff0200720c */ /* 0x004fc80003f05270 */
[----:B------:R-:W-:Y:S01]  /*1c00*/  FSEL R19, RZ, 1.875, !P0 ;  /* 0x3ff00000ff137808 */ /* 0x000fe20004000000 */
[----:B------:R-:W-:Y:S08]  /*1c10*/  BRA `(.L_x_2688) ;  /* 0x0000000800807947 */ /* 0x000ff00003800000 */
.L_x_2697:
[----:B------:R0:W5:Y:S01]  /*1c20*/  LDG.E.64 R18, desc[UR36][R2.64] ;  /* 0x0000002402127981 */ /* 0x000162000c1e1b00 */
[----:B------:R-:W-:Y:S05]  /*1c30*/  BRA `(.L_x_2688) ;  /* 0x0000000800787947 */ /* 0x000fea0003800000 */
.L_x_2696:
[----:B------:R-:W-:-:S13]  /*1c40*/  ISETP.NE.AND P0, PT, R4, 0xf, PT ;  /* 0x0000000f0400780c */ /* 0x000fda0003f05270 */
[----:B------:R-:W-:Y:S05]  /*1c50*/  @!P0 BRA `(.L_x_2698) ;  /* 0x0000000000a48947 */ /* 0x000fea0003800000 */
[----:B------:R-:W-:-:S13]  /*1c60*/  ISETP.NE.AND P0, PT, R4, 0x17, PT ;  /* 0x000000170400780c */ /* 0x000fda0003f05270 */
[----:B------:R-:W-:Y:S05]  /*1c70*/  @!P0 BRA `(.L_x_2699) ;  /* 0x0000000000608947 */ /* 0x000fea0003800000 */
[----:B------:R-:W-:-:S13]  /*1c80*/  ISETP.NE.AND P0, PT, R4, 0x18, PT ;  /* 0x000000180400780c */ /* 0x000fda0003f05270 */
[----:B------:R-:W-:Y:S05]  /*1c90*/  @P0 BRA `(.L_x_2687) ;  /* 0x0000000800040947 */ /* 0x000fea0003800000 */
[----:B------:R-:W2:Y:S01]  /*1ca0*/  LDG.E.U8 R0, desc[UR36][R2.64] ;  /* 0x0000002402007981 */ /* 0x000ea2000c1e1100 */
[----:B------:R-:W-:Y:S01]  /*1cb0*/  IMAD.MOV.U32 R8, RZ, RZ, -0x800000 ;  /* 0xff800000ff087424 */ /* 0x000fe200078e00ff */
[----:B--2---:R-:W-:-:S04]  /*1cc0*/  SHF.L.U32 R0, R0, 0x18, RZ ;  /* 0x0000001800007819 */ /* 0x004fc800000006ff */
[----:B------:R-:W-:-:S04]  /*1cd0*/  LOP3.LUT R4, R0, 0x7f000000, RZ, 0xc0, !PT ;  /* 0x7f00000000047812 */ /* 0x000fc800078ec0ff */
[----:B------:R-:W0:Y:S01]  /*1ce0*/  FLO.U32 R5, R4 ;  /* 0x0000000400057300 */ /* 0x000e2200000e0000 */
[C---:B------:R-:W-:Y:S01]  /*1cf0*/  IADD3 R6, R4.reuse, 0x1000000, RZ ;  /* 0x0100000004067810 */ /* 0x040fe20007ffe0ff */
[----:B------:R-:W-:-:S03]  /*1d00*/  VIADD R2, R4, 0xffffffff ;  /* 0xffffffff04027836 */ /* 0x000fc60000000000 */
        /* <DEDUP_REMOVED lines=11> */
[----:B------:R-:W-:-:S05]  /*1dc0*/  LOP3.LUT R5, R5, 0x80000000, R0, 0xf8, !PT ;  /* 0x8000000005057812 */ /* 0x000fca00078ef800 */
[----:B------:R-:W-:-:S04]  /*1dd0*/  FMUL.FTZ R5, R5, 1 ;  /* 0x3f80000005057820 */ /* 0x000fc80000410000 */
[----:B------:R0:W1:Y:S01]  /*1de0*/  F2F.F64.F32 R18, R5 ;  /* 0x0000000500127310 */ /* 0x0000620000201800 */
[----:B------:R-:W-:Y:S05]  /*1df0*/  BRA `(.L_x_2688) ;  /* 0x0000000800087947 */ /* 0x000fea0003800000 */
.L_x_2699:
[----:B------:R-:W2:Y:S02]  /*1e00*/  LDG.E.U8 R2, desc[UR36][R2.64] ;  /* 0x0000002402027981 */ /* 0x000ea4000c1e1100 */
[C---:B--2---:R-:W-:Y:S02]  /*1e10*/  IMAD.SHL.U32 R0, R2.reuse, 0x2000000, RZ ;  /* 0x0200000002007824 */ /* 0x044fe400078e00ff */
[----:B------:R-:W-:-:S03]  /*1e20*/  IMAD.SHL.U32 R5, R2, 0x1000000, RZ ;  /* 0x0100000002057824 */ /* 0x000fc600078e00ff */
        /* <DEDUP_REMOVED lines=8> */
[----:B------:R-:W-:-:S05]  /*1eb0*/  LOP3.LUT R4, R4, 0x80000000, R5, 0xf8, !PT ;  /* 0x8000000004047812 */ /* 0x000fca00078ef805 */
[----:B------:R-:W-:-:S04]  /*1ec0*/  FMUL.FTZ R4, R4, 1 ;  /* 0x3f80000004047820 */ /* 0x000fc80000410000 */
[----:B------:R0:W1:Y:S01]  /*1ed0*/  F2F.F64.F32 R18, R4 ;  /* 0x0000000400127310 */ /* 0x0000620000201800 */
[----:B------:R-:W-:Y:S05]  /*1ee0*/  BRA `(.L_x_2688) ;  /* 0x0000000400cc7947 */ /* 0x000fea0003800000 */
.L_x_2698:
[----:B------:R-:W2:Y:S02]  /*1ef0*/  LDG.E.U16 R0, desc[UR36][R2.64] ;  /* 0x0000002402007981 */ /* 0x000ea4000c1e1500 */
[----:B--2---:R-:W-:-:S05]  /*1f00*/  SHF.L.U32 R0, R0, 0x10, RZ ;  /* 0x0000001000007819 */ /* 0x004fca00000006ff */
[----:B------:R-:W-:-:S04]  /*1f10*/  FMUL.FTZ R0, R0, 1 ;  /* 0x3f80000000007820 */ /* 0x000fc80000410000 */
[----:B------:R0:W1:Y:S01]  /*1f20*/  F2F.F64.F32 R18, R0 ;  /* 0x0000000000127310 */ /* 0x0000620000201800 */
[----:B------:R-:W-:Y:S05]  /*1f30*/  BRA `(.L_x_2688) ;  /* 0x0000000400b87947 */ /* 0x000fea0003800000 */
.L_x_2695:
        /* <DEDUP_REMOVED lines=9> */
[----:B--2---:R0:W1:Y:S01]  /*1fd0*/  I2F.F64.U16 R18, R2 ;  /* 0x0000000200127312 */ /* 0x0040620000101800 */
[----:B------:R-:W-:Y:S05]  /*1fe0*/  BRA `(.L_x_2688) ;  /* 0x00000004008c7947 */ /* 0x000fea0003800000 */
.L_x_2702:
[----:B------:R-:W2:Y:S01]  /*1ff0*/  LDG.E.U8 R2, desc[UR36][R2.64] ;  /* 0x0000002402027981 */ /* 0x000ea2000c1e1100 */
[----:B------:R-:W-:Y:S01]  /*2000*/  BSSY B0, `(.L_x_2703) ;  /* 0x0000018000007945 */ /* 0x000fe20003800000 */
[----:B------:R-:W-:Y:S01]  /*2010*/  IMAD.MOV.U32 R0, RZ, RZ, RZ ;  /* 0x000000ffff007224 */ /* 0x000fe200078e00ff */
        /* <DEDUP_REMOVED lines=18> */
.L_x_2706:
[----:B------:R-:W-:Y:S05]  /*2140*/  BSYNC B1 ;  /* 0x0000000000017941 */ /* 0x000fea0003800000 */
.L_x_2705:
[----:B------:R-:W-:Y:S01]  /*2150*/  LEA R3, R0, 0x3b800000, 0x17 ;  /* 0x3b80000000037811 */ /* 0x000fe200078eb8ff */
[----:B------:R-:W-:-:S05]  /*2160*/  IMAD.SHL.U32 R0, R2, 0x100000, RZ ;  /* 0x0010000002007824 */ /* 0x000fca00078e00ff */
[----:B------:R-:W-:-:S07]  /*2170*/  LOP3.LUT R0, R3, R0, R4, 0xfe, !PT ;  /* 0x0000000003007212 */ /* 0x000fce00078efe04 */
.L_x_2704:
[----:B------:R-:W-:Y:S05]  /*2180*/  BSYNC B0 ;  /* 0x0000000000007941 */ /* 0x000fea0003800000 */
.L_x_2703:
[----:B------:R-:W-:-:S04]  /*2190*/  FMUL.FTZ R0, R0, 1 ;  /* 0x3f80000000007820 */ /* 0x000fc80000410000 */
[----:B------:R2:W3:Y:S01]  /*21a0*/  F2F.F64.F32 R18, R0 ;  /* 0x0000000000127310 */ /* 0x0004e20000201800 */
[----:B------:R-:W-:Y:S05]  /*21b0*/  BRA `(.L_x_2688) ;  /* 0x0000000400187947 */ /* 0x000fea0003800000 */
.L_x_2701:
[----:B------:R-:W2:Y:S01]  /*21c0*/  LDG.E.U8 R2, desc[UR36][R2.64] ;  /* 0x0000002402027981 */ /* 0x000ea2000c1e1100 */
[----:B------:R-:W-:Y:S01]  /*21d0*/  BSSY B0, `(.L_x_2707) ;  /* 0x0000018000007945 */ /* 0x000fe20003800000 */
[----:B------:R-:W-:Y:S02]  /*21e0*/  MOV R0, RZ ;  /* 0x000000ff00007202 */ /* 0x000fe40000000f00 */
        /* <DEDUP_REMOVED lines=18> */
.L_x_2710:
[----:B------:R-:W-:Y:S05]  /*2310*/  BSYNC B1 ;  /* 0x0000000000017941 */ /* 0x000fea0003800000 */
.L_x_2709:
[----:B------:R-:W-:Y:S01]  /*2320*/  LEA R3, R0, 0x37800000, 0x17 ;  /* 0x3780000000037811 */ /* 0x000fe200078eb8ff */
[----:B------:R-:W-:-:S05]  /*2330*/  IMAD.SHL.U32 R0, R2, 0x200000, RZ ;  /* 0x0020000002007824 */ /* 0x000fca00078e00ff */
[----:B------:R-:W-:-:S07]  /*2340*/  LOP3.LUT R0, R3, R0, R4, 0xfe, !PT ;  /* 0x0000000003007212 */ /* 0x000fce00078efe04 */
.L_x_2708:
[----:B------:R-:W-:Y:S05]  /*2350*/  BSYNC B0 ;  /* 0x0000000000007941 */ /* 0x000fea0003800000 */
.L_x_2707:
[----:B------:R-:W-:-:S04]  /*2360*/  FMUL.FTZ R0, R0, 1 ;  /* 0x3f80000000007820 */ /* 0x000fc80000410000 */
[----:B------:R4:W0:Y:S01]  /*2370*/  F2F.F64.F32 R18, R0 ;  /* 0x0000000000127310 */ /* 0x0008220000201800 */
[----:B------:R-:W-:Y:S05]  /*2380*/  BRA `(.L_x_2688) ;  /* 0x0000000000a47947 */ /* 0x000fea0003800000 */
.L_x_2700:
[----:B------:R-:W-:-:S13]  /*2390*/  ISETP.NE.AND P0, PT, R4, 0x1c, PT ;  /* 0x0000001c0400780c */ /* 0x000fda0003f05270 */
[----:B------:R-:W-:Y:S05]  /*23a0*/  @!P0 BRA `(.L_x_2711) ;  /* 0x0000000000948947 */ /* 0x000fea0003800000 */
[----:B------:R-:W-:-:S13]  /*23b0*/  ISETP.NE.AND P0, PT, R4, 0x1d, PT ;  /* 0x0000001d0400780c */ /* 0x000fda0003f05270 */
[----:B------:R-:W-:Y:S05]  /*23c0*/  @!P0 BRA `(.L_x_2712) ;  /* 0x0000000000808947 */ /* 0x000fea0003800000 */
[----:B------:R-:W-:-:S13]  /*23d0*/  ISETP.NE.AND P0, PT, R4, 0x2c, PT ;  /* 0x0000002c0400780c */ /* 0x000fda0003f05270 */
[----:B------:R-:W-:Y:S05]  /*23e0*/  @P0 BRA `(.L_x_2687) ;  /* 0x0000000000300947 */ /* 0x000fea0003800000 */
[----:B------:R-:W2:Y:S01]  /*23f0*/  LDG.E.U8 R2, desc[UR36][R2.64] ;  /* 0x0000002402027981 */ /* 0x000ea2000c1e1100 */
[----:B------:R-:W-:Y:S01]  /*2400*/  BSSY B0, `(.L_x_2713) ;  /* 0x0000007000007945 */ /* 0x000fe20003800000 */
[----:B------:R-:W-:Y:S01]  /*2410*/  IMAD.MOV.U32 R0, RZ, RZ, 0x400000 ;  /* 0x00400000ff007424 */ /* 0x000fe200078e00ff */
[----:B--2---:R-:W-:-:S13]  /*2420*/  ISETP.NE.AND P0, PT, R2, RZ, PT ;  /* 0x000000ff0200720c */ /* 0x004fda0003f05270 */
[----:B------:R-:W-:Y:S05]  /*2430*/  @!P0 BRA `(.L_x_2714) ;  /* 0x00000000000c8947 */ /* 0x000fea0003800000 */
[----:B------:R-:W-:-:S13]  /*2440*/  ISETP.NE.AND P0, PT, R2, 0xff, PT ;  /* 0x000000ff0200780c */ /* 0x000fda0003f05270 */
[----:B------:R-:W-:Y:S01]  /*2450*/  @!P0 MOV R0, 0x7f800001 ;  /* 0x7f80000100008802 */ /* 0x000fe20000000f00 */
[----:B------:R-:W-:-:S07]  /*2460*/  @P0 IMAD.SHL.U32 R0, R2, 0x800000, RZ ;  /* 0x0080000002000824 */ /* 0x000fce00078e00ff */
.L_x_2714:
[----:B------:R-:W-:Y:S05]  /*2470*/  BSYNC B0 ;  /* 0x0000000000007941 */ /* 0x000fea0003800000 */
.L_x_2713:
[----:B------:R-:W-:-:S04]  /*2480*/  FMUL.FTZ R0, R0, 1 ;  /* 0x3f80000000007820 */ /* 0x000fc80000410000 */
[----:B------:R0:W1:Y:S01]  /*2490*/  F2F.F64.F32 R18, R0 ;  /* 0x0000000000127310 */ /* 0x0000620000201800 */
[----:B------:R-:W-:Y:S05]  /*24a0*/  BRA `(.L_x_2688) ;  /* 0x00000000005c7947 */ /* 0x000fea0003800000 */
.L_x_2687:
        /* <DEDUP_REMOVED lines=10> */
[----:B------:R-:W-:-:S02]  /*2550*/  IMAD.U32 R7, RZ, RZ, UR5 ;  /* 0x00000005ff077e24 */ /* 0x000fc4000f8e00ff */
[----:B------:R-:W-:Y:S02]  /*2560*/  IMAD.U32 R11, RZ, RZ, UR7 ;  /* 0x00000007ff0b7e24 */ /* 0x000fe4000f8e00ff */
[----:B------:R-:W-:Y:S02]  /*2570*/  IMAD.MOV.U32 R8, RZ, RZ, 0x4e ;  /* 0x0000004eff087424 */ /* 0x000fe400078e00ff */
[----:B0-----:R-:W-:-:S07]  /*2580*/  IMAD.MOV.U32 R13, RZ, RZ, RZ ;  /* 0x000000ffff0d7224 */ /* 0x001fce00078e00ff */
[----:B------:R-:W-:-:S07]  /*2590*/  LEPC R20, `(.L_x_2715) ;  /* 0x000000001014794e */ /* 0x000fce0000000000 */
[----:B-1----:R-:W-:Y:S05]  /*25a0*/  CALL.ABS.NOINC R2 ;  /* 0x0000000002007343 */ /* 0x002fea0003c00000 */
.L_x_2715:
[----:B------:R-:W-:Y:S01]  /*25b0*/  CS2R R18, SRZ ;  /* 0x0000000000127805 */ /* 0x000fe2000001ff00 */
[----:B------:R-:W-:Y:S06]  /*25c0*/  BRA `(.L_x_2688) ;  /* 0x0000000000147947 */ /* 0x000fec0003800000 */
.L_x_2712:
[----:B------:R-:W2:Y:S02]  /*25d0*/  LDG.E.64 R18, desc[UR36][R2.64] ;  /* 0x0000002402127981 */ /* 0x000ea4000c1e1b00 */
[----:B--2---:R-:W0:Y:S01]  /*25e0*/  I2F.F64.U64 R18, R18 ;  /* 0x0000001200127312 */ /* 0x004e220000301800 */
[----:B------:R-:W-:Y:S05]  /*25f0*/  BRA `(.L_x_2688) ;  /* 0x0000000000087947 */ /* 0x000fea0003800000 */
.L_x_2711:
[----:B------:R-:W2:Y:S02]  /*2600*/  LDG.E R2, desc[UR36][R2.64] ;  /* 0x0000002402027981 */ /* 0x000ea4000c1e1900 */
[----:B--2---:R0:W1:Y:S02]  /*2610*/  I2F.F64.U32 R18, R2 ;  /* 0x0000000200127312 */ /* 0x0040640000201800 */
.L_x_2688:
[----:B0-----:R-:W2:Y:S01]  /*2620*/  LDC.U8 R2, c[0x0][0x493] ;  /* 0x000124c0ff027b82 */ /* 0x001ea20000000000 */
[----:B------:R-:W-:Y:S02]  /*2630*/  ULDC.64 UR4, c[0x0][0x488] ;  /* 0x0001220000047ab9 */ /* 0x000fe40000000a00 */
[----:B------:R-:W-:-:S05]  /*2640*/  IADD3 R16, P1, R16, UR4, RZ ;  /* 0x0000000410107c10 */ /* 0x000fca000ff3e0ff */
[----:B------:R-:W-:Y:S01]  /*2650*/  IMAD.X R17, RZ, RZ, UR5, P1 ;  /* 0x00000005ff117e24 */ /* 0x000fe200088e06ff */
[----:B--2-4-:R-:W-:-:S04]  /*2660*/  PRMT R0, R2, 0x9910, RZ ;  /* 0x0000991002007816 */ /* 0x014fc800000000ff */
        /* <DEDUP_REMOVED lines=11> */
[----:B--2---:R-:W0:Y:S01]  /*2720*/  I2F.F64.S16 R2, R2 ;  /* 0x0000000200027312 */ /* 0x004e220000101c00 */
[----:B------:R-:W-:Y:S05]  /*2730*/  BRA `(.L_x_2721) ;  /* 0x0000000c007c7947 */ /* 0x000fea0003800000 */
.L_x_2719:
[----:B------:R-:W2:Y:S02]  /*2740*/  LDG.E.U8 R2, desc[UR36][R16.64] ;  /* 0x0000002410027981 */ /* 0x000ea4000c1e1100 */
[----:B--2---:R-:W0:Y:S01]  /*2750*/  I2F.F64.U16 R2, R2 ;  /* 0x0000000200027312 */ /* 0x004e220000101800 */
[----:B------:R-:W-:Y:S05]  /*2760*/  BRA `(.L_x_2721) ;  /* 0x0000000c00707947 */ /* 0x000fea0003800000 */
.L_x_2718:
        /* <DEDUP_REMOVED lines=9> */
.L_x_2723:
[----:B------:R-:W2:Y:S02]  /*2800*/  LDG.E R2, desc[UR36][R16.64] ;  /* 0x0000002410027981 */ /* 0x000ea4000c1e1900 */
[----:B--2---:R-:W2:Y:S01]  /*2810*/  I2F.F64 R2, R2 ;  /* 0x0000000200027312 */ /* 0x004ea20000201c00 */
[----:B------:R-:W-:Y:S05]  /*2820*/  BRA `(.L_x_2721) ;  /* 0x0000000c00407947 */ /* 0x000fea0003800000 */
.L_x_2722:
[----:B------:R-:W2:Y:S02]  /*2830*/  LDG.E.U16 R2, desc[UR36][R16.64] ;  /* 0x0000002410027981 */ /* 0x000ea4000c1e1500 */
[----:B--2---:R-:W4:Y:S01]  /*2840*/  I2F.F64.S16 R2, R2 ;  /* 0x0000000200027312 */ /* 0x004f220000101c00 */
[----:B------:R-:W-:Y:S05]  /*2850*/  BRA `(.L_x_2721) ;  /* 0x0000000c00347947 */ /* 0x000fea0003800000 */
.L_x_2717:
        /* <DEDUP_REMOVED lines=10> */
.L_x_2725:
[----:B------:R-:W2:Y:S02]  /*2900*/  LDG.E.U16 R0, desc[UR36][R16.64] ;  /* 0x0000002410007981 */ /* 0x000ea4000c1e1500 */
[----:B--2---:R-:W-:-:S05]  /*2910*/  HADD2.F32 R0, -RZ, R0.H0_H0 ;  /* 0x20000000ff007230 */ /* 0x004fca0000004100 */
[----:B------:R-:W-:-:S04]  /*2920*/  FMUL.FTZ R0, R0, 1 ;  /* 0x3f80000000007820 */ /* 0x000fc80000410000 */
[----:B------:R0:W2:Y:S01]  /*2930*/  F2F.F64.F32 R2, R0 ;  /* 0x0000000000027310 */ /* 0x0000a20000201800 */
[----:B------:R-:W-:Y:S05]  /*2940*/  BRA `(.L_x_2721) ;  /* 0x0000000800f87947 */ /* 0x000fea0003800000 */
.L_x_2724:
        /* <DEDUP_REMOVED lines=10> */
.L_x_2727:
[----:B------:R-:W2:Y:S02]  /*29f0*/  LDG.E.U16 R16, desc[UR36][R16.64] ;  /* 0x0000002410107981 */ /* 0x000ea4000c1e1500 */
[----:B--2---:R-:W-:-:S05]  /*2a00*/  HADD2.F32 R0, -RZ, R16.H0_H0 ;  /* 0x20000010ff007230 */ /* 0x004fca0000004100 */
[----:B------:R-:W-:-:S04]  /*2a10*/  FMUL.FTZ R0, R0, 1 ;  /* 0x3f80000000007820 */ /* 0x000fc80000410000 */
[----:B------:R0:W2:Y:S01]  /*2a20*/  F2F.F64.F32 R2, R0 ;  /* 0x0000000000027310 */ /* 0x0000a20000201800 */
[----:B------:R-:W-:Y:S05]  /*2a30*/  BRA `(.L_x_2721) ;  /* 0x0000000800bc7947 */ /* 0x000fea0003800000 */
.L_x_2726:
[----:B------:R0:W5:Y:S01]  /*2a40*/  LDG.E.64 R2, desc[UR36][R16.64] ;  /* 0x0000002410027981 */ /* 0x000162000c1e1b00 */
[----:B------:R-:W-:Y:S05]  /*2a50*/  BRA `(.L_x_2721) ;  /* 0x0000000800b47947 */ /* 0x000fea0003800000 */
.L_x_2716:
        /* <DEDUP_REMOVED lines=9> */
[----:B------:R-:W-:Y:S01]  /*2af0*/  HFMA2.MMA R2, -RZ, RZ, 0, 0 ;  /* 0x00000000ff027435 */ /* 0x000fe200000001ff */
[----:B--2---:R-:W-:-:S04]  /*2b00*/  ISETP.NE.AND P0, PT, R16, RZ, PT ;  /* 0x000000ff1000720c */ /* 0x004fc80003f05270 */
[----:B------:R-:W-:Y:S01]  /*2b10*/  FSEL R3, RZ, 1.875, !P0 ;  /* 0x3ff00000ff037808 */ /* 0x000fe20004000000 */
[----:B------:R-:W-:Y:S08]  /*2b20*/  BRA `(.L_x_2721) ;  /* 0x0000000800807947 */ /* 0x000ff00003800000 */
.L_x_2730:
[----:B------:R0:W5:Y:S01]  /*2b30*/  LDG.E.64 R2, desc[UR36][R16.64] ;  /* 0x0000002410027981 */ /* 0x000162000c1e1b00 */
[----:B------:R-:W-:Y:S05]  /*2b40*/  BRA `(.L_x_2721) ;  /* 0x0000000800787947 */ /* 0x000fea0003800000 */
.L_x_2729:
[----:B------:R-:W-:-:S13]  /*2b50*/  ISETP.NE.AND P0, PT, R0, 0xf, PT ;  /* 0x0000000f0000780c */ /* 0x000fda0003f05270 */
[----:B------:R-:W-:Y:S05]  /*2b60*/  @!P0 BRA `(.L_x_2731) ;  /* 0x0000000000a48947 */ /* 0x000fea0003800000 */
[----:B------:R-:W-:-:S13]  /*2b70*/  ISETP.NE.AND P0, PT, R0, 0x17, PT ;  /* 0x000000170000780c */ /* 0x000fda0003f05270 */
[----:B------:R-:W-:Y:S05]  /*2b80*/  @!P0 BRA `(.L_x_2732) ;  /* 0x0000000000608947 */ /* 0x000fea0003800000 */
[----:B------:R-:W-:-:S13]  /*2b90*/  ISETP.NE.AND P0, PT, R0, 0x18, PT ;  /* 0x000000180000780c */ /* 0x000fda0003f05270 */
[----:B------:R-:W-:Y:S05]  /*2ba0*/  @P0 BRA `(.L_x_2720) ;  /* 0x0000000800040947 */ /* 0x000fea0003800000 */
[----:B------:R-:W2:Y:S01]  /*2bb0*/  LDG.E.U8 R0, desc[UR36][R16.64] ;  /* 0x0000002410007981 */ /* 0x000ea2000c1e1100 */
[----:B------:R-:W-:Y:S01]  /*2bc0*/  MOV R6, 0xff800000 ;  /* 0xff80000000067802 */ /* 0x000fe20000000f00 */
[----:B--2---:R-:W-:-:S05]  /*2bd0*/  IMAD.SHL.U32 R0, R0, 0x1000000, RZ ;  /* 0x0100000000007824 */ /* 0x004fca00078e00ff */
[----:B------:R-:W-:-:S04]  /*2be0*/  LOP3.LUT R2, R0, 0x7f000000, RZ, 0xc0, !PT ;  /* 0x7f00000000027812 */ /* 0x000fc800078ec0ff */
[----:B------:R-:W0:Y:S01]  /*2bf0*/  FLO.U32 R3, R2 ;  /* 0x0000000200037300 */ /* 0x000e2200000e0000 */
[----:B------:R-:W-:-:S05]  /*2c00*/  VIADD R4, R2, 0x1000000 ;  /* 0x0100000002047836 */ /* 0x000fca0000000000 */
[----:B------:R-:W-:Y:S02]  /*2c10*/  SHF.R.S32.HI R4, RZ, 0x8, R4 ;  /* 0x00000008ff047819 */ /* 0x000fe40000011404 */
[----:B0-----:R-:W-:-:S04]  /*2c20*/  IADD3 R3, -R3, 0x1f, RZ ;  /* 0x0000001f03037810 */ /* 0x001fc80007ffe1ff */
[C---:B------:R-:W-:Y:S01]  /*2c30*/  ISETP.GT.U32.AND P0, PT, R3.reuse, 0x4, PT ;  /* 0x000000040300780c */ /* 0x040fe20003f04070 */
[----:B------:R-:W-:-:S05]  /*2c40*/  VIADD R3, R3, 0xfffffffc ;  /* 0xfffffffc03037836 */ /* 0x000fca0000000000 */
        /* <DEDUP_REMOVED lines=8> */
[----:B------:R-:W-:-:S05]  /*2cd0*/  LOP3.LUT R3, R3, 0x80000000, R0, 0xf8, !PT ;  /* 0x8000000003037812 */ /* 0x000fca00078ef800 */
[----:B------:R-:W-:-:S06]  /*2ce0*/  FMUL.FTZ R3, R3, 1 ;  /* 0x3f80000003037820 */ /* 0x000fcc0000410000 */
[----:B------:R-:W0:Y:S01]  /*2cf0*/  F2F.F64.F32 R2, R3 ;  /* 0x0000000300027310 */ /* 0x000e220000201800 */
[----:B------:R-:W-:Y:S05]  /*2d00*/  BRA `(.L_x_2721) ;  /* 0x0000000800087947 */ /* 0x000fea0003800000 */
.L_x_2732:
[----:B------:R-:W2:Y:S02]  /*2d10*/  LDG.E.U8 R3, desc[UR36][R16.64] ;  /* 0x0000002410037981 */ /* 0x000ea4000c1e1100 */
[----:B--2---:R-:W-:-:S04]  /*2d20*/  SHF.L.U32 R0, R3, 0x19, RZ ;  /* 0x0000001903007819 */ /* 0x004fc800000006ff */
[----:B------:R-:W-:-:S13]  /*2d30*/  ISETP.GE.U32.AND P0, PT, R0, 0x8000000, PT ;  /* 0x080000000000780c */ /* 0x000fda0003f06070 */
[C---:B------:R-:W-:Y:S02]  /*2d40*/  @!P0 IMAD.SHL.U32 R0, R3.reuse, 0x100, RZ ;  /* 0x0000010003008824 */ /* 0x040fe400078e00ff */
[C---:B------:R-:W-:Y:S01]  /*2d50*/  @P0 IMAD.SHL.U32 R2, R3.reuse, 0x200000, RZ ;  /* 0x0020000003020824 */ /* 0x040fe200078e00ff */
[----:B------:R-:W-:Y:S02]  /*2d60*/  SHF.L.U32 R3, R3, 0x18, RZ ;  /* 0x0000001803037819 */ /* 0x000fe400000006ff */
[----:B------:R-:W-:Y:S02]  /*2d70*/  @!P0 LOP3.LUT R0, R0, 0x7f00, RZ, 0xc0, !PT ;  /* 0x00007f0000008812 */ /* 0x000fe400078ec0ff */
[----:B------:R-:W-:Y:S02]  /*2d80*/  @P0 LOP3.LUT R2, R2, 0x70000000, RZ, 0xfc, !PT ;  /* 0x7000000002020812 */ /* 0x000fe400078efcff */
[----:B------:R-:W-:-:S03]  /*2d90*/  @!P0 LOP3.LUT R0, R0, 0x3f000000, RZ, 0xfc, !PT ;  /* 0x3f00000000008812 */ /* 0x000fc600078efcff */
[----:B------:R-:W-:Y:S02]  /*2da0*/  @P0 FMUL.FTZ R2, R2, 1.9259299443872358531e-34 ;  /* 0x0780000002020820 */ /* 0x000fe40000410000 */
[----:B------:R-:W-:-:S05]  /*2db0*/  @!P0 FADD.FTZ R2, R0, -0.5 ;  /* 0xbf00000000028421 */ /* 0x000fca0000010000 */
[----:B------:R-:W-:-:S05]  /*2dc0*/  LOP3.LUT R2, R2, 0x80000000, R3, 0xf8, !PT ;  /* 0x8000000002027812 */ /* 0x000fca00078ef803 */
[----:B------:R-:W-:-:S06]  /*2dd0*/  FMUL.FTZ R2, R2, 1 ;  /* 0x3f80000002027820 */ /* 0x000fcc0000410000 */
[----:B------:R-:W0:Y:S01]  /*2de0*/  F2F.F64.F32 R2, R2 ;  /* 0x0000000200027310 */ /* 0x000e220000201800 */
[----:B------:R-:W-:Y:S05]  /*2df0*/  BRA `(.L_x_2721) ;  /* 0x0000000400cc7947 */ /* 0x000fea0003800000 */
.L_x_2731:
[----:B------:R-:W2:Y:S02]  /*2e00*/  LDG.E.U16 R0, desc[UR36][R16.64] ;  /* 0x0000002410007981 */ /* 0x000ea4000c1e1500 */
[----:B--2---:R-:W-:-:S04]  /*2e10*/  IMAD.U32 R0, R0, 0x10000, RZ ;  /* 0x0001000000007824 */ /* 0x004fc800078e00ff */
[----:B------:R-:W-:-:S04]  /*2e20*/  FMUL.FTZ R0, R0, 1 ;  /* 0x3f80000000007820 */ /* 0x000fc80000410000 */
[----:B------:R0:W2:Y:S01]  /*2e30*/  F2F.F64.F32 R2, R0 ;  /* 0x0000000000027310 */ /* 0x0000a20000201800 */
[----:B------:R-:W-:Y:S05]  /*2e40*/  BRA `(.L_x_2721) ;  /* 0x0000000400b87947 */ /* 0x000fea0003800000 */
.L_x_2728:
        /* <DEDUP_REMOVED lines=9> */
[----:B--2---:R-:W0:Y:S01]  /*2ee0*/  I2F.F64.U16 R2, R2 ;  /* 0x0000000200027312 */ /* 0x004e220000101800 */
[----:B------:R-:W-:Y:S05]  /*2ef0*/  BRA `(.L_x_2721) ;  /* 0x00000004008c7947 */ /* 0x000fea0003800000 */
.L_x_2735:
[----:B------:R-:W2:Y:S01]  /*2f00*/  LDG.E.U8 R2, desc[UR36][R16.64] ;  /* 0x0000002410027981 */ /* 0x000ea2000c1e1100 */
[----:B------:R-:W-:Y:S01]  /*2f10*/  BSSY B0, `(.L_x_2736) ;  /* 0x0000018000007945 */ /* 0x000fe20003800000 */
        /* <DEDUP_REMOVED lines=15> */
[----:B------:R-:W-:Y:S01]  /*3010*/  IADD3 R0, R0, 0x1d, -R3 ;  /* 0x0000001d00007810 */ /* 0x000fe20007ffe803 */
[----:B------:R-:W-:-:S05]  /*3020*/  VIADD R5, R3, 0xffffffe4 ;  /* 0xffffffe403057836 */ /* 0x000fca0000000000 */
[----:B------:R-:W-:-:S04]  /*3030*/  SHF.L.U32 R5, R2, R5, RZ ;  /* 0x0000000502057219 */ /* 0x000fc800000006ff */
[----:B------:R-:W-:-:S07]  /*3040*/  LOP3.LUT R2, R5, 0x7, RZ, 0xc0, !PT ;  /* 0x0000000705027812 */ /* 0x000fce00078ec0ff */
.L_x_2739:
[----:B------:R-:W-:Y:S05]  /*3050*/  BSYNC B1 ;  /* 0x0000000000017941 */ /* 0x000fea0003800000 */
.L_x_2738:
[----:B------:R-:W-:Y:S02]  /*3060*/  LEA R3, R0, 0x3b800000, 0x17 ;  /* 0x3b80000000037811 */ /* 0x000fe400078eb8ff */
[----:B------:R-:W-:-:S04]  /*3070*/  SHF.L.U32 R0, R2, 0x14, RZ ;  /* 0x0000001402007819 */ /* 0x000fc800000006ff */
[----:B------:R-:W-:-:S07]  /*3080*/  LOP3.LUT R0, R3, R0, R4, 0xfe, !PT ;  /* 0x0000000003007212 */ /* 0x000fce00078efe04 */
.L_x_2737:
[----:B------:R-:W-:Y:S05]  /*3090*/  BSYNC B0 ;  /* 0x0000000000007941 */ /* 0x000fea0003800000 */
.L_x_2736:
[----:B------:R-:W-:-:S04]  /*30a0*/  FMUL.FTZ R0, R0, 1 ;  /* 0x3f80000000007820 */ /* 0x000fc80000410000 */
[----:B------:R0:W2:Y:S01]  /*30b0*/  F2F.F64.F32 R2, R0 ;  /* 0x0000000000027310 */ /* 0x0000a20000201800 */
[----:B------:R-:W-:Y:S05]  /*30c0*/  BRA `(.L_x_2721) ;  /* 0x0000000400187947 */ /* 0x000fea0003800000 */
.L_x_2734:
        /* <DEDUP_REMOVED lines=21> */
.L_x_2743:
[----:B------:R-:W-:Y:S05]  /*3220*/  BSYNC B1 ;  /* 0x0000000000017941 */ /* 0x000fea0003800000 */
.L_x_2742:
[----:B------:R-:W-:Y:S01]  /*3230*/  LEA R3, R0, 0x37800000, 0x17 ;  /* 0x3780000000037811 */ /* 0x000fe200078eb8ff */
[----:B------:R-:W-:-:S05]  /*3240*/  IMAD.SHL.U32 R0, R2, 0x200000, RZ ;  /* 0x0020000002007824 */ /* 0x000fca00078e00ff */
[----:B------:R-:W-:-:S07]  /*3250*/  LOP3.LUT R0, R3, R0, R4, 0xfe, !PT ;  /* 0x0000000003007212 */ /* 0x000fce00078efe04 */
.L_x_2741:
[----:B------:R-:W-:Y:S05]  /*3260*/  BSYNC B0 ;  /* 0x0000000000007941 */ /* 0x000fea0003800000 */
.L_x_2740:
[----:B------:R-:W-:-:S04]  /*3270*/  FMUL.FTZ R0, R0, 1 ;  /* 0x3f80000000007820 */ /* 0x000fc80000410000 */
[----:B------:R0:W2:Y:S01]  /*3280*/  F2F.F64.F32 R2, R0 ;  /* 0x0000000000027310 */ /* 0x0000a20000201800 */
[----:B------:R-:W-:Y:S05]  /*3290*/  BRA `(.L_x_2721) ;  /* 0x0000000000a47947 */ /* 0x000fea0003800000 */
.L_x_2733:
        /* <DEDUP_REMOVED lines=8> */
[----:B------:R-:W-:Y:S01]  /*3320*/  HFMA2.MMA R0, -RZ, RZ, 3.814697265625e-06, 0 ;  /* 0x00400000ff007435 */ /* 0x000fe200000001ff */
[----:B--2---:R-:W-:-:S13]  /*3330*/  ISETP.NE.AND P0, PT, R16, RZ, PT ;  /* 0x000000ff1000720c */ /* 0x004fda0003f05270 */
[----:B------:R-:W-:Y:S05]  /*3340*/  @!P0 BRA `(.L_x_2747) ;  /* 0x00000000000c8947 */ /* 0x000fea0003800000 */
[----:B------:R-:W-:-:S13]  /*3350*/  ISETP.NE.AND P0, PT, R16, 0xff, PT ;  /* 0x000000ff1000780c */ /* 0x000fda0003f05270 */
[----:B------:R-:W-:Y:S02]  /*3360*/  @!P0 IMAD.MOV.U32 R0, RZ, RZ, 0x7f800001 ;  /* 0x7f800001ff008424 */ /* 0x000fe400078e00ff */
[----:B------:R-:W-:-:S07]  /*3370*/  @P0 IMAD.SHL.U32 R0, R16, 0x800000, RZ ;  /* 0x0080000010000824 */ /* 0x000fce00078e00ff */
.L_x_2747:
[----:B------:R-:W-:Y:S05]  /*3380*/  BSYNC B0 ;  /* 0x0000000000007941 */ /* 0x000fea0003800000 */
.L_x_2746:
[----:B------:R-:W-:-:S04]  /*3390*/  FMUL.FTZ R0, R0, 1 ;  /* 0x3f80000000007820 */ /* 0x000fc80000410000 */
[----:B------:R0:W2:Y:S01]  /*33a0*/  F2F.F64.F32 R2, R0 ;  /* 0x0000000000027310 */ /* 0x0000a20000201800 */
[----:B------:R-:W-:Y:S05]  /*33b0*/  BRA `(.L_x_2721) ;  /* 0x00000000005c7947 */ /* 0x000fea0003800000 */
.L_x_2720:
        /* <DEDUP_REMOVED lines=8> */
[----:B------:R-:W-:Y:S01]  /*3440*/  IMAD.U32 R6, RZ, RZ, UR4 ;  /* 0x00000004ff067e24 */ /* 0x000fe2000f8e00ff */
[----:B------:R-:W-:Y:S01]  /*3450*/  MOV R7, UR5 ;  /* 0x0000000500077c02 */ /* 0x000fe20008000f00 */
[----:B------:R-:W-:-:S02]  /*3460*/  IMAD.U32 R10, RZ, RZ, UR6 ;  /* 0x00000006ff0a7e24 */ /* 0x000fc4000f8e00ff */
[----:B------:R-:W-:Y:S02]  /*3470*/  IMAD.U32 R11, RZ, RZ, UR7 ;  /* 0x00000007ff0b7e24 */ /* 0x000fe4000f8e00ff */
[----:B------:R-:W-:Y:S02]  /*3480*/  IMAD.MOV.U32 R12, RZ, RZ, 0x1 ;  /* 0x00000001ff0c7424 */ /* 0x000fe400078e00ff */
[----:B0-----:R-:W-:-:S07]  /*3490*/  IMAD.MOV.U32 R13, RZ, RZ, RZ ;  /* 0x000000ffff0d7224 */ /* 0x001fce00078e00ff */
[----:B------:R-:W-:-:S07]  /*34a0*/  LEPC R20, `(.L_x_2748) ;  /* 0x000000001014794e */ /* 0x000fce0000000000 */
[----:B-123-5:R-:W-:Y:S05]  /*34b0*/  CALL.ABS.NOINC R2 ;  /* 0x0000000002007343 */ /* 0x02efea0003c00000 */
.L_x_2748:
[----:B------:R-:W-:Y:S01]  /*34c0*/  CS2R R2, SRZ ;  /* 0x0000000000027805 */ /* 0x000fe2000001ff00 */
[----:B------:R-:W-:Y:S06]  /*34d0*/  BRA `(.L_x_2721) ;  /* 0x0000000000147947 */ /* 0x000fec0003800000 */
.L_x_2745:
[----:B------:R-:W2:Y:S02]  /*34e0*/  LDG.E.64 R2, desc[UR36][R16.64] ;  /* 0x0000002410027981 */ /* 0x000ea4000c1e1b00 */
[----:B--2---:R-:W0:Y:S01]  /*34f0*/  I2F.F64.U64 R2, R2 ;  /* 0x0000000200027312 */ /* 0x004e220000301800 */
[----:B------:R-:W-:Y:S05]  /*3500*/  BRA `(.L_x_2721) ;  /* 0x0000000000087947 */ /* 0x000fea0003800000 */
.L_x_2744:
[----:B------:R-:W2:Y:S02]  /*3510*/  LDG.E R2, desc[UR36][R16.64] ;  /* 0x0000002410027981 */ /* 0x000ea4000c1e1900 */
[----:B--2---:R-:W0:Y:S02]  /*3520*/  I2F.F64.U32 R2, R2 ;  /* 0x0000000200027312 */ /* 0x004e240000201800 */
.L_x_2721:
[----:B------:R-:W-:Y:S02]  /*3530*/  ULDC.U8 UR4, c[0x0][0x490] ;  /* 0x0001240000047ab9 */ /* 0x000fe40000000000 */
[----:B------:R-:W-:-:S13]  /*3540*/  ISETP.NE.AND P0, PT, RZ, UR4, PT ;  /* 0x00000004ff007c0c */ /* 0x000fda000bf05270 */
[----:B------:R-:W-:Y:S05]  /*3550*/  @!P0 BRA `(.L_x_2749) ;  /* 0x0000000000148947 */ /* 0x000fea0003800000 */
[----:B0-2-45:R-:W-:Y:S01]  /*3560*/  MOV R22, R2 ;  /* 0x0000000200167202 */ /* 0x035fe20000000f00 */
[----:B------:R-:W-:Y:S01]  /*3570*/  IMAD.MOV.U32 R23, RZ, RZ, R3 ;  /* 0x000000ffff177224 */ /* 0x000fe200078e0003 */
[----:B------:R-:W-:-:S07]  /*3580*/  MOV R83, 0x35a0 ;  /* 0x000035a000537802 */ /* 0x000fce0000000f00 */
[----:B-1-3--:R-:W-:Y:S05]  /*3590*/  CALL.REL.NOINC `($_ZN2at6native18elementwise_kernelILi128ELi4EZNS0_15gpu_kernel_implIN48_GLOBAL__N__08322988_15_IGammaKernel_cu_cb51a28d10CalcIgammaIdEEEEvRNS_18TensorIteratorBaseERKT_EUliE_EEviT1_$_ZN46_INTERNAL_08322988_15_IGammaKernel_cu_cb51a28d48_GLOBAL__N__08322988_15_IGammaKernel_cu_cb51a28d12calc_igammacIdEET_S2_S2_) ;  /* 0x000002a000907944 */ /* 0x00afea0003c00000 */
[----:B------:R-:W-:Y:S05]  /*35a0*/  BRA `(.L_x_2750) ;  /* 0x0000000000087947 */ /* 0x000fea0003800000 */
.L_x_2749:
[----:B------:R-:W-:-:S07]  /*35b0*/  MOV R87, 0x35d0 ;  /* 0x000035d000577802 */ /* 0x000fce0000000f00 */
[----:B012345:R-:W-:Y:S05]  /*35c0*/  CALL.REL.NOINC `($_ZN2at6native18elementwise_kernelILi128ELi4EZNS0_15gpu_kernel_implIN48_GLOBAL__N__08322988_15_IGammaKernel_cu_cb51a28d10CalcIgammaIdEEEEvRNS_18TensorIteratorBaseERKT_EUliE_EEviT1_$_ZN46_INTERNAL_08322988_15_IGammaKernel_cu_cb51a28d48_GLOBAL__N__08322988_15_IGammaKernel_cu_cb51a28d11calc_igammaIdEET_S2_S2_) ;  /* 0x000000e400347944 */ /* 0x03ffea0003c00000 */
.L_x_2750:
        /* <DEDUP_REMOVED lines=12> */
[----:B------:R-:W0:Y:S02]  /*3690*/  F2I.F64.TRUNC R5, R4 ;  /* 0x0000000400057311 */ /* 0x000e24000030d100 */
[----:B0-----:R0:W-:Y:S01]  /*36a0*/  STG.E.U8 desc[UR36][R84.64], R5 ;  /* 0x0000000554007986 */ /* 0x0011e2000c101124 */
[----:B------:R-:W-:Y:S05]  /*36b0*/  BRA `(.L_x_2756) ;  /* 0x0000001000087947 */ /* 0x000fea0003800000 */
.L_x_2754:
[----:B------:R-:W0:Y:S02]  /*36c0*/  F2I.S64.F64.TRUNC R4, R4 ;  /* 0x0000000400047311 */ /* 0x000e24000030d900 */
[----:B0-----:R-:W-:-:S05]  /*36d0*/  IMAD.MOV.U32 R3, RZ, RZ, R4 ;  /* 0x000000ffff037224 */ /* 0x001fca00078e0004 */
[----:B------:R0:W-:Y:S01]  /*36e0*/  STG.E.U8 desc[UR36][R84.64], R3 ;  /* 0x0000000354007986 */ /* 0x0001e2000c101124 */
[----:B------:R-:W-:Y:S05]  /*36f0*/  BRA `(.L_x_2756) ;  /* 0x0000000c00f87947 */ /* 0x000fea0003800000 */
.L_x_2753:
[----:B------:R-:W-:-:S13]  /*3700*/  ISETP.NE.AND P0, PT, R0, 0x2, PT ;  /* 0x000000020000780c */ /* 0x000fda0003f05270 */
[----:B------:R-:W-:Y:S05]  /*3710*/  @!P0 BRA `(.L_x_2757) ;  /* 0x0000000000288947 */ /* 0x000fea0003800000 */
[----:B------:R-:W-:-:S13]  /*3720*/  ISETP.NE.AND P0, PT, R0, 0x3, PT ;  /* 0x000000030000780c */ /* 0x000fda0003f05270 */
[----:B------:R-:W-:Y:S05]  /*3730*/  @!P0 BRA `(.L_x_2758) ;  /* 0x0000000000148947 */ /* 0x000fea0003800000 */
[----:B------:R-:W-:-:S13]  /*3740*/  ISETP.NE.AND P0, PT, R0, 0x4, PT ;  /* 0x000000040000780c */ /* 0x000fda0003f05270 */
[----:B------:R-:W-:Y:S05]  /*3750*/  @P0 BRA `(.L_x_2755) ;  /* 0x0000000c00880947 */ /* 0x000fea0003800000 */
[----:B------:R-:W0:Y:S02]  /*3760*/  F2I.S64.F64.TRUNC R4, R4 ;  /* 0x0000000400047311 */ /* 0x000e24000030d900 */
[----:B0-----:R0:W-:Y:S01]  /*3770*/  STG.E.64 desc[UR36][R84.64], R4 ;  /* 0x0000000454007986 */ /* 0x0011e2000c101b24 */
[----:B------:R-:W-:Y:S05]  /*3780*/  BRA `(.L_x_2756) ;  /* 0x0000000c00d47947 */ /* 0x000fea0003800000 */
.L_x_2758:
[----:B------:R-:W0:Y:S02]  /*3790*/  F2I.F64.TRUNC R5, R4 ;  /* 0x0000000400057311 */ /* 0x000e24000030d100 */
[----:B0-----:R0:W-:Y:S01]  /*37a0*/  STG.E desc[UR36][R84.64], R5 ;  /* 0x0000000554007986 */ /* 0x0011e2000c101924 */
[----:B------:R-:W-:Y:S05]  /*37b0*/  BRA `(.L_x_2756) ;  /* 0x0000000c00c87947 */ /* 0x000fea0003800000 */
.L_x_2757:
[----:B------:R-:W0:Y:S02]  /*37c0*/  F2I.F64.TRUNC R5, R4 ;  /* 0x0000000400057311 */ /* 0x000e24000030d100 */
[----:B0-----:R0:W-:Y:S01]  /*37d0*/  STG.E.U16 desc[UR36][R84.64], R5 ;  /* 0x0000000554007986 */ /* 0x0011e2000c101524 */
[----:B------:R-:W-:Y:S05]  /*37e0*/  BRA `(.L_x_2756) ;  /* 0x0000000c00bc7947 */ /* 0x000fea0003800000 */
.L_x_2752:
[----:B------:R-:W-:-:S13]  /*37f0*/  ISETP.GT.AND P0, PT, R0, 0x6, PT ;  /* 0x000000060000780c */ /* 0x000fda0003f04270 */
[----:B------:R-:W-:Y:S05]  /*3800*/  @P0 BRA `(.L_x_2759) ;  /* 0x00000000004c0947 */ /* 0x000fea0003800000 */
[----:B------:R-:W-:-:S13]  /*3810*/  ISETP.NE.AND P0, PT, R0, 0x5, PT ;  /* 0x000000050000780c */ /* 0x000fda0003f05270 */
[----:B------:R-:W-:Y:S05]  /*3820*/  @!P0 BRA `(.L_x_2760) ;  /* 0x0000000000248947 */ /* 0x000fea0003800000 */
[----:B------:R-:W-:-:S13]  /*3830*/  ISETP.NE.AND P0, PT, R0, 0x6, PT ;  /* 0x000000060000780c */ /* 0x000fda0003f05270 */
[----:B------:R-:W-:Y:S05]  /*3840*/  @P0 BRA `(.L_x_2755) ;  /* 0x0000000c004c0947 */ /* 0x000fea0003800000 */
[----:B------:R-:W-:Y:S01]  /*3850*/  UMOV UR4, 0xf0000000 ;  /* 0xf000000000047882 */ /* 0x000fe20000000000 */
[----:B------:R-:W-:Y:S01]  /*3860*/  UMOV UR5, 0x380fffff ;  /* 0x380fffff00057882 */ /* 0x000fe20000000000 */
[----:B------:R-:W0:Y:S01]  /*3870*/  F2F.F32.F64 R3, R4 ;  /* 0x0000000400037310 */ /* 0x000e220000301000 */
[----:B------:R-:W-:-:S14]  /*3880*/  DSETP.GEU.AND P0, PT, |R4|, UR4, PT ;  /* 0x0000000404007e2a */ /* 0x000fdc000bf0e200 */
[----:B0-----:R-:W-:-:S05]  /*3890*/  @!P0 FMUL R3, R3, 1.175494350822287508e-38 ;  /* 0x0080000003038820 */ /* 0x001fca0000400000 */
[----:B------:R1:W-:Y:S01]  /*38a0*/  STG.E desc[UR36][R84.64], R3 ;  /* 0x0000000354007986 */ /* 0x0003e2000c101924 */
[----:B------:R-:W-:Y:S05]  /*38b0*/  BRA `(.L_x_2756) ;  /* 0x0000000c00887947 */ /* 0x000fea0003800000 */
.L_x_2760:
[----:B------:R-:W-:Y:S01]  /*38c0*/  UMOV UR4, 0xf0000000 ;  /* 0xf000000000047882 */ /* 0x000fe20000000000 */
[----:B------:R-:W-:Y:S01]  /*38d0*/  UMOV UR5, 0x380fffff ;  /* 0x380fffff00057882 */ /* 0x000fe20000000000 */
[----:B------:R-:W0:Y:S01]  /*38e0*/  F2F.F32.F64 R0, R4 ;  /* 0x0000000400007310 */ /* 0x000e220000301000 */
[----:B------:R-:W-:-:S14]  /*38f0*/  DSETP.GEU.AND P0, PT, |R4|, UR4, PT ;  /* 0x0000000404007e2a */ /* 0x000fdc000bf0e200 */
[----:B0-----:R-:W-:-:S05]  /*3900*/  @!P0 FMUL R0, R0, 1.175494350822287508e-38 ;  /* 0x0080000000008820 */ /* 0x001fca0000400000 */
[----:B------:R-:W-:-:S05]  /*3910*/  F2FP.F16.F32.PACK_AB R0, RZ, R0 ;  /* 0x00000000ff00723e */ /* 0x000fca00000000ff */
[----:B------:R0:W-:Y:S01]  /*3920*/  STG.E.U16 desc[UR36][R84.64], R0 ;  /* 0x0000000054007986 */ /* 0x0001e2000c101524 */
[----:B------:R-:W-:Y:S05]  /*3930*/  BRA `(.L_x_2756) ;  /* 0x0000000c00687947 */ /* 0x000fea0003800000 */
.L_x_2759:
[----:B------:R-:W-:-:S13]  /*3940*/  ISETP.NE.AND P0, PT, R0, 0x7, PT ;  /* 0x000000070000780c */ /* 0x000fda0003f05270 */
[----:B------:R-:W-:Y:S05]  /*3950*/  @!P0 BRA `(.L_x_2761) ;  /* 0x0000000000548947 */ /* 0x000fea0003800000 */
[----:B------:R-:W-:-:S13]  /*3960*/  ISETP.NE.AND P0, PT, R0, 0x8, PT ;  /* 0x000000080000780c */ /* 0x000fda0003f05270 */
[----:B------:R-:W-:Y:S05]  /*3970*/  @!P0 BRA `(.L_x_2762) ;  /* 0x0000000000288947 */ /* 0x000fea0003800000 */
[----:B------:R-:W-:-:S13]  /*3980*/  ISETP.NE.AND P0, PT, R0, 0x9, PT ;  /* 0x000000090000780c */ /* 0x000fda0003f05270 */
[----:B------:R-:W-:Y:S05]  /*3990*/  @P0 BRA `(.L_x_2755) ;  /* 0x0000000800f80947 */ /* 0x000fea0003800000 */
[----:B------:R-:W-:Y:S01]  /*39a0*/  UMOV UR4, 0xf0000000 ;  /* 0xf000000000047882 */ /* 0x000fe20000000000 */
[----:B------:R-:W-:Y:S01]  /*39b0*/  UMOV UR5, 0x380fffff ;  /* 0x380fffff00057882 */ /* 0x000fe20000000000 */
[----:B------:R-:W0:Y:S01]  /*39c0*/  F2F.F32.F64 R2, R4 ;  /* 0x0000000400027310 */ /* 0x000e220000301000 */
[----:B------:R-:W-:Y:S01]  /*39d0*/  DSETP.GEU.AND P0, PT, |R4|, UR4, PT ;  /* 0x0000000404007e2a */ /* 0x000fe2000bf0e200 */
[----:B------:R-:W-:-:S13]  /*39e0*/  MOV R3, RZ ;  /* 0x000000ff00037202 */ /* 0x000fda0000000f00 */
[----:B0-----:R-:W-:-:S05]  /*39f0*/  @!P0 FMUL R2, R2, 1.175494350822287508e-38 ;  /* 0x0080000002028820 */ /* 0x001fca0000400000 */
[----:B------:R3:W-:Y:S01]  /*3a00*/  STG.E.64 desc[UR36][R84.64], R2 ;  /* 0x0000000254007986 */ /* 0x0007e2000c101b24 */
[----:B------:R-:W-:Y:S05]  /*3a10*/  BRA `(.L_x_2756) ;  /* 0x0000000c00307947 */ /* 0x000fea0003800000 */
.L_x_2762:
[----:B------:R-:W-:Y:S01]  /*3a20*/  UMOV UR4, 0xf0000000 ;  /* 0xf000000000047882 */ /* 0x000fe20000000000 */
[----:B------:R-:W-:Y:S01]  /*3a30*/  UMOV UR5, 0x380fffff ;  /* 0x380fffff00057882 */ /* 0x000fe20000000000 */
[----:B------:R-:W0:Y:S01]  /*3a40*/  F2F.F32.F64 R0, R4 ;  /* 0x0000000400007310 */ /* 0x000e220000301000 */
[----:B------:R-:W-:-:S14]  /*3a50*/  DSETP.GEU.AND P0, PT, |R4|, UR4, PT ;  /* 0x0000000404007e2a */ /* 0x000fdc000bf0e200 */
[----:B0-----:R-:W-:-:S05]  /*3a60*/  @!P0 FMUL R0, R0, 1.175494350822287508e-38 ;  /* 0x0080000000008820 */ /* 0x001fca0000400000 */
[----:B------:R-:W-:-:S04]  /*3a70*/  F2FP.F16.F32.PACK_AB R3, RZ, R0 ;  /* 0x00000000ff03723e */ /* 0x000fc800000000ff */
[----:B------:R-:W-:-:S05]  /*3a80*/  PRMT R3, R3, 0x5410, RZ ;  /* 0x0000541003037816 */ /* 0x000fca00000000ff */
[----:B------:R2:W-:Y:S01]  /*3a90*/  STG.E desc[UR36][R84.64], R3 ;  /* 0x0000000354007986 */ /* 0x0005e2000c101924 */
[----:B------:R-:W-:Y:S05]  /*3aa0*/  BRA `(.L_x_2756) ;  /* 0x0000000c000c7947 */ /* 0x000fea0003800000 */
.L_x_2761:
[----:B------:R4:W-:Y:S01]  /*3ab0*/  STG.E.64 desc[UR36][R84.64], R4 ;  /* 0x0000000454007986 */ /* 0x0009e2000c101b24 */
[----:B------:R-:W-:Y:S05]  /*3ac0*/  BRA `(.L_x_2756) ;  /* 0x0000000c00047947 */ /* 0x000fea0003800000 */
.L_x_2751:
        /* <DEDUP_REMOVED lines=8> */
[----:B------:R-:W-:-:S06]  /*3b50*/  DSETP.NEU.AND P0, PT, R4, RZ, PT ;  /* 0x000000ff0400722a */ /* 0x000fcc0003f0d000 */
[----:B------:R-:W-:-:S05]  /*3b60*/  SEL R3, RZ, 0x1, !P0 ;  /* 0x00000001ff037807 */ /* 0x000fca0004000000 */
[----:B------:R0:W-:Y:S01]  /*3b70*/  STG.E.U8 desc[UR36][R84.64], R3 ;  /* 0x0000000354007986 */ /* 0x0001e2000c101124 */
[----:B------:R-:W-:Y:S05]  /*3b80*/  BRA `(.L_x_2756) ;  /* 0x0000000800d47947 */ /* 0x000fea0003800000 */
.L_x_2765:
[----:B------:R-:W-:-:S05]  /*3b90*/  CS2R R6, SRZ ;  /* 0x0000000000067805 */ /* 0x000fca000001ff00 */
[----:B------:R0:W-:Y:S01]  /*3ba0*/  STG.E.128 desc[UR36][R84.64], R4 ;  /* 0x0000000454007986 */ /* 0x0001e2000c101d24 */
[----:B------:R-:W-:Y:S05]  /*3bb0*/  BRA `(.L_x_2756) ;  /* 0x0000000800c87947 */ /* 0x000fea0003800000 */
.L_x_2764:
        /* <DEDUP_REMOVED lines=10> */
[----:B------:R-:W-:-:S13]  /*3c60*/  BSSY B0, `(.L_x_2768) ;  /* 0x000000f000007945 */ /* 0x000fda0003800000 */
[----:B0-----:R-:W-:-:S05]  /*3c70*/  @!P0 FMUL R7, R7, 1.175494350822287508e-38 ;  /* 0x0080000007078820 */ /* 0x001fca0000400000 */
[C---:B------:R-:W-:Y:S02]  /*3c80*/  LOP3.LUT R2, R7.reuse, 0x7fffffff, RZ, 0xc0, !PT ;  /* 0x7fffffff07027812 */ /* 0x040fe400078ec0ff */
        /* <DEDUP_REMOVED lines=10> */
[----:B------:R-:W-:Y:S01]  /*3d30*/  @P0 SHF.R.U32.HI R0, RZ, 0x14, R0 ;  /* 0x00000014ff000819 */ /* 0x000fe20000011600 */
[----:B------:R-:W-:-:S07]  /*3d40*/  @!P0 VIADD R0, R2, 0xb9800000 ;  /* 0xb980000002008836 */ /* 0x000fce0000000000 */
.L_x_2769:
[----:B------:R-:W-:Y:S05]  /*3d50*/  BSYNC B0 ;  /* 0x0000000000007941 */ /* 0x000fea0003800000 */
.L_x_2768:
[----:B------:R-:W-:-:S05]  /*3d60*/  LOP3.LUT R3, R0, R3, RZ, 0xfc, !PT ;  /* 0x0000000300037212 */ /* 0x000fca00078efcff */
[----:B------:R0:W-:Y:S01]  /*3d70*/  STG.E.U8 desc[UR36][R84.64], R3 ;  /* 0x0000000354007986 */ /* 0x0001e2000c101124 */
[----:B------:R-:W-:Y:S05]  /*3d80*/  BRA `(.L_x_2756) ;  /* 0x0000000800547947 */ /* 0x000fea0003800000 */
.L_x_2767:
[----:B------:R-:W-:Y:S01]  /*3d90*/  UMOV UR4, 0xf0000000 ;  /* 0xf000000000047882 */ /* 0x000fe20000000000 */
[----:B------:R-:W-:Y:S01]  /*3da0*/  UMOV UR5, 0x380fffff ;  /* 0x380fffff00057882 */ /* 0x000fe20000000000 */
[----:B------:R-:W0:Y:S01]  /*3db0*/  F2F.F32.F64 R3, R4 ;  /* 0x0000000400037310 */ /* 0x000e220000301000 */
[----:B------:R-:W-:Y:S01]  /*3dc0*/  DSETP.GEU.AND P0, PT, |R4|, UR4, PT ;  /* 0x0000000404007e2a */ /* 0x000fe2000bf0e200 */
[----:B------:R-:W-:-:S13]  /*3dd0*/  BSSY B0, `(.L_x_2770) ;  /* 0x0000010000007945 */ /* 0x000fda0003800000 */
[----:B0-----:R-:W-:-:S05]  /*3de0*/  @!P0 FMUL R3, R3, 1.175494350822287508e-38 ;  /* 0x0080000003038820 */ /* 0x001fca0000400000 */
[----:B------:R-:W-:-:S04]  /*3df0*/  LOP3.LUT R2, R3, 0x7fffffff, RZ, 0xc0, !PT ;  /* 0x7fffffff03027812 */ /* 0x000fc800078ec0ff */
[----:B------:R-:W-:-:S13]  /*3e00*/  ISETP.GT.U32.AND P0, PT, R2, 0x477fffff, PT ;  /* 0x477fffff0200780c */ /* 0x000fda0003f04070 */
[----:B------:R-:W-:Y:S05]  /*3e10*/  @P0 BRA `(.L_x_2771) ;  /* 0x0000000000200947 */ /* 0x000fea0003800000 */
[----:B------:R-:W-:-:S13]  /*3e20*/  ISETP.GE.U32.AND P0, PT, R2, 0x38800000, PT ;  /* 0x388000000200780c */ /* 0x000fda0003f06070 */
[----:B------:R-:W-:Y:S01]  /*3e30*/  @P0 SHF.R.U32.HI R0, RZ, 0x15, R3 ;  /* 0x00000015ff000819 */ /* 0x000fe20000011603 */
[----:B------:R-:W-:-:S03]  /*3e40*/  @!P0 FADD.FTZ R2, R2, 128 ;  /* 0x4300000002028421 */ /* 0x000fc60000010000 */
[----:B------:R-:W-:-:S04]  /*3e50*/  @P0 LOP3.LUT R0, R0, 0x1, RZ, 0xc0, !PT ;  /* 0x0000000100000812 */ /* 0x000fc800078ec0ff */
[----:B------:R-:W-:-:S04]  /*3e60*/  @P0 IADD3 R0, R3, 0x80fffff, R0 ;  /* 0x080fffff03000810 */ /* 0x000fc80007ffe000 */
[----:B------:R-:W-:Y:S02]  /*3e70*/  @P0 SHF.R.U32.HI R0, RZ, 0x15, R0 ;  /* 0x00000015ff000819 */ /* 0x000fe40000011600 */
[----:B------:R-:W-:Y:S01]  /*3e80*/  @!P0 IADD3 R0, R2, -0x43000000, RZ ;  /* 0xbd00000002008810 */ /* 0x000fe20007ffe0ff */
[----:B------:R-:W-:Y:S06]  /*3e90*/  BRA `(.L_x_2772) ;  /* 0x00000000000c7947 */ /* 0x000fec0003800000 */
.L_x_2771:
[----:B------:R-:W-:Y:S01]  /*3ea0*/  IMAD.MOV.U32 R0, RZ, RZ, 0x7f ;  /* 0x0000007fff007424 */ /* 0x000fe200078e00ff */
[----:B------:R-:W-:-:S04]  /*3eb0*/  ISETP.GT.U32.AND P0, PT, R2, 0x7f800000, PT ;  /* 0x7f8000000200780c */ /* 0x000fc80003f04070 */
[----:B------:R-:W-:-:S09]  /*3ec0*/  SEL R0, R0, 0x7c, P0 ;  /* 0x0000007c00007807 */ /* 0x000fd20000000000 */
.L_x_2772:
[----:B------:R-:W-:Y:S05]  /*3ed0*/  BSYNC B0 ;  /* 0x0000000000007941 */ /* 0x000fea0003800000 */
.L_x_2770:
[----:B------:R-:W-:-:S04]  /*3ee0*/  LOP3.LUT R2, R3, 0x80000000, RZ, 0xc0, !PT ;  /* 0x8000000003027812 */ /* 0x000fc800078ec0ff */
[----:B------:R-:W-:-:S04]  /*3ef0*/  SHF.R.U32.HI R3, RZ, 0x18, R2 ;  /* 0x00000018ff037819 */ /* 0x000fc80000011602 */
[----:B------:R-:W-:-:S05]  /*3f00*/  LOP3.LUT R3, R0, R3, RZ, 0xfc, !PT ;  /* 0x0000000300037212 */ /* 0x000fca00078efcff */
[----:B------:R0:W-:Y:S01]  /*3f10*/  STG.E.U8 desc[UR36][R84.64], R3 ;  /* 0x0000000354007986 */ /* 0x0001e2000c101124 */
[----:B------:R-:W-:Y:S05]  /*3f20*/  BRA `(.L_x_2756) ;  /* 0x0000000400ec7947 */ /* 0x000fea0003800000 */
.L_x_2766:
[----:B------:R-:W-:Y:S01]  /*3f30*/  UMOV UR4, 0xf0000000 ;  /* 0xf000000000047882 */ /* 0x000fe20000000000 */
[----:B------:R-:W-:Y:S01]  /*3f40*/  UMOV UR5, 0x380fffff ;  /* 0x380fffff00057882 */ /* 0x000fe20000000000 */
[----:B------:R-:W0:Y:S01]  /*3f50*/  F2F.F32.F64 R0, R4 ;  /* 0x0000000400007310 */ /* 0x000e220000301000 */
[----:B------:R-:W-:-:S14]  /*3f60*/  DSETP.GEU.AND P0, PT, |R4|, UR4, PT ;  /* 0x0000000404007e2a */ /* 0x000fdc000bf0e200 */
[----:B0-----:R-:W-:-:S05]  /*3f70*/  @!P0 FMUL R0, R0, 1.175494350822287508e-38 ;  /* 0x0080000000008820 */ /* 0x001fca0000400000 */
[----:B------:R-:W-:-:S05]  /*3f80*/  F2FP.BF16.F32.PACK_AB R0, RZ, R0 ;  /* 0x00000000ff00723e */ /* 0x000fca00000010ff */
[----:B------:R0:W-:Y:S01]  /*3f90*/  STG.E.U16 desc[UR36][R84.64], R0 ;  /* 0x0000000054007986 */ /* 0x0001e2000c101524 */
[----:B------:R-:W-:Y:S05]  /*3fa0*/  BRA `(.L_x_2756) ;  /* 0x0000000400cc7947 */ /* 0x000fea0003800000 */
.L_x_2763:
        /* <DEDUP_REMOVED lines=8> */
[----:B------:R-:W0:Y:S02]  /*4030*/  F2I.U32.F64.TRUNC R5, R4 ;  /* 0x0000000400057311 */ /* 0x000e24000030d000 */
[----:B0-----:R0:W-:Y:S01]  /*4040*/  STG.E.U16 desc[UR36][R84.64], R5 ;  /* 0x0000000554007986 */ /* 0x0011e2000c101524 */
[----:B------:R-:W-:Y:S05]  /*4050*/  BRA `(.L_x_2756) ;  /* 0x0000000400a07947 */ /* 0x000fea0003800000 */
.L_x_2775:
[----:B------:R-:W-:Y:S01]  /*4060*/  UMOV UR4, 0xf0000000 ;  /* 0xf000000000047882 */ /* 0x000fe20000000000 */
[----:B------:R-:W-:Y:S01]  /*4070*/  UMOV UR5, 0x380fffff ;  /* 0x380fffff00057882 */ /* 0x000fe20000000000 */
[----:B------:R-:W0:Y:S01]  /*4080*/  F2F.F32.F64 R3, R4 ;  /* 0x0000000400037310 */ /* 0x000e220000301000 */
[----:B------:R-:W-:Y:S01]  /*4090*/  DSETP.GEU.AND P0, PT, |R4|, UR4, PT ;  /* 0x0000000404007e2a */ /* 0x000fe2000bf0e200 */
[----:B------:R-:W-:Y:S01]  /*40a0*/  BSSY B0, `(.L_x_2776) ;  /* 0x0000015000007945 */ /* 0x000fe20003800000 */
[----:B------:R-:W-:-:S12]  /*40b0*/  IMAD.MOV.U32 R42, RZ, RZ, 0x80 ;  /* 0x00000080ff2a7424 */ /* 0x000fd800078e00ff */
[----:B0-----:R-:W-:-:S05]  /*40c0*/  @!P0 FMUL R3, R3, 1.175494350822287508e-38 ;  /* 0x0080000003038820 */ /* 0x001fca0000400000 */
[----:B------:R-:W-:-:S04]  /*40d0*/  LOP3.LUT R2, R3, 0x7fffffff, RZ, 0xc0, !PT ;  /* 0x7fffffff03027812 */ /* 0x000fc800078ec0ff */
        /* <DEDUP_REMOVED lines=13> */
.L_x_2778:
[----:B------:R-:W-:-:S04]  /*41b0*/  LOP3.LUT R2, R3, 0x80000000, RZ, 0xc0, !PT ;  /* 0x8000000003027812 */ /* 0x000fc800078ec0ff */
[----:B------:R-:W-:-:S04]  /*41c0*/  SHF.R.U32.HI R3, RZ, 0x18, R2 ;  /* 0x00000018ff037819 */ /* 0x000fc80000011602 */
[----:B------:R-:W-:-:S04]  /*41d0*/  LOP3.LUT R0, R0, R3, RZ, 0xfc, !PT ;  /* 0x0000000300007212 */ /* 0x000fc800078efcff */
[----:B------:R-:W-:-:S07]  /*41e0*/  PRMT R42, R0, 0x7610, R42 ;  /* 0x00007610002a7816 */ /* 0x000fce000000002a */
.L_x_2777:
[----:B------:R-:W-:Y:S05]  /*41f0*/  BSYNC B0 ;  /* 0x0000000000007941 */ /* 0x000fea0003800000 */
.L_x_2776:
[----:B------:R0:W-:Y:S01]  /*4200*/  STG.E.U8 desc[UR36][R84.64], R42 ;  /* 0x0000002a54007986 */ /* 0x0001e2000c101124 */
[----:B------:R-:W-:Y:S05]  /*4210*/  BRA `(.L_x_2756) ;  /* 0x0000000400307947 */ /* 0x000fea0003800000 */
.L_x_2774:
[----:B------:R-:W-:Y:S01]  /*4220*/  UMOV UR4, 0xf0000000 ;  /* 0xf000000000047882 */ /* 0x000fe20000000000 */
[----:B------:R-:W-:Y:S01]  /*4230*/  UMOV UR5, 0x380fffff ;  /* 0x380fffff00057882 */ /* 0x000fe20000000000 */
[----:B------:R-:W0:Y:S01]  /*4240*/  F2F.F32.F64 R3, R4 ;  /* 0x0000000400037310 */ /* 0x000e220000301000 */
[----:B------:R-:W-:Y:S01]  /*4250*/  DSETP.GEU.AND P0, PT, |R4|, UR4, PT ;  /* 0x0000000404007e2a */ /* 0x000fe2000bf0e200 */
[----:B------:R-:W-:Y:S01]  /*4260*/  BSSY B0, `(.L_x_2779) ;  /* 0x0000015000007945 */ /* 0x000fe20003800000 */
[----:B------:R-:W-:-:S12]  /*4270*/  MOV R42, 0x80 ;  /* 0x00000080002a7802 */ /* 0x000fd80000000f00 */
        /* <DEDUP_REMOVED lines=15> */
.L_x_2781:
[----:B------:R-:W-:-:S04]  /*4370*/  LOP3.LUT R2, R3, 0x80000000, RZ, 0xc0, !PT ;  /* 0x8000000003027812 */ /* 0x000fc800078ec0ff */
[----:B------:R-:W-:-:S04]  /*4380*/  SHF.R.U32.HI R3, RZ, 0x18, R2 ;  /* 0x00000018ff037819 */ /* 0x000fc80000011602 */
[----:B------:R-:W-:-:S04]  /*4390*/  LOP3.LUT R0, R0, R3, RZ, 0xfc, !PT ;  /* 0x0000000300007212 */ /* 0x000fc800078efcff */
[----:B------:R-:W-:-:S07]  /*43a0*/  PRMT R42, R0, 0x7610, R42 ;  /* 0x00007610002a7816 */ /* 0x000fce000000002a */
.L_x_2780:
[----:B------:R-:W-:Y:S05]  /*43b0*/  BSYNC B0 ;  /* 0x0000000000007941 */ /* 0x000fea0003800000 */
.L_x_2779:
[----:B------:R0:W-:Y:S01]  /*43c0*/  STG.E.U8 desc[UR36][R84.64], R42 ;  /* 0x0000002a54007986 */ /* 0x0001e2000c101124 */
[----:B------:R-:W-:Y:S05]  /*43d0*/  BRA `(.L_x_2756) ;  /* 0x0000000000c07947 */ /* 0x000fea0003800000 */
.L_x_2773:
        /* <DEDUP_REMOVED lines=11> */
[----:B------:R-:W-:-:S04]  /*4490*/  SHF.R.U32.HI R2, RZ, 0x17, R6 ;  /* 0x00000017ff027819 */ /* 0x000fc80000011606 */
[----:B------:R-:W-:-:S04]  /*44a0*/  LOP3.LUT R3, R2, 0xff, RZ, 0xc0, !PT ;  /* 0x000000ff02037812 */ /* 0x000fc800078ec0ff */
[----:B------:R-:W-:-:S13]  /*44b0*/  ISETP.NE.AND P2, PT, R3, 0xff, PT ;  /* 0x000000ff0300780c */ /* 0x000fda0003f45270 */
[--C-:B------:R-:W-:Y:S02]  /*44c0*/  @P2 SHF.R.U32.HI R0, RZ, 0x16, R6.reuse ;  /* 0x00000016ff002819 */ /* 0x100fe40000011606 */
[----:B------:R-:W-:Y:S01]  /*44d0*/  @P2 LOP3.LUT P0, RZ, R3, 0x3fffff, R6, 0xf8, !PT ;  /* 0x003fffff03ff2812 */ /* 0x000fe2000780f806 */
[----:B------:R-:W-:Y:S01]  /*44e0*/  IMAD.MOV.U32 R3, RZ, RZ, 0xff ;  /* 0x000000ffff037424 */ /* 0x000fe200078e00ff */
        /* <DEDUP_REMOVED lines=9> */
.L_x_2755:
        /* <DEDUP_REMOVED lines=16> */
.L_x_2784:
[----:B------:R-:W-:Y:S05]  /*4680*/  BRA `(.L_x_2756) ;  /* 0x0000000000147947 */ /* 0x000fea0003800000 */
.L_x_2783:
[----:B------:R-:W0:Y:S02]  /*4690*/  F2I.U64.F64.TRUNC R4, R4 ;  /* 0x0000000400047311 */ /* 0x000e24000030d800 */
[----:B0-----:R0:W-:Y:S01]  /*46a0*/  STG.E.64 desc[UR36][R84.64], R4 ;  /* 0x0000000454007986 */ /* 0x0011e2000c101b24 */
[----:B------:R-:W-:Y:S05]  /*46b0*/  BRA `(.L_x_2756) ;  /* 0x0000000000087947 */ /* 0x000fea0003800000 */
.L_x_2782:
[----:B------:R-:W0:Y:S02]  /*46c0*/  F2I.U32.F64.TRUNC R5, R4 ;  /* 0x0000000400057311 */ /* 0x000e24000030d000 */
[----:B0-----:R0:W-:Y:S02]  /*46d0*/  STG.E desc[UR36][R84.64], R5 ;  /* 0x0000000554007986 */ /* 0x0011e4000c101924 */
.L_x_2756:
[----:B------:R-:W-:-:S05]  /*46e0*/  IMAD R86, R89, 0x200, R88 ;  /* 0x0000020059567824 */ /* 0x000fca00078e0258 */
[----:B------:R-:W-:-:S07]  /*46f0*/  IADD3 R86, R86, 0x80, RZ ;  /* 0x0000008056567810 */ /* 0x000fce0007ffe0ff */
.L_x_2681:
[----:B------:R-:W-:Y:S05]  /*4700*/  BSYNC B6 ;  /* 0x0000000000067941 */ /* 0x000fea0003800000 */
.L_x_2680:
[----:B------:R-:W-:Y:S01]  /*4710*/  ULDC UR4, c[0x0][0x210] ;  /* 0x0000840000047ab9 */ /* 0x000fe20000000800 */
[----:B------:R-:W-:Y:S01]  /*4720*/  BSSY B6, `(.L_x_2785) ;  /* 0x0000467000067945 */ /* 0x000fe20003800000 */
[----:B------:R-:W-:-:S13]  /*4730*/  ISETP.GE.AND P0, PT, R86, UR4, PT ;  /* 0x0000000456007c0c */ /* 0x000fda000bf06270 */
[----:B------:R-:W-:Y:S05]  /*4740*/  @P0 BRA `(.L_x_2786) ;  /* 0x0000004400900947 */ /* 0x000fea0003800000 */
[----:B0-----:R-:W0:Y:S01]  /*4750*/  LDC R6, c[0x0][0x218] ;  /* 0x00008600ff067b82 */ /* 0x001e220000000800 */
[----:B------:R-:W-:Y:S01]  /*4760*/  IMAD.MOV.U32 R16, RZ, RZ, RZ ;  /* 0x000000ffff107224 */ /* 0x000fe200078e00ff */
[----:B-1234-:R-:W-:Y:S01]  /*4770*/  MOV R84, RZ ;  /* 0x000000ff00547202 */ /* 0x01efe20000000f00 */
[----:B------:R-:W-:Y:S01]  /*4780*/  IMAD.MOV.U32 R0, RZ, RZ, RZ ;  /* 0x000000ffff007224 */ /* 0x000fe200078e00ff */
[----:B0-----:R-:W-:-:S13]  /*4790*/  ISETP.NE.AND P0, PT, R6, RZ, PT ;  /* 0x000000ff0600720c */ /* 0x001fda0003f05270 */
[----:B------:R-:W-:Y:S05]  /*47a0*/  @!P0 BRA `(.L_x_2787) ;  /* 0x0000001400748947 */ /* 0x000fea0003800000 */
[----:B------:R-:W-:Y:S01]  /*47b0*/  IMAD.MOV.U32 R2, RZ, RZ, RZ ;  /* 0x000000ffff027224 */ /* 0x000fe200078e00ff */
[----:B------:R-:W-:Y:S01]  /*47c0*/  ULDC.64 UR4, c[0x0][0x220] ;  /* 0x0000880000047ab9 */ /* 0x000fe20000000a00 */
[----:B------:R-:W-:Y:S01]  /*47d0*/  IMAD.MOV.U32 R3, RZ, RZ, R86 ;  /* 0x000000ffff037224 */ /* 0x000fe200078e0056 */
        /* <DEDUP_REMOVED lines=346> */
.L_x_2787:
[----:B------:R-:W0:Y:S01]  /*5d80*/  LDC.U8 R5, c[0x0][0x492] ;  /* 0x00012480ff057b82 */ /* 0x000e220000000000 */
[----:B------:R-:W-:Y:S01]  /*5d90*/  ULDC.64 UR4, c[0x0][0x478] ;  /* 0x00011e0000047ab9 */ /* 0x000fe20000000a00 */
[----:B------:R-:W-:Y:S01]  /*5da0*/  ULDC.64 UR6, c[0x0][0x480] ;  /* 0x0001200000067ab9 */ /* 0x000fe20000000a00 */
[----:B------:R-:W-:Y:S02]  /*5db0*/  IADD3 R84, P0, R84, UR4, RZ ;  /* 0x0000000454547c10 */ /* 0x000fe4000ff1e0ff */
[----:B------:R-:W-:-:S03]  /*5dc0*/  IADD3 R2, P1, R0, UR6, RZ ;  /* 0x0000000600027c10 */ /* 0x000fc6000ff3e0ff */
[----:B------:R-:W-:Y:S02]  /*5dd0*/  IMAD.X R85, RZ, RZ, UR5, P0 ;  /* 0x00000005ff557e24 */ /* 0x000fe400080e06ff */
[----:B------:R-:W-:Y:S01]  /*5de0*/  IMAD.X R3, RZ, RZ, UR7, P1 ;  /* 0x00000007ff037e24 */ /* 0x000fe200088e06ff */
        /* <DEDUP_REMOVED lines=14> */
.L_x_2791:
[----:B------:R-:W2:Y:S02]  /*5ed0*/  LDG.E.U8 R2, desc[UR36][R2.64] ;  /* 0x0000002402027981 */ /* 0x000ea4000c1e1100 */
[----:B--2---:R0:W1:Y:S01]  /*5ee0*/  I2F.F64.U16 R18, R2 ;  /* 0x0000000200127312 */ /* 0x0040620000101800 */
[----:B------:R-:W-:Y:S05]  /*5ef0*/  BRA `(.L_x_2793) ;  /* 0x0000000c00707947 */ /* 0x000fea0003800000 */
.L_x_2790:
[----:B------:R-:W-:-:S13]  /*5f00*/  ISETP.NE.AND P0, PT, R4, 0x2, PT ;  /* 0x000000020400780c */ /* 0x000fda0003f05270 */
[----:B------:R-:W-:Y:S05]  /*5f10*/  @!P0 BRA `(.L_x_2794) ;  /* 0x0000000000288947 */ /* 0x000fea0003800000 */
[----:B------:R-:W-:-:S13]  /*5f20*/  ISETP.NE.AND P0, PT, R4, 0x3, PT ;  /* 0x000000030400780c */ /* 0x000fda0003f05270 */
[----:B------:R-:W-:Y:S05]  /*5f30*/  @!P0 BRA `(.L_x_2795) ;  /* 0x0000000000148947 */ /* 0x000fea0003800000 */
[----:B------:R-:W-:-:S13]  /*5f40*/  ISETP.NE.AND P0, PT, R4, 0x4, PT ;  /* 0x000000040400780c */ /* 0x000fda0003f05270 */
[----:B------:R-:W-:Y:S05]  /*5f50*/  @P0 BRA `(.L_x_2792) ;  /* 0x0000000800fc0947 */ /* 0x000fea0003800000 */
[----:B------:R-:W2:Y:S02]  /*5f60*/  LDG.E.64 R18, desc[UR36][R2.64] ;  /* 0x0000002402127981 */ /* 0x000ea4000c1e1b00 */
[----:B--2---:R-:W2:Y:S01]  /*5f70*/  I2F.F64.S64 R18, R18 ;  /* 0x0000001200127312 */ /* 0x004ea20000301c00 */
[----:B------:R-:W-:Y:S05]  /*5f80*/  BRA `(.L_x_2793) ;  /* 0x0000000c004c7947 */ /* 0x000fea0003800000 */
.L_x_2795:
[----:B------:R-:W2:Y:S02]  /*5f90*/  LDG.E R2, desc[UR36][R2.64] ;  /* 0x0000002402027981 */ /* 0x000ea4000c1e1900 */
[----:B--2---:R3:W4:Y:S01]  /*5fa0*/  I2F.F64 R18, R2 ;  /* 0x0000000200127312 */ /* 0x0047220000201c00 */
[----:B------:R-:W-:Y:S05]  /*5fb0*/  BRA `(.L_x_2793) ;  /* 0x0000000c00407947 */ /* 0x000fea0003800000 */
.L_x_2794:
[----:B------:R-:W2:Y:S02]  /*5fc0*/  LDG.E.U16 R2, desc[UR36][R2.64] ;  /* 0x0000002402027981 */ /* 0x000ea4000c1e1500 */
[----:B--2---:R0:W1:Y:S01]  /*5fd0*/  I2F.F64.S16 R18, R2 ;  /* 0x0000000200127312 */ /* 0x0040620000101c00 */
[----:B------:R-:W-:Y:S05]  /*5fe0*/  BRA `(.L_x_2793) ;  /* 0x0000000c00347947 */ /* 0x000fea0003800000 */
.L_x_2789:
        /* <DEDUP_REMOVED lines=10> */
.L_x_2797:
[----:B------:R-:W2:Y:S02]  /*6090*/  LDG.E.U16 R0, desc[UR36][R2.64] ;  /* 0x0000002402007981 */ /* 0x000ea4000c1e1500 */
[----:B--2---:R-:W-:-:S05]  /*60a0*/  HADD2.F32 R0, -RZ, R0.H0_H0 ;  /* 0x20000000ff007230 */ /* 0x004fca0000004100 */
[----:B------:R-:W-:-:S04]  /*60b0*/  FMUL.FTZ R0, R0, 1 ;  /* 0x3f80000000007820 */ /* 0x000fc80000410000 */
[----:B------:R0:W1:Y:S01]  /*60c0*/  F2F.F64.F32 R18, R0 ;  /* 0x0000000000127310 */ /* 0x0000620000201800 */
[----:B------:R-:W-:Y:S05]  /*60d0*/  BRA `(.L_x_2793) ;  /* 0x0000000800f87947 */ /* 0x000fea0003800000 */
.L_x_2796:
        /* <DEDUP_REMOVED lines=10> */
.L_x_2799:
[----:B------:R-:W2:Y:S02]  /*6180*/  LDG.E.U16 R2, desc[UR36][R2.64] ;  /* 0x0000002402027981 */ /* 0x000ea4000c1e1500 */
[----:B--2---:R-:W-:-:S05]  /*6190*/  HADD2.F32 R0, -RZ, R2.H0_H0 ;  /* 0x20000002ff007230 */ /* 0x004fca0000004100 */
[----:B------:R-:W-:-:S04]  /*61a0*/  FMUL.FTZ R0, R0, 1 ;  /* 0x3f80000000007820 */ /* 0x000fc80000410000 */
[----:B------:R0:W1:Y:S01]  /*61b0*/  F2F.F64.F32 R18, R0 ;  /* 0x0000000000127310 */ /* 0x0000620000201800 */
[----:B------:R-:W-:Y:S05]  /*61c0*/  BRA `(.L_x_2793) ;  /* 0x0000000800bc7947 */ /* 0x000fea0003800000 */
.L_x_2798:
[----:B------:R0:W5:Y:S01]  /*61d0*/  LDG.E.64 R18, desc[UR36][R2.64] ;  /* 0x0000002402127981 */ /* 0x000162000c1e1b00 */
[----:B------:R-:W-:Y:S05]  /*61e0*/  BRA `(.L_x_2793) ;  /* 0x0000000800b47947 */ /* 0x000fea0003800000 */
.L_x_2788:
        /* <DEDUP_REMOVED lines=13> */
.L_x_2802:
[----:B------:R0:W5:Y:S01]  /*62c0*/  LDG.E.64 R18, desc[UR36][R2.64] ;  /* 0x0000002402127981 */ /* 0x000162000c1e1b00 */
[----:B------:R-:W-:Y:S05]  /*62d0*/  BRA `(.L_x_2793) ;  /* 0x0000000800787947 */ /* 0x000fea0003800000 */
.L_x_2801:
        /* <DEDUP_REMOVED lines=11> */
[C---:B------:R-:W-:Y:S02]  /*6390*/  VIADD R6, R4.reuse, 0x1000000 ;  /* 0x0100000004067836 */ /* 0x040fe40000000000 */
        /* <DEDUP_REMOVED lines=16> */
.L_x_2804:
[----:B------:R-:W2:Y:S02]  /*64a0*/  LDG.E.U8 R2, desc[UR36][R2.64] ;  /* 0x0000002402027981 */ /* 0x000ea4000c1e1100 */
[C---:B--2---:R-:W-:Y:S02]  /*64b0*/  SHF.L.U32 R0, R2.reuse, 0x19, RZ ;  /* 0x0000001902007819 */ /* 0x044fe400000006ff */
[----:B------:R-:W-:Y:S02]  /*64c0*/  SHF.L.U32 R5, R2, 0x18, RZ ;  /* 0x0000001802057819 */ /* 0x000fe400000006ff */
[----:B------:R-:W-:-:S13]  /*64d0*/  ISETP.GE.U32.AND P0, PT, R0, 0x8000000, PT ;  /* 0x080000000000780c */ /* 0x000fda0003f06070 */
[C---:B------:R-:W-:Y:S02]  /*64e0*/  @!P0 IMAD.SHL.U32 R0, R2.reuse, 0x100, RZ ;  /* 0x0000010002008824 */ /* 0x040fe400078e00ff */
[----:B------:R-:W-:-:S03]  /*64f0*/  @P0 IMAD.SHL.U32 R4, R2, 0x200000, RZ ;  /* 0x0020000002040824 */ /* 0x000fc600078e00ff */
        /* <DEDUP_REMOVED lines=9> */
.L_x_2803:
[----:B------:R-:W2:Y:S02]  /*6590*/  LDG.E.U16 R0, desc[UR36][R2.64] ;  /* 0x0000002402007981 */ /* 0x000ea4000c1e1500 */
[----:B--2---:R-:W-:-:S04]  /*65a0*/  IMAD.U32 R0, R0, 0x10000, RZ ;  /* 0x0001000000007824 */ /* 0x004fc800078e00ff */
[----:B------:R-:W-:-:S04]  /*65b0*/  FMUL.FTZ R0, R0, 1 ;  /* 0x3f80000000007820 */ /* 0x000fc80000410000 */
[----:B------:R0:W1:Y:S01]  /*65c0*/  F2F.F64.F32 R18, R0 ;  /* 0x0000000000127310 */ /* 0x0000620000201800 */
[----:B------:R-:W-:Y:S05]  /*65d0*/  BRA `(.L_x_2793) ;  /* 0x0000000400b87947 */ /* 0x000fea0003800000 */
.L_x_2800:
        /* <DEDUP_REMOVED lines=11> */
.L_x_2807:
        /* <DEDUP_REMOVED lines=21> */
.L_x_2811:
[----:B------:R-:W-:Y:S05]  /*67e0*/  BSYNC B1 ;  /* 0x0000000000017941 */ /* 0x000fea0003800000 */
.L_x_2810:
[----:B------:R-:W-:Y:S02]  /*67f0*/  LEA R3, R0, 0x3b800000, 0x17 ;  /* 0x3b80000000037811 */ /* 0x000fe400078eb8ff */
[----:B------:R-:W-:-:S04]  /*6800*/  SHF.L.U32 R0, R2, 0x14, RZ ;  /* 0x0000001402007819 */ /* 0x000fc800000006ff */
[----:B------:R-:W-:-:S07]  /*6810*/  LOP3.LUT R0, R3, R0, R4, 0xfe, !PT ;  /* 0x0000000003007212 */ /* 0x000fce00078efe04 */
.L_x_2809:
[----:B------:R-:W-:Y:S05]  /*6820*/  BSYNC B0 ;  /* 0x0000000000007941 */ /* 0x000fea0003800000 */
.L_x_2808:
[----:B------:R-:W-:-:S04]  /*6830*/  FMUL.FTZ R0, R0, 1 ;  /* 0x3f80000000007820 */ /* 0x000fc80000410000 */
[----:B------:R0:W1:Y:S01]  /*6840*/  F2F.F64.F32 R18, R0 ;  /* 0x0000000000127310 */ /* 0x0000620000201800 */
[----:B------:R-:W-:Y:S05]  /*6850*/  BRA `(.L_x_2793) ;  /* 0x0000000400187947 */ /* 0x000fea0003800000 */
.L_x_2806:
        /* <DEDUP_REMOVED lines=21> */
.L_x_2815:
[----:B------:R-:W-:Y:S05]  /*69b0*/  BSYNC B1 ;  /* 0x0000000000017941 */ /* 0x000fea0003800000 */
.L_x_2814:
[----:B------:R-:W-:Y:S01]  /*69c0*/  LEA R3, R0, 0x37800000, 0x17 ;  /* 0x3780000000037811 */ /* 0x000fe200078eb8ff */
[----:B------:R-:W-:-:S05]  /*69d0*/  IMAD.SHL.U32 R0, R2, 0x200000, RZ ;  /* 0x0020000002007824 */ /* 0x000fca00078e00ff */
[----:B------:R-:W-:-:S07]  /*69e0*/  LOP3.LUT R0, R3, R0, R4, 0xfe, !PT ;  /* 0x0000000003007212 */ /* 0x000fce00078efe04 */
.L_x_2813:
[----:B------:R-:W-:Y:S05]  /*69f0*/  BSYNC B0 ;  /* 0x0000000000007941 */ /* 0x000fea0003800000 */
.L_x_2812:
[----:B------:R-:W-:-:S04]  /*6a00*/  FMUL.FTZ R0, R0, 1 ;  /* 0x3f80000000007820 */ /* 0x000fc80000410000 */
[----:B------:R0:W1:Y:S01]  /*6a10*/  F2F.F64.F32 R18, R0 ;  /* 0x0000000000127310 */ /* 0x0000620000201800 */
[----:B------:R-:W-:Y:S05]  /*6a20*/  BRA `(.L_x_2793) ;  /* 0x0000000000a47947 */ /* 0x000fea0003800000 */
.L_x_2805:
        /* <DEDUP_REMOVED lines=14> */
.L_x_2819:
[----:B------:R-:W-:Y:S05]  /*6b10*/  BSYNC B0 ;  /* 0x0000000000007941 */ /* 0x000fea0003800000 */
.L_x_2818:
[----:B------:R-:W-:-:S04]  /*6b20*/  FMUL.FTZ R0, R0, 1 ;  /* 0x3f80000000007820 */ /* 0x000fc80000410000 */
[----:B------:R0:W1:Y:S01]  /*6b30*/  F2F.F64.F32 R18, R0 ;  /* 0x0000000000127310 */ /* 0x0000620000201800 */
[----:B------:R-:W-:Y:S05]  /*6b40*/  BRA `(.L_x_2793) ;  /* 0x00000000005c7947 */ /* 0x000fea0003800000 */
.L_x_2792:
        /* <DEDUP_REMOVED lines=16> */
.L_x_2820:
[----:B------:R-:W-:Y:S01]  /*6c50*/  CS2R R18, SRZ ;  /* 0x0000000000127805 */ /* 0x000fe2000001ff00 */
[----:B------:R-:W-:Y:S06]  /*6c60*/  BRA `(.L_x_2793) ;  /* 0x0000000000147947 */ /* 0x000fec0003800000 */
.L_x_2817:
[----:B------:R-:W2:Y:S02]  /*6c70*/  LDG.E.64 R18, desc[UR36][R2.64] ;  /* 0x0000002402127981 */ /* 0x000ea4000c1e1b00 */
[----:B--2---:R-:W0:Y:S01]  /*6c80*/  I2F.F64.U64 R18, R18 ;  /* 0x0000001200127312 */ /* 0x004e220000301800 */
[----:B------:R-:W-:Y:S05]  /*6c90*/  BRA `(.L_x_2793) ;  /* 0x0000000000087947 */ /* 0x000fea0003800000 */
.L_x_2816:
[----:B------:R-:W2:Y:S02]  /*6ca0*/  LDG.E R2, desc[UR36][R2.64] ;  /* 0x0000002402027981 */ /* 0x000ea4000c1e1900 */
[----:B--2---:R0:W1:Y:S02]  /*6cb0*/  I2F.F64.U32 R18, R2 ;  /* 0x0000000200127312 */ /* 0x0040640000201800 */
.L_x_2793:
[----:B0--3--:R-:W0:Y:S01]  /*6cc0*/  LDC.U8 R2, c[0x0][0x493] ;  /* 0x000124c0ff027b82 */ /* 0x009e220000000000 */
[----:B------:R-:W-:Y:S02]  /*6cd0*/  ULDC.64 UR4, c[0x0][0x488] ;  /* 0x0001220000047ab9 */ /* 0x000fe40000000a00 */
[----:B------:R-:W-:-:S04]  /*6ce0*/  IADD3 R16, P0, R16, UR4, RZ ;  /* 0x0000000410107c10 */ /* 0x000fc8000ff1e0ff */
        /* <DEDUP_REMOVED lines=13> */
[----:B---3--:R-:W3:Y:S01]  /*6dc0*/  I2F.F64.S16 R2, R2 ;  /* 0x0000000200027312 */ /* 0x008ee20000101c00 */
[----:B------:R-:W-:Y:S05]  /*6dd0*/  BRA `(.L_x_2826) ;  /* 0x0000000c007c7947 */ /* 0x000fea0003800000 */
.L_x_2824:
[----:B------:R-:W3:Y:S02]  /*6de0*/  LDG.E.U8 R2, desc[UR36][R16.64] ;  /* 0x0000002410027981 */ /* 0x000ee4000c1e1100 */
[----:B---3--:R-:W0:Y:S01]  /*6df0*/  I2F.F64.U16 R2, R2 ;  /* 0x0000000200027312 */ /* 0x008e220000101800 */
[----:B------:R-:W-:Y:S05]  /*6e00*/  BRA `(.L_x_2826) ;  /* 0x0000000c00707947 */ /* 0x000fea0003800000 */
.L_x_2823:
[----:B------:R-:W-:-:S13]  /*6e10*/  ISETP.NE.AND P0, PT, R0, 0x2, PT ;  /* 0x000000020000780c */ /* 0x000fda0003f05270 */
[----:B------:R-:W-:Y:S05]  /*6e20*/  @!P0 BRA `(.L_x_2827) ;  /* 0x0000000000288947 */ /* 0x000fea0003800000 */
[----:B------:R-:W-:-:S13]  /*6e30*/  ISETP.NE.AND P0, PT, R0, 0x3, PT ;  /* 0x000000030000780c */ /* 0x000fda0003f05270 */
[----:B------:R-:W-:Y:S05]  /*6e40*/  @!P0 BRA `(.L_x_2828) ;  /* 0x0000000000148947 */ /* 0x000fea0003800000 */
[----:B------:R-:W-:-:S13]  /*6e50*/  ISETP.NE.AND P0, PT, R0, 0x4, PT ;  /* 0x000000040000780c */ /* 0x000fda0003f05270 */
[----:B------:R-:W-:Y:S05]  /*6e60*/  @P0 BRA `(.L_x_2825) ;  /* 0x0000000800fc0947 */ /* 0x000fea0003800000 */
[----:B------:R-:W3:Y:S02]  /*6e70*/  LDG.E.64 R2, desc[UR36][R16.64] ;  /* 0x0000002410027981 */ /* 0x000ee4000c1e1b00 */
[----:B---3--:R-:W0:Y:S01]  /*6e80*/  I2F.F64.S64 R2, R2 ;  /* 0x0000000200027312 */ /* 0x008e220000301c00 */
[----:B------:R-:W-:Y:S05]  /*6e90*/  BRA `(.L_x_2826) ;  /* 0x0000000c004c7947 */ /* 0x000fea0003800000 */
.L_x_2828:
[----:B------:R-:W3:Y:S02]  /*6ea0*/  LDG.E R2, desc[UR36][R16.64] ;  /* 0x0000002410027981 */ /* 0x000ee4000c1e1900 */
[----:B---3--:R-:W0:Y:S01]  /*6eb0*/  I2F.F64 R2, R2 ;  /* 0x0000000200027312 */ /* 0x008e220000201c00 */
[----:B------:R-:W-:Y:S05]  /*6ec0*/  BRA `(.L_x_2826) ;  /* 0x0000000c00407947 */ /* 0x000fea0003800000 */
.L_x_2827:
[----:B------:R-:W3:Y:S02]  /*6ed0*/  LDG.E.U16 R2, desc[UR36][R16.64] ;  /* 0x0000002410027981 */ /* 0x000ee4000c1e1500 */
[----:B---3--:R-:W0:Y:S01]  /*6ee0*/  I2F.F64.S16 R2, R2 ;  /* 0x0000000200027312 */ /* 0x008e220000101c00 */
[----:B------:R-:W-:Y:S05]  /*6ef0*/  BRA `(.L_x_2826) ;  /* 0x0000000c00347947 */ /* 0x000fea0003800000 */
.L_x_2822:
[----:B------:R-:W-:-:S13]  /*6f00*/  ISETP.GT.AND P0, PT, R0, 0x6, PT ;  /* 0x000000060000780c */ /* 0x000fda0003f04270 */
[----:B------:R-:W-:Y:S05]  /*6f10*/  @P0 BRA `(.L_x_2829) ;  /* 0x0000000000340947 */ /* 0x000fea0003800000 */
[----:B------:R-:W-:-:S13]  /*6f20*/  ISETP.NE.AND P0, PT, R0, 0x5, PT ;  /* 0x000000050000780c */ /* 0x000fda0003f05270 */
[----:B------:R-:W-:Y:S05]  /*6f30*/  @!P0 BRA `(.L_x_2830) ;  /* 0x0000000000188947 */ /* 0x000fea0003800000 */
[----:B------:R-:W-:-:S13]  /*6f40*/  ISETP.NE.AND P0, PT, R0, 0x6, PT ;  /* 0x000000060000780c */ /* 0x000fda0003f05270 */
[----:B------:R-:W-:Y:S05]  /*6f50*/  @P0 BRA `(.L_x_2825) ;  /* 0x0000000800c00947 */ /* 0x000fea0003800000 */
[----:B------:R-:W3:Y:S02]  /*6f60*/  LDG.E R2, desc[UR36][R16.64] ;  /* 0x0000002410027981 */ /* 0x000ee4000c1e1900 */
[----:B---3--:R-:W-:-:S06]  /*6f70*/  FMUL.FTZ R2, R2, 1 ;  /* 0x3f80000002027820 */ /* 0x008fcc0000410000 */
[----:B------:R-:W0:Y:S01]  /*6f80*/  F2F.F64.F32 R2, R2 ;  /* 0x0000000200027310 */ /* 0x000e220000201800 */
[----:B------:R-:W-:Y:S05]  /*6f90*/  BRA `(.L_x_2826) ;  /* 0x0000000c000c7947 */ /* 0x000fea0003800000 */
.L_x_2830:
[----:B------:R-:W3:Y:S02]  /*6fa0*/  LDG.E.U16 R0, desc[UR36][R16.64] ;  /* 0x0000002410007981 */ /* 0x000ee4000c1e1500 */
[----:B---3--:R-:W-:-:S05]  /*6fb0*/  HADD2.F32 R0, -RZ, R0.H0_H0 ;  /* 0x20000000ff007230 */ /* 0x008fca0000004100 */
[----:B------:R-:W-:-:S04]  /*6fc0*/  FMUL.FTZ R0, R0, 1 ;  /* 0x3f80000000007820 */ /* 0x000fc80000410000 */
[----:B------:R0:W3:Y:S01]  /*6fd0*/  F2F.F64.F32 R2, R0 ;  /* 0x0000000000027310 */ /* 0x0000e20000201800 */
[----:B------:R-:W-:Y:S05]  /*6fe0*/  BRA `(.L_x_2826) ;  /* 0x0000000800f87947 */ /* 0x000fea0003800000 */
.L_x_2829:
[----:B------:R-:W-:-:S13]  /*6ff0*/  ISETP.NE.AND P0, PT, R0, 0x7, PT ;  /* 0x000000070000780c */ /* 0x000fda0003f05270 */
[----:B------:R-:W-:Y:S05]  /*7000*/  @!P0 BRA `(.L_x_2831) ;  /* 0x0000000000348947 */ /* 0x000fea0003800000 */
        /* <DEDUP_REMOVED lines=8> */
.L_x_2832:
[----:B------:R-:W3:Y:S02]  /*7090*/  LDG.E.U16 R16, desc[UR36][R16.64] ;  /* 0x0000002410107981 */ /* 0x000ee4000c1e1500 */
[----:B---3--:R-:W-:-:S05]  /*70a0*/  HADD2.F32 R0, -RZ, R16.H0_H0 ;  /* 0x20000010ff007230 */ /* 0x008fca0000004100 */
[----:B------:R-:W-:-:S04]  /*70b0*/  FMUL.FTZ R0, R0, 1 ;  /* 0x3f80000000007820 */ /* 0x000fc80000410000 */
[----:B------:R0:W3:Y:S01]  /*70c0*/  F2F.F64.F32 R2, R0 ;  /* 0x0000000000027310 */ /* 0x0000e20000201800 */
[----:B------:R-:W-:Y:S05]  /*70d0*/  BRA `(.L_x_2826) ;  /* 0x0000000800bc7947 */ /* 0x000fea0003800000 */
.L_x_2831:
[----:B------:R0:W5:Y:S01]  /*70e0*/  LDG.E.64 R2, desc[UR36][R16.64] ;  /* 0x0000002410027981 */ /* 0x000162000c1e1b00 */
[----:B------:R-:W-:Y:S05]  /*70f0*/  BRA `(.L_x_2826) ;  /* 0x0000000800b47947 */ /* 0x000fea0003800000 */
.L_x_2821:
        /* <DEDUP_REMOVED lines=8> */
[----:B------:R-:W3:Y:S01]  /*7180*/  LDG.E.U8 R16, desc[UR36][R16.64] ;  /* 0x0000002410107981 */ /* 0x000ee2000c1e1100 */
[----:B------:R-:W-:Y:S01]  /*7190*/  IMAD.MOV.U32 R2, RZ, RZ, RZ ;  /* 0x000000ffff027224 */ /* 0x000fe200078e00ff */
[----:B---3--:R-:W-:-:S04]  /*71a0*/  ISETP.NE.AND P0, PT, R16, RZ, PT ;  /* 0x000000ff1000720c */ /* 0x008fc80003f05270 */
[----:B------:R-:W-:Y:S01]  /*71b0*/  FSEL R3, RZ, 1.875, !P0 ;  /* 0x3ff00000ff037808 */ /* 0x000fe20004000000 */
[----:B------:R-:W-:Y:S08]  /*71c0*/  BRA `(.L_x_2826) ;  /* 0x0000000800807947 */ /* 0x000ff00003800000 */
.L_x_2835:
[----:B------:R0:W5:Y:S01]  /*71d0*/  LDG.E.64 R2, desc[UR36][R16.64] ;  /* 0x0000002410027981 */ /* 0x000162000c1e1b00 */
[----:B------:R-:W-:Y:S05]  /*71e0*/  BRA `(.L_x_2826) ;  /* 0x0000000800787947 */ /* 0x000fea0003800000 */
.L_x_2834:
        /* <DEDUP_REMOVED lines=11> */
[----:B------:R-:W-:-:S05]  /*72a0*/  VIADD R4, R2, 0x1000000 ;  /* 0x0100000002047836 */ /* 0x000fca0000000000 */
[----:B------:R-:W-:Y:S02]  /*72b0*/  SHF.R.S32.HI R4, RZ, 0x8, R4 ;  /* 0x00000008ff047819 */ /* 0x000fe40000011404 */
[----:B0-----:R-:W-:-:S04]  /*72c0*/  IADD3 R3, -R3, 0x1f, RZ ;  /* 0x0000001f03037810 */ /* 0x001fc80007ffe1ff */
[C---:B------:R-:W-:Y:S02]  /*72d0*/  ISETP.GT.U32.AND P0, PT, R3.reuse, 0x4, PT ;  /* 0x000000040300780c */ /* 0x040fe40003f04070 */
[----:B------:R-:W-:-:S04]  /*72e0*/  IADD3 R3, R3, -0x4, RZ ;  /* 0xfffffffc03037810 */ /* 0x000fc80007ffe0ff */
[----:B------:R-:W-:-:S04]  /*72f0*/  SEL R3, R3, RZ, P0 ;  /* 0x000000ff03037207 */ /* 0x000fc80000000000 */
[C---:B------:R-:W-:Y:S01]  /*7300*/  SHF.L.U32 R5, R2.reuse, R3, RZ ;  /* 0x0000000302057219 */ /* 0x040fe200000006ff */
[----:B------:R-:W-:Y:S01]  /*7310*/  IMAD R6, R3, R6, 0x3c000000 ;  /* 0x3c00000003067424 */ /* 0x000fe200078e0206 */
[----:B------:R-:W-:-:S04]  /*7320*/  IADD3 R3, R2, -0x1, RZ ;  /* 0xffffffff02037810 */ /* 0x000fc80007ffe0ff */
        /* <DEDUP_REMOVED lines=8> */
.L_x_2837:
[----:B------:R-:W3:Y:S02]  /*73b0*/  LDG.E.U8 R3, desc[UR36][R16.64] ;  /* 0x0000002410037981 */ /* 0x000ee4000c1e1100 */
[----:B---3--:R-:W-:-:S05]  /*73c0*/  IMAD.SHL.U32 R0, R3, 0x2000000, RZ ;  /* 0x0200000003007824 */ /* 0x008fca00078e00ff */
        /* <DEDUP_REMOVED lines=13> */
.L_x_2836:
[----:B------:R-:W3:Y:S02]  /*74a0*/  LDG.E.U16 R0, desc[UR36][R16.64] ;  /* 0x0000002410007981 */ /* 0x000ee4000c1e1500 */
[----:B---3--:R-:W-:-:S04]  /*74b0*/  IMAD.U32 R0, R0, 0x10000, RZ ;  /* 0x0001000000007824 */ /* 0x008fc800078e00ff */
[----:B------:R-:W-:-:S04]  /*74c0*/  FMUL.FTZ R0, R0, 1 ;  /* 0x3f80000000007820 */ /* 0x000fc80000410000 */
[----:B------:R0:W3:Y:S01]  /*74d0*/  F2F.F64.F32 R2, R0 ;  /* 0x0000000000027310 */ /* 0x0000e20000201800 */
[----:B------:R-:W-:Y:S05]  /*74e0*/  BRA `(.L_x_2826) ;  /* 0x0000000400b87947 */ /* 0x000fea0003800000 */
.L_x_2833:
        /* <DEDUP_REMOVED lines=9> */
[----:B---3--:R-:W0:Y:S01]  /*7580*/  I2F.F64.U16 R2, R2 ;  /* 0x0000000200027312 */ /* 0x008e220000101800 */
[----:B------:R-:W-:Y:S05]  /*7590*/  BRA `(.L_x_2826) ;  /* 0x00000004008c7947 */ /* 0x000fea0003800000 */
.L_x_2840:
[----:B------:R-:W3:Y:S01]  /*75a0*/  LDG.E.U8 R2, desc[UR36][R16.64] ;  /* 0x0000002410027981 */ /* 0x000ee2000c1e1100 */
[----:B------:R-:W-:Y:S01]  /*75b0*/  BSSY B0, `(.L_x_2841) ;  /* 0x0000018000007945 */ /* 0x000fe20003800000 */
[----:B------:R-:W-:Y:S02]  /*75c0*/  MOV R0, RZ ;  /* 0x000000ff00007202 */ /* 0x000fe40000000f00 */
        /* <DEDUP_REMOVED lines=18> */
.L_x_2844:
[----:B------:R-:W-:Y:S05]  /*76f0*/  BSYNC B1 ;  /* 0x0000000000017941 */ /* 0x000fea0003800000 */
.L_x_2843:
[----:B------:R-:W-:Y:S01]  /*7700*/  LEA R3, R0, 0x3b800000, 0x17 ;  /* 0x3b80000000037811 */ /* 0x000fe200078eb8ff */
[----:B------:R-:W-:-:S05]  /*7710*/  IMAD.SHL.U32 R0, R2, 0x100000, RZ ;  /* 0x0010000002007824 */ /* 0x000fca00078e00ff */
[----:B------:R-:W-:-:S07]  /*7720*/  LOP3.LUT R0, R3, R0, R4, 0xfe, !PT ;  /* 0x0000000003007212 */ /* 0x000fce00078efe04 */
.L_x_2842:
[----:B------:R-:W-:Y:S05]  /*7730*/  BSYNC B0 ;  /* 0x0000000000007941 */ /* 0x000fea0003800000 */
.L_x_2841:
[----:B------:R-:W-:-:S04]  /*7740*/  FMUL.FTZ R0, R0, 1 ;  /* 0x3f80000000007820 */ /* 0x000fc80000410000 */
[----:B------:R0:W3:Y:S01]  /*7750*/  F2F.F64.F32 R2, R0 ;  /* 0x0000000000027310 */ /* 0x0000e20000201800 */
[----:B------:R-:W-:Y:S05]  /*7760*/  BRA `(.L_x_2826) ;  /* 0x0000000400187947 */ /* 0x000fea0003800000 */
.L_x_2839:
[----:B------:R-:W3:Y:S01]  /*7770*/  LDG.E.U8 R2, desc[UR36][R16.64] ;  /* 0x0000002410027981 */ /* 0x000ee2000c1e1100 */
[----:B------:R-:W-:Y:S01]  /*7780*/  BSSY B0, `(.L_x_2845) ;  /* 0x0000018000007945 */ /* 0x000fe20003800000 */
        /* <DEDUP_REMOVED lines=19> */
.L_x_2848:
[----:B------:R-:W-:Y:S05]  /*78c0*/  BSYNC B1 ;  /* 0x0000000000017941 */ /* 0x000fea0003800000 */
.L_x_2847:
[----:B------:R-:W-:Y:S02]  /*78d0*/  LEA R3, R0, 0x37800000, 0x17 ;  /* 0x3780000000037811 */ /* 0x000fe400078eb8ff */
[----:B------:R-:W-:-:S04]  /*78e0*/  SHF.L.U32 R0, R2, 0x15, RZ ;  /* 0x0000001502007819 */ /* 0x000fc800000006ff */
[----:B------:R-:W-:-:S07]  /*78f0*/  LOP3.LUT R0, R3, R0, R4, 0xfe, !PT ;  /* 0x0000000003007212 */ /* 0x000fce00078efe04 */
.L_x_2846:
[----:B------:R-:W-:Y:S05]  /*7900*/  BSYNC B0 ;  /* 0x0000000000007941 */ /* 0x000fea0003800000 */
.L_x_2845:
[----:B------:R-:W-:-:S04]  /*7910*/  FMUL.FTZ R0, R0, 1 ;  /* 0x3f80000000007820 */ /* 0x000fc80000410000 */
[----:B------:R0:W3:Y:S01]  /*7920*/  F2F.F64.F32 R2, R0 ;  /* 0x0000000000027310 */ /* 0x0000e20000201800 */
[----:B------:R-:W-:Y:S05]  /*7930*/  BRA `(.L_x_2826) ;  /* 0x0000000000a47947 */ /* 0x000fea0003800000 */
.L_x_2838:
[----:B------:R-:W-:-:S13]  /*7940*/  ISETP.NE.AND P0, PT, R0, 0x1c, PT ;  /* 0x0000001c0000780c */ /* 0x000fda0003f05270 */
[----:B------:R-:W-:Y:S05]  /*7950*/  @!P0 BRA `(.L_x_2849) ;  /* 0x0000000000948947 */ /* 0x000fea0003800000 */
[----:B------:R-:W-:-:S13]  /*7960*/  ISETP.NE.AND P0, PT, R0, 0x1d, PT ;  /* 0x0000001d0000780c */ /* 0x000fda0003f05270 */
[----:B------:R-:W-:Y:S05]  /*7970*/  @!P0 BRA `(.L_x_2850) ;  /* 0x0000000000808947 */ /* 0x000fea0003800000 */
[----:B------:R-:W-:-:S13]  /*7980*/  ISETP.NE.AND P0, PT, R0, 0x2c, PT ;  /* 0x0000002c0000780c */ /* 0x000fda0003f05270 */
[----:B------:R-:W-:Y:S05]  /*7990*/  @P0 BRA `(.L_x_2825) ;  /* 0x0000000000300947 */ /* 0x000fea0003800000 */
[----:B------:R-:W3:Y:S01]  /*79a0*/  LDG.E.U8 R16, desc[UR36][R16.64] ;  /* 0x0000002410107981 */ /* 0x000ee2000c1e1100 */
[----:B------:R-:W-:Y:S01]  /*79b0*/  BSSY B0, `(.L_x_2851) ;  /* 0x0000007000007945 */ /* 0x000fe20003800000 */
[----:B------:R-:W-:Y:S01]  /*79c0*/  IMAD.MOV.U32 R0, RZ, RZ, 0x400000 ;  /* 0x00400000ff007424 */ /* 0x000fe200078e00ff */
[----:B---3--:R-:W-:-:S13]  /*79d0*/  ISETP.NE.AND P0, PT, R16, RZ, PT ;  /* 0x000000ff1000720c */ /* 0x008fda0003f05270 */
[----:B------:R-:W-:Y:S05]  /*79e0*/  @!P0 BRA `(.L_x_2852) ;  /* 0x00000000000c8947 */ /* 0x000fea0003800000 */
[----:B------:R-:W-:-:S13]  /*79f0*/  ISETP.NE.AND P0, PT, R16, 0xff, PT ;  /* 0x000000ff1000780c */ /* 0x000fda0003f05270 */
[----:B------:R-:W-:Y:S01]  /*7a00*/  @!P0 IMAD.MOV.U32 R0, RZ, RZ, 0x7f800001 ;  /* 0x7f800001ff008424 */ /* 0x000fe200078e00ff */
[----:B------:R-:W-:-:S07]  /*7a10*/  @P0 SHF.L.U32 R0, R16, 0x17, RZ ;  /* 0x0000001710000819 */ /* 0x000fce00000006ff */
.L_x_2852:
[----:B------:R-:W-:Y:S05]  /*7a20*/  BSYNC B0 ;  /* 0x0000000000007941 */ /* 0x000fea0003800000 */
.L_x_2851:
[----:B------:R-:W-:-:S04]  /*7a30*/  FMUL.FTZ R0, R0, 1 ;  /* 0x3f80000000007820 */ /* 0x000fc80000410000 */
[----:B------:R0:W3:Y:S01]  /*7a40*/  F2F.F64.F32 R2, R0 ;  /* 0x0000000000027310 */ /* 0x0000e20000201800 */
[----:B------:R-:W-:Y:S05]  /*7a50*/  BRA `(.L_x_2826) ;  /* 0x00000000005c7947 */ /* 0x000fea0003800000 */
.L_x_2825:
[----:B------:R-:W-:Y:S01]  /*7a60*/  MOV R0, 0x0 ;  /* 0x0000000000007802 */ /* 0x000fe20000000f00 */
[----:B------:R-:W-:Y:S01]  /*7a70*/  ULDC.64 UR4, c[0x4][0x108] ;  /* 0x0100420000047ab9 */ /* 0x000fe20000000a00 */
[----:B------:R-:W-:Y:S01]  /*7a80*/  ULDC.64 UR6, c[0x4][0x8] ;  /* 0x0100020000067ab9 */ /* 0x000fe20000000a00 */
[----:B------:R-:W-:Y:S01]  /*7a90*/  IMAD.U32 R4, RZ, RZ, UR4 ;  /* 0x00000004ff047e24 */ /* 0x000fe2000f8e00ff */
[----:B------:R0:W3:Y:S01]  /*7aa0*/  LDC.64 R2, c[0x4][R0] ;  /* 0x0100000000027b82 */ /* 0x0000e20000000a00 */
[----:B------:R-:W-:Y:S01]  /*7ab0*/  IMAD.U32 R5, RZ, RZ, UR5 ;  /* 0x00000005ff057e24 */ /* 0x000fe2000f8e00ff */
[----:B------:R-:W-:Y:S01]  /*7ac0*/  ULDC.64 UR4, c[0x4][0x110] ;  /* 0x0100440000047ab9 */ /* 0x000fe20000000a00 */
[----:B------:R-:W-:Y:S01]  /*7ad0*/  HFMA2.MMA R13, -RZ, RZ, 0, 0 ;  /* 0x00000000ff0d7435 */ /* 0x000fe200000001ff */
[----:B------:R-:W-:Y:S01]  /*7ae0*/  MOV R6, UR4 ;  /* 0x0000000400067c02 */ /* 0x000fe20008000f00 */
[----:B------:R-:W-:Y:S01]  /*7af0*/  IMAD.U32 R7, RZ, RZ, UR5 ;  /* 0x00000005ff077e24 */ /* 0x000fe2000f8e00ff */
[----:B------:R-:W-:Y:S01]  /*7b00*/  MOV R11, UR7 ;  /* 0x00000007000b7c02 */ /* 0x000fe20008000f00 */
[----:B------:R-:W-:-:S02]  /*7b10*/  IMAD.U32 R10, RZ, RZ, UR6 ;  /* 0x00000006ff0a7e24 */ /* 0x000fc4000f8e00ff */
[----:B------:R-:W-:Y:S02]  /*7b20*/  IMAD.MOV.U32 R8, RZ, RZ, 0x4e ;  /* 0x0000004eff087424 */ /* 0x000fe400078e00ff */
[----:B0-----:R-:W-:-:S07]  /*7b30*/  IMAD.MOV.U32 R12, RZ, RZ, 0x1 ;  /* 0x00000001ff0c7424 */ /* 0x001fce00078e00ff */
[----:B------:R-:W-:-:S07]  /*7b40*/  LEPC R20, `(.L_x_2853) ;  /* 0x000000001014794e */ /* 0x000fce0000000000 */
[----:B-12345:R-:W-:Y:S05]  /*7b50*/  CALL.ABS.NOINC R2 ;  /* 0x0000000002007343 */ /* 0x03efea0003c00000 */
.L_x_2853:
[----:B------:R-:W-:Y:S01]  /*7b60*/  CS2R R2, SRZ ;  /* 0x0000000000027805 */ /* 0x000fe2000001ff00 */
[----:B------:R-:W-:Y:S06]  /*7b70*/  BRA `(.L_x_2826) ;  /* 0x0000000000147947 */ /* 0x000fec0003800000 */
.L_x_2850:
[----:B------:R-:W3:Y:S02]  /*7b80*/  LDG.E.64 R2, desc[UR36][R16.64] ;  /* 0x0000002410027981 */ /* 0x000ee4000c1e1b00 */
[----:B---3--:R-:W0:Y:S01]  /*7b90*/  I2F.F64.U64 R2, R2 ;  /* 0x0000000200027312 */ /* 0x008e220000301800 */
[----:B------:R-:W-:Y:S05]  /*7ba0*/  BRA `(.L_x_2826) ;  /* 0x0000000000087947 */ /* 0x000fea0003800000 */
.L_x_2849:
[----:B------:R-:W3:Y:S02]  /*7bb0*/  LDG.E R2, desc[UR36][R16.64] ;  /* 0x0000002410027981 */ /* 0x000ee4000c1e1900 */
[----:B---3--:R-:W0:Y:S02]  /*7bc0*/  I2F.F64.U32 R2, R2 ;  /* 0x0000000200027312 */ /* 0x008e240000201800 */
.L_x_2826:
[----:B------:R-:W-:Y:S02]  /*7bd0*/  ULDC.U8 UR4, c[0x0][0x490] ;  /* 0x0001240000047ab9 */ /* 0x000fe40000000000 */
[----:B------:R-:W-:-:S13]  /*7be0*/  ISETP.NE.AND P0, PT, RZ, UR4, PT ;  /* 0x00000004ff007c0c */ /* 0x000fda000bf05270 */
[----:B------:R-:W-:Y:S05]  /*7bf0*/  @!P0 BRA `(.L_x_2854) ;  /* 0x0000000000148947 */ /* 0x000fea0003800000 */
[----:B0--3-5:R-:W-:Y:S01]  /*7c00*/  IMAD.MOV.U32 R22, RZ, RZ, R2 ;  /* 0x000000ffff167224 */ /* 0x029fe200078e0002 */
[----:B------:R-:W-:Y:S01]  /*7c10*/  MOV R83, 0x7c40 ;  /* 0x00007c4000537802 */ /* 0x000fe20000000f00 */
[----:B------:R-:W-:-:S07]  /*7c20*/  IMAD.MOV.U32 R23, RZ, RZ, R3 ;  /* 0x000000ffff177224 */ /* 0x000fce00078e0003 */
[----:B-12-4-:R-:W-:Y:S05]  /*7c30*/  CALL.REL.NOINC `($_ZN2at6native18elementwise_kernelILi128ELi4EZNS0_15gpu_kernel_implIN48_GLOBAL__N__08322988_15_IGammaKernel_cu_cb51a28d10CalcIgammaIdEEEEvRNS_18TensorIteratorBaseERKT_EUliE_EEviT1_$_ZN46_INTERNAL_08322988_15_IGammaKernel_cu_cb51a28d48_GLOBAL__N__08322988_15_IGammaKernel_cu_cb51a28d12calc_igammacIdEET_S2_S2_) ;  /* 0x0000025800e87944 */ /* 0x016fea0003c00000 */
[----:B------:R-:W-:Y:S05]  /*7c40*/  BRA `(.L_x_2855) ;  /* 0x0000000000087947 */ /* 0x000fea0003800000 */
.L_x_2854:
[----:B------:R-:W-:-:S07]  /*7c50*/  MOV R87, 0x7c70 ;  /* 0x00007c7000577802 */ /* 0x000fce0000000f00 */
[----:B012345:R-:W-:Y:S05]  /*7c60*/  CALL.REL.NOINC `($_ZN2at6native18elementwise_kernelILi128ELi4EZNS0_15gpu_kernel_implIN48_GLOBAL__N__08322988_15_IGammaKernel_cu_cb51a28d10CalcIgammaIdEEEEvRNS_18TensorIteratorBaseERKT_EUliE_EEviT1_$_ZN46_INTERNAL_08322988_15_IGammaKernel_cu_cb51a28d48_GLOBAL__N__08322988_15_IGammaKernel_cu_cb51a28d11calc_igammaIdEET_S2_S2_) ;  /* 0x0000009c008c7944 */ /* 0x03ffea0003c00000 */
.L_x_2855:
        /* <DEDUP_REMOVED lines=15> */
.L_x_2859:
[----:B------:R-:W0:Y:S02]  /*7d60*/  F2I.S64.F64.TRUNC R4, R4 ;  /* 0x0000000400047311 */ /* 0x000e24000030d900 */
[----:B0-----:R-:W-:-:S05]  /*7d70*/  MOV R3, R4 ;  /* 0x0000000400037202 */ /* 0x001fca0000000f00 */
[----:B------:R0:W-:Y:S01]  /*7d80*/  STG.E.U8 desc[UR36][R84.64], R3 ;  /* 0x0000000354007986 */ /* 0x0001e2000c101124 */
[----:B------:R-:W-:Y:S05]  /*7d90*/  BRA `(.L_x_2861) ;  /* 0x0000000c00f87947 */ /* 0x000fea0003800000 */
.L_x_2858:
        /* <DEDUP_REMOVED lines=9> */
.L_x_2863:
[----:B------:R-:W0:Y:S02]  /*7e30*/  F2I.F64.TRUNC R5, R4 ;  /* 0x0000000400057311 */ /* 0x000e24000030d100 */
[----:B0-----:R0:W-:Y:S01]  /*7e40*/  STG.E desc[UR36][R84.64], R5 ;  /* 0x0000000554007986 */ /* 0x0011e2000c101924 */
[----:B------:R-:W-:Y:S05]  /*7e50*/  BRA `(.L_x_2861) ;  /* 0x0000000c00c87947 */ /* 0x000fea0003800000 */
.L_x_2862:
[----:B------:R-:W0:Y:S02]  /*7e60*/  F2I.F64.TRUNC R5, R4 ;  /* 0x0000000400057311 */ /* 0x000e24000030d100 */
[----:B0-----:R0:W-:Y:S01]  /*7e70*/  STG.E.U16 desc[UR36][R84.64], R5 ;  /* 0x0000000554007986 */ /* 0x0011e2000c101524 */
[----:B------:R-:W-:Y:S05]  /*7e80*/  BRA `(.L_x_2861) ;  /* 0x0000000c00bc7947 */ /* 0x000fea0003800000 */
.L_x_2857:
        /* <DEDUP_REMOVED lines=13> */
.L_x_2865:
        /* <DEDUP_REMOVED lines=8> */
.L_x_2864:
        /* <DEDUP_REMOVED lines=10> */
[----:B------:R-:W-:-:S13]  /*8080*/  IMAD.MOV.U32 R3, RZ, RZ, RZ ;  /* 0x000000ffff037224 */ /* 0x000fda00078e00ff */
[----:B0-----:R-:W-:-:S05]  /*8090*/  @!P0 FMUL R2, R2, 1.175494350822287508e-38 ;  /* 0x0080000002028820 */ /* 0x001fca0000400000 */
[----:B------:R0:W-:Y:S01]  /*80a0*/  STG.E.64 desc[UR36][R84.64], R2 ;  /* 0x0000000254007986 */ /* 0x0001e2000c101b24 */
[----:B------:R-:W-:Y:S05]  /*80b0*/  BRA `(.L_x_2861) ;  /* 0x0000000c00307947 */ /* 0x000fea0003800000 */
.L_x_2867:
        /* <DEDUP_REMOVED lines=9> */
.L_x_2866:
[----:B------:R0:W-:Y:S01]  /*8150*/  STG.E.64 desc[UR36][R84.64], R4 ;  /* 0x0000000454007986 */ /* 0x0001e2000c101b24 */
[----:B------:R-:W-:Y:S05]  /*8160*/  BRA `(.L_x_2861) ;  /* 0x0000000c00047947 */ /* 0x000fea0003800000 */
.L_x_2856:
        /* <DEDUP_REMOVED lines=12> */
.L_x_2870:
[----:B------:R-:W-:-:S05]  /*8230*/  CS2R R6, SRZ ;  /* 0x0000000000067805 */ /* 0x000fca000001ff00 */
[----:B------:R0:W-:Y:S01]  /*8240*/  STG.E.128 desc[UR36][R84.64], R4 ;  /* 0x0000000454007986 */ /* 0x0001e2000c101d24 */
[----:B------:R-:W-:Y:S05]  /*8250*/  BRA `(.L_x_2861) ;  /* 0x0000000800c87947 */ /* 0x000fea0003800000 */
.L_x_2869:
        /* <DEDUP_REMOVED lines=25> */
.L_x_2874:
[----:B------:R-:W-:Y:S05]  /*83f0*/  BSYNC B0 ;  /* 0x0000000000007941 */ /* 0x000fea0003800000 */
.L_x_2873:
[----:B------:R-:W-:-:S05]  /*8400*/  LOP3.LUT R3, R0, R3, RZ, 0xfc, !PT ;  /* 0x0000000300037212 */ /* 0x000fca00078efcff */
[----:B------:R0:W-:Y:S01]  /*8410*/  STG.E.U8 desc[UR36][R84.64], R3 ;  /* 0x0000000354007986 */ /* 0x0001e2000c101124 */
[----:B------:R-:W-:Y:S05]  /*8420*/  BRA `(.L_x_2861) ;  /* 0x0000000800547947 */ /* 0x000fea0003800000 */
.L_x_2872:
        /* <DEDUP_REMOVED lines=17> */
.L_x_2876:
[----:B------:R-:W-:Y:S01]  /*8540*/  IMAD.MOV.U32 R0, RZ, RZ, 0x7f ;  /* 0x0000007fff007424 */ /* 0x000fe200078e00ff */
[----:B------:R-:W-:-:S04]  /*8550*/  ISETP.GT.U32.AND P0, PT, R2, 0x7f800000, PT ;  /* 0x7f8000000200780c */ /* 0x000fc80003f04070 */
[----:B------:R-:W-:-:S09]  /*8560*/  SEL R0, R0, 0x7c, P0 ;  /* 0x0000007c00007807 */ /* 0x000fd20000000000 */
.L_x_2877:
[----:B------:R-:W-:Y:S05]  /*8570*/  BSYNC B0 ;  /* 0x0000000000007941 */ /* 0x000fea0003800000 */
.L_x_2875:
[----:B------:R-:W-:-:S04]  /*8580*/  LOP3.LUT R2, R3, 0x80000000, RZ, 0xc0, !PT ;  /* 0x8000000003027812 */ /* 0x000fc800078ec0ff */
[----:B------:R-:W-:-:S04]  /*8590*/  SHF.R.U32.HI R3, RZ, 0x18, R2 ;  /* 0x00000018ff037819 */ /* 0x000fc80000011602 */
[----:B------:R-:W-:-:S05]  /*85a0*/  LOP3.LUT R3, R0, R3, RZ, 0xfc, !PT ;  /* 0x0000000300037212 */ /* 0x000fca00078efcff */
[----:B------:R0:W-:Y:S01]  /*85b0*/  STG.E.U8 desc[UR36][R84.64], R3 ;  /* 0x0000000354007986 */ /* 0x0001e2000c101124 */
[----:B------:R-:W-:Y:S05]  /*85c0*/  BRA `(.L_x_2861) ;  /* 0x0000000400ec7947 */ /* 0x000fea0003800000 */
.L_x_2871:
        /* <DEDUP_REMOVED lines=8> */
.L_x_2868:
        /* <DEDUP_REMOVED lines=11> */
.L_x_2880:
        /* <DEDUP_REMOVED lines=21> */
.L_x_2883:
[----:B------:R-:W-:-:S04]  /*8850*/  LOP3.LUT R2, R3, 0x80000000, RZ, 0xc0, !PT ;  /* 0x8000000003027812 */ /* 0x000fc800078ec0ff */
[----:B------:R-:W-:-:S04]  /*8860*/  SHF.R.U32.HI R3, RZ, 0x18, R2 ;  /* 0x00000018ff037819 */ /* 0x000fc80000011602 */
[----:B------:R-:W-:-:S04]  /*8870*/  LOP3.LUT R0, R0, R3, RZ, 0xfc, !PT ;  /* 0x0000000300007212 */ /* 0x000fc800078efcff */
[----:B------:R-:W-:-:S07]  /*8880*/  PRMT R42, R0, 0x7610, R42 ;  /* 0x00007610002a7816 */ /* 0x000fce000000002a */
.L_x_2882:
[----:B------:R-:W-:Y:S05]  /*8890*/  BSYNC B0 ;  /* 0x0000000000007941 */ /* 0x000fea0003800000 */
.L_x_2881:
[----:B------:R3:W-:Y:S01]  /*88a0*/  STG.E.U8 desc[UR36][R84.64], R42 ;  /* 0x0000002a54007986 */ /* 0x0007e2000c101124 */
[----:B------:R-:W-:Y:S05]  /*88b0*/  BRA `(.L_x_2861) ;  /* 0x0000000400307947 */ /* 0x000fea0003800000 */
.L_x_2879:
        /* <DEDUP_REMOVED lines=21> */
.L_x_2886:
[----:B------:R-:W-:-:S04]  /*8a10*/  LOP3.LUT R2, R3, 0x80000000, RZ, 0xc0, !PT ;  /* 0x8000000003027812 */ /* 0x000fc800078ec0ff */
[----:B------:R-:W-:-:S04]  /*8a20*/  SHF.R.U32.HI R3, RZ, 0x18, R2 ;  /* 0x00000018ff037819 */ /* 0x000fc80000011602 */
[----:B------:R-:W-:-:S04]  /*8a30*/  LOP3.LUT R0, R0, R3, RZ, 0xfc, !PT ;  /* 0x0000000300007212 */ /* 0x000fc800078efcff */
[----:B------:R-:W-:-:S07]  /*8a40*/  PRMT R42, R0, 0x7610, R42 ;  /* 0x00007610002a7816 */ /* 0x000fce000000002a */
.L_x_2885:
[----:B------:R-:W-:Y:S05]  /*8a50*/  BSYNC B0 ;  /* 0x0000000000007941 */ /* 0x000fea0003800000 */
.L_x_2884:
[----:B------:R0:W-:Y:S01]  /*8a60*/  STG.E.U8 desc[UR36][R84.64], R42 ;  /* 0x0000002a54007986 */ /* 0x0001e2000c101124 */
[----:B------:R-:W-:Y:S05]  /*8a70*/  BRA `(.L_x_2861) ;  /* 0x0000000000c07947 */ /* 0x000fea0003800000 */
.L_x_2878:
        /* <DEDUP_REMOVED lines=22> */
[----:B------:R-:W-:-:S04]  /*8be0*/  @!P0 IMAD.MOV R0, RZ, RZ, R2 ;  /* 0x000000ffff008224 */ /* 0x000fc800078e0202 */
[----:B------:R-:W-:-:S05]  /*8bf0*/  @P2 IMAD.MOV.U32 R3, RZ, RZ, R0 ;  /* 0x000000ffff032224 */ /* 0x000fca00078e0000 */
[----:B------:R1:W-:Y:S01]  /*8c00*/  STG.E.U8 desc[UR36][R84.64], R3 ;  /* 0x0000000354007986 */ /* 0x0003e2000c101124 */
[----:B------:R-:W-:Y:S05]  /*8c10*/  BRA `(.L_x_2861) ;  /* 0x0000000000587947 */ /* 0x000fea0003800000 */
.L_x_2860:
        /* <DEDUP_REMOVED lines=16> */
.L_x_2889:
[----:B------:R-:W-:Y:S05]  /*8d20*/  BRA `(.L_x_2861) ;  /* 0x0000000000147947 */ /* 0x000fea0003800000 */
.L_x_2888:
[----:B------:R-:W0:Y:S02]  /*8d30*/  F2I.U64.F64.TRUNC R4, R4 ;  /* 0x0000000400047311 */ /* 0x000e24000030d800 */
[----:B0-----:R2:W-:Y:S01]  /*8d40*/  STG.E.64 desc[UR36][R84.64], R4 ;  /* 0x0000000454007986 */ /* 0x0015e2000c101b24 */
[----:B------:R-:W-:Y:S05]  /*8d50*/  BRA `(.L_x_2861) ;  /* 0x0000000000087947 */ /* 0x000fea0003800000 */
.L_x_2887:
[----:B------:R-:W0:Y:S02]  /*8d60*/  F2I.U32.F64.TRUNC R5, R4 ;  /* 0x0000000400057311 */ /* 0x000e24000030d000 */
[----:B0-----:R0:W-:Y:S02]  /*8d70*/  STG.E desc[UR36][R84.64], R5 ;  /* 0x0000000554007986 */ /* 0x0011e4000c101924 */
.L_x_2861:
[----:B------:R-:W-:-:S07]  /*8d80*/  IADD3 R86, R86, 0x80, RZ ;  /* 0x0000008056567810 */ /* 0x000fce0007ffe0ff */
.L_x_2786:
[----:B------:R-:W-:Y:S05]  /*8d90*/  BSYNC B6 ;  /* 0x0000000000067941 */ /* 0x000fea0003800000 */
.L_x_2785:
        /* <DEDUP_REMOVED lines=359> */
.L_x_2892:
        /* <DEDUP_REMOVED lines=21> */
.L_x_2896:
[----:B------:R-:W2:Y:S02]  /*a560*/  LDG.E.U8 R2, desc[UR36][R2.64] ;  /* 0x0000002402027981 */ /* 0x000ea4000c1e1100 */
[----:B--2---:R0:W1:Y:S01]  /*a570*/  I2F.F64.U16 R18, R2 ;  /* 0x0000000200127312 */ /* 0x0040620000101800 */
[----:B------:R-:W-:Y:S05]  /*a580*/  BRA `(.L_x_2898) ;  /* 0x0000000c00707947 */ /* 0x000fea0003800000 */
.L_x_2895:
        /* <DEDUP_REMOVED lines=9> */
.L_x_2900:
[----:B------:R-:W2:Y:S02]  /*a620*/  LDG.E R2, desc[UR36][R2.64] ;  /* 0x0000002402027981 */ /* 0x000ea4000c1e1900 */
[----:B--2---:R0:W1:Y:S01]  /*a630*/  I2F.F64 R18, R2 ;  /* 0x0000000200127312 */ /* 0x0040620000201c00 */
[----:B------:R-:W-:Y:S05]  /*a640*/  BRA `(.L_x_2898) ;  /* 0x0000000c00407947 */ /* 0x000fea0003800000 */
.L_x_2899:
[----:B------:R-:W2:Y:S02]  /*a650*/  LDG.E.U16 R2, desc[UR36][R2.64] ;  /* 0x0000002402027981 */ /* 0x000ea4000c1e1500 */
[----:B--2---:R0:W1:Y:S01]  /*a660*/  I2F.F64.S16 R18, R2 ;  /* 0x0000000200127312 */ /* 0x0040620000101c00 */
[----:B------:R-:W-:Y:S05]  /*a670*/  BRA `(.L_x_2898) ;  /* 0x0000000c00347947 */ /* 0x000fea0003800000 */
.L_x_2894:
        /* <DEDUP_REMOVED lines=10> */
.L_x_2902:
[----:B------:R-:W2:Y:S02]  /*a720*/  LDG.E.U16 R0, desc[UR36][R2.64] ;  /* 0x0000002402007981 */ /* 0x000ea4000c1e1500 */
[----:B--2---:R-:W-:-:S05]  /*a730*/  HADD2.F32 R0, -RZ, R0.H0_H0 ;  /* 0x20000000ff007230 */ /* 0x004fca0000004100 */
[----:B------:R-:W-:-:S04]  /*a740*/  FMUL.FTZ R0, R0, 1 ;  /* 0x3f80000000007820 */ /* 0x000fc80000410000 */
[----:B------:R0:W1:Y:S01]  /*a750*/  F2F.F64.F32 R18, R0 ;  /* 0x0000000000127310 */ /* 0x0000620000201800 */
[----:B------:R-:W-:Y:S05]  /*a760*/  BRA `(.L_x_2898) ;  /* 0x0000000800f87947 */ /* 0x000fea0003800000 */
.L_x_2901:
        /* <DEDUP_REMOVED lines=10> */
.L_x_2904:
[----:B------:R-:W2:Y:S02]  /*a810*/  LDG.E.U16 R2, desc[UR36][R2.64] ;  /* 0x0000002402027981 */ /* 0x000ea4000c1e1500 */
[----:B--2---:R-:W-:-:S05]  /*a820*/  HADD2.F32 R0, -RZ, R2.H0_H0 ;  /* 0x20000002ff007230 */ /* 0x004fca0000004100 */
[----:B------:R-:W-:-:S04]  /*a830*/  FMUL.FTZ R0, R0, 1 ;  /* 0x3f80000000007820 */ /* 0x000fc80000410000 */
[----:B------:R0:W1:Y:S01]  /*a840*/  F2F.F64.F32 R18, R0 ;  /* 0x0000000000127310 */ /* 0x0000620000201800 */
[----:B------:R-:W-:Y:S05]  /*a850*/  BRA `(.L_x_2898) ;  /* 0x0000000800bc7947 */ /* 0x000fea0003800000 */
.L_x_2903:
[----:B------:R0:W5:Y:S01]  /*a860*/  LDG.E.64 R18, desc[UR36][R2.64] ;  /* 0x0000002402127981 */ /* 0x000162000c1e1b00 */
[----:B------:R-:W-:Y:S05]  /*a870*/  BRA `(.L_x_2898) ;  /* 0x0000000800b47947 */ /* 0x000fea0003800000 */
.L_x_2893:
        /* <DEDUP_REMOVED lines=13> */
.L_x_2907:
[----:B------:R0:W5:Y:S01]  /*a950*/  LDG.E.64 R18, desc[UR36][R2.64] ;  /* 0x0000002402127981 */ /* 0x000162000c1e1b00 */
[----:B------:R-:W-:Y:S05]  /*a960*/  BRA `(.L_x_2898) ;  /* 0x0000000800787947 */ /* 0x000fea0003800000 */
.L_x_2906:
        /* <DEDUP_REMOVED lines=28> */
.L_x_2909:
        /* <DEDUP_REMOVED lines=15> */
.L_x_2908:
[----:B------:R-:W2:Y:S02]  /*ac20*/  LDG.E.U16 R0, desc[UR36][R2.64] ;  /* 0x0000002402007981 */ /* 0x000ea4000c1e1500 */
[----:B--2---:R-:W-:-:S04]  /*ac30*/  IMAD.U32 R0, R0, 0x10000, RZ ;  /* 0x0001000000007824 */ /* 0x004fc800078e00ff */
[----:B------:R-:W-:-:S04]  /*ac40*/  FMUL.FTZ R0, R0, 1 ;  /* 0x3f80000000007820 */ /* 0x000fc80000410000 */
[----:B------:R0:W1:Y:S01]  /*ac50*/  F2F.F64.F32 R18, R0 ;  /* 0x0000000000127310 */ /* 0x0000620000201800 */
[----:B------:R-:W-:Y:S05]  /*ac60*/  BRA `(.L_x_2898) ;  /* 0x0000000400b87947 */ /* 0x000fea0003800000 */
.L_x_2905:
        /* <DEDUP_REMOVED lines=9> */
[----:B--2---:R2:W3:Y:S01]  /*ad00*/  I2F.F64.U16 R18, R2 ;  /* 0x0000000200127312 */ /* 0x0044e20000101800 */
[----:B------:R-:W-:Y:S05]  /*ad10*/  BRA `(.L_x_2898) ;  /* 0x00000004008c7947 */ /* 0x000fea0003800000 */
.L_x_2912:
        /* <DEDUP_REMOVED lines=21> */
.L_x_2916:
[----:B------:R-:W-:Y:S05]  /*ae70*/  BSYNC B1 ;  /* 0x0000000000017941 */ /* 0x000fea0003800000 */
.L_x_2915:
[----:B------:R-:W-:Y:S02]  /*ae80*/  LEA R3, R0, 0x3b800000, 0x17 ;  /* 0x3b80000000037811 */ /* 0x000fe400078eb8ff */
[----:B------:R-:W-:-:S04]  /*ae90*/  SHF.L.U32 R0, R2, 0x14, RZ ;  /* 0x0000001402007819 */ /* 0x000fc800000006ff */
[----:B------:R-:W-:-:S07]  /*aea0*/  LOP3.LUT R0, R3, R0, R4, 0xfe, !PT ;  /* 0x0000000003007212 */ /* 0x000fce00078efe04 */
.L_x_2914:
[----:B------:R-:W-:Y:S05]  /*aeb0*/  BSYNC B0 ;  /* 0x0000000000007941 */ /* 0x000fea0003800000 */
.L_x_2913:
[----:B------:R-:W-:-:S04]  /*aec0*/  FMUL.FTZ R0, R0, 1 ;  /* 0x3f80000000007820 */ /* 0x000fc80000410000 */
[----:B------:R4:W0:Y:S01]  /*aed0*/  F2F.F64.F32 R18, R0 ;  /* 0x0000000000127310 */ /* 0x0008220000201800 */
[----:B------:R-:W-:Y:S05]  /*aee0*/  BRA `(.L_x_2898) ;  /* 0x0000000400187947 */ /* 0x000fea0003800000 */
.L_x_2911:
        /* <DEDUP_REMOVED lines=21> */
.L_x_2920:
[----:B------:R-:W-:Y:S05]  /*b040*/  BSYNC B1 ;  /* 0x0000000000017941 */ /* 0x000fea0003800000 */
.L_x_2919:
[----:B------:R-:W-:Y:S01]  /*b050*/  LEA R3, R0, 0x37800000, 0x17 ;  /* 0x3780000000037811 */ /* 0x000fe200078eb8ff */
[----:B------:R-:W-:-:S05]  /*b060*/  IMAD.SHL.U32 R0, R2, 0x200000, RZ ;  /* 0x0020000002007824 */ /* 0x000fca00078e00ff */
[----:B------:R-:W-:-:S07]  /*b070*/  LOP3.LUT R0, R3, R0, R4, 0xfe, !PT ;  /* 0x0000000003007212 */ /* 0x000fce00078efe04 */
.L_x_2918:
[----:B------:R-:W-:Y:S05]  /*b080*/  BSYNC B0 ;  /* 0x0000000000007941 */ /* 0x000fea0003800000 */
.L_x_2917:
[----:B------:R-:W-:-:S04]  /*b090*/  FMUL.FTZ R0, R0, 1 ;  /* 0x3f80000000007820 */ /* 0x000fc80000410000 */
[----:B------:R0:W1:Y:S01]  /*b0a0*/  F2F.F64.F32 R18, R0 ;  /* 0x0000000000127310 */ /* 0x0000620000201800 */
[----:B------:R-:W-:Y:S05]  /*b0b0*/  BRA `(.L_x_2898) ;  /* 0x0000000000a47947 */ /* 0x000fea0003800000 */
.L_x_2910:
        /* <DEDUP_REMOVED lines=14> */
.L_x_2924:
[----:B------:R-:W-:Y:S05]  /*b1a0*/  BSYNC B0 ;  /* 0x0000000000007941 */ /* 0x000fea0003800000 */
.L_x_2923:
[----:B------:R-:W-:-:S04]  /*b1b0*/  FMUL.FTZ R0, R0, 1 ;  /* 0x3f80000000007820 */ /* 0x000fc80000410000 */
[----:B------:R0:W1:Y:S01]  /*b1c0*/  F2F.F64.F32 R18, R0 ;  /* 0x0000000000127310 */ /* 0x0000620000201800 */
[----:B------:R-:W-:Y:S05]  /*b1d0*/  BRA `(.L_x_2898) ;  /* 0x00000000005c7947 */ /* 0x000fea0003800000 */
.L_x_2897:
        /* <DEDUP_REMOVED lines=16> */
.L_x_2925:
[----:B------:R-:W-:Y:S01]  /*b2e0*/  CS2R R18, SRZ ;  /* 0x0000000000127805 */ /* 0x000fe2000001ff00 */
[----:B------:R-:W-:Y:S06]  /*b2f0*/  BRA `(.L_x_2898) ;  /* 0x0000000000147947 */ /* 0x000fec0003800000 */
.L_x_2922:
[----:B------:R-:W2:Y:S02]  /*b300*/  LDG.E.64 R18, desc[UR36][R2.64] ;  /* 0x0000002402127981 */ /* 0x000ea4000c1e1b00 */
[----:B--2---:R-:W0:Y:S01]  /*b310*/  I2F.F64.U64 R18, R18 ;  /* 0x0000001200127312 */ /* 0x004e220000301800 */
[----:B------:R-:W-:Y:S05]  /*b320*/  BRA `(.L_x_2898) ;  /* 0x0000000000087947 */ /* 0x000fea0003800000 */
.L_x_2921:
[----:B------:R-:W2:Y:S02]  /*b330*/  LDG.E R2, desc[UR36][R2.64] ;  /* 0x0000002402027981 */ /* 0x000ea4000c1e1900 */
[----:B--2---:R0:W1:Y:S02]  /*b340*/  I2F.F64.U32 R18, R2 ;  /* 0x0000000200127312 */ /* 0x0040640000201800 */
.L_x_2898:
[----:B0-2---:R-:W4:Y:S01]  /*b350*/  LDC.U8 R2, c[0x0][0x493] ;  /* 0x000124c0ff027b82 */ /* 0x005f220000000000 */
[----:B------:R-:W-:Y:S02]  /*b360*/  ULDC.64 UR4, c[0x0][0x488] ;  /* 0x0001220000047ab9 */ /* 0x000fe40000000a00 */
[----:B------:R-:W-:-:S04]  /*b370*/  IADD3 R16, P0, R16, UR4, RZ ;  /* 0x0000000410107c10 */ /* 0x000fc8000ff1e0ff */
        /* <DEDUP_REMOVED lines=15> */
.L_x_2929:
[----:B------:R-:W2:Y:S02]  /*b470*/  LDG.E.U8 R2, desc[UR36][R16.64] ;  /* 0x0000002410027981 */ /* 0x000ea4000c1e1100 */
[----:B--2---:R-:W0:Y:S01]  /*b480*/  I2F.F64.U16 R2, R2 ;  /* 0x0000000200027312 */ /* 0x004e220000101800 */
[----:B------:R-:W-:Y:S05]  /*b490*/  BRA `(.L_x_2931) ;  /* 0x0000000c00707947 */ /* 0x000fea0003800000 */
.L_x_2928:
        /* <DEDUP_REMOVED lines=9> */
.L_x_2933:
[----:B------:R-:W2:Y:S02]  /*b530*/  LDG.E R2, desc[UR36][R16.64] ;  /* 0x0000002410027981 */ /* 0x000ea4000c1e1900 */
[----:B--2---:R-:W0:Y:S01]  /*b540*/  I2F.F64 R2, R2 ;  /* 0x0000000200027312 */ /* 0x004e220000201c00 */
[----:B------:R-:W-:Y:S05]  /*b550*/  BRA `(.L_x_2931) ;  /* 0x0000000c00407947 */ /* 0x000fea0003800000 */
.L_x_2932:
[----:B------:R-:W2:Y:S02]  /*b560*/  LDG.E.U16 R2, desc[UR36][R16.64] ;  /* 0x0000002410027981 */ /* 0x000ea4000c1e1500 */
[----:B--2---:R-:W0:Y:S01]  /*b570*/  I2F.F64.S16 R2, R2 ;  /* 0x0000000200027312 */ /* 0x004e220000101c00 */
[----:B------:R-:W-:Y:S05]  /*b580*/  BRA `(.L_x_2931) ;  /* 0x0000000c00347947 */ /* 0x000fea0003800000 */
.L_x_2927:
        /* <DEDUP_REMOVED lines=10> */
.L_x_2935:
[----:B------:R-:W2:Y:S02]  /*b630*/  LDG.E.U16 R0, desc[UR36][R16.64] ;  /* 0x0000002410007981 */ /* 0x000ea4000c1e1500 */
[----:B--2---:R-:W-:-:S05]  /*b640*/  HADD2.F32 R0, -RZ, R0.H0_H0 ;  /* 0x20000000ff007230 */ /* 0x004fca0000004100 */
[----:B------:R-:W-:-:S04]  /*b650*/  FMUL.FTZ R0, R0, 1 ;  /* 0x3f80000000007820 */ /* 0x000fc80000410000 */
[----:B------:R0:W2:Y:S01]  /*b660*/  F2F.F64.F32 R2, R0 ;  /* 0x0000000000027310 */ /* 0x0000a20000201800 */
[----:B------:R-:W-:Y:S05]  /*b670*/  BRA `(.L_x_2931) ;  /* 0x0000000800f87947 */ /* 0x000fea0003800000 */
.L_x_2934:
        /* <DEDUP_REMOVED lines=8> */
[----:B------:R-:W2:Y:S01]  /*b700*/  F2F.F64.F32 R2, R2 ;  /* 0x0000000200027310 */ /* 0x000ea20000201800 */
[----:B------:R-:W-:Y:S05]  /*b710*/  BRA `(.L_x_2931) ;  /* 0x0000000800d07947 */ /* 0x000fea0003800000 */
.L_x_2937:
[----:B------:R-:W2:Y:S02]  /*b720*/  LDG.E.U16 R16, desc[UR36][R16.64] ;  /* 0x0000002410107981 */ /* 0x000ea4000c1e1500 */
[----:B--2---:R-:W-:-:S05]  /*b730*/  HADD2.F32 R0, -RZ, R16.H0_H0 ;  /* 0x20000010ff007230 */ /* 0x004fca0000004100 */
[----:B------:R-:W-:-:S04]  /*b740*/  FMUL.FTZ R0, R0, 1 ;  /* 0x3f80000000007820 */ /* 0x000fc80000410000 */
[----:B------:R4:W0:Y:S01]  /*b750*/  F2F.F64.F32 R2, R0 ;  /* 0x0000000000027310 */ /* 0x0008220000201800 */
[----:B------:R-:W-:Y:S05]  /*b760*/  BRA `(.L_x_2931) ;  /* 0x0000000800bc7947 */ /* 0x000fea0003800000 */
.L_x_2936:
[----:B------:R0:W5:Y:S01]  /*b770*/  LDG.E.64 R2, desc[UR36][R16.64] ;  /* 0x0000002410027981 */ /* 0x000162000c1e1b00 */
[----:B------:R-:W-:Y:S05]  /*b780*/  BRA `(.L_x_2931) ;  /* 0x0000000800b47947 */ /* 0x000fea0003800000 */
.L_x_2926:
        /* <DEDUP_REMOVED lines=13> */
.L_x_2940:
[----:B------:R0:W5:Y:S01]  /*b860*/  LDG.E.64 R2, desc[UR36][R16.64] ;  /* 0x0000002410027981 */ /* 0x000162000c1e1b00 */
[----:B------:R-:W-:Y:S05]  /*b870*/  BRA `(.L_x_2931) ;  /* 0x0000000800787947 */ /* 0x000fea0003800000 */
.L_x_2939:
        /* <DEDUP_REMOVED lines=28> */
.L_x_2942:
[----:B------:R-:W2:Y:S02]  /*ba40*/  LDG.E.U8 R3, desc[UR36][R16.64] ;  /* 0x0000002410037981 */ /* 0x000ea4000c1e1100 */
[----:B--2---:R-:W-:-:S05]  /*ba50*/  IMAD.SHL.U32 R0, R3, 0x2000000, RZ ;  /* 0x0200000003007824 */ /* 0x004fca00078e00ff */
        /* <DEDUP_REMOVED lines=13> */
.L_x_2941:
[----:B------:R-:W2:Y:S02]  /*bb30*/  LDG.E.U16 R0, desc[UR36][R16.64] ;  /* 0x0000002410007981 */ /* 0x000ea4000c1e1500 */
[----:B--2---:R-:W-:-:S04]  /*bb40*/  IMAD.U32 R0, R0, 0x10000, RZ ;  /* 0x0001000000007824 */ /* 0x004fc800078e00ff */
[----:B------:R-:W-:-:S04]  /*bb50*/  FMUL.FTZ R0, R0, 1 ;  /* 0x3f80000000007820 */ /* 0x000fc80000410000 */
[----:B------:R0:W2:Y:S01]  /*bb60*/  F2F.F64.F32 R2, R0 ;  /* 0x0000000000027310 */ /* 0x0000a20000201800 */
[----:B------:R-:W-:Y:S05]  /*bb70*/  BRA `(.L_x_2931) ;  /* 0x0000000400b87947 */ /* 0x000fea0003800000 */
.L_x_2938:
        /* <DEDUP_REMOVED lines=11> */
.L_x_2945:
        /* <DEDUP_REMOVED lines=21> */
.L_x_2949:
[----:B------:R-:W-:Y:S05]  /*bd80*/  BSYNC B1 ;  /* 0x0000000000017941 */ /* 0x000fea0003800000 */
.L_x_2948:
[----:B------:R-:W-:Y:S01]  /*bd90*/  LEA R3, R0, 0x3b800000, 0x17 ;  /* 0x3b80000000037811 */ /* 0x000fe200078eb8ff */
[----:B------:R-:W-:-:S05]  /*bda0*/  IMAD.SHL.U32 R0, R2, 0x100000, RZ ;  /* 0x0010000002007824 */ /* 0x000fca00078e00ff */
[----:B------:R-:W-:-:S07]  /*bdb0*/  LOP3.LUT R0, R3, R0, R4, 0xfe, !PT ;  /* 0x0000000003007212 */ /* 0x000fce00078efe04 */
.L_x_2947:
[----:B------:R-:W-:Y:S05]  /*bdc0*/  BSYNC B0 ;  /* 0x0000000000007941 */ /* 0x000fea0003800000 */
.L_x_2946:
[----:B------:R-:W-:-:S04]  /*bdd0*/  FMUL.FTZ R0, R0, 1 ;  /* 0x3f80000000007820 */ /* 0x000fc80000410000 */
[----:B------:R0:W2:Y:S01]  /*bde0*/  F2F.F64.F32 R2, R0 ;  /* 0x0000000000027310 */ /* 0x0000a20000201800 */
[----:B------:R-:W-:Y:S05]  /*bdf0*/  BRA `(.L_x_2931) ;  /* 0x0000000400187947 */ /* 0x000fea0003800000 */
.L_x_2944:
        /* <DEDUP_REMOVED lines=21> */
.L_x_2953:
[----:B------:R-:W-:Y:S05]  /*bf50*/  BSYNC B1 ;  /* 0x0000000000017941 */ /* 0x000fea0003800000 */
.L_x_2952:
[----:B------:R-:W-:Y:S02]  /*bf60*/  LEA R3, R0, 0x37800000, 0x17 ;  /* 0x3780000000037811 */ /* 0x000fe400078eb8ff */
[----:B------:R-:W-:-:S04]  /*bf70*/  SHF.L.U32 R0, R2, 0x15, RZ ;  /* 0x0000001502007819 */ /* 0x000fc800000006ff */
[----:B------:R-:W-:-:S07]  /*bf80*/  LOP3.LUT R0, R3, R0, R4, 0xfe, !PT ;  /* 0x0000000003007212 */ /* 0x000fce00078efe04 */
.L_x_2951:
[----:B------:R-:W-:Y:S05]  /*bf90*/  BSYNC B0 ;  /* 0x0000000000007941 */ /* 0x000fea0003800000 */
.L_x_2950:
[----:B------:R-:W-:-:S04]  /*bfa0*/  FMUL.FTZ R0, R0, 1 ;  /* 0x3f80000000007820 */ /* 0x000fc80000410000 */
[----:B------:R0:W2:Y:S01]  /*bfb0*/  F2F.F64.F32 R2, R0 ;  /* 0x0000000000027310 */ /* 0x0000a20000201800 */
[----:B------:R-:W-:Y:S05]  /*bfc0*/  BRA `(.L_x_2931) ;  /* 0x0000000000a47947 */ /* 0x000fea0003800000 */
.L_x_2943:
        /* <DEDUP_REMOVED lines=12> */
[----:B------:R-:W-:Y:S01]  /*c090*/  @!P0 IMAD.MOV.U32 R0, RZ, RZ, 0x7f800001 ;  /* 0x7f800001ff008424 */ /* 0x000fe200078e00ff */
[----:B------:R-:W-:-:S07]  /*c0a0*/  @P0 SHF.L.U32 R0, R16, 0x17, RZ ;  /* 0x0000001710000819 */ /* 0x000fce00000006ff */
.L_x_2957:
[----:B------:R-:W-:Y:S05]  /*c0b0*/  BSYNC B0 ;  /* 0x0000000000007941 */ /* 0x000fea0003800000 */
.L_x_2956:
[----:B------:R-:W-:-:S04]  /*c0c0*/  FMUL.FTZ R0, R0, 1 ;  /* 0x3f80000000007820 */ /* 0x000fc80000410000 */
[----:B------:R0:W2:Y:S01]  /*c0d0*/  F2F.F64.F32 R2, R0 ;  /* 0x0000000000027310 */ /* 0x0000a20000201800 */
[----:B------:R-:W-:Y:S05]  /*c0e0*/  BRA `(.L_x_2931) ;  /* 0x00000000005c7947 */ /* 0x000fea0003800000 */
.L_x_2930:
[----:B------:R-:W-:Y:S01]  /*c0f0*/  MOV R0, 0x0 ;  /* 0x0000000000007802 */ /* 0x000fe20000000f00 */
[----:B------:R-:W-:Y:S01]  /*c100*/  ULDC.64 UR4, c[0x4][0x108] ;  /* 0x0100420000047ab9 */ /* 0x000fe20000000a00 */
[----:B------:R-:W-:Y:S01]  /*c110*/  ULDC.64 UR6, c[0x4][0x8] ;  /* 0x0100020000067ab9 */ /* 0x000fe20000000a00 */
[----:B------:R-:W-:Y:S01]  /*c120*/  IMAD.U32 R4, RZ, RZ, UR4 ;  /* 0x00000004ff047e24 */ /* 0x000fe2000f8e00ff */
[----:B------:R0:W2:Y:S01]  /*c130*/  LDC.64 R2, c[0x4][R0] ;  /* 0x0100000000027b82 */ /* 0x0000a20000000a00 */
        /* <DEDUP_REMOVED lines=10> */
[----:B-123-5:R-:W-:Y:S05]  /*c1e0*/  CALL.ABS.NOINC R2 ;  /* 0x0000000002007343 */ /* 0x02efea0003c00000 */
.L_x_2958:
[----:B------:R-:W-:Y:S01]  /*c1f0*/  CS2R R2, SRZ ;  /* 0x0000000000027805 */ /* 0x000fe2000001ff00 */
[----:B------:R-:W-:Y:S06]  /*c200*/  BRA `(.L_x_2931) ;  /* 0x0000000000147947 */ /* 0x000fec0003800000 */
.L_x_2955:
[----:B------:R-:W2:Y:S02]  /*c210*/  LDG.E.64 R2, desc[UR36][R16.64] ;  /* 0x0000002410027981 */ /* 0x000ea4000c1e1b00 */
[----:B--2---:R-:W0:Y:S01]  /*c220*/  I2F.F64.U64 R2, R2 ;  /* 0x0000000200027312 */ /* 0x004e220000301800 */
[----:B------:R-:W-:Y:S05]  /*c230*/  BRA `(.L_x_2931) ;  /* 0x0000000000087947 */ /* 0x000fea0003800000 */
.L_x_2954:
[----:B------:R-:W2:Y:S02]  /*c240*/  LDG.E R2, desc[UR36][R16.64] ;  /* 0x0000002410027981 */ /* 0x000ea4000c1e1900 */
[----:B--2---:R-:W0:Y:S02]  /*c250*/  I2F.F64.U32 R2, R2 ;  /* 0x0000000200027312 */ /* 0x004e240000201800 */
.L_x_2931:
[----:B------:R-:W-:Y:S02]  /*c260*/  ULDC.U8 UR4, c[0x0][0x490] ;  /* 0x0001240000047ab9 */ /* 0x000fe40000000000 */
[----:B------:R-:W-:-:S13]  /*c270*/  ISETP.NE.AND P0, PT, RZ, UR4, PT ;  /* 0x00000004ff007c0c */ /* 0x000fda000bf05270 */
[----:B------:R-:W-:Y:S05]  /*c280*/  @!P0 BRA `(.L_x_2959) ;  /* 0x0000000000148947 */ /* 0x000fea0003800000 */
[----:B0-2--5:R-:W-:Y:S01]  /*c290*/  IMAD.MOV.U32 R22, RZ, RZ, R2 ;  /* 0x000000ffff167224 */ /* 0x025fe200078e0002 */
[----:B------:R-:W-:Y:S01]  /*c2a0*/  MOV R83, 0xc2d0 ;  /* 0x0000c2d000537802 */ /* 0x000fe20000000f00 */
[----:B------:R-:W-:-:S07]  /*c2b0*/  IMAD.MOV.U32 R23, RZ, RZ, R3 ;  /* 0x000000ffff177224 */ /* 0x000fce00078e0003 */
[----:B-1-34-:R-:W-:Y:S05]  /*c2c0*/  CALL.REL.NOINC `($_ZN2at6native18elementwise_kernelILi128ELi4EZNS0_15gpu_kernel_implIN48_GLOBAL__N__08322988_15_IGammaKernel_cu_cb51a28d10CalcIgammaIdEEEEvRNS_18TensorIteratorBaseERKT_EUliE_EEviT1_$_ZN46_INTERNAL_08322988_15_IGammaKernel_cu_cb51a28d48_GLOBAL__N__08322988_15_IGammaKernel_cu_cb51a28d12calc_igammacIdEET_S2_S2_) ;  /* 0x0000021400447944 */ /* 0x01afea0003c00000 */
[----:B------:R-:W-:Y:S05]  /*c2d0*/  BRA `(.L_x_2960) ;  /* 0x0000000000087947 */ /* 0x000fea0003800000 */
.L_x_2959:
[----:B------:R-:W-:-:S07]  /*c2e0*/  MOV R87, 0xc300 ;  /* 0x0000c30000577802 */ /* 0x000fce0000000f00 */
[----:B012345:R-:W-:Y:S05]  /*c2f0*/  CALL.REL.NOINC `($_ZN2at6native18elementwise_kernelILi128ELi4EZNS0_15gpu_kernel_implIN48_GLOBAL__N__08322988_15_IGammaKernel_cu_cb51a28d10CalcIgammaIdEEEEvRNS_18TensorIteratorBaseERKT_EUliE_EEviT1_$_ZN46_INTERNAL_08322988_15_IGammaKernel_cu_cb51a28d48_GLOBAL__N__08322988_15_IGammaKernel_cu_cb51a28d11calc_igammaIdEET_S2_S2_) ;  /* 0x0000005400e87944 */ /* 0x03ffea0003c00000 */
.L_x_2960:
        /* <DEDUP_REMOVED lines=15> */
.L_x_2964:
[----:B------:R-:W0:Y:S02]  /*c3f0*/  F2I.S64.F64.TRUNC R4, R4 ;  /* 0x0000000400047311 */ /* 0x000e24000030d900 */
[----:B0-----:R-:W-:-:S05]  /*c400*/  MOV R3, R4 ;  /* 0x0000000400037202 */ /* 0x001fca0000000f00 */
[----:B------:R0:W-:Y:S01]  /*c410*/  STG.E.U8 desc[UR36][R84.64], R3 ;  /* 0x0000000354007986 */ /* 0x0001e2000c101124 */
[----:B------:R-:W-:Y:S05]  /*c420*/  BRA `(.L_x_2966) ;  /* 0x0000000c00f87947 */ /* 0x000fea0003800000 */
.L_x_2963:
        /* <DEDUP_REMOVED lines=9> */
.L_x_2968:
[----:B------:R-:W0:Y:S02]  /*c4c0*/  F2I.F64.TRUNC R5, R4 ;  /* 0x0000000400057311 */ /* 0x000e24000030d100 */
[----:B0-----:R0:W-:Y:S01]  /*c4d0*/  STG.E desc[UR36][R84.64], R5 ;  /* 0x0000000554007986 */ /* 0x0011e2000c101924 */
[----:B------:R-:W-:Y:S05]  /*c4e0*/  BRA `(.L_x_2966) ;  /* 0x0000000c00c87947 */ /* 0x000fea0003800000 */
.L_x_2967:
[----:B------:R-:W0:Y:S02]  /*c4f0*/  F2I.F64.TRUNC R5, R4 ;  /* 0x0000000400057311 */ /* 0x000e24000030d100 */
[----:B0-----:R0:W-:Y:S01]  /*c500*/  STG.E.U16 desc[UR36][R84.64], R5 ;  /* 0x0000000554007986 */ /* 0x0011e2000c101524 */
[----:B------:R-:W-:Y:S05]  /*c510*/  BRA `(.L_x_2966) ;  /* 0x0000000c00bc7947 */ /* 0x000fea0003800000 */
.L_x_2962:
        /* <DEDUP_REMOVED lines=13> */
.L_x_2970:
        /* <DEDUP_REMOVED lines=8> */
.L_x_2969:
        /* <DEDUP_REMOVED lines=14> */
.L_x_2972:
        /* <DEDUP_REMOVED lines=9> */
.L_x_2971:
[----:B------:R4:W-:Y:S01]  /*c7e0*/  STG.E.64 desc[UR36][R84.64], R4 ;  /* 0x0000000454007986 */ /* 0x0009e2000c101b24 */
[----:B------:R-:W-:Y:S05]  /*c7f0*/  BRA `(.L_x_2966) ;  /* 0x0000000c00047947 */ /* 0x000fea0003800000 */
.L_x_2961:
        /* <DEDUP_REMOVED lines=12> */
.L_x_2975:
[----:B------:R-:W-:-:S05]  /*c8c0*/  CS2R R6, SRZ ;  /* 0x0000000000067805 */ /* 0x000fca000001ff00 */
[----:B------:R0:W-:Y:S01]  /*c8d0*/  STG.E.128 desc[UR36][R84.64], R4 ;  /* 0x0000000454007986 */ /* 0x0001e2000c101d24 */
[----:B------:R-:W-:Y:S05]  /*c8e0*/  BRA `(.L_x_2966) ;  /* 0x0000000800c87947 */ /* 0x000fea0003800000 */
.L_x_2974:
        /* <DEDUP_REMOVED lines=25> */
.L_x_2979:
[----:B------:R-:W-:Y:S05]  /*ca80*/  BSYNC B0 ;  /* 0x0000000000007941 */ /* 0x000fea0003800000 */
.L_x_2978:
[----:B------:R-:W-:-:S05]  /*ca90*/  LOP3.LUT R3, R0, R3, RZ, 0xfc, !PT ;  /* 0x0000000300037212 */ /* 0x000fca00078efcff */
[----:B------:R0:W-:Y:S01]  /*caa0*/  STG.E.U8 desc[UR36][R84.64], R3 ;  /* 0x0000000354007986 */ /* 0x0001e2000c101124 */
[----:B------:R-:W-:Y:S05]  /*cab0*/  BRA `(.L_x_2966) ;  /* 0x0000000800547947 */ /* 0x000fea0003800000 */
.L_x_2977:
        /* <DEDUP_REMOVED lines=17> */
.L_x_2981:
[----:B------:R-:W-:Y:S01]  /*cbd0*/  IMAD.MOV.U32 R0, RZ, RZ, 0x7f ;  /* 0x0000007fff007424 */ /* 0x000fe200078e00ff */
[----:B------:R-:W-:-:S04]  /*cbe0*/  ISETP.GT.U32.AND P0, PT, R2, 0x7f800000, PT ;  /* 0x7f8000000200780c */ /* 0x000fc80003f04070 */
[----:B------:R-:W-:-:S09]  /*cbf0*/  SEL R0, R0, 0x7c, P0 ;  /* 0x0000007c00007807 */ /* 0x000fd20000000000 */
.L_x_2982:
[----:B------:R-:W-:Y:S05]  /*cc00*/  BSYNC B0 ;  /* 0x0000000000007941 */ /* 0x000fea0003800000 */
.L_x_2980:
[----:B------:R-:W-:-:S04]  /*cc10*/  LOP3.LUT R2, R3, 0x80000000, RZ, 0xc0, !PT ;  /* 0x8000000003027812 */ /* 0x000fc800078ec0ff */
[----:B------:R-:W-:-:S04]  /*cc20*/  SHF.R.U32.HI R3, RZ, 0x18, R2 ;  /* 0x00000018ff037819 */ /* 0x000fc80000011602 */
[----:B------:R-:W-:-:S05]  /*cc30*/  LOP3.LUT R3, R0, R3, RZ, 0xfc, !PT ;  /* 0x0000000300037212 */ /* 0x000fca00078efcff */
[----:B------:R0:W-:Y:S01]  /*cc40*/  STG.E.U8 desc[UR36][R84.64], R3 ;  /* 0x0000000354007986 */ /* 0x0001e2000c101124 */
[----:B------:R-:W-:Y:S05]  /*cc50*/  BRA `(.L_x_2966) ;  /* 0x0000000400ec7947 */ /* 0x000fea0003800000 */
.L_x_2976:
        /* <DEDUP_REMOVED lines=8> */
.L_x_2973:
        /* <DEDUP_REMOVED lines=11> */
.L_x_2985:
        /* <DEDUP_REMOVED lines=21> */
.L_x_2988:
[----:B------:R-:W-:-:S04]  /*cee0*/  LOP3.LUT R2, R3, 0x80000000, RZ, 0xc0, !PT ;  /* 0x8000000003027812 */ /* 0x000fc800078ec0ff */
[----:B------:R-:W-:-:S04]  /*cef0*/  SHF.R.U32.HI R3, RZ, 0x18, R2 ;  /* 0x00000018ff037819 */ /* 0x000fc80000011602 */
[----:B------:R-:W-:-:S04]  /*cf00*/  LOP3.LUT R0, R0, R3, RZ, 0xfc, !PT ;  /* 0x0000000300007212 */ /* 0x000fc800078efcff */
[----:B------:R-:W-:-:S07]  /*cf10*/  PRMT R42, R0, 0x7610, R42 ;  /* 0x00007610002a7816 */ /* 0x000fce000000002a */
.L_x_2987:
[----:B------:R-:W-:Y:S05]  /*cf20*/  BSYNC B0 ;  /* 0x0000000000007941 */ /* 0x000fea0003800000 */
.L_x_2986:
[----:B------:R0:W-:Y:S01]  /*cf30*/  STG.E.U8 desc[UR36][R84.64], R42 ;  /* 0x0000002a54007986 */ /* 0x0001e2000c101124 */
[----:B------:R-:W-:Y:S05]  /*cf40*/  BRA `(.L_x_2966) ;  /* 0x0000000400307947 */ /* 0x000fea0003800000 */
.L_x_2984:
        /* <DEDUP_REMOVED lines=21> */
.L_x_2991:
[----:B------:R-:W-:-:S04]  /*d0a0*/  LOP3.LUT R2, R3, 0x80000000, RZ, 0xc0, !PT ;  /* 0x8000000003027812 */ /* 0x000fc800078ec0ff */
[----:B------:R-:W-:-:S04]  /*d0b0*/  SHF.R.U32.HI R3, RZ, 0x18, R2 ;  /* 0x00000018ff037819 */ /* 0x000fc80000011602 */
[----:B------:R-:W-:-:S04]  /*d0c0*/  LOP3.LUT R0, R0, R3, RZ, 0xfc, !PT ;  /* 0x0000000300007212 */ /* 0x000fc800078efcff */
[----:B------:R-:W-:-:S07]  /*d0d0*/  PRMT R42, R0, 0x7610, R42 ;  /* 0x00007610002a7816 */ /* 0x000fce000000002a */
.L_x_2990:
[----:B------:R-:W-:Y:S05]  /*d0e0*/  BSYNC B0 ;  /* 0x0000000000007941 */ /* 0x000fea0003800000 */
.L_x_2989:
[----:B------:R0:W-:Y:S01]  /*d0f0*/  STG.E.U8 desc[UR36][R84.64], R42 ;  /* 0x0000002a54007986 */ /* 0x0001e2000c101124 */
[----:B------:R-:W-:Y:S05]  /*d100*/  BRA `(.L_x_2966) ;  /* 0x0000000000c07947 */ /* 0x000fea0003800000 */
.L_x_2983:
        /* <DEDUP_REMOVED lines=26> */
.L_x_2965:
        /* <DEDUP_REMOVED lines=16> */
.L_x_2994:
[----:B------:R-:W-:Y:S05]  /*d3b0*/  BRA `(.L_x_2966) ;  /* 0x0000000000147947 */ /* 0x000fea0003800000 */
.L_x_2993:
[----:B------:R-:W0:Y:S02]  /*d3c0*/  F2I.U64.F64.TRUNC R4, R4 ;  /* 0x0000000400047311 */ /* 0x000e24000030d800 */
[----:B0-----:R0:W-:Y:S01]  /*d3d0*/  STG.E.64 desc[UR36][R84.64], R4 ;  /* 0x0000000454007986 */ /* 0x0011e2000c101b24 */
[----:B------:R-:W-:Y:S05]  /*d3e0*/  BRA `(.L_x_2966) ;  /* 0x0000000000087947 */ /* 0x000fea0003800000 */
.L_x_2992:
[----:B------:R-:W0:Y:S02]  /*d3f0*/  F2I.U32.F64.TRUNC R5, R4 ;  /* 0x0000000400057311 */ /* 0x000e24000030d000 */
[----:B0-----:R0:W-:Y:S02]  /*d400*/  STG.E desc[UR36][R84.64], R5 ;  /* 0x0000000554007986 */ /* 0x0011e4000c101924 */
.L_x_2966:
[----:B------:R-:W-:-:S07]  /*d410*/  IADD3 R86, R86, 0x80, RZ ;  /* 0x0000008056567810 */ /* 0x000fce0007ffe0ff */
.L_x_2891:
[----:B------:R-:W-:Y:S05]  /*d420*/  BSYNC B6 ;  /* 0x0000000000067941 */ /* 0x000fea0003800000 */
.L_x_2890:
[----:B------:R-:W-:Y:S02]  /*d430*/  ULDC UR4, c[0x0][0x210] ;  /* 0x0000840000047ab9 */ /* 0x000fe40000000800 */
[----:B------:R-:W-:-:S13]  /*d440*/  ISETP.GE.AND P0, PT, R86, UR4, PT ;  /* 0x0000000456007c0c */ /* 0x000fda000bf06270 */
[----:B------:R-:W-:Y:S05]  /*d450*/  @P0 EXIT ;  /* 0x000000000000094d */ /* 0x000fea0003800000 */
        /* <DEDUP_REMOVED lines=355> */
.L_x_2995:
        /* <DEDUP_REMOVED lines=21> */
.L_x_2999:
[----:B------:R-:W2:Y:S02]  /*ebe0*/  LDG.E.U8 R2, desc[UR36][R2.64] ;  /* 0x0000002402027981 */ /* 0x000ea4000c1e1100 */
[----:B--2---:R0:W1:Y:S01]  /*ebf0*/  I2F.F64.U16 R18, R2 ;  /* 0x0000000200127312 */ /* 0x0040620000101800 */
[----:B------:R-:W-:Y:S05]  /*ec00*/  BRA `(.L_x_3001) ;  /* 0x0000000c00707947 */ /* 0x000fea0003800000 */
.L_x_2998:
        /* <DEDUP_REMOVED lines=9> */
.L_x_3003:
[----:B------:R-:W2:Y:S02]  /*eca0*/  LDG.E R2, desc[UR36][R2.64] ;  /* 0x0000002402027981 */ /* 0x000ea4000c1e1900 */
[----:B--2---:R0:W1:Y:S01]  /*ecb0*/  I2F.F64 R18, R2 ;  /* 0x0000000200127312 */ /* 0x0040620000201c00 */
[----:B------:R-:W-:Y:S05]  /*ecc0*/  BRA `(.L_x_3001) ;  /* 0x0000000c00407947 */ /* 0x000fea0003800000 */
.L_x_3002:
[----:B------:R-:W2:Y:S02]  /*ecd0*/  LDG.E.U16 R2, desc[UR36][R2.64] ;  /* 0x0000002402027981 */ /* 0x000ea4000c1e1500 */
[----:B--2---:R0:W1:Y:S01]  /*ece0*/  I2F.F64.S16 R18, R2 ;  /* 0x0000000200127312 */ /* 0x0040620000101c00 */
[----:B------:R-:W-:Y:S05]  /*ecf0*/  BRA `(.L_x_3001) ;  /* 0x0000000c00347947 */ /* 0x000fea0003800000 */
.L_x_2997:
        /* <DEDUP_REMOVED lines=10> */
.L_x_3005:
[----:B------:R-:W2:Y:S02]  /*eda0*/  LDG.E.U16 R0, desc[UR36][R2.64] ;  /* 0x0000002402007981 */ /* 0x000ea4000c1e1500 */
[----:B--2---:R-:W-:-:S05]  /*edb0*/  HADD2.F32 R0, -RZ, R0.H0_H0 ;  /* 0x20000000ff007230 */ /* 0x004fca0000004100 */
[----:B------:R-:W-:-:S04]  /*edc0*/  FMUL.FTZ R0, R0, 1 ;  /* 0x3f80000000007820 */ /* 0x000fc80000410000 */
[----:B------:R0:W1:Y:S01]  /*edd0*/  F2F.F64.F32 R18, R0 ;  /* 0x0000000000127310 */ /* 0x0000620000201800 */
[----:B------:R-:W-:Y:S05]  /*ede0*/  BRA `(.L_x_3001) ;  /* 0x0000000800f87947 */ /* 0x000fea0003800000 */
.L_x_3004:
        /* <DEDUP_REMOVED lines=10> */
.L_x_3007:
[----:B------:R-:W2:Y:S02]  /*ee90*/  LDG.E.U16 R2, desc[UR36][R2.64] ;  /* 0x0000002402027981 */ /* 0x000ea4000c1e1500 */
[----:B--2---:R-:W-:-:S05]  /*eea0*/  HADD2.F32 R0, -RZ, R2.H0_H0 ;  /* 0x20000002ff007230 */ /* 0x004fca0000004100 */
[----:B------:R-:W-:-:S04]  /*eeb0*/  FMUL.FTZ R0, R0, 1 ;  /* 0x3f80000000007820 */ /* 0x000fc80000410000 */
[----:B------:R0:W1:Y:S01]  /*eec0*/  F2F.F64.F32 R18, R0 ;  /* 0x0000000000127310 */ /* 0x0000620000201800 */
[----:B------:R-:W-:Y:S05]  /*eed0*/  BRA `(.L_x_3001) ;  /* 0x0000000800bc7947 */ /* 0x000fea0003800000 */
.L_x_3006:
[----:B------:R0:W5:Y:S01]  /*eee0*/  LDG.E.64 R18, desc[UR36][R2.64] ;  /* 0x0000002402127981 */ /* 0x000162000c1e1b00 */
[----:B------:R-:W-:Y:S05]  /*eef0*/  BRA `(.L_x_3001) ;  /* 0x0000000800b47947 */ /* 0x000fea0003800000 */
.L_x_2996:
        /* <DEDUP_REMOVED lines=13> */
.L_x_3010:
[----:B------:R0:W5:Y:S01]  /*efd0*/  LDG.E.64 R18, desc[UR36][R2.64] ;  /* 0x0000002402127981 */ /* 0x000162000c1e1b00 */
[----:B------:R-:W-:Y:S05]  /*efe0*/  BRA `(.L_x_3001) ;  /* 0x0000000800787947 */ /* 0x000fea0003800000 */
.L_x_3009:
        /* <DEDUP_REMOVED lines=28> */
.L_x_3012:
        /* <DEDUP_REMOVED lines=15> */
.L_x_3011:
[----:B------:R-:W2:Y:S02]  /*f2a0*/  LDG.E.U16 R0, desc[UR36][R2.64] ;  /* 0x0000002402007981 */ /* 0x000ea4000c1e1500 */
[----:B--2---:R-:W-:-:S04]  /*f2b0*/  IMAD.U32 R0, R0, 0x10000, RZ ;  /* 0x0001000000007824 */ /* 0x004fc800078e00ff */
[----:B------:R-:W-:-:S04]  /*f2c0*/  FMUL.FTZ R0, R0, 1 ;  /* 0x3f80000000007820 */ /* 0x000fc80000410000 */
[----:B------:R0:W1:Y:S01]  /*f2d0*/  F2F.F64.F32 R18, R0 ;  /* 0x0000000000127310 */ /* 0x0000620000201800 */
[----:B------:R-:W-:Y:S05]  /*f2e0*/  BRA `(.L_x_3001) ;  /* 0x0000000400b87947 */ /* 0x000fea0003800000 */
.L_x_3008:
        /* <DEDUP_REMOVED lines=11> */
.L_x_3015:
        /* <DEDUP_REMOVED lines=21> */
.L_x_3019:
[----:B------:R-:W-:Y:S05]  /*f4f0*/  BSYNC B1 ;  /* 0x0000000000017941 */ /* 0x000fea0003800000 */
.L_x_3018:
[----:B------:R-:W-:Y:S02]  /*f500*/  LEA R3, R0, 0x3b800000, 0x17 ;  /* 0x3b80000000037811 */ /* 0x000fe400078eb8ff */
[----:B------:R-:W-:-:S04]  /*f510*/  SHF.L.U32 R0, R2, 0x14, RZ ;  /* 0x0000001402007819 */ /* 0x000fc800000006ff */
[----:B------:R-:W-:-:S07]  /*f520*/  LOP3.LUT R0, R3, R0, R4, 0xfe, !PT ;  /* 0x0000000003007212 */ /* 0x000fce00078efe04 */
.L_x_3017:
[----:B------:R-:W-:Y:S05]  /*f530*/  BSYNC B0 ;  /* 0x0000000000007941 */ /* 0x000fea0003800000 */
.L_x_3016:
[----:B------:R-:W-:-:S04]  /*f540*/  FMUL.FTZ R0, R0, 1 ;  /* 0x3f80000000007820 */ /* 0x000fc80000410000 */
[----:B------:R2:W3:Y:S01]  /*f550*/  F2F.F64.F32 R18, R0 ;  /* 0x0000000000127310 */ /* 0x0004e20000201800 */
[----:B------:R-:W-:Y:S05]  /*f560*/  BRA `(.L_x_3001) ;  /* 0x0000000400187947 */ /* 0x000fea0003800000 */
.L_x_3014:
        /* <DEDUP_REMOVED lines=21> */
.L_x_3023:
[----:B------:R-:W-:Y:S05]  /*f6c0*/  BSYNC B1 ;  /* 0x0000000000017941 */ /* 0x000fea0003800000 */
.L_x_3022:
[----:B------:R-:W-:Y:S01]  /*f6d0*/  LEA R3, R0, 0x37800000, 0x17 ;  /* 0x3780000000037811 */ /* 0x000fe200078eb8ff */
[----:B------:R-:W-:-:S05]  /*f6e0*/  IMAD.SHL.U32 R0, R2, 0x200000, RZ ;  /* 0x0020000002007824 */ /* 0x000fca00078e00ff */
[----:B------:R-:W-:-:S07]  /*f6f0*/  LOP3.LUT R0, R3, R0, R4, 0xfe, !PT ;  /* 0x0000000003007212 */ /* 0x000fce00078efe04 */
.L_x_3021:
[----:B------:R-:W-:Y:S05]  /*f700*/  BSYNC B0 ;  /* 0x0000000000007941 */ /* 0x000fea0003800000 */
.L_x_3020:
[----:B------:R-:W-:-:S04]  /*f710*/  FMUL.FTZ R0, R0, 1 ;  /* 0x3f80000000007820 */ /* 0x000fc80000410000 */
[----:B------:R4:W0:Y:S01]  /*f720*/  F2F.F64.F32 R18, R0 ;  /* 0x0000000000127310 */ /* 0x0008220000201800 */
[----:B------:R-:W-:Y:S05]  /*f730*/  BRA `(.L_x_3001) ;  /* 0x0000000000a47947 */ /* 0x000fea0003800000 */
.L_x_3013:
        /* <DEDUP_REMOVED lines=14> */
.L_x_3027:
[----:B------:R-:W-:Y:S05]  /*f820*/  BSYNC B0 ;  /* 0x0000000000007941 */ /* 0x000fea0003800000 */
.L_x_3026:
[----:B------:R-:W-:-:S04]  /*f830*/  FMUL.FTZ R0, R0, 1 ;  /* 0x3f80000000007820 */ /* 0x000fc80000410000 */
[----:B------:R0:W1:Y:S01]  /*f840*/  F2F.F64.F32 R18, R0 ;  /* 0x0000000000127310 */ /* 0x0000620000201800 */
[----:B------:R-:W-:Y:S05]  /*f850*/  BRA `(.L_x_3001) ;  /* 0x00000000005c7947 */ /* 0x000fea0003800000 */
.L_x_3000:
        /* <DEDUP_REMOVED lines=16> */
.L_x_3028:
[----:B------:R-:W-:Y:S01]  /*f960*/  CS2R R18, SRZ ;  /* 0x0000000000127805 */ /* 0x000fe2000001ff00 */
[----:B------:R-:W-:Y:S06]  /*f970*/  BRA `(.L_x_3001) ;  /* 0x0000000000147947 */ /* 0x000fec0003800000 */
.L_x_3025:
[----:B------:R-:W2:Y:S02]  /*f980*/  LDG.E.64 R18, desc[UR36][R2.64] ;  /* 0x0000002402127981 */ /* 0x000ea4000c1e1b00 */
[----:B--2---:R-:W0:Y:S01]  /*f990*/  I2F.F64.U64 R18, R18 ;  /* 0x0000001200127312 */ /* 0x004e220000301800 */
[----:B------:R-:W-:Y:S05]  /*f9a0*/  BRA `(.L_x_3001) ;  /* 0x0000000000087947 */ /* 0x000fea0003800000 */
.L_x_3024:
[----:B------:R-:W2:Y:S02]  /*f9b0*/  LDG.E R2, desc[UR36][R2.64] ;  /* 0x0000002402027981 */ /* 0x000ea4000c1e1900 */
[----:B--2---:R0:W1:Y:S02]  /*f9c0*/  I2F.F64.U32 R18, R2 ;  /* 0x0000000200127312 */ /* 0x0040640000201800 */
.L_x_3001:
[----:B0-----:R-:W2:Y:S01]  /*f9d0*/  LDC.U8 R2, c[0x0][0x493] ;  /* 0x000124c0ff027b82 */ /* 0x001ea20000000000 */
[----:B------:R-:W-:Y:S02]  /*f9e0*/  ULDC.64 UR4, c[0x0][0x488] ;  /* 0x0001220000047ab9 */ /* 0x000fe40000000a00 */
[----:B------:R-:W-:-:S04]  /*f9f0*/  IADD3 R16, P0, R16, UR4, RZ ;  /* 0x0000000410107c10 */ /* 0x000fc8000ff1e0ff */
[----:B------:R-:W-:Y:S02]  /*fa00*/  IADD3.X R17, RZ, UR5, RZ, P0, !PT ;  /* 0x00000005ff117c10 */ /* 0x000fe400087fe4ff */
        /* <DEDUP_REMOVED lines=14> */
.L_x_3032:
[----:B------:R-:W2:Y:S02]  /*faf0*/  LDG.E.U8 R2, desc[UR36][R16.64] ;  /* 0x0000002410027981 */ /* 0x000ea4000c1e1100 */
[----:B--2---:R-:W0:Y:S01]  /*fb00*/  I2F.F64.U16 R2, R2 ;  /* 0x0000000200027312 */ /* 0x004e220000101800 */
[----:B------:R-:W-:Y:S05]  /*fb10*/  BRA `(.L_x_3034) ;  /* 0x0000000c00707947 */ /* 0x000fea0003800000 */
.L_x_3031:
        /* <DEDUP_REMOVED lines=9> */
.L_x_3036:
[----:B------:R-:W2:Y:S02]  /*fbb0*/  LDG.E R2, desc[UR36][R16.64] ;  /* 0x0000002410027981 */ /* 0x000ea4000c1e1900 */
[----:B--2---:R-:W2:Y:S01]  /*fbc0*/  I2F.F64 R2, R2 ;  /* 0x0000000200027312 */ /* 0x004ea20000201c00 */
[----:B------:R-:W-:Y:S05]  /*fbd0*/  BRA `(.L_x_3034) ;  /* 0x0000000c00407947 */ /* 0x000fea0003800000 */
.L_x_3035:
[----:B------:R-:W2:Y:S02]  /*fbe0*/  LDG.E.U16 R2, desc[UR36][R16.64] ;  /* 0x0000002410027981 */ /* 0x000ea4000c1e1500 */
[----:B--2---:R-:W4:Y:S01]  /*fbf0*/  I2F.F64.S16 R2, R2 ;  /* 0x0000000200027312 */ /* 0x004f220000101c00 */
[----:B------:R-:W-:Y:S05]  /*fc00*/  BRA `(.L_x_3034) ;  /* 0x0000000c00347947 */ /* 0x000fea0003800000 */
.L_x_3030:
        /* <DEDUP_REMOVED lines=10> */
.L_x_3038:
[----:B------:R-:W2:Y:S02]  /*fcb0*/  LDG.E.U16 R0, desc[UR36][R16.64] ;  /* 0x0000002410007981 */ /* 0x000ea4000c1e1500 */
[----:B--2---:R-:W-:-:S05]  /*fcc0*/  HADD2.F32 R0, -RZ, R0.H0_H0 ;  /* 0x20000000ff007230 */ /* 0x004fca0000004100 */
[----:B------:R-:W-:-:S04]  /*fcd0*/  FMUL.FTZ R0, R0, 1 ;  /* 0x3f80000000007820 */ /* 0x000fc80000410000 */
[----:B------:R0:W2:Y:S01]  /*fce0*/  F2F.F64.F32 R2, R0 ;  /* 0x0000000000027310 */ /* 0x0000a20000201800 */
[----:B------:R-:W-:Y:S05]  /*fcf0*/  BRA `(.L_x_3034) ;  /* 0x0000000800f87947 */ /* 0x000fea0003800000 */
.L_x_3037:
        /* <DEDUP_REMOVED lines=10> */
.L_x_3040:
[----:B------:R-:W2:Y:S02]  /*fda0*/  LDG.E.U16 R16, desc[UR36][R16.64] ;  /* 0x0000002410107981 */ /* 0x000ea4000c1e1500 */
[----:B--2---:R-:W-:-:S05]  /*fdb0*/  HADD2.F32 R0, -RZ, R16.H0_H0 ;  /* 0x20000010ff007230 */ /* 0x004fca0000004100 */
[----:B------:R-:W-:-:S04]  /*fdc0*/  FMUL.FTZ R0, R0, 1 ;  /* 0x3f80000000007820 */ /* 0x000fc80000410000 */
[----:B------:R0:W2:Y:S01]  /*fdd0*/  F2F.F64.F32 R2, R0 ;  /* 0x0000000000027310 */ /* 0x0000a20000201800 */
[----:B------:R-:W-:Y:S05]  /*fde0*/  BRA `(.L_x_3034) ;  /* 0x0000000800bc7947 */ /* 0x000fea0003800000 */
.L_x_3039:
[----:B------:R0:W5:Y:S01]  /*fdf0*/  LDG.E.64 R2, desc[UR36][R16.64] ;  /* 0x0000002410027981 */ /* 0x000162000c1e1b00 */
[----:B------:R-:W-:Y:S05]  /*fe00*/  BRA `(.L_x_3034) ;  /* 0x0000000800b47947 */ /* 0x000fea0003800000 */
.L_x_3029:
        /* <DEDUP_REMOVED lines=13> */
.L_x_3043:
[----:B------:R0:W5:Y:S01]  /*fee0*/  LDG.E.64 R2, desc[UR36][R16.64] ;  /* 0x0000002410027981 */ /* 0x000162000c1e1b00 */
[----:B------:R-:W-:Y:S05]  /*fef0*/  BRA `(.L_x_3034) ;  /* 0x0000000800787947 */ /* 0x000fea0003800000 */
.L_x_3042:
        /* <DEDUP_REMOVED lines=28> */
.L_x_3045:
        /* <DEDUP_REMOVED lines=15> */
.L_x_3044:
[----:B------:R-:W2:Y:S02]  /*101b0*/  LDG.E.U16 R0, desc[UR36][R16.64] ;  /* 0x0000002410007981 */ /* 0x000ea4000c1e1500 */
[----:B--2---:R-:W-:-:S04]  /*101c0*/  IMAD.U32 R0, R0, 0x10000, RZ ;  /* 0x0001000000007824 */ /* 0x004fc800078e00ff */
[----:B------:R-:W-:-:S04]  /*101d0*/  FMUL.FTZ R0, R0, 1 ;  /* 0x3f80000000007820 */ /* 0x000fc80000410000 */
[----:B------:R0:W2:Y:S01]  /*101e0*/  F2F.F64.F32 R2, R0 ;  /* 0x0000000000027310 */ /* 0x0000a20000201800 */
[----:B------:R-:W-:Y:S05]  /*101f0*/  BRA `(.L_x_3034) ;  /* 0x0000000400b87947 */ /* 0x000fea0003800000 */
.L_x_3041:
        /* <DEDUP_REMOVED lines=11> */
.L_x_3048:
        /* <DEDUP_REMOVED lines=21> */
.L_x_3052:
[----:B------:R-:W-:Y:S05]  /*10400*/  BSYNC B1 ;  /* 0x0000000000017941 */ /* 0x000fea0003800000 */
.L_x_3051:
[----:B------:R-:W-:Y:S01]  /*10410*/  LEA R3, R0, 0x3b800000, 0x17 ;  /* 0x3b80000000037811 */ /* 0x000fe200078eb8ff */
[----:B------:R-:W-:-:S05]  /*10420*/  IMAD.SHL.U32 R0, R2, 0x100000, RZ ;  /* 0x0010000002007824 */ /* 0x000fca00078e00ff */
[----:B------:R-:W-:-:S07]  /*10430*/  LOP3.LUT R0, R3, R0, R4, 0xfe, !PT ;  /* 0x0000000003007212 */ /* 0x000fce00078efe04 */
.L_x_3050:
[----:B------:R-:W-:Y:S05]  /*10440*/  BSYNC B0 ;  /* 0x0000000000007941 */ /* 0x000fea0003800000 */
.L_x_3049:
[----:B------:R-:W-:-:S04]  /*10450*/  FMUL.FTZ R0, R0, 1 ;  /* 0x3f80000000007820 */ /* 0x000fc80000410000 */
[----:B------:R0:W2:Y:S01]  /*10460*/  F2F.F64.F32 R2, R0 ;  /* 0x0000000000027310 */ /* 0x0000a20000201800 */
[----:B------:R-:W-:Y:S05]  /*10470*/  BRA `(.L_x_3034) ;  /* 0x0000000400187947 */ /* 0x000fea0003800000 */
.L_x_3047:
        /* <DEDUP_REMOVED lines=21> */
.L_x_3056:
[----:B------:R-:W-:Y:S05]  /*105d0*/  BSYNC B1 ;  /* 0x0000000000017941 */ /* 0x000fea0003800000 */
.L_x_3055:
[----:B------:R-:W-:Y:S02]  /*105e0*/  LEA R3, R0, 0x37800000, 0x17 ;  /* 0x3780000000037811 */ /* 0x000fe400078eb8ff */
[----:B------:R-:W-:-:S04]  /*105f0*/  SHF.L.U32 R0, R2, 0x15, RZ ;  /* 0x0000001502007819 */ /* 0x000fc800000006ff */
[----:B------:R-:W-:-:S07]  /*10600*/  LOP3.LUT R0, R3, R0, R4, 0xfe, !PT ;  /* 0x0000000003007212 */ /* 0x000fce00078efe04 */
.L_x_3054:
[----:B------:R-:W-:Y:S05]  /*10610*/  BSYNC B0 ;  /* 0x0000000000007941 */ /* 0x000fea0003800000 */
.L_x_3053:
[----:B------:R-:W-:-:S04]  /*10620*/  FMUL.FTZ R0, R0, 1 ;  /* 0x3f80000000007820 */ /* 0x000fc80000410000 */
[----:B------:R0:W2:Y:S01]  /*10630*/  F2F.F64.F32 R2, R0 ;  /* 0x0000000000027310 */ /* 0x0000a20000201800 */
[----:B------:R-:W-:Y:S05]  /*10640*/  BRA `(.L_x_3034) ;  /* 0x0000000000a47947 */ /* 0x000fea0003800000 */
.L_x_3046:
        /* <DEDUP_REMOVED lines=14> */
.L_x_3060:
[----:B------:R-:W-:Y:S05]  /*10730*/  BSYNC B0 ;  /* 0x0000000000007941 */ /* 0x000fea0003800000 */
.L_x_3059:
[----:B------:R-:W-:-:S04]  /*10740*/  FMUL.FTZ R0, R0, 1 ;  /* 0x3f80000000007820 */ /* 0x000fc80000410000 */
[----:B------:R0:W2:Y:S01]  /*10750*/  F2F.F64.F32 R2, R0 ;  /* 0x0000000000027310 */ /* 0x0000a20000201800 */
[----:B------:R-:W-:Y:S05]  /*10760*/  BRA `(.L_x_3034) ;  /* 0x00000000005c7947 */ /* 0x000fea0003800000 */
.L_x_3033:
        /* <DEDUP_REMOVED lines=16> */
.L_x_3061:
[----:B------:R-:W-:Y:S01]  /*10870*/  CS2R R2, SRZ ;  /* 0x0000000000027805 */ /* 0x000fe2000001ff00 */
[----:B------:R-:W-:Y:S06]  /*10880*/  BRA `(.L_x_3034) ;  /* 0x0000000000147947 */ /* 0x000fec0003800000 */
.L_x_3058:
[----:B------:R-:W2:Y:S02]  /*10890*/  LDG.E.64 R2, desc[UR36][R16.64] ;  /* 0x0000002410027981 */ /* 0x000ea4000c1e1b00 */
[----:B--2---:R-:W0:Y:S01]  /*108a0*/  I2F.F64.U64 R2, R2 ;  /* 0x0000000200027312 */ /* 0x004e220000301800 */
[----:B------:R-:W-:Y:S05]  /*108b0*/  BRA `(.L_x_3034) ;  /* 0x0000000000087947 */ /* 0x000fea0003800000 */
.L_x_3057:
[----:B------:R-:W2:Y:S02]  /*108c0*/  LDG.E R2, desc[UR36][R16.64] ;  /* 0x0000002410027981 */ /* 0x000ea4000c1e1900 */
[----:B--2---:R-:W0:Y:S02]  /*108d0*/  I2F.F64.U32 R2, R2 ;  /* 0x0000000200027312 */ /* 0x004e240000201800 */
.L_x_3034:
[----:B------:R-:W-:Y:S02]  /*108e0*/  ULDC.U8 UR4, c[0x0][0x490] ;  /* 0x0001240000047ab9 */ /* 0x000fe40000000000 */
[----:B------:R-:W-:-:S13]  /*108f0*/  ISETP.NE.AND P0, PT, RZ, UR4, PT ;  /* 0x00000004ff007c0c */ /* 0x000fda000bf05270 */
[----:B------:R-:W-:Y:S05]  /*10900*/  @!P0 BRA `(.L_x_3062) ;  /* 0x0000000000148947 */ /* 0x000fea0003800000 */
[----:B0-2-45:R-:W-:Y:S01]  /*10910*/  IMAD.MOV.U32 R22, RZ, RZ, R2 ;  /* 0x000000ffff167224 */ /* 0x035fe200078e0002 */
[----:B------:R-:W-:Y:S01]  /*10920*/  MOV R83, 0x10950 ;  /* 0x0001095000537802 */ /* 0x000fe20000000f00 */
[----:B------:R-:W-:-:S07]  /*10930*/  IMAD.MOV.U32 R23, RZ, RZ, R3 ;  /* 0x000000ffff177224 */ /* 0x000fce00078e0003 */
[----:B-1-3--:R-:W-:Y:S05]  /*10940*/  CALL.REL.NOINC `($_ZN2at6native18elementwise_kernelILi128ELi4EZNS0_15gpu_kernel_implIN48_GLOBAL__N__08322988_15_IGammaKernel_cu_cb51a28d10CalcIgammaIdEEEEvRNS_18TensorIteratorBaseERKT_EUliE_EEviT1_$_ZN46_INTERNAL_08322988_15_IGammaKernel_cu_cb51a28d48_GLOBAL__N__08322988_15_IGammaKernel_cu_cb51a28d12calc_igammacIdEET_S2_S2_) ;  /* 0x000001cc00a47944 */ /* 0x00afea0003c00000 */
[----:B------:R-:W-:Y:S05]  /*10950*/  BRA `(.L_x_3063) ;  /* 0x0000000000087947 */ /* 0x000fea0003800000 */
.L_x_3062:
[----:B------:R-:W-:-:S07]  /*10960*/  MOV R87, 0x10980 ;  /* 0x0001098000577802 */ /* 0x000fce0000000f00 */
[----:B012345:R-:W-:Y:S05]  /*10970*/  CALL.REL.NOINC `($_ZN2at6native18elementwise_kernelILi128ELi4EZNS0_15gpu_kernel_implIN48_GLOBAL__N__08322988_15_IGammaKernel_cu_cb51a28d10CalcIgammaIdEEEEvRNS_18TensorIteratorBaseERKT_EUliE_EEviT1_$_ZN46_INTERNAL_08322988_15_IGammaKernel_cu_cb51a28d48_GLOBAL__N__08322988_15_IGammaKernel_cu_cb51a28d11calc_igammaIdEET_S2_S2_) ;  /* 0x0000001000487944 */ /* 0x03ffea0003c00000 */
.L_x_3063:
        /* <DEDUP_REMOVED lines=13> */
[----:B0-----:R-:W-:Y:S01]  /*10a50*/  STG.E.U8 desc[UR36][R84.64], R5 ;  /* 0x0000000554007986 */ /* 0x001fe2000c101124 */
[----:B------:R-:W-:Y:S05]  /*10a60*/  EXIT ;  /* 0x000000000000794d */ /* 0x000fea0003800000 */
.L_x_3067:
[----:B------:R-:W0:Y:S02]  /*10a70*/  F2I.S64.F64.TRUNC R4, R4 ;  /* 0x0000000400047311 */ /* 0x000e24000030d900 */
[----:B0-----:R-:W-:-:S05]  /*10a80*/  MOV R3, R4 ;  /* 0x0000000400037202 */ /* 0x001fca0000000f00 */
[----:B------:R-:W-:Y:S01]  /*10a90*/  STG.E.U8 desc[UR36][R84.64], R3 ;  /* 0x0000000354007986 */ /* 0x000fe2000c101124 */
[----:B------:R-:W-:Y:S05]  /*10aa0*/  EXIT ;  /* 0x000000000000794d */ /* 0x000fea0003800000 */
.L_x_3066:
[----:B------:R-:W-:-:S13]  /*10ab0*/  ISETP.NE.AND P0, PT, R0, 0x2, PT ;  /* 0x000000020000780c */ /* 0x000fda0003f05270 */
[----:B------:R-:W-:Y:S05]  /*10ac0*/  @!P0 BRA `(.L_x_3069) ;  /* 0x0000000000288947 */ /* 0x000fea0003800000 */
[----:B------:R-:W-:-:S13]  /*10ad0*/  ISETP.NE.AND P0, PT, R0, 0x3, PT ;  /* 0x000000030000780c */ /* 0x000fda0003f05270 */
[----:B------:R-:W-:Y:S05]  /*10ae0*/  @!P0 BRA `(.L_x_3070) ;  /* 0x0000000000148947 */ /* 0x000fea0003800000 */
[----:B------:R-:W-:-:S13]  /*10af0*/  ISETP.NE.AND P0, PT, R0, 0x4, PT ;  /* 0x000000040000780c */ /* 0x000fda0003f05270 */
[----:B------:R-:W-:Y:S05]  /*10b00*/  @P0 BRA `(.L_x_3068) ;  /* 0x0000000c00880947 */ /* 0x000fea0003800000 */
[----:B------:R-:W0:Y:S02]  /*10b10*/  F2I.S64.F64.TRUNC R4, R4 ;  /* 0x0000000400047311 */ /* 0x000e24000030d900 */
[----:B0-----:R-:W-:Y:S01]  /*10b20*/  STG.E.64 desc[UR36][R84.64], R4 ;  /* 0x0000000454007986 */ /* 0x001fe2000c101b24 */
[----:B------:R-:W-:Y:S05]  /*10b30*/  EXIT ;  /* 0x000000000000794d */ /* 0x000fea0003800000 */
.L_x_3070:
[----:B------:R-:W0:Y:S02]  /*10b40*/  F2I.F64.TRUNC R5, R4 ;  /* 0x0000000400057311 */ /* 0x000e24000030d100 */
[----:B0-----:R-:W-:Y:S01]  /*10b50*/  STG.E desc[UR36][R84.64], R5 ;  /* 0x0000000554007986 */ /* 0x001fe2000c101924 */
[----:B------:R-:W-:Y:S05]  /*10b60*/  EXIT ;  /* 0x000000000000794d */ /* 0x000fea0003800000 */
.L_x_3069:
[----:B------:R-:W0:Y:S02]  /*10b70*/  F2I.F64.TRUNC R5, R4 ;  /* 0x0000000400057311 */ /* 0x000e24000030d100 */
[----:B0-----:R-:W-:Y:S01]  /*10b80*/  STG.E.U16 desc[UR36][R84.64], R5 ;  /* 0x0000000554007986 */ /* 0x001fe2000c101524 */
[----:B------:R-:W-:Y:S05]  /*10b90*/  EXIT ;  /* 0x000000000000794d */ /* 0x000fea0003800000 */
.L_x_3065:
        /* <DEDUP_REMOVED lines=11> */
[----:B------:R-:W-:Y:S01]  /*10c50*/  STG.E desc[UR36][R84.64], R3 ;  /* 0x0000000354007986 */ /* 0x000fe2000c101924 */
[----:B------:R-:W-:Y:S05]  /*10c60*/  EXIT ;  /* 0x000000000000794d */ /* 0x000fea0003800000 */
.L_x_3072:
[----:B------:R-:W-:Y:S01]  /*10c70*/  UMOV UR4, 0xf0000000 ;  /* 0xf000000000047882 */ /* 0x000fe20000000000 */
[----:B------:R-:W-:Y:S01]  /*10c80*/  UMOV UR5, 0x380fffff ;  /* 0x380fffff00057882 */ /* 0x000fe20000000000 */
[----:B------:R-:W0:Y:S01]  /*10c90*/  F2F.F32.F64 R0, R4 ;  /* 0x0000000400007310 */ /* 0x000e220000301000 */
[----:B------:R-:W-:-:S14]  /*10ca0*/  DSETP.GEU.AND P0, PT, |R4|, UR4, PT ;  /* 0x0000000404007e2a */ /* 0x000fdc000bf0e200 */
[----:B0-----:R-:W-:-:S05]  /*10cb0*/  @!P0 FMUL R0, R0, 1.175494350822287508e-38 ;  /* 0x0080000000008820 */ /* 0x001fca0000400000 */
[----:B------:R-:W-:-:S05]  /*10cc0*/  F2FP.F16.F32.PACK_AB R0, RZ, R0 ;  /* 0x00000000ff00723e */ /* 0x000fca00000000ff */
[----:B------:R-:W-:Y:S01]  /*10cd0*/  STG.E.U16 desc[UR36][R84.64], R0 ;  /* 0x0000000054007986 */ /* 0x000fe2000c101524 */
[----:B------:R-:W-:Y:S05]  /*10ce0*/  EXIT ;  /* 0x000000000000794d */ /* 0x000fea0003800000 */
.L_x_3071:
        /* <DEDUP_REMOVED lines=12> */
[----:B------:R-:W-:Y:S01]  /*10db0*/  STG.E.64 desc[UR36][R84.64], R2 ;  /* 0x0000000254007986 */ /* 0x000fe2000c101b24 */
[----:B------:R-:W-:Y:S05]  /*10dc0*/  EXIT ;  /* 0x000000000000794d */ /* 0x000fea0003800000 */
.L_x_3074:
[----:B------:R-:W-:Y:S01]  /*10dd0*/  UMOV UR4, 0xf0000000 ;  /* 0xf000000000047882 */ /* 0x000fe20000000000 */
[----:B------:R-:W-:Y:S01]  /*10de0*/  UMOV UR5, 0x380fffff ;  /* 0x380fffff00057882 */ /* 0x000fe20000000000 */
[----:B------:R-:W0:Y:S01]  /*10df0*/  F2F.F32.F64 R0, R4 ;  /* 0x0000000400007310 */ /* 0x000e220000301000 */
[----:B------:R-:W-:-:S14]  /*10e00*/  DSETP.GEU.AND P0, PT, |R4|, UR4, PT ;  /* 0x0000000404007e2a */ /* 0x000fdc000bf0e200 */
[----:B0-----:R-:W-:-:S05]  /*10e10*/  @!P0 FMUL R0, R0, 1.175494350822287508e-38 ;  /* 0x0080000000008820 */ /* 0x001fca0000400000 */
[----:B------:R-:W-:-:S04]  /*10e20*/  F2FP.F16.F32.PACK_AB R3, RZ, R0 ;  /* 0x00000000ff03723e */ /* 0x000fc800000000ff */
[----:B------:R-:W-:-:S05]  /*10e30*/  PRMT R3, R3, 0x5410, RZ ;  /* 0x0000541003037816 */ /* 0x000fca00000000ff */
[----:B------:R-:W-:Y:S01]  /*10e40*/  STG.E desc[UR36][R84.64], R3 ;  /* 0x0000000354007986 */ /* 0x000fe2000c101924 */
[----:B------:R-:W-:Y:S05]  /*10e50*/  EXIT ;  /* 0x000000000000794d */ /* 0x000fea0003800000 */
.L_x_3073:
[----:B------:R-:W-:Y:S01]  /*10e60*/  STG.E.64 desc[UR36][R84.64], R4 ;  /* 0x0000000454007986 */ /* 0x000fe2000c101b24 */
[----:B------:R-:W-:Y:S05]  /*10e70*/  EXIT ;  /* 0x000000000000794d */ /* 0x000fea0003800000 */
.L_x_3064:
        /* <DEDUP_REMOVED lines=10> */
[----:B------:R-:W-:Y:S01]  /*10f20*/  STG.E.U8 desc[UR36][R84.64], R3 ;  /* 0x0000000354007986 */ /* 0x000fe2000c101124 */
[----:B------:R-:W-:Y:S05]  /*10f30*/  EXIT ;  /* 0x000000000000794d */ /* 0x000fea0003800000 */
.L_x_3077:
[----:B------:R-:W-:-:S05]  /*10f40*/  CS2R R6, SRZ ;  /* 0x0000000000067805 */ /* 0x000fca000001ff00 */
[----:B------:R-:W-:Y:S01]  /*10f50*/  STG.E.128 desc[UR36][R84.64], R4 ;  /* 0x0000000454007986 */ /* 0x000fe2000c101d24 */
[----:B------:R-:W-:Y:S05]  /*10f60*/  EXIT ;  /* 0x000000000000794d */ /* 0x000fea0003800000 */
.L_x_3076:
        /* <DEDUP_REMOVED lines=25> */
.L_x_3081:
[----:B------:R-:W-:Y:S05]  /*11100*/  BSYNC B0 ;  /* 0x0000000000007941 */ /* 0x000fea0003800000 */
.L_x_3080:
[----:B------:R-:W-:-:S05]  /*11110*/  LOP3.LUT R3, R0, R3, RZ, 0xfc, !PT ;  /* 0x0000000300037212 */ /* 0x000fca00078efcff */
[----:B------:R-:W-:Y:S01]  /*11120*/  STG.E.U8 desc[UR36][R84.64], R3 ;  /* 0x0000000354007986 */ /* 0x000fe2000c101124 */
[----:B------:R-:W-:Y:S05]  /*11130*/  EXIT ;  /* 0x000000000000794d */ /* 0x000fea0003800000 */
.L_x_3079:
        /* <DEDUP_REMOVED lines=17> */
.L_x_3083:
[----:B------:R-:W-:Y:S01]  /*11250*/  IMAD.MOV.U32 R0, RZ, RZ, 0x7f ;  /* 0x0000007fff007424 */ /* 0x000fe200078e00ff */
[----:B------:R-:W-:-:S04]  /*11260*/  ISETP.GT.U32.AND P0, PT, R2, 0x7f800000, PT ;  /* 0x7f8000000200780c */ /* 0x000fc80003f04070 */
[----:B------:R-:W-:-:S09]  /*11270*/  SEL R0, R0, 0x7c, P0 ;  /* 0x0000007c00007807 */ /* 0x000fd20000000000 */
.L_x_3084:
[----:B------:R-:W-:Y:S05]  /*11280*/  BSYNC B0 ;  /* 0x0000000000007941 */ /* 0x000fea0003800000 */
.L_x_3082:
[----:B------:R-:W-:-:S04]  /*11290*/  LOP3.LUT R2, R3, 0x80000000, RZ, 0xc0, !PT ;  /* 0x8000000003027812 */ /* 0x000fc800078ec0ff */
[----:B------:R-:W-:-:S04]  /*112a0*/  SHF.R.U32.HI R3, RZ, 0x18, R2 ;  /* 0x00000018ff037819 */ /* 0x000fc80000011602 */
[----:B------:R-:W-:-:S05]  /*112b0*/  LOP3.LUT R3, R0, R3, RZ, 0xfc, !PT ;  /* 0x0000000300037212 */ /* 0x000fca00078efcff */
[----:B------:R-:W-:Y:S01]  /*112c0*/  STG.E.U8 desc[UR36][R84.64], R3 ;  /* 0x0000000354007986 */ /* 0x000fe2000c101124 */
[----:B------:R-:W-:Y:S05]  /*112d0*/  EXIT ;  /* 0x000000000000794d */ /* 0x000fea0003800000 */
.L_x_3078:
[----:B------:R-:W-:Y:S01]  /*112e0*/  UMOV UR4, 0xf0000000 ;  /* 0xf000000000047882 */ /* 0x000fe20000000000 */
[----:B------:R-:W-:Y:S01]  /*112f0*/  UMOV UR5, 0x380fffff ;  /* 0x380fffff00057882 */ /* 0x000fe20000000000 */
[----:B------:R-:W0:Y:S01]  /*11300*/  F2F.F32.F64 R0, R4 ;  /* 0x0000000400007310 */ /* 0x000e220000301000 */
[----:B------:R-:W-:-:S14]  /*11310*/  DSETP.GEU.AND P0, PT, |R4|, UR4, PT ;  /* 0x0000000404007e2a */ /* 0x000fdc000bf0e200 */
[----:B0-----:R-:W-:-:S05]  /*11320*/  @!P0 FMUL R0, R0, 1.175494350822287508e-38 ;  /* 0x0080000000008820 */ /* 0x001fca0000400000 */
[----:B------:R-:W-:-:S05]  /*11330*/  F2FP.BF16.F32.PACK_AB R0, RZ, R0 ;  /* 0x00000000ff00723e */ /* 0x000fca00000010ff */
[----:B------:R-:W-:Y:S01]  /*11340*/  STG.E.U16 desc[UR36][R84.64], R0 ;  /* 0x0000000054007986 */ /* 0x000fe2000c101524 */
[----:B------:R-:W-:Y:S05]  /*11350*/  EXIT ;  /* 0x000000000000794d */ /* 0x000fea0003800000 */
.L_x_3075:
        /* <DEDUP_REMOVED lines=9> */
[----:B0-----:R-:W-:Y:S01]  /*113f0*/  STG.E.U16 desc[UR36][R84.64], R5 ;  /* 0x0000000554007986 */ /* 0x001fe2000c101524 */
[----:B------:R-:W-:Y:S05]  /*11400*/  EXIT ;  /* 0x000000000000794d */ /* 0x000fea0003800000 */
.L_x_3087:
        /* <DEDUP_REMOVED lines=21> */
.L_x_3090:
[----:B------:R-:W-:-:S04]  /*11560*/  LOP3.LUT R2, R3, 0x80000000, RZ, 0xc0, !PT ;  /* 0x8000000003027812 */ /* 0x000fc800078ec0ff */
[----:B------:R-:W-:-:S04]  /*11570*/  SHF.R.U32.HI R3, RZ, 0x18, R2 ;  /* 0x00000018ff037819 */ /* 0x000fc80000011602 */
[----:B------:R-:W-:-:S04]  /*11580*/  LOP3.LUT R0, R0, R3, RZ, 0xfc, !PT ;  /* 0x0000000300007212 */ /* 0x000fc800078efcff */
[----:B------:R-:W-:-:S07]  /*11590*/  PRMT R42, R0, 0x7610, R42 ;  /* 0x00007610002a7816 */ /* 0x000fce000000002a */
.L_x_3089:
[----:B------:R-:W-:Y:S05]  /*115a0*/  BSYNC B0 ;  /* 0x0000000000007941 */ /* 0x000fea0003800000 */
.L_x_3088:
[----:B------:R-:W-:Y:S01]  /*115b0*/  STG.E.U8 desc[UR36][R84.64], R42 ;  /* 0x0000002a54007986 */ /* 0x000fe2000c101124 */
[----:B------:R-:W-:Y:S05]  /*115c0*/  EXIT ;  /* 0x000000000000794d */ /* 0x000fea0003800000 */
.L_x_3086:
        /* <DEDUP_REMOVED lines=21> */
.L_x_3093:
[----:B------:R-:W-:-:S04]  /*11720*/  LOP3.LUT R2, R3, 0x80000000, RZ, 0xc0, !PT ;  /* 0x8000000003027812 */ /* 0x000fc800078ec0ff */
[----:B------:R-:W-:-:S04]  /*11730*/  SHF.R.U32.HI R3, RZ, 0x18, R2 ;  /* 0x00000018ff037819 */ /* 0x000fc80000011602 */
[----:B------:R-:W-:-:S04]  /*11740*/  LOP3.LUT R0, R0, R3, RZ, 0xfc, !PT ;  /* 0x0000000300007212 */ /* 0x000fc800078efcff */
[----:B------:R-:W-:-:S07]  /*11750*/  PRMT R42, R0, 0x7610, R42 ;  /* 0x00007610002a7816 */ /* 0x000fce000000002a */
.L_x_3092:
[----:B------:R-:W-:Y:S05]  /*11760*/  BSYNC B0 ;  /* 0x0000000000007941 */ /* 0x000fea0003800000 */
.L_x_3091:
[----:B------:R-:W-:Y:S01]  /*11770*/  STG.E.U8 desc[UR36][R84.64], R42 ;  /* 0x0000002a54007986 */ /* 0x000fe2000c101124 */
[----:B------:R-:W-:Y:S05]  /*11780*/  EXIT ;  /* 0x000000000000794d */ /* 0x000fea0003800000 */
.L_x_3085:
        /* <DEDUP_REMOVED lines=24> */
[----:B------:R-:W-:Y:S01]  /*11910*/  STG.E.U8 desc[UR36][R84.64], R3 ;  /* 0x0000000354007986 */ /* 0x000fe2000c101124 */
[----:B------:R-:W-:Y:S05]  /*11920*/  EXIT ;  /* 0x000000000000794d */ /* 0x000fea0003800000 */
.L_x_3068:
        /* <DEDUP_REMOVED lines=16> */
.L_x_3096:
[----:B------:R-:W-:Y:S05]  /*11a30*/  EXIT ;  /* 0x000000000000794d */ /* 0x000fea0003800000 */
.L_x_3095:
[----:B------:R-:W0:Y:S02]  /*11a40*/  F2I.U64.F64.TRUNC R4, R4 ;  /* 0x0000000400047311 */ /* 0x000e24000030d800 */
[----:B0-----:R-:W-:Y:S01]  /*11a50*/  STG.E.64 desc[UR36][R84.64], R4 ;  /* 0x0000000454007986 */ /* 0x001fe2000c101b24 */
[----:B------:R-:W-:Y:S05]  /*11a60*/  EXIT ;  /* 0x000000000000794d */ /* 0x000fea0003800000 */
.L_x_3094:
[----:B------:R-:W0:Y:S02]  /*11a70*/  F2I.U32.F64.TRUNC R5, R4 ;  /* 0x0000000400057311 */ /* 0x000e24000030d000 */
[----:B0-----:R-:W-:Y:S01]  /*11a80*/  STG.E desc[UR36][R84.64], R5 ;  /* 0x0000000554007986 */ /* 0x001fe2000c101924 */
[----:B------:R-:W-:Y:S05]  /*11a90*/  EXIT ;  /* 0x000000000000794d */ /* 0x000fea0003800000 */
        .type           $_ZN2at6native18elementwise_kernelILi128ELi4EZNS0_15gpu_kernel_implIN48_GLOBAL__N__08322988_15_IGammaKernel_cu_cb51a28d10CalcIgammaIdEEEEvRNS_18TensorIteratorBaseERKT_EUliE_EEviT1_$_ZN46_INTERNAL_08322988_15_IGammaKernel_cu_cb51a28d48_GLOBAL__N__08322988_15_IGammaKernel_cu_cb51a28d11calc_igammaIdEET_S2_S2_,@function
        .size           $_ZN2at6native18elementwise_kernelILi128ELi4EZNS0_15gpu_kernel_implIN48_GLOBAL__N__08322988_15_IGammaKernel_cu_cb51a28d10CalcIgammaIdEEEEvRNS_18TensorIteratorBaseERKT_EUliE_EEviT1_$_ZN46_INTERNAL_08322988_15_IGammaKernel_cu_cb51a28d48_GLOBAL__N__08322988_15_IGammaKernel_cu_cb51a28d11calc_igammaIdEET_S2_S2_,($_ZN2at6native18elementwise_kernelILi128ELi4EZNS0_15gpu_kernel_implIN48_GLOBAL__N__08322988_15_IGammaKernel_cu_cb51a28d10CalcIgammaIdEEEEvRNS_18TensorIteratorBaseERKT_EUliE_EEviT1_$_ZN46_INTERNAL_08322988_15_IGammaKernel_cu_cb51a28d48_GLOBAL__N__08322988_15_IGammaKernel_cu_cb51a28d12calc_igammacIdEET_S2_S2_ - $_ZN2at6native18elementwise_kernelILi128ELi4EZNS0_15gpu_kernel_implIN48_GLOBAL__N__08322988_15_IGammaKernel_cu_cb51a28d10CalcIgammaIdEEEEvRNS_18TensorIteratorBaseERKT_EUliE_EEviT1_$_ZN46_INTERNAL_08322988_15_IGammaKernel_cu_cb51a28d48_GLOBAL__N__08322988_15_IGammaKernel_cu_cb51a28d11calc_igammaIdEET_S2_S2_)
$_ZN2at6native18elementwise_kernelILi128ELi4EZNS0_15gpu_kernel_implIN48_GLOBAL__N__08322988_15_IGammaKernel_cu_cb51a28d10CalcIgammaIdEEEEvRNS_18TensorIteratorBaseERKT_EUliE_EEviT1_$_ZN46_INTERNAL_08322988_15_IGammaKernel_cu_cb51a28d48_GLOBAL__N__08322988_15_IGammaKernel_cu_cb51a28d11calc_igammaIdEET_S2_S2_:
[----:B------:R-:W-:Y:S01]  /*11aa0*/  MOV R22, R2 ;  /* 0x0000000200167202 */ /* 0x000fe20000000f00 */
[----:B------:R-:W-:Y:S01]  /*11ab0*/  IMAD.MOV.U32 R23, RZ, RZ, R3 ;  /* 0x000000ffff177224 */ /* 0x000fe200078e0003 */
[----:B------:R-:W-:Y:S01]  /*11ac0*/  MOV R3, R19 ;  /* 0x0000001300037202 */ /* 0x000fe20000000f00 */
[----:B------:R-:W-:Y:S01]  /*11ad0*/  IMAD.MOV.U32 R2, RZ, RZ, R18 ;  /* 0x000000ffff027224 */ /* 0x000fe200078e0012 */
[----:B------:R-:W-:Y:S01]  /*11ae0*/  BSSY B1, `(.L_x_3097) ;  /* 0x0001bca000017945 */ /* 0x000fe20003800000 */
[----:B------:R-:W-:Y:S02]  /*11af0*/  IMAD.MOV.U32 R6, RZ, RZ, 0x0 ;  /* 0x00000000ff067424 */ /* 0x000fe400078e00ff */
[----:B------:R-:W-:Y:S01]  /*11b00*/  DSETP.GEU.AND P0, PT, R22, RZ, PT ;  /* 0x000000ff1600722a */ /* 0x000fe20003f0e000 */
[----:B------:R-:W-:-:S05]  /*11b10*/  IMAD.MOV.U32 R7, RZ, RZ, 0x7ff80000 ;  /* 0x7ff80000ff077424 */ /* 0x000fca00078e00ff */
[----:B------:R-:W-:-:S14]  /*11b20*/  DSETP.LT.OR P0, PT, R2, RZ, !P0 ;  /* 0x000000ff0200722a */ /* 0x000fdc0004701400 */
[----:B------:R-:W-:Y:S05]  /*11b30*/  @P0 BRA `(.L_x_3098) ;  /* 0x000001bc00100947 */ /* 0x000fea0003800000 */
[----:B------:R-:W-:-:S14]  /*11b40*/  DSETP.NEU.AND P0, PT, R2, RZ, PT ;  /* 0x000000ff0200722a */ /* 0x000fdc0003f0d000 */
[----:B------:R-:W-:Y:S05]  /*11b50*/  @!P0 BRA `(.L_x_3099) ;  /* 0x000001b800f88947 */ /* 0x000fea0003800000 */
[----:B------:R-:W-:Y:S01]  /*11b60*/  DSETP.NEU.AND P0, PT, R22, RZ, PT ;  /* 0x000000ff1600722a */ /* 0x000fe20003f0d000 */
[----:B------:R-:W-:-:S13]  /*11b70*/  CS2R R6, SRZ ;  /* 0x0000000000067805 */ /* 0x000fda000001ff00 */
[----:B------:R-:W-:Y:S05]  /*11b80*/  @!P0 BRA `(.L_x_3098) ;  /* 0x000001b800fc8947 */ /* 0x000fea0003800000 */
[----:B------:R-:W-:-:S14]  /*11b90*/  DSETP.NEU.AND P1, PT, |R2|, +INF , PT ;  /* 0x7ff000000200742a */ /* 0x000fdc0003f2d200 */
[----:B------:R-:W-:Y:S01]  /*11ba0*/  @!P1 DSETP.NEU.AND P0, PT, |R22|, +INF , PT ;  /* 0x7ff000001600942a */ /* 0x000fe20003f0d200 */
[----:B------:R-:W-:-:S05]  /*11bb0*/  @!P1 MOV R6, RZ ;  /* 0x000000ff00069202 */ /* 0x000fca0000000f00 */
[----:B------:R-:W-:Y:S01]  /*11bc0*/  @!P1 FSEL R7, RZ, +QNAN , P0 ;  /* 0x7ff80000ff079808 */ /* 0x000fe20000000000 */
[----:B------:R-:W-:Y:S07]  /*11bd0*/  @!P1 BRA `(.L_x_3098) ;  /* 0x000001b800e89947 */ /* 0x000fee0003800000 */
[----:B------:R-:W-:Y:S01]  /*11be0*/  DSETP.NEU.AND P0, PT, |R22|, +INF , PT ;  /* 0x7ff000001600742a */ /* 0x000fe20003f0d200 */
[----:B------:R-:W-:Y:S02]  /*11bf0*/  IMAD.MOV.U32 R6, RZ, RZ, 0x0 ;  /* 0x00000000ff067424 */ /* 0x000fe400078e00ff */
[----:B------:R-:W-:-:S11]  /*11c00*/  IMAD.MOV.U32 R7, RZ, RZ, 0x3ff00000 ;  /* 0x3ff00000ff077424 */ /* 0x000fd600078e00ff */
[----:B------:R-:W-:Y:S05]  /*11c10*/  @!P0 BRA `(.L_x_3098) ;  /* 0x000001b800d88947 */ /* 0x000fea0003800000 */
[----:B------:R-:W0:Y:S01]  /*11c20*/  MUFU.RCP64H R5, R3 ;  /* 0x0000000300057308 */ /* 0x000e220000001800 */
[----:B------:R-:W-:Y:S01]  /*11c30*/  MOV R4, 0x1 ;  /* 0x0000000100047802 */ /* 0x000fe20000000f00 */
[----:B------:R-:W-:Y:S01]  /*11c40*/  DADD R26, -R2, R22 ;  /* 0x00000000021a7229 */ /* 0x000fe20000000116 */
[----:B------:R-:W-:Y:S01]  /*11c50*/  BSSY B0, `(.L_x_3100) ;  /* 0x0000015000007945 */ /* 0x000fe20003800000 */
[----:B------:R-:W-:-:S06]  /*11c60*/  DADD R24, -RZ, |R2| ;  /* 0x00000000ff187229 */ /* 0x000fcc0000000502 */
[----:B------:R-:W-:Y:S02]  /*11c70*/  DADD R8, -RZ, |R26| ;  /* 0x00000000ff087229 */ /* 0x000fe4000000051a */
[----:B0-----:R-:W-:-:S08]  /*11c80*/  DFMA R6, -R2, R4, 1 ;  /* 0x3ff000000206742b */ /* 0x001fd00000000104 */
[----:B------:R-:W-:Y:S01]  /*11c90*/  FSETP.GEU.AND P1, PT, |R9|, 6.5827683646048100446e-37, PT ;  /* 0x036000000900780b */ /* 0x000fe20003f2e200 */
[----:B------:R-:W-:-:S08]  /*11ca0*/  DFMA R6, R6, R6, R6 ;  /* 0x000000060606722b */ /* 0x000fd00000000006 */
[----:B------:R-:W-:-:S08]  /*11cb0*/  DFMA R6, R4, R6, R4 ;  /* 0x000000060406722b */ /* 0x000fd00000000004 */
[----:B------:R-:W-:-:S08]  /*11cc0*/  DFMA R4, -R2, R6, 1 ;  /* 0x3ff000000204742b */ /* 0x000fd00000000106 */
[----:B------:R-:W-:-:S08]  /*11cd0*/  DFMA R4, R6, R4, R6 ;  /* 0x000000040604722b */ /* 0x000fd00000000006 */
[----:B------:R-:W-:-:S08]  /*11ce0*/  DMUL R28, |R26|, R4 ;  /* 0x000000041a1c7228 */ /* 0x000fd00000000200 */
[----:B------:R-:W-:-:S08]  /*11cf0*/  DFMA R6, -R2, R28, |R26| ;  /* 0x0000001c0206722b */ /* 0x000fd0000000051a */
[----:B------:R-:W-:-:S10]  /*11d00*/  DFMA R28, R4, R6, R28 ;  /* 0x00000006041c722b */ /* 0x000fd4000000001c */
[----:B------:R-:W-:-:S05]  /*11d10*/  FFMA R0, RZ, R3, R29 ;  /* 0x00000003ff007223 */ /* 0x000fca000000001d */
[----:B------:R-:W-:-:S13]  /*11d20*/  FSETP.GT.AND P0, PT, |R0|, 1.469367938527859385e-39, PT ;  /* 0x001000000000780b */ /* 0x000fda0003f04200 */
[----:B------:R-:W-:Y:S05]  /*11d30*/  @P0 BRA P1, `(.L_x_3101) ;  /* 0x0000000000180947 */ /* 0x000fea0000800000 */
[----:B------:R-:W-:Y:S01]  /*11d40*/  IMAD.MOV.U32 R6, RZ, RZ, R2 ;  /* 0x000000ffff067224 */ /* 0x000fe200078e0002 */
[----:B------:R-:W-:Y:S01]  /*11d50*/  MOV R0, 0x11d80 ;  /* 0x00011d8000007802 */ /* 0x000fe20000000f00 */
[----:B------:R-:W-:-:S07]  /*11d60*/  IMAD.MOV.U32 R7, RZ, RZ, R3 ;  /* 0x000000ffff077224 */ /* 0x000fce00078e0003 */
[----:B------:R-:W-:Y:S05]  /*11d70*/  CALL.REL.NOINC `($__internal_15_$__cuda_sm20_div_rn_f64_full) ;  /* 0x0000049400ac7944 */ /* 0x000fea0003c00000 */
[----:B------:R-:W-:Y:S01]  /*11d80*/  MOV R28, R6 ;  /* 0x00000006001c7202 */ /* 0x000fe20000000f00 */
[----:B------:R-:W-:-:S07]  /*11d90*/  IMAD.MOV.U32 R29, RZ, RZ, R7 ;  /* 0x000000ffff1d7224 */ /* 0x000fce00078e0007 */
.L_x_3101:
[----:B------:R-:W-:Y:S05]  /*11da0*/  BSYNC B0 ;  /* 0x0000000000007941 */ /* 0x000fea0003800000 */
.L_x_3100:
[----:B------:R-:W-:Y:S01]  /*11db0*/  DSETP.GEU.AND P4, PT, R2, 200, PT ;  /* 0x406900000200742a */ /* 0x000fe20003f8e000 */
[----:B------:R-:W-:Y:S01]  /*11dc0*/  UMOV UR4, 0x33333333 ;  /* 0x3333333300047882 */ /* 0x000fe20000000000 */
[----:B------:R-:W-:Y:S02]  /*11dd0*/  UMOV UR5, 0x3fd33333 ;  /* 0x3fd3333300057882 */ /* 0x000fe40000000000 */
[----:B------:R-:W-:Y:S02]  /*11de0*/  DSETP.LT.AND P1, PT, R28, UR4, PT ;  /* 0x000000041c007e2a */ /* 0x000fe4000bf21000 */
[----:B------:R-:W-:-:S14]  /*11df0*/  DSETP.GT.AND P0, PT, R2, 20, !P4 ;  /* 0x403400000200742a */ /* 0x000fdc0006704000 */
[----:B------:R-:W-:Y:S05]  /*11e00*/  @P0 BRA P1, `(.L_x_3102) ;  /* 0x0000010000140947 */ /* 0x000fea0000800000 */
[----:B------:R-:W-:Y:S01]  /*11e10*/  DSETP.GT.AND P0, PT, R2, 200, PT ;  /* 0x406900000200742a */ /* 0x000fe20003f04000 */
[----:B------:R-:W-:-:S13]  /*11e20*/  BSSY B0, `(.L_x_3103) ;  /* 0x0000038000007945 */ /* 0x000fda0003800000 */
[----:B------:R-:W-:Y:S05]  /*11e30*/  @!P0 BRA `(.L_x_3104) ;  /* 0x0000000000d88947 */ /* 0x000fea0003800000 */
[----:B------:R-:W0:Y:S01]  /*11e40*/  MUFU.RSQ64H R13, R3 ;  /* 0x00000003000d7308 */ /* 0x000e220000001c00 */
[----:B------:R-:W-:Y:S01]  /*11e50*/  VIADD R12, R3, 0xfcb00000 ;  /* 0xfcb00000030c7836 */ /* 0x000fe20000000000 */
[----:B------:R-:W-:Y:S01]  /*11e60*/  MOV R6, 0x0 ;  /* 0x0000000000067802 */ /* 0x000fe20000000f00 */
[----:B------:R-:W-:Y:S01]  /*11e70*/  IMAD.MOV.U32 R7, RZ, RZ, 0x3fd80000 ;  /* 0x3fd80000ff077424 */ /* 0x000fe200078e00ff */
[----:B------:R-:W-:Y:S02]  /*11e80*/  BSSY B3, `(.L_x_3105) ;  /* 0x0000019000037945 */ /* 0x000fe40003800000 */
[----:B------:R-:W-:Y:S01]  /*11e90*/  ISETP.GE.U32.AND P0, PT, R12, 0x7ca00000, PT ;  /* 0x7ca000000c00780c */ /* 0x000fe20003f06070 */
[----:B0-----:R-:W-:-:S08]  /*11ea0*/  DMUL R4, R12, R12 ;  /* 0x0000000c0c047228 */ /* 0x001fd00000000000 */
        /* <DEDUP_REMOVED lines=10> */
[----:B------:R-:W-:Y:S01]  /*11f50*/  IMAD.MOV.U32 R5, RZ, RZ, R11 ;  /* 0x000000ffff057224 */ /* 0x000fe200078e000b */
[----:B------:R-:W-:Y:S01]  /*11f60*/  MOV R11, R9 ;  /* 0x00000009000b7202 */ /* 0x000fe20000000f00 */
[----:B------:R-:W-:Y:S01]  /*11f70*/  IMAD.MOV.U32 R0, RZ, RZ, R6 ;  /* 0x000000ffff007224 */ /* 0x000fe200078e0006 */
[----:B------:R-:W-:Y:S01]  /*11f80*/  MOV R7, R15 ;  /* 0x0000000f00077202 */ /* 0x000fe20000000f00 */
[----:B------:R-:W-:Y:S01]  /*11f90*/  IMAD.MOV.U32 R4, RZ, RZ, R10 ;  /* 0x000000ffff047224 */ /* 0x000fe200078e000a */
[----:B------:R-:W-:Y:S01]  /*11fa0*/  MOV R10, 0x11ff0 ;  /* 0x00011ff0000a7802 */ /* 0x000fe20000000f00 */
[----:B------:R-:W-:Y:S02]  /*11fb0*/  IMAD.MOV.U32 R8, RZ, RZ, R14 ;  /* 0x000000ffff087224 */ /* 0x000fe400078e000e */
[----:B------:R-:W-:Y:S02]  /*11fc0*/  IMAD.MOV.U32 R6, RZ, RZ, R2 ;  /* 0x000000ffff067224 */ /* 0x000fe400078e0002 */
[----:B------:R-:W-:-:S07]  /*11fd0*/  IMAD.MOV.U32 R9, RZ, RZ, R3 ;  /* 0x000000ffff097224 */ /* 0x000fce00078e0003 */
[----:B------:R-:W-:Y:S05]  /*11fe0*/  CALL.REL.NOINC `($__internal_16_$__cuda_sm20_dsqrt_rn_f64_mediumpath_v1) ;  /* 0x0000049800a47944 */ /* 0x000fea0003c00000 */
[----:B------:R-:W-:Y:S01]  /*11ff0*/  MOV R4, R8 ;  /* 0x0000000800047202 */ /* 0x000fe20000000f00 */
[----:B------:R-:W-:-:S07]  /*12000*/  IMAD.MOV.U32 R5, RZ, RZ, R9 ;  /* 0x000000ffff057224 */ /* 0x000fce00078e0009 */
.L_x_3106:
[----:B------:R-:W-:Y:S05]  /*12010*/  BSYNC B3 ;  /* 0x0000000000037941 */ /* 0x000fea0003800000 */
.L_x_3105:
[----:B------:R-:W0:Y:S01]  /*12020*/  MUFU.RCP64H R7, R5 ;  /* 0x0000000500077308 */ /* 0x000e220000001800 */
[----:B------:R-:W-:Y:S01]  /*12030*/  IMAD.MOV.U32 R6, RZ, RZ, 0x1 ;  /* 0x00000001ff067424 */ /* 0x000fe200078e00ff */
[----:B------:R-:W-:Y:S05]  /*12040*/  BSSY B2, `(.L_x_3107) ;  /* 0x0000012000027945 */ /* 0x000fea0003800000 */
[----:B0-----:R-:W-:-:S08]  /*12050*/  DFMA R8, R6, -R4, 1 ;  /* 0x3ff000000608742b */ /* 0x001fd00000000804 */
[----:B------:R-:W-:-:S08]  /*12060*/  DFMA R8, R8, R8, R8 ;  /* 0x000000080808722b */ /* 0x000fd00000000008 */
[----:B------:R-:W-:-:S08]  /*12070*/  DFMA R8, R6, R8, R6 ;  /* 0x000000080608722b */ /* 0x000fd00000000006 */
[----:B------:R-:W-:-:S08]  /*12080*/  DFMA R6, R8, -R4, 1 ;  /* 0x3ff000000806742b */ /* 0x000fd00000000804 */
[----:B------:R-:W-:-:S08]  /*12090*/  DFMA R6, R8, R6, R8 ;  /* 0x000000060806722b */ /* 0x000fd00000000008 */
[----:B------:R-:W-:-:S08]  /*120a0*/  DMUL R8, R6, 4.5 ;  /* 0x4012000006087828 */ /* 0x000fd00000000000 */
[----:B------:R-:W-:-:S08]  /*120b0*/  DFMA R10, R8, -R4, 4.5 ;  /* 0x40120000080a742b */ /* 0x000fd00000000804 */
[----:B------:R-:W-:-:S10]  /*120c0*/  DFMA R6, R6, R10, R8 ;  /* 0x0000000a0606722b */ /* 0x000fd40000000008 */
[----:B------:R-:W-:-:S05]  /*120d0*/  FFMA R0, RZ, R5, R7 ;  /* 0x00000005ff007223 */ /* 0x000fca0000000007 */
[----:B------:R-:W-:-:S13]  /*120e0*/  FSETP.GT.AND P0, PT, |R0|, 1.469367938527859385e-39, PT ;  /* 0x001000000000780b */ /* 0x000fda0003f04200 */
[----:B------:R-:W-:Y:S05]  /*120f0*/  @P0 BRA `(.L_x_3108) ;  /* 0x0000000000180947 */ /* 0x000fea0003800000 */
[----:B------:R-:W-:Y:S01]  /*12100*/  MOV R6, R4 ;  /* 0x0000000400067202 */ /* 0x000fe20000000f00 */
[----:B------:R-:W-:Y:S01]  /*12110*/  IMAD.MOV.U32 R7, RZ, RZ, R5 ;  /* 0x000000ffff077224 */ /* 0x000fe200078e0005 */
[----:B------:R-:W-:Y:S01]  /*12120*/  MOV R9, 0x40120000 ;  /* 0x4012000000097802 */ /* 0x000fe20000000f00 */
[----:B------:R-:W-:Y:S01]  /*12130*/  IMAD.MOV.U32 R8, RZ, RZ, RZ ;  /* 0x000000ffff087224 */ /* 0x000fe200078e00ff */
[----:B------:R-:W-:-:S07]  /*12140*/  MOV R0, 0x12160 ;  /* 0x0001216000007802 */ /* 0x000fce0000000f00 */
[----:B------:R-:W-:Y:S05]  /*12150*/  CALL.REL.NOINC `($__internal_15_$__cuda_sm20_div_rn_f64_full) ;  /* 0x0000049000b47944 */ /* 0x000fea0003c00000 */
.L_x_3108:
[----:B------:R-:W-:Y:S05]  /*12160*/  BSYNC B2 ;  /* 0x0000000000027941 */ /* 0x000fea0003800000 */
.L_x_3107:
[----:B------:R-:W-:-:S14]  /*12170*/  DSETP.GEU.AND P0, PT, R28, R6, PT ;  /* 0x000000061c00722a */ /* 0x000fdc0003f0e000 */
[----:B------:R-:W-:Y:S05]  /*12180*/  @!P0 BREAK B0 ;  /* 0x0000000000008942 */ /* 0x000fea0003800000 */
[----:B------:R-:W-:Y:S05]  /*12190*/  @!P0 BRA `(.L_x_3109) ;  /* 0x0000004000f88947 */ /* 0x000fea0003800000 */
.L_x_3104:
[----:B------:R-:W-:Y:S05]  /*121a0*/  BSYNC B0 ;  /* 0x0000000000007941 */ /* 0x000fea0003800000 */
.L_x_3103:
[C---:B------:R-:W-:Y:S02]  /*121b0*/  DSETP.GT.AND P0, PT, R22.reuse, R2, PT ;  /* 0x000000021600722a */ /* 0x040fe40003f04000 */
[----:B------:R-:W-:-:S14]  /*121c0*/  DSETP.GT.AND P1, PT, R22, 1, PT ;  /* 0x3ff000001600742a */ /* 0x000fdc0003f24000 */
[----:B------:R-:W-:Y:S05]  /*121d0*/  @P0 BRA P1, `(.L_x_3110) ;  /* 0x0000004000c80947 */ /* 0x000fea0000800000 */
[----:B------:R-:W-:Y:S01]  /*121e0*/  UMOV UR4, 0x9999999a ;  /* 0x9999999a00047882 */ /* 0x000fe20000000000 */
[----:B------:R-:W-:Y:S01]  /*121f0*/  UMOV UR5, 0x3fd99999 ;  /* 0x3fd9999900057882 */ /* 0x000fe20000000000 */
[----:B------:R-:W-:Y:S01]  /*12200*/  DADD R32, R2, -R22 ;  /* 0x0000000002207229 */ /* 0x000fe20000000816 */
[----:B------:R-:W-:Y:S01]  /*12210*/  BSSY B0, `(.L_x_3111) ;  /* 0x00003ee000007945 */ /* 0x000fe20003800000 */
[----:B------:R-:W-:-:S08]  /*12220*/  DMUL R4, R24, UR4 ;  /* 0x0000000418047c28 */ /* 0x000fd00008000000 */
[----:B------:R-:W-:-:S14]  /*12230*/  DSETP.GT.AND P0, PT, |R32|, R4, PT ;  /* 0x000000042000722a */ /* 0x000fdc0003f04200 */
[----:B------:R-:W-:Y:S05]  /*12240*/  @P0 BRA `(.L_x_3112) ;  /* 0x0000002800bc0947 */ /* 0x000fea0003800000 */
[----:B------:R-:W-:Y:S01]  /*12250*/  IMAD.MOV.U32 R10, RZ, RZ, -0x184c2289 ;  /* 0xe7b3dd77ff0a7424 */ /* 0x000fe200078e00ff */
[----:B------:R-:W-:Y:S01]  /*12260*/  MOV R12, 0xe5f3508a ;  /* 0xe5f3508a000c7802 */ /* 0x000fe20000000f00 */
[----:B------:R-:W-:Y:S01]  /*12270*/  IMAD.MOV.U32 R11, RZ, RZ, 0x407c1f1c ;  /* 0x407c1f1cff0b7424 */ /* 0x000fe200078e00ff */
[----:B------:R-:W-:Y:S01]  /*12280*/  MOV R15, 0x40f28df4 ;  /* 0x40f28df4000f7802 */ /* 0x000fe20000000f00 */
[----:B------:R-:W-:Y:S01]  /*12290*/  IMAD.MOV.U32 R13, RZ, RZ, 0x40bb2bff ;  /* 0x40bb2bffff0d7424 */ /* 0x000fe200078e00ff */
[----:B------:R-:W-:Y:S01]  /*122a0*/  MOV R18, 0x13d667e3 ;  /* 0x13d667e300127802 */ /* 0x000fe20000000f00 */
[----:B------:R-:W-:Y:S01]  /*122b0*/  IMAD.MOV.U32 R14, RZ, RZ, -0x4fb522f0 ;  /* 0xb04add10ff0e7424 */ /* 0x000fe200078e00ff */
[----:B------:R0:W-:Y:S01]  /*122c0*/  STL.64 [R1+0x18], R10 ;  /* 0x0000180a01007387 */ /* 0x0001e20000100a00 */
[----:B------:R-:W-:Y:S01]  /*122d0*/  IMAD.MOV.U32 R16, RZ, RZ, 0x3bfd7560 ;  /* 0x3bfd7560ff107424 */ /* 0x000fe200078e00ff */
[----:B------:R-:W-:Y:S01]  /*122e0*/  MOV R21, 0x416bdba1 ;  /* 0x416bdba100157802 */ /* 0x000fe20000000f00 */
[----:B------:R-:W-:Y:S01]  /*122f0*/  IMAD.MOV.U32 R17, RZ, RZ, 0x41225e07 ;  /* 0x41225e07ff117424 */ /* 0x000fe200078e00ff */
[----:B------:R1:W-:Y:S01]  /*12300*/  STL.64 [R1+0x20], R12 ;  /* 0x0000200c01007387 */ /* 0x0003e20000100a00 */
[----:B------:R-:W-:Y:S01]  /*12310*/  IMAD.MOV.U32 R19, RZ, RZ, 0x414a9038 ;  /* 0x414a9038ff137424 */ /* 0x000fe200078e00ff */
[----:B------:R-:W-:Y:S01]  /*12320*/  MOV R31, 0x419cbd69 ;  /* 0x419cbd69001f7802 */ /* 0x000fe20000000f00 */
[----:B------:R-:W-:Y:S01]  /*12330*/  IMAD.MOV.U32 R20, RZ, RZ, 0x42ce50ea ;  /* 0x42ce50eaff147424 */ /* 0x000fe200078e00ff */
[----:B------:R2:W-:Y:S01]  /*12340*/  STL.64 [R1+0x28], R14 ;  /* 0x0000280e01007387 */ /* 0x0005e20000100a00 */
[----:B------:R-:W-:Y:S01]  /*12350*/  IMAD.MOV.U32 R28, RZ, RZ, 0x4a98efce ;  /* 0x4a98efceff1c7424 */ /* 0x000fe200078e00ff */
[----:B------:R-:W-:Y:S01]  /*12360*/  DSETP.GT.AND P0, PT, R24, 1, PT ;  /* 0x3ff000001800742a */ /* 0x000fe20003f04000 */
[----:B------:R-:W-:Y:S01]  /*12370*/  IMAD.MOV.U32 R29, RZ, RZ, 0x4184aa64 ;  /* 0x4184aa64ff1d7424 */ /* 0x000fe200078e00ff */
[----:B0-----:R-:W-:Y:S01]  /*12380*/  MOV R10, 0x0 ;  /* 0x00000000000a7802 */ /* 0x001fe20000000f00 */
[----:B------:R-:W-:Y:S01]  /*12390*/  IMAD.MOV.U32 R11, RZ, RZ, 0x3ff00000 ;  /* 0x3ff00000ff0b7424 */ /* 0x000fe200078e00ff */
[----:B------:R0:W-:Y:S01]  /*123a0*/  STL.64 [R1+0x30], R16 ;  /* 0x0000301001007387 */ /* 0x0001e20000100a00 */
[----:B------:R-:W-:Y:S01]  /*123b0*/  IMAD.MOV.U32 R30, RZ, RZ, -0x80000000 ;  /* 0x80000000ff1e7424 */ /* 0x000fe200078e00ff */
[----:B-1----:R-:W-:Y:S01]  /*123c0*/  MOV R13, 0x40508000 ;  /* 0x40508000000d7802 */ /* 0x002fe20000000f00 */
[----:B------:R-:W-:Y:S01]  /*123d0*/  IMAD.MOV.U32 R12, RZ, RZ, 0x0 ;  /* 0x00000000ff0c7424 */ /* 0x000fe200078e00ff */
[----:B------:R1:W-:Y:S01]  /*123e0*/  STL.64 [R1+0x38], R18 ;  /* 0x0000381201007387 */ /* 0x0003e20000100a00 */
[----:B------:R-:W-:Y:S01]  /*123f0*/  IMAD.MOV.U32 R34, RZ, RZ, 0x0 ;  /* 0x00000000ff227424 */ /* 0x000fe200078e00ff */
[----:B------:R-:W-:Y:S01]  /*12400*/  MOV R6, 0x77f7c44b ;  /* 0x77f7c44b00067802 */ /* 0x000fe20000000f00 */
[----:B--2---:R-:W-:Y:S01]  /*12410*/  IMAD.MOV.U32 R14, RZ, RZ, 0x0 ;  /* 0x00000000ff0e7424 */ /* 0x004fe200078e00ff */
[----:B------:R2:W-:Y:S01]  /*12420*/  STL.64 [R1+0x40], R20 ;  /* 0x0000401401007387 */ /* 0x0005e20000100a00 */
[----:B------:R-:W-:Y:S01]  /*12430*/  IMAD.MOV.U32 R15, RZ, RZ, 0x409e1400 ;  /* 0x409e1400ff0f7424 */ /* 0x000fe200078e00ff */
[----:B------:R-:W-:Y:S01]  /*12440*/  MOV R9, 0x40338519 ;  /* 0x4033851900097802 */ /* 0x000fe20000000f00 */
[----:B------:R-:W-:Y:S01]  /*12450*/  IMAD.MOV.U32 R35, RZ, RZ, 0x418308a8 ;  /* 0x418308a8ff237424 */ /* 0x000fe200078e00ff */
[----:B------:R3:W-:Y:S01]  /*12460*/  STL.64 [R1+0x48], R28 ;  /* 0x0000481c01007387 */ /* 0x0007e20000100a00 */
[----:B0-----:R-:W-:Y:S01]  /*12470*/  MOV R16, 0x0 ;  /* 0x0000000000107802 */ /* 0x001fe20000000f00 */
[----:B------:R-:W-:Y:S01]  /*12480*/  IMAD.MOV.U32 R17, RZ, RZ, 0x40dfe780 ;  /* 0x40dfe780ff117424 */ /* 0x000fe200078e00ff */
[----:B------:R-:W-:Y:S01]  /*12490*/  BSSY B3, `(.L_x_3113) ;  /* 0x0000049000037945 */ /* 0x000fe20003800000 */
[----:B------:R0:W-:Y:S01]  /*124a0*/  STL.64 [R1+0x1388], R10 ;  /* 0x0013880a01007387 */ /* 0x0001e20000100a00 */
[----:B-1----:R-:W-:Y:S01]  /*124b0*/  IMAD.MOV.U32 R18, RZ, RZ, 0x0 ;  /* 0x00000000ff127424 */ /* 0x002fe200078e00ff */
[----:B------:R-:W-:Y:S01]  /*124c0*/  MOV R19, 0x4115d0bc ;  /* 0x4115d0bc00137802 */ /* 0x000fe20000000f00 */
[----:B------:R-:W-:Y:S01]  /*124d0*/  IMAD.MOV.U32 R4, RZ, RZ, 0x6a172145 ;  /* 0x6a172145ff047424 */ /* 0x000fe200078e00ff */
[----:B------:R1:W-:Y:S01]  /*124e0*/  STL.64 [R1+0x1390], R12 ;  /* 0x0013900c01007387 */ /* 0x0003e20000100a00 */
[----:B--2---:R-:W-:Y:S01]  /*124f0*/  IMAD.MOV.U32 R20, RZ, RZ, 0x0 ;  /* 0x00000000ff147424 */ /* 0x004fe200078e00ff */
[----:B------:R-:W-:Y:S01]  /*12500*/  IADD3 R0, R1, 0x1388, RZ ;  /* 0x0000138801007810 */ /* 0x000fe20007ffe0ff */
[----:B------:R-:W-:Y:S01]  /*12510*/  IMAD.MOV.U32 R21, RZ, RZ, 0x41441f7b ;  /* 0x41441f7bff157424 */ /* 0x000fe200078e00ff */
[----:B---3--:R-:W-:Y:S01]  /*12520*/  MOV R28, 0xe0000000 ;  /* 0xe0000000001c7802 */ /* 0x008fe20000000f00 */
[----:B------:R-:W-:Y:S01]  /*12530*/  IMAD.MOV.U32 R29, RZ, RZ, 0x41697171 ;  /* 0x41697171ff1d7424 */ /* 0x000fe200078e00ff */
[----:B------:R-:W-:Y:S01]  /*12540*/  STL.64 [R1+0x1398], R14 ;  /* 0x0013980e01007387 */ /* 0x000fe20000100a00 */
[----:B------:R-:W-:-:S02]  /*12550*/  IMAD.MOV.U32 R5, RZ, RZ, 0x3f78d44d ;  /* 0x3f78d44dff057424 */ /* 0x000fc400078e00ff */
[----:B0-----:R-:W-:Y:S01]  /*12560*/  IMAD.MOV.U32 R10, RZ, RZ, 0x70000000 ;  /* 0x70000000ff0a7424 */ /* 0x001fe200078e00ff */
[----:B------:R-:W-:Y:S01]  /*12570*/  STL.64 [R1+0x13a0], R16 ;  /* 0x0013a01001007387 */ /* 0x000fe20000100a00 */
[----:B------:R-:W-:Y:S01]  /*12580*/  IMAD.MOV.U32 R11, RZ, RZ, 0x41991871 ;  /* 0x41991871ff0b7424 */ /* 0x000fe200078e00ff */
[----:B-1----:R-:W-:Y:S01]  /*12590*/  MOV R12, 0xb0000000 ;  /* 0xb0000000000c7802 */ /* 0x002fe20000000f00 */
[----:B------:R-:W-:Y:S01]  /*125a0*/  IMAD.MOV.U32 R13, RZ, RZ, 0x41a1fda6 ;  /* 0x41a1fda6ff0d7424 */ /* 0x000fe200078e00ff */
[----:B------:R-:W-:Y:S01]  /*125b0*/  STL.64 [R1+0x13a8], R18 ;  /* 0x0013a81201007387 */ /* 0x000fe20000100a00 */
[----:B------:R-:W-:Y:S02]  /*125c0*/  IMAD.MOV.U32 R7, RZ, RZ, 0x3fe0509f ;  /* 0x3fe0509fff077424 */ /* 0x000fe400078e00ff */
[----:B------:R-:W-:Y:S01]  /*125d0*/  IMAD.MOV.U32 R8, RZ, RZ, -0x19c7c7e ;  /* 0xfe638382ff087424 */ /* 0x000fe200078e00ff */
[----:B------:R-:W-:Y:S04]  /*125e0*/  STL.64 [R1+0x13b0], R20 ;  /* 0x0013b01401007387 */ /* 0x000fe80000100a00 */
[----:B------:R-:W-:Y:S04]  /*125f0*/  STL.64 [R1+0x13b8], R28 ;  /* 0x0013b81c01007387 */ /* 0x000fe80000100a00 */
[----:B------:R-:W-:Y:S04]  /*12600*/  STL.64 [R1+0x13c8], R10 ;  /* 0x0013c80a01007387 */ /* 0x000fe80000100a00 */
[----:B------:R-:W-:Y:S04]  /*12610*/  STL.64 [R1+0x13d0], R12 ;  /* 0x0013d00c01007387 */ /* 0x000fe80000100a00 */
[----:B------:R-:W-:Y:S04]  /*12620*/  STL.64 [R1+0x13d8], R30 ;  /* 0x0013d81e01007387 */ /* 0x000fe80000100a00 */
[----:B------:R-:W-:Y:S04]  /*12630*/  STL.64 [R1+0x13e0], R34 ;  /* 0x0013e02201007387 */ /* 0x000fe80000100a00 */
[----:B------:R-:W-:Y:S04]  /*12640*/  STL.64 [R1+0x13e8], RZ ;  /* 0x0013e8ff01007387 */ /* 0x000fe80000100a00 */
[----:B------:R0:W-:Y:S04]  /*12650*/  STL.64 [R1], R4 ;  /* 0x0000000401007387 */ /* 0x0001e80000100a00 */
[----:B------:R1:W-:Y:S04]  /*12660*/  STL.64 [R1+0x8], R6 ;  /* 0x0000080601007387 */ /* 0x0003e80000100a00 */
[----:B------:R2:W-:Y:S01]  /*12670*/  STL.64 [R1+0x10], R8 ;  /* 0x0000100801007387 */ /* 0x0005e20000100a00 */
[----:B0-----:R-:W-:Y:S01]  /*12680*/  MOV R4, 0xed270dce ;  /* 0xed270dce00047802 */ /* 0x001fe20000000f00 */
[----:B------:R-:W-:-:S02]  /*12690*/  IMAD.MOV.U32 R5, RZ, RZ, 0x4194972f ;  /* 0x4194972fff057424 */ /* 0x000fc400078e00ff */
[----:B-1----:R-:W-:Y:S01]  /*126a0*/  IMAD.MOV.U32 R6, RZ, RZ, -0x1388dcfa ;  /* 0xec772306ff067424 */ /* 0x002fe200078e00ff */
[----:B------:R-:W-:Y:S02]  /*126b0*/  MOV R7, 0x4198bf15 ;  /* 0x4198bf1500077802 */ /* 0x000fe40000000f00 */
[----:B------:R0:W-:Y:S01]  /*126c0*/  STL.64 [R1+0x50], R4 ;  /* 0x0000500401007387 */ /* 0x0001e20000100a00 */
[----:B--2---:R-:W-:Y:S02]  /*126d0*/  IMAD.MOV.U32 R8, RZ, RZ, -0x30b135d2 ;  /* 0xcf4eca2eff087424 */ /* 0x004fe400078e00ff */
[----:B------:R-:W-:Y:S01]  /*126e0*/  IMAD.MOV.U32 R9, RZ, RZ, 0x418b2298 ;  /* 0x418b2298ff097424 */ /* 0x000fe200078e00ff */
[----:B------:R1:W-:Y:S04]  /*126f0*/  STL.64 [R1+0x58], R6 ;  /* 0x0000580601007387 */ /* 0x0003e80000100a00 */
[----:B------:R2:W-:Y:S01]  /*12700*/  STL.64 [R1+0x60], R8 ;  /* 0x0000600801007387 */ /* 0x0005e20000100a00 */
[----:B0-----:R-:W-:Y:S01]  /*12710*/  IMAD.MOV.U32 R4, RZ, RZ, -0x70000000 ;  /* 0x90000000ff047424 */ /* 0x001fe200078e00ff */
[----:B------:R-:W-:-:S02]  /*12720*/  MOV R5, 0x4185eeb6 ;  /* 0x4185eeb600057802 */ /* 0x000fc40000000f00 */
[----:B-1----:R-:W-:-:S03]  /*12730*/  MOV R6, 0x6a172145 ;  /* 0x6a17214500067802 */ /* 0x002fc60000000f00 */
[----:B------:R0:W-:Y:S01]  /*12740*/  STL.64 [R1+0x13c0], R4 ;  /* 0x0013c00401007387 */ /* 0x0001e20000100a00 */
[----:B------:R-:W-:Y:S02]  /*12750*/  IMAD.MOV.U32 R7, RZ, RZ, 0x3f78d44d ;  /* 0x3f78d44dff077424 */ /* 0x000fe400078e00ff */
[----:B--2---:R-:W-:Y:S02]  /*12760*/  IMAD.MOV.U32 R9, RZ, RZ, RZ ;  /* 0x000000ffff097224 */ /* 0x004fe400078e00ff */
[----:B------:R-:W-:Y:S02]  /*12770*/  IMAD.MOV.U32 R8, RZ, RZ, 0x1 ;  /* 0x00000001ff087424 */ /* 0x000fe400078e00ff */
[----:B0-----:R-:W-:Y:S01]  /*12780*/  IMAD.MOV.U32 R4, RZ, RZ, R2 ;  /* 0x000000ffff047224 */ /* 0x001fe200078e0002 */
[----:B------:R-:W-:Y:S01]  /*12790*/  MOV R5, R3 ;  /* 0x0000000300057202 */ /* 0x000fe20000000f00 */
[----:B------:R-:W-:Y:S06]  /*127a0*/  @!P0 BRA `(.L_x_3114) ;  /* 0x00000000005c8947 */ /* 0x000fec0003800000 */
[----:B------:R-:W0:Y:S01]  /*127b0*/  MUFU.RCP64H R5, R3 ;  /* 0x0000000300057308 */ /* 0x000e220000001800 */
[----:B------:R-:W-:Y:S01]  /*127c0*/  VIADD R4, R3, 0x300402 ;  /* 0x0030040203047836 */ /* 0x000fe20000000000 */
[----:B------:R-:W-:Y:S04]  /*127d0*/  BSSY B4, `(.L_x_3115) ;  /* 0x0000010000047945 */ /* 0x000fe80003800000 */
[----:B------:R-:W-:Y:S01]  /*127e0*/  FSETP.GEU.AND P0, PT, |R4|, 5.8789094863358348022e-39, PT ;  /* 0x004004020400780b */ /* 0x000fe20003f0e200 */
[----:B0-----:R-:W-:-:S08]  /*127f0*/  DFMA R6, -R2, R4, 1 ;  /* 0x3ff000000206742b */ /* 0x001fd00000000104 */
[----:B------:R-:W-:-:S08]  /*12800*/  DFMA R6, R6, R6, R6 ;  /* 0x000000060606722b */ /* 0x000fd00000000006 */
[----:B------:R-:W-:-:S08]  /*12810*/  DFMA R6, R4, R6, R4 ;  /* 0x000000060406722b */ /* 0x000fd00000000004 */
[----:B------:R-:W-:-:S08]  /*12820*/  DFMA R8, -R2, R6, 1 ;  /* 0x3ff000000208742b */ /* 0x000fd00000000106 */
[----:B------:R-:W-:Y:S01]  /*12830*/  DFMA R4, R6, R8, R6 ;  /* 0x000000080604722b */ /* 0x000fe20000000006 */
[----:B------:R-:W-:Y:S10]  /*12840*/  @P0 BRA `(.L_x_3116) ;  /* 0x0000000000200947 */ /* 0x000ff40003800000 */
[----:B------:R-:W-:Y:S01]  /*12850*/  LOP3.LUT R4, R3, 0x7fffffff, RZ, 0xc0, !PT ;  /* 0x7fffffff03047812 */ /* 0x000fe200078ec0ff */
[----:B------:R-:W-:Y:S01]  /*12860*/  IMAD.MOV.U32 R10, RZ, RZ, R2 ;  /* 0x000000ffff0a7224 */ /* 0x000fe200078e0002 */
[----:B------:R-:W-:Y:S02]  /*12870*/  MOV R11, R3 ;  /* 0x00000003000b7202 */ /* 0x000fe40000000f00 */
[----:B------:R-:W-:Y:S01]  /*12880*/  MOV R12, 0x128b0 ;  /* 0x000128b0000c7802 */ /* 0x000fe20000000f00 */
[----:B------:R-:W-:-:S07]  /*12890*/  VIADD R9, R4, 0xfff00000 ;  /* 0xfff0000004097836 */ /* 0x000fce0000000000 */
[----:B------:R-:W-:Y:S05]  /*128a0*/  CALL.REL.NOINC `($__internal_14_$__cuda_sm20_dblrcp_rn_slowpath_v3) ;  /* 0x0000048800347944 */ /* 0x000fea0003c00000 */
[----:B------:R-:W-:Y:S01]  /*128b0*/  IMAD.MOV.U32 R4, RZ, RZ, R6 ;  /* 0x000000ffff047224 */ /* 0x000fe200078e0006 */
[----:B------:R-:W-:-:S07]  /*128c0*/  MOV R5, R7 ;  /* 0x0000000700057202 */ /* 0x000fce0000000f00 */
.L_x_3116:
[----:B------:R-:W-:Y:S05]  /*128d0*/  BSYNC B4 ;  /* 0x0000000000047941 */ /* 0x000fea0003800000 */
.L_x_3115:
[----:B------:R-:W-:Y:S01]  /*128e0*/  HFMA2.MMA R6, -RZ, RZ, -29.21875, -12.359375 ;  /* 0xcf4eca2eff067435 */ /* 0x000fe200000001ff */
[----:B------:R-:W-:Y:S02]  /*128f0*/  IMAD.MOV.U32 R9, RZ, RZ, 0xc ;  /* 0x0000000cff097424 */ /* 0x000fe400078e00ff */
[----:B------:R-:W-:Y:S02]  /*12900*/  IMAD.MOV.U32 R8, RZ, RZ, -0x1 ;  /* 0xffffffffff087424 */ /* 0x000fe400078e00ff */
[----:B------:R-:W-:-:S07]  /*12910*/  IMAD.MOV.U32 R7, RZ, RZ, 0x418b2298 ;  /* 0x418b2298ff077424 */ /* 0x000fce00078e00ff */
.L_x_3114:
[----:B------:R-:W-:Y:S05]  /*12920*/  BSYNC B3 ;  /* 0x0000000000037941 */ /* 0x000fea0003800000 */
.L_x_3113:
[----:B------:R-:W-:Y:S01]  /*12930*/  DSETP.GT.AND P0, PT, R24, 1, PT ;  /* 0x3ff000001800742a */ /* 0x000fe20003f04000 */
[----:B------:R-:W-:-:S13]  /*12940*/  IMAD.SHL.U32 R65, R8, 0x8, RZ ;  /* 0x0000000808417824 */ /* 0x000fda00078e00ff */
[----:B------:R-:W-:-:S05]  /*12950*/  @P0 IADD3 R0, R1, 0x13e8, RZ ;  /* 0x000013e801000810 */ /* 0x000fca0007ffe0ff */
[----:B------:R-:W-:-:S05]  /*12960*/  IMAD.IADD R0, R0, 0x1, R65 ;  /* 0x0000000100007824 */ /* 0x000fca00078e0241 */
[----:B------:R0:W2:Y:S01]  /*12970*/  LDL.64 R36, [R0] ;  /* 0x0000000000247983 */ /* 0x0000a20000100a00 */
[----:B------:R-:W-:-:S05]  /*12980*/  IMAD.IADD R15, R0, 0x1, R65 ;  /* 0x00000001000f7824 */ /* 0x000fca00078e0241 */
[----:B------:R-:W3:Y:S01]  /*12990*/  LDL.64 R38, [R15] ;  /* 0x000000000f267983 */ /* 0x000ee20000100a00 */
[----:B------:R-:W-:-:S05]  /*129a0*/  IADD3 R10, R15, R65, RZ ;  /* 0x000000410f0a7210 */ /* 0x000fca0007ffe0ff */
[----:B------:R1:W4:Y:S01]  /*129b0*/  LDL.64 R42, [R10] ;  /* 0x000000000a2a7983 */ /* 0x0003220000100a00 */
[----:B------:R-:W-:-:S05]  /*129c0*/  IMAD.IADD R14, R10, 0x1, R65 ;  /* 0x000000010a0e7824 */ /* 0x000fca00078e0241 */
[----:B------:R5:W4:Y:S01]  /*129d0*/  LDL.64 R44, [R14] ;  /* 0x000000000e2c7983 */ /* 0x000b220000100a00 */
[----:B------:R-:W-:-:S05]  /*129e0*/  IMAD.IADD R13, R14, 0x1, R65 ;  /* 0x000000010e0d7824 */ /* 0x000fca00078e0241 */
[----:B------:R-:W4:Y:S01]  /*129f0*/  LDL.64 R40, [R13] ;  /* 0x000000000d287983 */ /* 0x000f220000100a00 */
[----:B------:R-:W-:Y:S01]  /*12a00*/  IADD3 R12, R13, R65, RZ ;  /* 0x000000410d0c7210 */ /* 0x000fe20007ffe0ff */
[----:B0-----:R-:W-:-:S04]  /*12a10*/  IMAD.IADD R0, R9, 0x1, R8 ;  /* 0x0000000109007824 */ /* 0x001fc800078e0208 */
[----:B------:R0:W4:Y:S01]  /*12a20*/  LDL.64 R46, [R12] ;  /* 0x000000000c2e7983 */ /* 0x0001220000100a00 */
[----:B------:R-:W-:Y:S01]  /*12a30*/  IMAD.IADD R11, R12, 0x1, R65 ;  /* 0x000000010c0b7824 */ /* 0x000fe200078e0241 */
[----:B------:R-:W-:-:S04]  /*12a40*/  LEA R0, R0, R1, 0x3 ;  /* 0x0000000100007211 */ /* 0x000fc800078e18ff */
[----:B------:R0:W4:Y:S01]  /*12a50*/  LDL.64 R60, [R11] ;  /* 0x000000000b3c7983 */ /* 0x0001220000100a00 */
[----:B-1----:R-:W-:-:S03]  /*12a60*/  IMAD.IADD R10, R11, 0x1, R65 ;  /* 0x000000010b0a7824 */ /* 0x002fc600078e0241 */
[----:B------:R1:W4:Y:S01]  /*12a70*/  LDL.64 R62, [R0] ;  /* 0x00000000003e7983 */ /* 0x0003220000100a00 */
[----:B-----5:R-:W-:-:S03]  /*12a80*/  IMAD.IADD R14, R65, 0x1, R0 ;  /* 0x00000001410e7824 */ /* 0x020fc600078e0200 */
[----:B------:R5:W4:Y:S01]  /*12a90*/  LDL.64 R56, [R10] ;  /* 0x000000000a387983 */ /* 0x000b220000100a00 */
[----:B------:R-:W-:-:S03]  /*12aa0*/  IADD3 R9, R10, R65, RZ ;  /* 0x000000410a097210 */ /* 0x000fc60007ffe0ff */
[----:B------:R-:W4:Y:S01]  /*12ab0*/  LDL.64 R58, [R14] ;  /* 0x000000000e3a7983 */ /* 0x000f220000100a00 */
[----:B0-----:R-:W-:-:S03]  /*12ac0*/  IMAD.IADD R12, R14, 0x1, R65 ;  /* 0x000000010e0c7824 */ /* 0x001fc600078e0241 */
[----:B------:R0:W4:Y:S01]  /*12ad0*/  LDL.64 R54, [R9] ;  /* 0x0000000009367983 */ /* 0x0001220000100a00 */
[----:B------:R-:W-:-:S03]  /*12ae0*/  IMAD.IADD R8, R9, 0x1, R65 ;  /* 0x0000000109087824 */ /* 0x000fc600078e0241 */
[----:B------:R-:W4:Y:S01]  /*12af0*/  LDL.64 R52, [R12] ;  /* 0x000000000c347983 */ /* 0x000f220000100a00 */
[----:B------:R-:W-:-:S03]  /*12b00*/  IADD3 R11, R12, R65, RZ ;  /* 0x000000410c0b7210 */ /* 0x000fc60007ffe0ff */
[----:B------:R-:W4:Y:S01]  /*12b10*/  LDL.64 R50, [R8] ;  /* 0x0000000008327983 */ /* 0x000f220000100a00 */
[----:B-1----:R-:W-:-:S03]  /*12b20*/  IMAD.IADD R0, R8, 0x1, R65 ;  /* 0x0000000108007824 */ /* 0x002fc600078e0241 */
[----:B------:R-:W4:Y:S01]  /*12b30*/  LDL.64 R48, [R11] ;  /* 0x000000000b307983 */ /* 0x000f220000100a00 */
[--C-:B-----5:R-:W-:Y:S01]  /*12b40*/  IMAD.IADD R10, R11, 0x1, R65.reuse ;  /* 0x000000010b0a7824 */ /* 0x120fe200078e0241 */
[----:B------:R-:W-:Y:S02]  /*12b50*/  IADD3 R34, R0, R65, RZ ;  /* 0x0000004100227210 */ /* 0x000fe40007ffe0ff */
[----:B------:R1:W5:Y:S01]  /*12b60*/  LDL.64 R30, [R0] ;  /* 0x00000000001e7983 */ /* 0x0003620000100a00 */
[----:B0-----:R-:W-:-:S03]  /*12b70*/  IMAD.IADD R9, R10, 0x1, R65 ;  /* 0x000000010a097824 */ /* 0x001fc600078e0241 */
[----:B------:R-:W5:Y:S04]  /*12b80*/  LDL.64 R28, [R10] ;  /* 0x000000000a1c7983 */ /* 0x000f680000100a00 */
[----:B------:R-:W5:Y:S04]  /*12b90*/  LDL.64 R34, [R34] ;  /* 0x0000000022227983 */ /* 0x000f680000100a00 */
[----:B------:R-:W5:Y:S01]  /*12ba0*/  LDL.64 R20, [R9] ;  /* 0x0000000009147983 */ /* 0x000f620000100a00 */
[----:B------:R-:W-:-:S05]  /*12bb0*/  IMAD.IADD R64, R9, 0x1, R65 ;  /* 0x0000000109407824 */ /* 0x000fca00078e0241 */
[----:B------:R0:W5:Y:S01]  /*12bc0*/  LDL.64 R18, [R64] ;  /* 0x0000000040127983 */ /* 0x0001620000100a00 */
[----:B------:R-:W-:-:S05]  /*12bd0*/  IADD3 R68, R64, R65, RZ ;  /* 0x0000004140447210 */ /* 0x000fca0007ffe0ff */
[----:B------:R-:W5:Y:S01]  /*12be0*/  LDL.64 R16, [R68] ;  /* 0x0000000044107983 */ /* 0x000f620000100a00 */
[----:B------:R-:W-:-:S05]  /*12bf0*/  IMAD.IADD R67, R68, 0x1, R65 ;  /* 0x0000000144437824 */ /* 0x000fca00078e0241 */
[----:B------:R-:W5:Y:S01]  /*12c00*/  LDL.64 R14, [R67] ;  /* 0x00000000430e7983 */ /* 0x000f620000100a00 */
[----:B------:R-:W-:-:S05]  /*12c10*/  IMAD.IADD R66, R67, 0x1, R65 ;  /* 0x0000000143427824 */ /* 0x000fca00078e0241 */
[----:B------:R-:W5:Y:S01]  /*12c20*/  LDL.64 R12, [R66] ;  /* 0x00000000420c7983 */ /* 0x000f620000100a00 */
[----:B-1----:R-:W-:-:S05]  /*12c30*/  IADD3 R0, R66, R65, RZ ;  /* 0x0000004142007210 */ /* 0x002fca0007ffe0ff */
[----:B------:R-:W5:Y:S01]  /*12c40*/  LDL.64 R10, [R0] ;  /* 0x00000000000a7983 */ /* 0x000f620000100a00 */
[----:B------:R-:W-:-:S06]  /*12c50*/  IMAD.IADD R8, R0, 0x1, R65 ;  /* 0x0000000100087824 */ /* 0x000fcc00078e0241 */
[----:B------:R-:W5:Y:S01]  /*12c60*/  LDL.64 R8, [R8] ;  /* 0x0000000008087983 */ /* 0x000f620000100a00 */
[----:B------:R-:W-:Y:S01]  /*12c70*/  FSEL R65, RZ, 1.875, P0 ;  /* 0x3ff00000ff417808 */ /* 0x000fe20000000000 */
[----:B0-----:R-:W-:Y:S01]  /*12c80*/  IMAD.MOV.U32 R64, RZ, RZ, RZ ;  /* 0x000000ffff407224 */ /* 0x001fe200078e00ff */
[----:B------:R-:W-:Y:S01]  /*12c90*/  UMOV UR4, 0xb9800000 ;  /* 0xb980000000047882 */ /* 0x000fe20000000000 */
[----:B------:R-:W-:Y:S01]  /*12ca0*/  UMOV UR5, 0x40181945 ;  /* 0x4018194500057882 */ /* 0x000fe20000000000 */
[----:B------:R-:W-:Y:S03]  /*12cb0*/  BSSY B2, `(.L_x_3117) ;  /* 0x000002f000027945 */ /* 0x000fe60003800000 */
[----:B--2---:R-:W-:-:S08]  /*12cc0*/  DFMA R36, R4, R64, R36 ;  /* 0x000000400424722b */ /* 0x004fd00000000024 */
[----:B---3--:R-:W-:-:S08]  /*12cd0*/  DFMA R36, R36, R4, R38 ;  /* 0x000000042424722b */ /* 0x008fd00000000026 */
[----:B----4-:R-:W-:-:S08]  /*12ce0*/  DFMA R36, R36, R4, R42 ;  /* 0x000000042424722b */ /* 0x010fd0000000002a */
[----:B------:R-:W-:-:S08]  /*12cf0*/  DFMA R36, R36, R4, R44 ;  /* 0x000000042424722b */ /* 0x000fd0000000002c */
[----:B------:R-:W-:-:S08]  /*12d00*/  DFMA R36, R36, R4, R40 ;  /* 0x000000042424722b */ /* 0x000fd00000000028 */
[----:B------:R-:W-:Y:S02]  /*12d10*/  DFMA R36, R36, R4, R46 ;  /* 0x000000042424722b */ /* 0x000fe4000000002e */
[----:B------:R-:W-:-:S06]  /*12d20*/  DFMA R6, R4, R6, R62 ;  /* 0x000000060406722b */ /* 0x000fcc000000003e */
[-C--:B------:R-:W-:Y:S02]  /*12d30*/  DFMA R36, R36, R4.reuse, R60 ;  /* 0x000000042424722b */ /* 0x080fe4000000003c */
[----:B------:R-:W-:-:S06]  /*12d40*/  DFMA R6, R6, R4, R58 ;  /* 0x000000040606722b */ /* 0x000fcc000000003a */
[-C--:B------:R-:W-:Y:S02]  /*12d50*/  DFMA R36, R36, R4.reuse, R56 ;  /* 0x000000042424722b */ /* 0x080fe40000000038 */
[----:B------:R-:W-:-:S06]  /*12d60*/  DFMA R6, R6, R4, R52 ;  /* 0x000000040606722b */ /* 0x000fcc0000000034 */
[-C--:B------:R-:W-:Y:S02]  /*12d70*/  DFMA R36, R36, R4.reuse, R54 ;  /* 0x000000042424722b */ /* 0x080fe40000000036 */
[----:B------:R-:W-:-:S06]  /*12d80*/  DFMA R6, R6, R4, R48 ;  /* 0x000000040606722b */ /* 0x000fcc0000000030 */
[-C--:B------:R-:W-:Y:S02]  /*12d90*/  DFMA R36, R36, R4.reuse, R50 ;  /* 0x000000042424722b */ /* 0x080fe40000000032 */
[----:B-----5:R-:W-:Y:S02]  /*12da0*/  DFMA R6, R6, R4, R28 ;  /* 0x000000040606722b */ /* 0x020fe4000000001c */
[----:B------:R-:W-:-:S04]  /*12db0*/  DADD R28, R2, UR4 ;  /* 0x00000004021c7e29 */ /* 0x000fc80008000000 */
[-C--:B------:R-:W-:Y:S02]  /*12dc0*/  DFMA R30, R36, R4.reuse, R30 ;  /* 0x00000004241e722b */ /* 0x080fe4000000001e */
[----:B------:R-:W-:Y:S01]  /*12dd0*/  DFMA R6, R6, R4, R20 ;  /* 0x000000040606722b */ /* 0x000fe20000000014 */
[----:B------:R-:W-:Y:S01]  /*12de0*/  MOV R20, 0x1 ;  /* 0x0000000100147802 */ /* 0x000fe20000000f00 */
[----:B------:R-:W-:-:S04]  /*12df0*/  DADD R28, R28, -0.5 ;  /* 0xbfe000001c1c7429 */ /* 0x000fc80000000000 */
[-C--:B------:R-:W-:Y:S02]  /*12e00*/  DFMA R34, R30, R4.reuse, R34 ;  /* 0x000000041e22722b */ /* 0x080fe40000000022 */
[----:B------:R-:W-:-:S04]  /*12e10*/  DFMA R6, R6, R4, R18 ;  /* 0x000000040606722b */ /* 0x000fc80000000012 */
[----:B------:R-:W0:Y:S04]  /*12e20*/  MUFU.RCP64H R21, R35 ;  /* 0x0000002300157308 */ /* 0x000e280000001800 */
[----:B------:R-:W-:-:S08]  /*12e30*/  DFMA R6, R6, R4, R16 ;  /* 0x000000040606722b */ /* 0x000fd00000000010 */
[----:B------:R-:W-:Y:S02]  /*12e40*/  DFMA R6, R6, R4, R14 ;  /* 0x000000040606722b */ /* 0x000fe4000000000e */
[----:B0-----:R-:W-:-:S06]  /*12e50*/  DFMA R16, -R34, R20, 1 ;  /* 0x3ff000002210742b */ /* 0x001fcc0000000114 */
[----:B------:R-:W-:Y:S02]  /*12e60*/  DFMA R6, R6, R4, R12 ;  /* 0x000000040606722b */ /* 0x000fe4000000000c */
[----:B------:R-:W-:-:S06]  /*12e70*/  DFMA R16, R16, R16, R16 ;  /* 0x000000101010722b */ /* 0x000fcc0000000010 */
[----:B------:R-:W-:Y:S02]  /*12e80*/  DFMA R6, R6, R4, R10 ;  /* 0x000000040606722b */ /* 0x000fe4000000000a */
[----:B------:R-:W-:-:S06]  /*12e90*/  DFMA R16, R20, R16, R20 ;  /* 0x000000101410722b */ /* 0x000fcc0000000014 */
[----:B------:R-:W-:Y:S02]  /*12ea0*/  DFMA R8, R6, R4, R8 ;  /* 0x000000040608722b */ /* 0x000fe40000000008 */
[----:B------:R-:W-:-:S08]  /*12eb0*/  DFMA R10, -R34, R16, 1 ;  /* 0x3ff00000220a742b */ /* 0x000fd00000000110 */
[----:B------:R-:W-:Y:S01]  /*12ec0*/  FSETP.GEU.AND P1, PT, |R9|, 6.5827683646048100446e-37, PT ;  /* 0x036000000900780b */ /* 0x000fe20003f2e200 */
[----:B------:R-:W-:-:S08]  /*12ed0*/  DFMA R10, R16, R10, R16 ;  /* 0x0000000a100a722b */ /* 0x000fd00000000010 */
[----:B------:R-:W-:-:S08]  /*12ee0*/  DMUL R30, R8, R10 ;  /* 0x0000000a081e7228 */ /* 0x000fd00000000000 */
[----:B------:R-:W-:-:S08]  /*12ef0*/  DFMA R4, -R34, R30, R8 ;  /* 0x0000001e2204722b */ /* 0x000fd00000000108 */
        /* <DEDUP_REMOVED lines=10> */
.L_x_3118:
[----:B------:R-:W-:Y:S05]  /*12fa0*/  BSYNC B2 ;  /* 0x0000000000027941 */ /* 0x000fea0003800000 */
.L_x_3117:
[----:B------:R-:W0:Y:S01]  /*12fb0*/  MUFU.RCP64H R5, 2.718280792236328125 ;  /* 0x4005bf0a00057908 */ /* 0x000e220000001800 */
[----:B------:R-:W-:Y:S01]  /*12fc0*/  HFMA2.MMA R9, -RZ, RZ, 2.009765625, -1.759765625 ;  /* 0x4005bf0aff097435 */ /* 0x000fe200000001ff */
[----:B------:R-:W-:Y:S01]  /*12fd0*/  IMAD.MOV.U32 R8, RZ, RZ, -0x74eba897 ;  /* 0x8b145769ff087424 */ /* 0x000fe200078e00ff */
[----:B------:R-:W-:Y:S01]  /*12fe0*/  FSETP.GEU.AND P1, PT, |R29|, 6.5827683646048100446e-37, PT ;  /* 0x036000001d00780b */ /* 0x000fe20003f2e200 */
[----:B------:R-:W-:Y:S01]  /*12ff0*/  IMAD.MOV.U32 R4, RZ, RZ, 0x1 ;  /* 0x00000001ff047424 */ /* 0x000fe200078e00ff */
[----:B------:R-:W-:Y:S05]  /*13000*/  BSSY B2, `(.L_x_3119) ;  /* 0x0000012000027945 */ /* 0x000fea0003800000 */
        /* <DEDUP_REMOVED lines=8> */
[----:B------:R-:W-:-:S05]  /*13090*/  FFMA R0, RZ, 2.0897850990295410156, R7 ;  /* 0x4005bf0aff007823 */ /* 0x000fca0000000007 */
[----:B------:R-:W-:-:S13]  /*130a0*/  FSETP.GT.AND P0, PT, |R0|, 1.469367938527859385e-39, PT ;  /* 0x001000000000780b */ /* 0x000fda0003f04200 */
[----:B------:R-:W-:Y:S05]  /*130b0*/  @P0 BRA P1, `(.L_x_3120) ;  /* 0x0000000000180947 */ /* 0x000fea0000800000 */
[----:B------:R-:W-:Y:S01]  /*130c0*/  IMAD.MOV.U32 R8, RZ, RZ, R28 ;  /* 0x000000ffff087224 */ /* 0x000fe200078e001c */
[----:B------:R-:W-:Y:S01]  /*130d0*/  MOV R9, R29 ;  /* 0x0000001d00097202 */ /* 0x000fe20000000f00 */
[----:B------:R-:W-:Y:S01]  /*130e0*/  IMAD.MOV.U32 R6, RZ, RZ, -0x74eba897 ;  /* 0x8b145769ff067424 */ /* 0x000fe200078e00ff */
[----:B------:R-:W-:Y:S01]  /*130f0*/  MOV R0, 0x13120 ;  /* 0x0001312000007802 */ /* 0x000fe20000000f00 */
[----:B------:R-:W-:-:S07]  /*13100*/  IMAD.MOV.U32 R7, RZ, RZ, 0x4005bf0a ;  /* 0x4005bf0aff077424 */ /* 0x000fce00078e00ff */
[----:B------:R-:W-:Y:S05]  /*13110*/  CALL.REL.NOINC `($__internal_15_$__cuda_sm20_div_rn_f64_full) ;  /* 0x0000048000c47944 */ /* 0x000fea0003c00000 */
.L_x_3120:
[----:B------:R-:W-:Y:S05]  /*13120*/  BSYNC B2 ;  /* 0x0000000000027941 */ /* 0x000fea0003800000 */
.L_x_3119:
[----:B------:R-:W0:Y:S01]  /*13130*/  MUFU.RSQ64H R13, R7 ;  /* 0x00000007000d7308 */ /* 0x000e220000001c00 */
[----:B------:R-:W-:Y:S01]  /*13140*/  IADD3 R12, R7, -0x3500000, RZ ;  /* 0xfcb00000070c7810 */ /* 0x000fe20007ffe0ff */
[----:B------:R-:W-:Y:S01]  /*13150*/  IMAD.MOV.U32 R8, RZ, RZ, 0x0 ;  /* 0x00000000ff087424 */ /* 0x000fe200078e00ff */
[----:B------:R-:W-:Y:S01]  /*13160*/  BSSY B3, `(.L_x_3121) ;  /* 0x0000016000037945 */ /* 0x000fe20003800000 */
[----:B------:R-:W-:Y:S01]  /*13170*/  IMAD.MOV.U32 R9, RZ, RZ, 0x3fd80000 ;  /* 0x3fd80000ff097424 */ /* 0x000fe200078e00ff */
[----:B------:R-:W-:Y:S02]  /*13180*/  ISETP.GE.U32.AND P0, PT, R12, 0x7ca00000, PT ;  /* 0x7ca000000c00780c */ /* 0x000fe40003f06070 */
[----:B0-----:R-:W-:-:S08]  /*13190*/  DMUL R4, R12, R12 ;  /* 0x0000000c0c047228 */ /* 0x001fd00000000000 */
[----:B------:R-:W-:-:S08]  /*131a0*/  DFMA R4, -R4, R6, 1 ;  /* 0x3ff000000404742b */ /* 0x000fd00000000106 */
        /* <DEDUP_REMOVED lines=15> */
[----:B------:R-:W-:-:S07]  /*132a0*/  IMAD.MOV.U32 R5, RZ, RZ, R15 ;  /* 0x000000ffff057224 */ /* 0x000fce00078e000f */
[----:B------:R-:W-:Y:S05]  /*132b0*/  CALL.REL.NOINC `($__internal_16_$__cuda_sm20_dsqrt_rn_f64_mediumpath_v1) ;  /* 0x0000048400f07944 */ /* 0x000fea0003c00000 */
.L_x_3122:
[----:B------:R-:W-:Y:S05]  /*132c0*/  BSYNC B3 ;  /* 0x0000000000037941 */ /* 0x000fea0003800000 */
.L_x_3121:
        /* <DEDUP_REMOVED lines=18> */
[----:B------:R-:W-:Y:S05]  /*133f0*/  CALL.REL.NOINC `($__internal_15_$__cuda_sm20_div_rn_f64_full) ;  /* 0x00000480000c7944 */ /* 0x000fea0003c00000 */
[----:B------:R-:W-:Y:S01]  /*13400*/  IMAD.MOV.U32 R34, RZ, RZ, R6 ;  /* 0x000000ffff227224 */ /* 0x000fe200078e0006 */
[----:B------:R-:W-:-:S07]  /*13410*/  MOV R35, R7 ;  /* 0x0000000700237202 */ /* 0x000fce0000000f00 */
.L_x_3124:
[----:B------:R-:W-:Y:S05]  /*13420*/  BSYNC B2 ;  /* 0x0000000000027941 */ /* 0x000fea0003800000 */
.L_x_3123:
[----:B------:R-:W-:-:S14]  /*13430*/  DSETP.LT.AND P0, PT, R22, 200, PT ;  /* 0x406900001600742a */ /* 0x000fdc0003f01000 */
[----:B------:R-:W-:Y:S05]  /*13440*/  @!P4 BRA P0, `(.L_x_3125) ;  /* 0x0000000c00e8c947 */ /* 0x000fea0000000000 */
[----:B------:R-:W0:Y:S01]  /*13450*/  MUFU.RCP64H R5, R29 ;  /* 0x0000001d00057308 */ /* 0x000e220000001800 */
[----:B------:R-:W-:Y:S01]  /*13460*/  IMAD.MOV.U32 R4, RZ, RZ, 0x1 ;  /* 0x00000001ff047424 */ /* 0x000fe200078e00ff */
[----:B------:R-:W-:Y:S01]  /*13470*/  UMOV UR4, 0xb9800000 ;  /* 0xb980000000047882 */ /* 0x000fe20000000000 */
[----:B------:R-:W-:Y:S01]  /*13480*/  UMOV UR5, 0x40181945 ;  /* 0x4018194500057882 */ /* 0x000fe20000000000 */
[----:B------:R-:W-:Y:S01]  /*13490*/  BSSY B2, `(.L_x_3126) ;  /* 0x0000015000027945 */ /* 0x000fe20003800000 */
[----:B------:R-:W-:-:S08]  /*134a0*/  DADD R26, R26, -UR4 ;  /* 0x800000041a1a7e29 */ /* 0x000fd00008000000 */
[----:B------:R-:W-:Y:S02]  /*134b0*/  DADD R8, R26, 0.5 ;  /* 0x3fe000001a087429 */ /* 0x000fe40000000000 */
[----:B0-----:R-:W-:-:S08]  /*134c0*/  DFMA R6, R4, -R28, 1 ;  /* 0x3ff000000406742b */ /* 0x001fd0000000081c */
[----:B------:R-:W-:Y:S01]  /*134d0*/  FSETP.GEU.AND P1, PT, |R9|, 6.5827683646048100446e-37, PT ;  /* 0x036000000900780b */ /* 0x000fe20003f2e200 */
        /* <DEDUP_REMOVED lines=13> */
[----:B------:R-:W-:Y:S05]  /*135b0*/  CALL.REL.NOINC `($__internal_15_$__cuda_sm20_div_rn_f64_full) ;  /* 0x0000047c009c7944 */ /* 0x000fea0003c00000 */
[----:B------:R-:W-:Y:S02]  /*135c0*/  IMAD.MOV.U32 R24, RZ, RZ, R6 ;  /* 0x000000ffff187224 */ /* 0x000fe400078e0006 */
[----:B------:R-:W-:-:S07]  /*135d0*/  IMAD.MOV.U32 R25, RZ, RZ, R7 ;  /* 0x000000ffff197224 */ /* 0x000fce00078e0007 */
.L_x_3127:
[----:B------:R-:W-:Y:S05]  /*135e0*/  BSYNC B2 ;  /* 0x0000000000027941 */ /* 0x000fea0003800000 */
.L_x_3126:
[C---:B------:R-:W-:Y:S01]  /*135f0*/  FSETP.GEU.FTZ.AND P1, PT, R25.reuse, 1.7916666269302368164, PT ;  /* 0x3fe555551900780b */ /* 0x040fe20003f3e000 */
[----:B------:R-:W-:Y:S01]  /*13600*/  BSSY B2, `(.L_x_3128) ;  /* 0x0000088000027945 */ /* 0x000fe20003800000 */
[----:B------:R-:W-:-:S13]  /*13610*/  FSETP.GT.FTZ.AND P0, PT, R25, -1.6999999284744262695, PT ;  /* 0xbfd999991900780b */ /* 0x000fda0003f14000 */
[----:B------:R-:W-:Y:S05]  /*13620*/  @P0 BRA !P1, `(.L_x_3129) ;  /* 0x0000000400440947 */ /* 0x000fea0004800000 */
[----:B------:R-:W-:Y:S01]  /*13630*/  DADD R4, R24, 1 ;  /* 0x3ff0000018047429 */ /* 0x000fe20000000000 */
[----:B------:R-:W-:-:S09]  /*13640*/  IMAD.MOV.U32 R17, RZ, RZ, -0x3ff ;  /* 0xfffffc01ff117424 */ /* 0x000fd200078e00ff */
[----:B------:R-:W-:Y:S01]  /*13650*/  ISETP.GT.AND P0, PT, R5, 0xfffff, PT ;  /* 0x000fffff0500780c */ /* 0x000fe20003f04270 */
[--C-:B------:R-:W-:Y:S01]  /*13660*/  IMAD.MOV.U32 R7, RZ, RZ, R5.reuse ;  /* 0x000000ffff077224 */ /* 0x100fe200078e0005 */
[----:B------:R-:W-:Y:S01]  /*13670*/  MOV R6, R4 ;  /* 0x0000000400067202 */ /* 0x000fe20000000f00 */
[----:B------:R-:W-:-:S10]  /*13680*/  IMAD.MOV.U32 R0, RZ, RZ, R5 ;  /* 0x000000ffff007224 */ /* 0x000fd400078e0005 */
[----:B------:R-:W-:Y:S01]  /*13690*/  @!P0 DMUL R6, R6, 1.80143985094819840000e+16 ;  /* 0x4350000006068828 */ /* 0x000fe20000000000 */
[----:B------:R-:W-:-:S09]  /*136a0*/  @!P0 MOV R17, 0xfffffbcb ;  /* 0xfffffbcb00118802 */ /* 0x000fd20000000f00 */
[----:B------:R-:W-:Y:S01]  /*136b0*/  @!P0 MOV R0, R7 ;  /* 0x0000000700008202 */ /* 0x000fe20000000f00 */
[----:B------:R-:W-:-:S04]  /*136c0*/  @!P0 IMAD.MOV.U32 R4, RZ, RZ, R6 ;  /* 0x000000ffff048224 */ /* 0x000fc800078e0006 */
[----:B------:R-:W-:-:S05]  /*136d0*/  VIADD R5, R0, 0xffffffff ;  /* 0xffffffff00057836 */ /* 0x000fca0000000000 */
[----:B------:R-:W-:-:S13]  /*136e0*/  ISETP.GE.U32.AND P1, PT, R5, 0x7fefffff, PT ;  /* 0x7fefffff0500780c */ /* 0x000fda0003f26070 */
[----:B------:R-:W-:Y:S01]  /*136f0*/  @P1 IMAD.MOV.U32 R8, RZ, RZ, 0x0 ;  /* 0x00000000ff081424 */ /* 0x000fe200078e00ff */
[----:B------:R-:W-:Y:S02]  /*13700*/  @P1 MOV R9, 0x7ff00000 ;  /* 0x7ff0000000091802 */ /* 0x000fe40000000f00 */
[----:B------:R-:W-:-:S04]  /*13710*/  @P1 FSETP.NEU.FTZ.AND P2, PT, R7, RZ, PT ;  /* 0x000000ff0700120b */ /* 0x000fc80003f5d000 */
[----:B------:R-:W-:-:S10]  /*13720*/  @P1 DFMA R8, R6, R8, +INF ;  /* 0x7ff000000608142b */ /* 0x000fd40000000008 */
[----:B------:R-:W-:Y:S02]  /*13730*/  @P1 FSEL R10, R8, RZ, P2 ;  /* 0x000000ff080a1208 */ /* 0x000fe40001000000 */
[----:B------:R-:W-:Y:S01]  /*13740*/  @P1 FSEL R11, R9, -QNAN , P2 ;  /* 0xfff00000090b1808 */ /* 0x000fe20001000000 */
[----:B------:R-:W-:Y:S06]  /*13750*/  @P1 BRA `(.L_x_3130) ;  /* 0x0000000400c81947 */ /* 0x000fec0003800000 */
[C---:B------:R-:W-:Y:S01]  /*13760*/  LOP3.LUT R5, R0.reuse, 0x800fffff, RZ, 0xc0, !PT ;  /* 0x800fffff00057812 */ /* 0x040fe200078ec0ff */
[----:B------:R-:W-:Y:S01]  /*13770*/  IMAD.MOV.U32 R14, RZ, RZ, -0x748574fc ;  /* 0x8b7a8b04ff0e7424 */ /* 0x000fe200078e00ff */
[----:B------:R-:W-:Y:S01]  /*13780*/  MOV R8, RZ ;  /* 0x000000ff00087202 */ /* 0x000fe20000000f00 */
[----:B------:R-:W-:Y:S01]  /*13790*/  IMAD.MOV.U32 R15, RZ, RZ, 0x3ed0ee25 ;  /* 0x3ed0ee25ff0f7424 */ /* 0x000fe200078e00ff */
[----:B------:R-:W-:Y:S01]  /*137a0*/  LOP3.LUT R5, R5, 0x3ff00000, RZ, 0xfc, !PT ;  /* 0x3ff0000005057812 */ /* 0x000fe200078efcff */
[----:B------:R-:W-:Y:S01]  /*137b0*/  UMOV UR4, 0x3ae80f1e ;  /* 0x3ae80f1e00047882 */ /* 0x000fe20000000000 */
[----:B------:R-:W-:Y:S01]  /*137c0*/  UMOV UR5, 0x3eb1380b ;  /* 0x3eb1380b00057882 */ /* 0x000fe20000000000 */
[----:B------:R-:W-:Y:S01]  /*137d0*/  LEA.HI R17, R0, R17, RZ, 0xc ;  /* 0x0000001100117211 */ /* 0x000fe200078f60ff */
[----:B------:R-:W-:Y:S01]  /*137e0*/  UMOV UR6, 0x80000000 ;  /* 0x8000000000067882 */ /* 0x000fe20000000000 */
[----:B------:R-:W-:Y:S01]  /*137f0*/  ISETP.GE.AND P0, PT, R5, 0x3ff6a09f, PT ;  /* 0x3ff6a09f0500780c */ /* 0x000fe20003f06270 */
[----:B------:R-:W-:-:S12]  /*13800*/  UMOV UR7, 0x43300000 ;  /* 0x4330000000077882 */ /* 0x000fd80000000000 */
[----:B------:R-:W-:Y:S01]  /*13810*/  @P0 VIADD R7, R5, 0xfff00000 ;  /* 0xfff0000005070836 */ /* 0x000fe20000000000 */
[----:B------:R-:W-:-:S03]  /*13820*/  @P0 IADD3 R17, R17, 0x1, RZ ;  /* 0x0000000111110810 */ /* 0x000fc60007ffe0ff */
[----:B------:R-:W-:Y:S01]  /*13830*/  @P0 IMAD.MOV.U32 R5, RZ, RZ, R7 ;  /* 0x000000ffff050224 */ /* 0x000fe200078e0007 */
[----:B------:R-:W-:Y:S01]  /*13840*/  LOP3.LUT R16, R17, 0x80000000, RZ, 0x3c, !PT ;  /* 0x8000000011107812 */ /* 0x000fe200078e3cff */
[----:B------:R-:W-:-:S04]  /*13850*/  IMAD.MOV.U32 R17, RZ, RZ, 0x43300000 ;  /* 0x43300000ff117424 */ /* 0x000fc800078e00ff */
[C---:B------:R-:W-:Y:S02]  /*13860*/  DADD R6, R4.reuse, 1 ;  /* 0x3ff0000004067429 */ /* 0x040fe40000000000 */
[----:B------:R-:W-:Y:S02]  /*13870*/  DADD R4, R4, -1 ;  /* 0xbff0000004047429 */ /* 0x000fe40000000000 */
[----:B------:R-:W-:Y:S01]  /*13880*/  DADD R16, R16, -UR6 ;  /* 0x8000000610107e29 */ /* 0x000fe20008000000 */
[----:B------:R-:W-:Y:S01]  /*13890*/  UMOV UR6, 0xfefa39ef ;  /* 0xfefa39ef00067882 */ /* 0x000fe20000000000 */
[----:B------:R-:W0:Y:S01]  /*138a0*/  MUFU.RCP64H R9, R7 ;  /* 0x0000000700097308 */ /* 0x000e220000001800 */
[----:B------:R-:W-:Y:S01]  /*138b0*/  UMOV UR7, 0x3fe62e42 ;  /* 0x3fe62e4200077882 */ /* 0x000fe20000000000 */
[----:B0-----:R-:W-:-:S08]  /*138c0*/  DFMA R10, -R6, R8, 1 ;  /* 0x3ff00000060a742b */ /* 0x001fd00000000108 */
[----:B------:R-:W-:-:S08]  /*138d0*/  DFMA R10, R10, R10, R10 ;  /* 0x0000000a0a0a722b */ /* 0x000fd0000000000a */
[----:B------:R-:W-:-:S08]  /*138e0*/  DFMA R10, R8, R10, R8 ;  /* 0x0000000a080a722b */ /* 0x000fd00000000008 */
[----:B------:R-:W-:-:S08]  /*138f0*/  DMUL R8, R10, R4 ;  /* 0x000000040a087228 */ /* 0x000fd00000000000 */
[----:B------:R-:W-:-:S08]  /*13900*/  DFMA R8, R10, R4, R8 ;  /* 0x000000040a08722b */ /* 0x000fd00000000008 */
[----:B------:R-:W-:-:S08]  /*13910*/  DMUL R12, R8, R8 ;  /* 0x00000008080c7228 */ /* 0x000fd00000000000 */
[----:B------:R-:W-:Y:S01]  /*13920*/  DFMA R6, R12, UR4, R14 ;  /* 0x000000040c067c2b */ /* 0x000fe2000800000e */
[----:B------:R-:W-:Y:S01]  /*13930*/  UMOV UR4, 0x9f02676f ;  /* 0x9f02676f00047882 */ /* 0x000fe20000000000 */
[----:B------:R-:W-:Y:S01]  /*13940*/  UMOV UR5, 0x3ef3b266 ;  /* 0x3ef3b26600057882 */ /* 0x000fe20000000000 */
[----:B------:R-:W-:-:S05]  /*13950*/  DADD R14, R4, -R8 ;  /* 0x00000000040e7229 */ /* 0x000fca0000000808 */
[----:B------:R-:W-:Y:S01]  /*13960*/  DFMA R6, R12, R6, UR4 ;  /* 0x000000040c067e2b */ /* 0x000fe20008000006 */
[----:B------:R-:W-:Y:S01]  /*13970*/  UMOV UR4, 0xa9ab0956 ;  /* 0xa9ab095600047882 */ /* 0x000fe20000000000 */
[----:B------:R-:W-:Y:S01]  /*13980*/  UMOV UR5, 0x3f1745cb ;  /* 0x3f1745cb00057882 */ /* 0x000fe20000000000 */
[----:B------:R-:W-:-:S05]  /*13990*/  DADD R14, R14, R14 ;  /* 0x000000000e0e7229 */ /* 0x000fca000000000e */
[----:B------:R-:W-:Y:S01]  /*139a0*/  DFMA R6, R12, R6, UR4 ;  /* 0x000000040c067e2b */ /* 0x000fe20008000006 */
[----:B------:R-:W-:Y:S01]  /*139b0*/  UMOV UR4, 0x2d1b5154 ;  /* 0x2d1b515400047882 */ /* 0x000fe20000000000 */
[----:B------:R-:W-:Y:S01]  /*139c0*/  UMOV UR5, 0x3f3c71c7 ;  /* 0x3f3c71c700057882 */ /* 0x000fe20000000000 */
[----:B------:R-:W-:Y:S02]  /*139d0*/  DFMA R14, R4, -R8, R14 ;  /* 0x80000008040e722b */ /* 0x000fe4000000000e */
[----:B------:R-:W-:-:S03]  /*139e0*/  DFMA R4, R16, UR6, R8 ;  /* 0x0000000610047c2b */ /* 0x000fc60008000008 */
[----:B------:R-:W-:Y:S01]  /*139f0*/  DFMA R6, R12, R6, UR4 ;  /* 0x000000040c067e2b */ /* 0x000fe20008000006 */
[----:B------:R-:W-:Y:S01]  /*13a00*/  UMOV UR4, 0x923be72d ;  /* 0x923be72d00047882 */ /* 0x000fe20000000000 */
[----:B------:R-:W-:Y:S01]  /*13a10*/  UMOV UR5, 0x3f624924 ;  /* 0x3f62492400057882 */ /* 0x000fe20000000000 */
[----:B------:R-:W-:Y:S02]  /*13a20*/  DMUL R14, R10, R14 ;  /* 0x0000000e0a0e7228 */ /* 0x000fe40000000000 */
[----:B------:R-:W-:-:S03]  /*13a30*/  DFMA R18, -R16, UR6, R4 ;  /* 0x0000000610127c2b */ /* 0x000fc60008000104 */
[----:B------:R-:W-:Y:S01]  /*13a40*/  DFMA R6, R12, R6, UR4 ;  /* 0x000000040c067e2b */ /* 0x000fe20008000006 */
[----:B------:R-:W-:Y:S01]  /*13a50*/  UMOV UR4, 0x9999a3c4 ;  /* 0x9999a3c400047882 */ /* 0x000fe20000000000 */
[----:B------:R-:W-:-:S03]  /*13a60*/  UMOV UR5, 0x3f899999 ;  /* 0x3f89999900057882 */ /* 0x000fc60000000000 */
[----:B------:R-:W-:-:S03]  /*13a70*/  DADD R18, -R8, R18 ;  /* 0x0000000008127229 */ /* 0x000fc60000000112 */
[----:B------:R-:W-:Y:S01]  /*13a80*/  DFMA R6, R12, R6, UR4 ;  /* 0x000000040c067e2b */ /* 0x000fe20008000006 */
[----:B------:R-:W-:Y:S01]  /*13a90*/  UMOV UR4, 0x55555554 ;  /* 0x5555555400047882 */ /* 0x000fe20000000000 */
[----:B------:R-:W-:-:S06]  /*13aa0*/  UMOV UR5, 0x3fb55555 ;  /* 0x3fb5555500057882 */ /* 0x000fcc0000000000 */
[----:B------:R-:W-:Y:S01]  /*13ab0*/  DFMA R6, R12, R6, UR4 ;  /* 0x000000040c067e2b */ /* 0x000fe20008000006 */
[----:B------:R-:W-:Y:S01]  /*13ac0*/  UMOV UR4, 0x3b39803f ;  /* 0x3b39803f00047882 */ /* 0x000fe20000000000 */
[----:B------:R-:W-:-:S06]  /*13ad0*/  UMOV UR5, 0x3c7abc9e ;  /* 0x3c7abc9e00057882 */ /* 0x000fcc0000000000 */
[----:B------:R-:W-:-:S08]  /*13ae0*/  DMUL R6, R12, R6 ;  /* 0x000000060c067228 */ /* 0x000fd00000000000 */
[----:B------:R-:W-:-:S08]  /*13af0*/  DFMA R6, R8, R6, R14 ;  /* 0x000000060806722b */ /* 0x000fd0000000000e */
[----:B------:R-:W-:-:S08]  /*13b00*/  DADD R6, R6, -R18 ;  /* 0x0000000006067229 */ /* 0x000fd00000000812 */
[----:B------:R-:W-:-:S08]  /*13b10*/  DFMA R6, R16, UR4, R6 ;  /* 0x0000000410067c2b */ /* 0x000fd00008000006 */
[----:B------:R-:W-:Y:S01]  /*13b20*/  DADD R10, R4, R6 ;  /* 0x00000000040a7229 */ /* 0x000fe20000000006 */
[----:B------:R-:W-:Y:S10]  /*13b30*/  BRA `(.L_x_3130) ;  /* 0x0000000000d07947 */ /* 0x000ff40003800000 */
.L_x_3129:
[----:B------:R-:W-:Y:S01]  /*13b40*/  DADD R10, R24, 2 ;  /* 0x40000000180a7429 */ /* 0x000fe20000000000 */
[----:B------:R-:W-:Y:S01]  /*13b50*/  IMAD.MOV.U32 R4, RZ, RZ, 0x1 ;  /* 0x00000001ff047424 */ /* 0x000fe200078e00ff */
[----:B------:R-:W-:Y:S01]  /*13b60*/  FSETP.GEU.AND P1, PT, |R25|, 6.5827683646048100446e-37, PT ;  /* 0x036000001900780b */ /* 0x000fe20003f2e200 */
[----:B------:R-:W-:Y:S03]  /*13b70*/  BSSY B4, `(.L_x_3131) ;  /* 0x0000013000047945 */ /* 0x000fe60003800000 */
[----:B------:R-:W0:Y:S02]  /*13b80*/  MUFU.RCP64H R5, R11 ;  /* 0x0000000b00057308 */ /* 0x000e240000001800 */
[----:B0-----:R-:W-:-:S08]  /*13b90*/  DFMA R6, -R10, R4, 1 ;  /* 0x3ff000000a06742b */ /* 0x001fd00000000104 */
[----:B------:R-:W-:-:S08]  /*13ba0*/  DFMA R6, R6, R6, R6 ;  /* 0x000000060606722b */ /* 0x000fd00000000006 */
[----:B------:R-:W-:-:S08]  /*13bb0*/  DFMA R6, R4, R6, R4 ;  /* 0x000000060406722b */ /* 0x000fd00000000004 */
[----:B------:R-:W-:-:S08]  /*13bc0*/  DFMA R4, -R10, R6, 1 ;  /* 0x3ff000000a04742b */ /* 0x000fd00000000106 */
[----:B------:R-:W-:-:S08]  /*13bd0*/  DFMA R4, R6, R4, R6 ;  /* 0x000000040604722b */ /* 0x000fd00000000006 */
[----:B------:R-:W-:-:S08]  /*13be0*/  DMUL R6, R4, R24 ;  /* 0x0000001804067228 */ /* 0x000fd00000000000 */
[----:B------:R-:W-:-:S08]  /*13bf0*/  DFMA R8, -R10, R6, R24 ;  /* 0x000000060a08722b */ /* 0x000fd00000000118 */
[----:B------:R-:W-:-:S10]  /*13c00*/  DFMA R6, R4, R8, R6 ;  /* 0x000000080406722b */ /* 0x000fd40000000006 */
[----:B------:R-:W-:-:S05]  /*13c10*/  FFMA R0, RZ, R11, R7 ;  /* 0x0000000bff007223 */ /* 0x000fca0000000007 */
[----:B------:R-:W-:-:S13]  /*13c20*/  FSETP.GT.AND P0, PT, |R0|, 1.469367938527859385e-39, PT ;  /* 0x001000000000780b */ /* 0x000fda0003f04200 */
[----:B------:R-:W-:Y:S05]  /*13c30*/  @P0 BRA P1, `(.L_x_3132) ;  /* 0x0000000000180947 */ /* 0x000fea0000800000 */
[----:B------:R-:W-:Y:S01]  /*13c40*/  MOV R6, R10 ;  /* 0x0000000a00067202 */ /* 0x000fe20000000f00 */
[----:B------:R-:W-:Y:S01]  /*13c50*/  IMAD.MOV.U32 R7, RZ, RZ, R11 ;  /* 0x000000ffff077224 */ /* 0x000fe200078e000b */
[----:B------:R-:W-:Y:S01]  /*13c60*/  MOV R9, R25 ;  /* 0x0000001900097202 */ /* 0x000fe20000000f00 */
[----:B------:R-:W-:Y:S01]  /*13c70*/  IMAD.MOV.U32 R8, RZ, RZ, R24 ;  /* 0x000000ffff087224 */ /* 0x000fe200078e0018 */
[----:B------:R-:W-:-:S07]  /*13c80*/  MOV R0, 0x13ca0 ;  /* 0x00013ca000007802 */ /* 0x000fce0000000f00 */
[----:B------:R-:W-:Y:S05]  /*13c90*/  CALL.REL.NOINC `($__internal_15_$__cuda_sm20_div_rn_f64_full) ;  /* 0x0000047400e47944 */ /* 0x000fea0003c00000 */
.L_x_3132:
[----:B------:R-:W-:Y:S05]  /*13ca0*/  BSYNC B4 ;  /* 0x0000000000047941 */ /* 0x000fea0003800000 */
.L_x_3131:
[----:B------:R-:W-:Y:S01]  /*13cb0*/  DMUL R6, R6, R24 ;  /* 0x0000001806067228 */ /* 0x000fe20000000000 */
[----:B------:R-:W-:Y:S01]  /*13cc0*/  IMAD.MOV.U32 R10, RZ, RZ, -0x314d23bc ;  /* 0xceb2dc44ff0a7424 */ /* 0x000fe200078e00ff */
[----:B------:R-:W-:Y:S01]  /*13cd0*/  UMOV UR4, 0x2fbe14b5 ;  /* 0x2fbe14b500047882 */ /* 0x000fe20000000000 */
[----:B------:R-:W-:Y:S01]  /*13ce0*/  IMAD.MOV.U32 R11, RZ, RZ, 0x3ed087ff ;  /* 0x3ed087ffff0b7424 */ /* 0x000fe200078e00ff */
[----:B------:R-:W-:-:S04]  /*13cf0*/  UMOV UR5, 0x3eb372fb ;  /* 0x3eb372fb00057882 */ /* 0x000fc80000000000 */
[----:B------:R-:W-:-:S08]  /*13d00*/  DADD R4, -R6, R24 ;  /* 0x0000000006047229 */ /* 0x000fd00000000118 */
[----:B------:R-:W-:-:S08]  /*13d10*/  DMUL R8, R4, R4 ;  /* 0x0000000404087228 */ /* 0x000fd00000000000 */
        /* <DEDUP_REMOVED lines=19> */
[----:B------:R-:W-:-:S08]  /*13e50*/  DMUL R10, R8, R10 ;  /* 0x0000000a080a7228 */ /* 0x000fd00000000000 */
[----:B------:R-:W-:-:S08]  /*13e60*/  DFMA R10, R4, R10, -R6 ;  /* 0x0000000a040a722b */ /* 0x000fd00000000806 */
[----:B------:R-:W-:-:S11]  /*13e70*/  DADD R10, R10, R24 ;  /* 0x000000000a0a7229 */ /* 0x000fd60000000018 */
.L_x_3130:
[----:B------:R-:W-:Y:S05]  /*13e80*/  BSYNC B2 ;  /* 0x0000000000027941 */ /* 0x000fea0003800000 */
.L_x_3128:
[----:B------:R-:W0:Y:S01]  /*13e90*/  MUFU.RCP64H R5, R29 ;  /* 0x0000001d00057308 */ /* 0x000e220000001800 */
[----:B------:R-:W-:Y:S01]  /*13ea0*/  MOV R4, 0x1 ;  /* 0x0000000100047802 */ /* 0x000fe20000000f00 */
[----:B------:R-:W-:Y:S01]  /*13eb0*/  UMOV UR4, 0xb9800000 ;  /* 0xb980000000047882 */ /* 0x000fe20000000000 */
[----:B------:R-:W-:Y:S01]  /*13ec0*/  UMOV UR5, 0x40161945 ;  /* 0x4016194500057882 */ /* 0x000fe20000000000 */
[----:B------:R-:W-:Y:S01]  /*13ed0*/  BSSY B2, `(.L_x_3133) ;  /* 0x0000013000027945 */ /* 0x000fe20003800000 */
[----:B------:R-:W-:Y:S02]  /*13ee0*/  DMUL R8, R22, -UR4 ;  /* 0x8000000416087c28 */ /* 0x000fe40008000000 */
[----:B------:R-:W-:-:S08]  /*13ef0*/  DADD R24, R10, -R24 ;  /* 0x000000000a187229 */ /* 0x000fd00000000818 */
[----:B------:R-:W-:Y:S01]  /*13f00*/  FSETP.GEU.AND P1, PT, |R9|, 6.5827683646048100446e-37, PT ;  /* 0x036000000900780b */ /* 0x000fe20003f2e200 */
        /* <DEDUP_REMOVED lines=15> */
.L_x_3134:
[----:B------:R-:W-:Y:S05]  /*14000*/  BSYNC B2 ;  /* 0x0000000000027941 */ /* 0x000fea0003800000 */
.L_x_3133:
[----:B------:R-:W-:Y:S01]  /*14010*/  DFMA R24, R2, R24, R6 ;  /* 0x000000180218722b */ /* 0x000fe20000000006 */
        /* <DEDUP_REMOVED lines=43> */
[----:B------:R-:W-:Y:S02]  /*142d0*/  IMAD R31, R8, 0x100000, R5 ;  /* 0x00100000081f7824 */ /* 0x000fe400078e0205 */
        /* <DEDUP_REMOVED lines=11> */
[----:B------:R-:W-:Y:S01]  /*14390*/  @!P0 LEA R7, R6, 0x3ff00000, 0x14 ;  /* 0x3ff0000006078811 */ /* 0x000fe200078ea0ff */
[----:B------:R-:W-:-:S06]  /*143a0*/  @!P0 IMAD.MOV.U32 R6, RZ, RZ, RZ ;  /* 0x000000ffff068224 */ /* 0x000fcc00078e00ff */
[----:B------:R-:W-:-:S11]  /*143b0*/  @!P0 DMUL R30, R4, R6 ;  /* 0x00000006041e8228 */ /* 0x000fd60000000000 */
.L_x_3136:
[----:B------:R-:W-:Y:S05]  /*143c0*/  BSYNC B2 ;  /* 0x0000000000027941 */ /* 0x000fea0003800000 */
.L_x_3135:
[----:B------:R-:W-:Y:S01]  /*143d0*/  DMUL R30, R30, R34 ;  /* 0x000000221e1e7228 */ /* 0x000fe20000000000 */
[----:B------:R-:W-:Y:S10]  /*143e0*/  BRA `(.L_x_3137) ;  /* 0x0000001c00407947 */ /* 0x000ff40003800000 */
.L_x_3125:
[----:B------:R-:W-:Y:S01]  /*143f0*/  MOV R14, 0x652b82fe ;  /* 0x652b82fe000e7802 */ /* 0x000fe20000000f00 */
[----:B------:R-:W-:Y:S01]  /*14400*/  IMAD.MOV.U32 R15, RZ, RZ, 0x3ff71547 ;  /* 0x3ff71547ff0f7424 */ /* 0x000fe200078e00ff */
[----:B------:R-:W-:Y:S01]  /*14410*/  UMOV UR4, 0xfefa39ef ;  /* 0xfefa39ef00047882 */ /* 0x000fe20000000000 */
[----:B------:R-:W-:Y:S01]  /*14420*/  UMOV UR5, 0x3fe62e42 ;  /* 0x3fe62e4200057882 */ /* 0x000fe20000000000 */
[----:B------:R-:W0:Y:S01]  /*14430*/  MUFU.RCP64H R9, R29 ;  /* 0x0000001d00097308 */ /* 0x000e220000001800 */
[----:B------:R-:W-:Y:S01]  /*14440*/  IMAD.MOV.U32 R8, RZ, RZ, 0x1 ;  /* 0x00000001ff087424 */ /* 0x000fe200078e00ff */
[----:B------:R-:W-:Y:S01]  /*14450*/  FSETP.GEU.FTZ.AND P0, PT, |R33|, 4.1917929649353027344, PT ;  /* 0x4086232b2100780b */ /* 0x000fe20003f1e200 */
[----:B------:R-:W-:Y:S01]  /*14460*/  DFMA R14, R32, R14, 6.75539944105574400000e+15 ;  /* 0x43380000200e742b */ /* 0x000fe2000000000e */
[----:B------:R-:W-:Y:S01]  /*14470*/  BSSY B2, `(.L_x_3138) ;  /* 0x000003f000027945 */ /* 0x000fe20003800000 */
[----:B------:R-:W-:-:S06]  /*14480*/  FSETP.GEU.AND P3, PT, |R23|, 6.5827683646048100446e-37, PT ;  /* 0x036000001700780b */ /* 0x000fcc0003f6e200 */
[----:B------:R-:W-:Y:S02]  /*14490*/  DADD R4, R14, -6.75539944105574400000e+15 ;  /* 0xc33800000e047429 */ /* 0x000fe40000000000 */
[----:B0-----:R-:W-:-:S06]  /*144a0*/  DFMA R10, R8, -R28, 1 ;  /* 0x3ff00000080a742b */ /* 0x001fcc000000081c */
[----:B------:R-:W-:Y:S01]  /*144b0*/  DFMA R6, R4, -UR4, R32 ;  /* 0x8000000404067c2b */ /* 0x000fe20008000020 */
[----:B------:R-:W-:Y:S01]  /*144c0*/  UMOV UR4, 0x3b39803f ;  /* 0x3b39803f00047882 */ /* 0x000fe20000000000 */
[----:B------:R-:W-:Y:S01]  /*144d0*/  UMOV UR5, 0x3c7abc9e ;  /* 0x3c7abc9e00057882 */ /* 0x000fe20000000000 */
[----:B------:R-:W-:-:S05]  /*144e0*/  DFMA R10, R10, R10, R10 ;  /* 0x0000000a0a0a722b */ /* 0x000fca000000000a */
[----:B------:R-:W-:Y:S01]  /*144f0*/  DFMA R4, R4, -UR4, R6 ;  /* 0x8000000404047c2b */ /* 0x000fe20008000006 */
[----:B------:R-:W-:Y:S01]  /*14500*/  UMOV UR4, 0x69ce2bdf ;  /* 0x69ce2bdf00047882 */ /* 0x000fe20000000000 */
[----:B------:R-:W-:Y:S01]  /*14510*/  IMAD.MOV.U32 R6, RZ, RZ, -0x35dec16 ;  /* 0xfca213eaff067424 */ /* 0x000fe200078e00ff */
[----:B------:R-:W-:Y:S01]  /*14520*/  MOV R7, 0x3e928af3 ;  /* 0x3e928af300077802 */ /* 0x000fe20000000f00 */
[----:B------:R-:W-:Y:S01]  /*14530*/  UMOV UR5, 0x3e5ade15 ;  /* 0x3e5ade1500057882 */ /* 0x000fe20000000000 */
[----:B------:R-:W-:-:S04]  /*14540*/  DFMA R10, R8, R10, R8 ;  /* 0x0000000a080a722b */ /* 0x000fc80000000008 */
[----:B------:R-:W-:Y:S01]  /*14550*/  DFMA R6, R4, UR4, R6 ;  /* 0x0000000404067c2b */ /* 0x000fe20008000006 */
[----:B------:R-:W-:Y:S01]  /*14560*/  UMOV UR4, 0x62401315 ;  /* 0x6240131500047882 */ /* 0x000fe20000000000 */
[----:B------:R-:W-:Y:S02]  /*14570*/  UMOV UR5, 0x3ec71dee ;  /* 0x3ec71dee00057882 */ /* 0x000fe40000000000 */
[----:B------:R-:W-:-:S04]  /*14580*/  DFMA R8, R10, -R28, 1 ;  /* 0x3ff000000a08742b */ /* 0x000fc8000000081c */
[----:B------:R-:W-:Y:S01]  /*14590*/  DFMA R6, R4, R6, UR4 ;  /* 0x0000000404067e2b */ /* 0x000fe20008000006 */
[----:B------:R-:W-:Y:S01]  /*145a0*/  UMOV UR4, 0x7c89eb71 ;  /* 0x7c89eb7100047882 */ /* 0x000fe20000000000 */
[----:B------:R-:W-:Y:S02]  /*145b0*/  UMOV UR5, 0x3efa0199 ;  /* 0x3efa019900057882 */ /* 0x000fe40000000000 */
[----:B------:R-:W-:-:S04]  /*145c0*/  DFMA R16, R10, R8, R10 ;  /* 0x000000080a10722b */ /* 0x000fc8000000000a */
[----:B------:R-:W-:Y:S01]  /*145d0*/  DFMA R6, R4, R6, UR4 ;  /* 0x0000000404067e2b */ /* 0x000fe20008000006 */
[----:B------:R-:W-:Y:S01]  /*145e0*/  UMOV UR4, 0x14761f65 ;  /* 0x14761f6500047882 */ /* 0x000fe20000000000 */
[----:B------:R-:W-:Y:S02]  /*145f0*/  UMOV UR5, 0x3f2a01a0 ;  /* 0x3f2a01a000057882 */ /* 0x000fe40000000000 */
[----:B------:R-:W-:-:S04]  /*14600*/  DMUL R10, R22, R16 ;  /* 0x00000010160a7228 */ /* 0x000fc80000000000 */
[----:B------:R-:W-:Y:S01]  /*14610*/  DFMA R6, R4, R6, UR4 ;  /* 0x0000000404067e2b */ /* 0x000fe20008000006 */
[----:B------:R-:W-:Y:S01]  /*14620*/  UMOV UR4, 0x1852b7af ;  /* 0x1852b7af00047882 */ /* 0x000fe20000000000 */
[----:B------:R-:W-:Y:S02]  /*14630*/  UMOV UR5, 0x3f56c16c ;  /* 0x3f56c16c00057882 */ /* 0x000fe40000000000 */
[----:B------:R-:W-:-:S04]  /*14640*/  DFMA R12, R10, -R28, R22 ;  /* 0x8000001c0a0c722b */ /* 0x000fc80000000016 */
        /* <DEDUP_REMOVED lines=12> */
[----:B------:R-:W-:Y:S02]  /*14710*/  DFMA R8, R4, R6, UR4 ;  /* 0x0000000404087e2b */ /* 0x000fe40008000006 */
[----:B------:R-:W-:-:S06]  /*14720*/  DFMA R6, R12, R16, R10 ;  /* 0x000000100c06722b */ /* 0x000fcc000000000a */
[----:B------:R-:W-:-:S04]  /*14730*/  DFMA R8, R4, R8, 1 ;  /* 0x3ff000000408742b */ /* 0x000fc80000000008 */
[----:B------:R-:W-:-:S04]  /*14740*/  FFMA R0, RZ, R29, R7 ;  /* 0x0000001dff007223 */ /* 0x000fc80000000007 */
[----:B------:R-:W-:Y:S01]  /*14750*/  DFMA R4, R4, R8, 1 ;  /* 0x3ff000000404742b */ /* 0x000fe20000000008 */
[----:B------:R-:W-:-:S09]  /*14760*/  FSETP.GT.AND P2, PT, |R0|, 1.469367938527859385e-39, PT ;  /* 0x001000000000780b */ /* 0x000fd20003f44200 */
        /* <DEDUP_REMOVED lines=10> */
[----:B------:R-:W-:Y:S02]  /*14810*/  @!P0 IMAD.IADD R8, R14, 0x1, -R9 ;  /* 0x000000010e088824 */ /* 0x000fe400078e0a09 */
[----:B------:R-:W-:-:S03]  /*14820*/  @!P0 IMAD R5, R9, 0x100000, R5 ;  /* 0x0010000009058824 */ /* 0x000fc600078e0205 */
[----:B------:R-:W-:Y:S02]  /*14830*/  @!P0 LEA R9, R8, 0x3ff00000, 0x14 ;  /* 0x3ff0000008098811 */ /* 0x000fe400078ea0ff */
[----:B------:R-:W-:-:S06]  /*14840*/  @!P0 MOV R8, RZ ;  /* 0x000000ff00088202 */ /* 0x000fcc0000000f00 */
[----:B------:R-:W-:-:S11]  /*14850*/  @!P0 DMUL R26, R4, R8 ;  /* 0x00000008041a8228 */ /* 0x000fd60000000000 */
.L_x_3139:
[----:B------:R-:W-:Y:S05]  /*14860*/  BSYNC B2 ;  /* 0x0000000000027941 */ /* 0x000fea0003800000 */
.L_x_3138:
[----:B------:R-:W-:Y:S04]  /*14870*/  BSSY B2, `(.L_x_3140) ;  /* 0x0000008000027945 */ /* 0x000fe80003800000 */
[----:B------:R-:W-:Y:S05]  /*14880*/  @P2 BRA P3, `(.L_x_3141) ;  /* 0x0000000000182947 */ /* 0x000fea0001800000 */
[----:B------:R-:W-:Y:S01]  /*14890*/  IMAD.MOV.U32 R6, RZ, RZ, R28 ;  /* 0x000000ffff067224 */ /* 0x000fe200078e001c */
[----:B------:R-:W-:Y:S01]  /*148a0*/  MOV R8, R22 ;  /* 0x0000001600087202 */ /* 0x000fe20000000f00 */
[----:B------:R-:W-:Y:S01]  /*148b0*/  IMAD.MOV.U32 R7, RZ, RZ, R29 ;  /* 0x000000ffff077224 */ /* 0x000fe200078e001d */
[----:B------:R-:W-:Y:S01]  /*148c0*/  MOV R0, 0x148f0 ;  /* 0x000148f000007802 */ /* 0x000fe20000000f00 */
[----:B------:R-:W-:-:S07]  /*148d0*/  IMAD.MOV.U32 R9, RZ, RZ, R23 ;  /* 0x000000ffff097224 */ /* 0x000fce00078e0017 */
[----:B------:R-:W-:Y:S05]  /*148e0*/  CALL.REL.NOINC `($__internal_15_$__cuda_sm20_div_rn_f64_full) ;  /* 0x0000046800d07944 */ /* 0x000fea0003c00000 */
.L_x_3141:
[----:B------:R-:W-:Y:S05]  /*148f0*/  BSYNC B2 ;  /* 0x0000000000027941 */ /* 0x000fea0003800000 */
.L_x_3140:
[----:B------:R-:W-:Y:S01]  /*14900*/  DADD R4, -RZ, |R6| ;  /* 0x00000000ff047229 */ /* 0x000fe20000000506 */
[----:B------:R-:W-:Y:S01]  /*14910*/  BSSY B2, `(.L_x_3142) ;  /* 0x0000006000027945 */ /* 0x000fe20003800000 */
[----:B------:R-:W-:Y:S01]  /*14920*/  IMAD.MOV.U32 R8, RZ, RZ, R2 ;  /* 0x000000ffff087224 */ /* 0x000fe200078e0002 */
[----:B------:R-:W-:Y:S01]  /*14930*/  MOV R0, 0x14970 ;  /* 0x0001497000007802 */ /* 0x000fe20000000f00 */
[----:B------:R-:W-:-:S06]  /*14940*/  IMAD.MOV.U32 R9, RZ, RZ, R3 ;  /* 0x000000ffff097224 */ /* 0x000fcc00078e0003 */
[----:B------:R-:W-:-:S07]  /*14950*/  MOV R14, R4 ;  /* 0x00000004000e7202 */ /* 0x000fce0000000f00 */
[----:B------:R-:W-:Y:S05]  /*14960*/  CALL.REL.NOINC `($_ZN2at6native18elementwise_kernelILi128ELi4EZNS0_15gpu_kernel_implIN48_GLOBAL__N__08322988_15_IGammaKernel_cu_cb51a28d10CalcIgammaIdEEEEvRNS_18TensorIteratorBaseERKT_EUliE_EEviT1_$__internal_accurate_pow) ;  /* 0x0000047000fc7944 */ /* 0x000fea0003c00000 */
[----:B------:R-:W-:Y:S05]  /*14970*/  BSYNC B2 ;  /* 0x0000000000027941 */ /* 0x000fea0003800000 */
.L_x_3142:
[----:B------:R-:W-:Y:S01]  /*14980*/  DSETP.NEU.AND P0, PT, R6, RZ, PT ;  /* 0x000000ff0600722a */ /* 0x000fe20003f0d000 */
[----:B------:R-:W-:Y:S01]  /*14990*/  LOP3.LUT R0, R3, 0x7ff00000, RZ, 0xc0, !PT ;  /* 0x7ff0000003007812 */ /* 0x000fe200078ec0ff */
[----:B------:R-:W-:Y:S01]  /*149a0*/  BSSY B2, `(.L_x_3143) ;  /* 0x000001f000027945 */ /* 0x000fe20003800000 */
[----:B------:R-:W-:Y:S02]  /*149b0*/  IMAD.MOV.U32 R4, RZ, RZ, R16 ;  /* 0x000000ffff047224 */ /* 0x000fe400078e0010 */
[----:B------:R-:W-:-:S04]  /*149c0*/  LEA.HI R5, R0, 0xfffffc0c, RZ, 0xc ;  /* 0xfffffc0c00057811 */ /* 0x000fc800078f60ff */
[CC--:B------:R-:W-:Y:S02]  /*149d0*/  SHF.L.U64.HI R8, R2.reuse, R5.reuse, R3 ;  /* 0x0000000502087219 */ /* 0x0c0fe40000010203 */
[----:B------:R-:W-:Y:S02]  /*149e0*/  SHF.L.U32 R0, R2, R5, RZ ;  /* 0x0000000502007219 */ /* 0x000fe400000006ff */
[----:B------:R-:W-:Y:S01]  /*149f0*/  MOV R5, R17 ;  /* 0x0000001100057202 */ /* 0x000fe20000000f00 */
[----:B------:R-:W-:Y:S06]  /*14a00*/  @!P0 BRA `(.L_x_3144) ;  /* 0x0000000000448947 */ /* 0x000fec0003800000 */
[----:B------:R-:W-:Y:S02]  /*14a10*/  ISETP.NE.U32.AND P0, PT, R0, RZ, PT ;  /* 0x000000ff0000720c */ /* 0x000fe40003f05070 */
[----:B------:R-:W-:Y:S02]  /*14a20*/  ISETP.GT.AND P2, PT, R7, -0x1, PT ;  /* 0xffffffff0700780c */ /* 0x000fe40003f44270 */
[----:B------:R-:W-:Y:S01]  /*14a30*/  ISETP.NE.AND.EX P0, PT, R8, -0x80000000, PT, P0 ;  /* 0x800000000800780c */ /* 0x000fe20003f05300 */
[----:B------:R-:W-:-:S03]  /*14a40*/  DADD R8, -RZ, -R4 ;  /* 0x00000000ff087229 */ /* 0x000fc60000000904 */
[----:B------:R-:W-:Y:S02]  /*14a50*/  ISETP.LT.AND P1, PT, R7, RZ, !P0 ;  /* 0x000000ff0700720c */ /* 0x000fe40004721270 */
[----:B------:R-:W-:-:S05]  /*14a60*/  PLOP3.LUT P0, PT, P0, PT, PT, 0x8, 0x0 ;  /* 0x000000000000781c */ /* 0x000fca000070e170 */
[----:B------:R-:W-:Y:S02]  /*14a70*/  FSEL R0, R8, R4, P1 ;  /* 0x0000000408007208 */ /* 0x000fe40000800000 */
[----:B------:R-:W-:Y:S01]  /*14a80*/  FSEL R9, R9, R5, P1 ;  /* 0x0000000509097208 */ /* 0x000fe20000800000 */
[----:B------:R-:W-:Y:S06]  /*14a90*/  @P2 BRA `(.L_x_3145) ;  /* 0x00000000003c2947 */ /* 0x000fec0003800000 */
[----:B------:R-:W0:Y:S02]  /*14aa0*/  FRND.F64.TRUNC R4, R2 ;  /* 0x0000000200047313 */ /* 0x000e24000030d800 */
[----:B0-----:R-:W-:Y:S01]  /*14ab0*/  DSETP.NEU.AND P1, PT, R4, R2, PT ;  /* 0x000000020400722a */ /* 0x001fe20003f2d000 */
[----:B------:R-:W-:Y:S02]  /*14ac0*/  IMAD.MOV.U32 R4, RZ, RZ, R0 ;  /* 0x000000ffff047224 */ /* 0x000fe400078e0000 */
[----:B------:R-:W-:-:S11]  /*14ad0*/  IMAD.MOV.U32 R5, RZ, RZ, R9 ;  /* 0x000000ffff057224 */ /* 0x000fd600078e0009 */
[----:B------:R-:W-:Y:S05]  /*14ae0*/  @!P1 BRA `(.L_x_3145) ;  /* 0x0000000000289947 */ /* 0x000fea0003800000 */
[----:B------:R-:W-:Y:S01]  /*14af0*/  MOV R4, 0x0 ;  /* 0x0000000000047802 */ /* 0x000fe20000000f00 */
[----:B------:R-:W-:Y:S01]  /*14b00*/  IMAD.MOV.U32 R5, RZ, RZ, -0x80000 ;  /* 0xfff80000ff057424 */ /* 0x000fe200078e00ff */
[----:B------:R-:W-:Y:S06]  /*14b10*/  BRA `(.L_x_3145) ;  /* 0x00000000001c7947 */ /* 0x000fec0003800000 */
.L_x_3144:
[----:B------:R-:W-:Y:S01]  /*14b20*/  DSETP.NEU.AND P0, PT, R24, 0.5, PT ;  /* 0x3fe000001800742a */ /* 0x000fe20003f0d000 */
[----:B------:R-:W-:Y:S01]  /*14b30*/  ISETP.GE.AND P2, PT, R3, RZ, PT ;  /* 0x000000ff0300720c */ /* 0x000fe20003f46270 */
[----:B------:R-:W-:Y:S01]  /*14b40*/  IMAD.MOV.U32 R4, RZ, RZ, RZ ;  /* 0x000000ffff047224 */ /* 0x000fe200078e00ff */
[----:B------:R-:W-:-:S04]  /*14b50*/  ISETP.EQ.U32.AND P1, PT, R0, RZ, PT ;  /* 0x000000ff0000720c */ /* 0x000fc80003f22070 */
[----:B------:R-:W-:-:S04]  /*14b60*/  ISETP.EQ.AND.EX P0, PT, R8, -0x80000000, P0, P1 ;  /* 0x800000000800780c */ /* 0x000fc80000702310 */
[----:B------:R-:W-:-:S04]  /*14b70*/  SEL R5, R7, RZ, P0 ;  /* 0x000000ff07057207 */ /* 0x000fc80000000000 */
[----:B------:R-:W-:-:S07]  /*14b80*/  @!P2 LOP3.LUT R5, R5, 0x7ff00000, RZ, 0xfc, !PT ;  /* 0x7ff000000505a812 */ /* 0x000fce00078efcff */
.L_x_3145:
[----:B------:R-:W-:Y:S05]  /*14b90*/  BSYNC B2 ;  /* 0x0000000000027941 */ /* 0x000fea0003800000 */
.L_x_3143:
[----:B------:R-:W-:Y:S01]  /*14ba0*/  DADD R8, R2, R6 ;  /* 0x0000000002087229 */ /* 0x000fe20000000006 */
[----:B------:R-:W-:Y:S09]  /*14bb0*/  BSSY B2, `(.L_x_3146) ;  /* 0x0000012000027945 */ /* 0x000ff20003800000 */
[----:B------:R-:W-:-:S04]  /*14bc0*/  LOP3.LUT R8, R9, 0x7ff00000, RZ, 0xc0, !PT ;  /* 0x7ff0000009087812 */ /* 0x000fc800078ec0ff */
[----:B------:R-:W-:-:S13]  /*14bd0*/  ISETP.NE.AND P1, PT, R8, 0x7ff00000, PT ;  /* 0x7ff000000800780c */ /* 0x000fda0003f25270 */
[----:B------:R-:W-:Y:S05]  /*14be0*/  @P1 BRA `(.L_x_3147) ;  /* 0x0000000000381947 */ /* 0x000fea0003800000 */
[----:B------:R-:W-:-:S06]  /*14bf0*/  DSETP.GTU.AND P1, PT, R24, +INF , PT ;  /* 0x7ff000001800742a */ /* 0x000fcc0003f2c000 */
[----:B------:R-:W-:-:S14]  /*14c00*/  DSETP.GTU.OR P1, PT, |R6|, +INF , P1 ;  /* 0x7ff000000600742a */ /* 0x000fdc0000f2c600 */
[----:B------:R-:W-:Y:S05]  /*14c10*/  @P1 BRA `(.L_x_3148) ;  /* 0x0000000000281947 */ /* 0x000fea0003800000 */
[----:B------:R-:W-:-:S14]  /*14c20*/  DSETP.NEU.AND P1, PT, |R6|, +INF , PT ;  /* 0x7ff000000600742a */ /* 0x000fdc0003f2d200 */
[----:B------:R-:W-:Y:S05]  /*14c30*/  @P1 BRA `(.L_x_3147) ;  /* 0x0000000000241947 */ /* 0x000fea0003800000 */
[----:B------:R-:W-:Y:S01]  /*14c40*/  ISETP.LT.AND P0, PT, R7, RZ, P0 ;  /* 0x000000ff0700720c */ /* 0x000fe20000701270 */
[----:B------:R-:W-:Y:S01]  /*14c50*/  IMAD.MOV.U32 R4, RZ, RZ, RZ ;  /* 0x000000ffff047224 */ /* 0x000fe200078e00ff */
[C---:B------:R-:W-:Y:S02]  /*14c60*/  LOP3.LUT R0, R3.reuse, 0x7fffffff, RZ, 0xc0, !PT ;  /* 0x7fffffff03007812 */ /* 0x040fe400078ec0ff */
[----:B------:R-:W-:Y:S02]  /*14c70*/  ISETP.GT.AND P1, PT, R3, -0x1, PT ;  /* 0xffffffff0300780c */ /* 0x000fe40003f24270 */
[----:B------:R-:W-:Y:S02]  /*14c80*/  ISETP.NE.AND P0, PT, R0, 0x3fe00000, P0 ;  /* 0x3fe000000000780c */ /* 0x000fe40000705270 */
[----:B------:R-:W-:-:S11]  /*14c90*/  SEL R5, RZ, 0x7ff00000, !P1 ;  /* 0x7ff00000ff057807 */ /* 0x000fd60004800000 */
[----:B------:R-:W-:Y:S01]  /*14ca0*/  @P0 IADD3 R5, R5, -0x80000000, RZ ;  /* 0x8000000005050810 */ /* 0x000fe20007ffe0ff */
[----:B------:R-:W-:Y:S06]  /*14cb0*/  BRA `(.L_x_3147) ;  /* 0x0000000000047947 */ /* 0x000fec0003800000 */
.L_x_3148:
[----:B------:R-:W-:-:S11]  /*14cc0*/  DADD R4, R2, R6 ;  /* 0x0000000002047229 */ /* 0x000fd60000000006 */
.L_x_3147:
[----:B------:R-:W-:Y:S05]  /*14cd0*/  BSYNC B2 ;  /* 0x0000000000027941 */ /* 0x000fea0003800000 */
.L_x_3146:
[----:B------:R-:W-:-:S06]  /*14ce0*/  DSETP.NEU.AND P0, PT, R6, 1, PT ;  /* 0x3ff000000600742a */ /* 0x000fcc0003f0d000 */
[----:B------:R-:W-:Y:S02]  /*14cf0*/  FSEL R4, R4, RZ, P0 ;  /* 0x000000ff04047208 */ /* 0x000fe40000000000 */
[----:B------:R-:W-:-:S06]  /*14d00*/  FSEL R5, R5, 1.875, P0 ;  /* 0x3ff0000005057808 */ /* 0x000fcc0000000000 */
[----:B------:R-:W-:-:S08]  /*14d10*/  DMUL R26, R26, R4 ;  /* 0x000000041a1a7228 */ /* 0x000fd00000000000 */
[----:B------:R-:W-:Y:S01]  /*14d20*/  DMUL R30, R26, R34 ;  /* 0x000000221a1e7228 */ /* 0x000fe20000000000 */
[----:B------:R-:W-:Y:S10]  /*14d30*/  BRA `(.L_x_3137) ;  /* 0x0000001000ec7947 */ /* 0x000ff40003800000 */
.L_x_3112:
[----:B------:R-:W-:Y:S01]  /*14d40*/  ISETP.GT.AND P0, PT, R23, 0xfffff, PT ;  /* 0x000fffff1700780c */ /* 0x000fe20003f04270 */
[----:B------:R-:W-:Y:S01]  /*14d50*/  IMAD.MOV.U32 R4, RZ, RZ, R22 ;  /* 0x000000ffff047224 */ /* 0x000fe200078e0016 */
[----:B------:R-:W-:Y:S01]  /*14d60*/  MOV R5, R23 ;  /* 0x0000001700057202 */ /* 0x000fe20000000f00 */
[----:B------:R-:W-:Y:S01]  /*14d70*/  IMAD.MOV.U32 R0, RZ, RZ, R23 ;  /* 0x000000ffff007224 */ /* 0x000fe200078e0017 */
[----:B------:R-:W-:Y:S01]  /*14d80*/  BSSY B2, `(.L_x_3149) ;  /* 0x000004f000027945 */ /* 0x000fe20003800000 */
[----:B------:R-:W-:Y:S01]  /*14d90*/  DSETP.GTU.AND P3, PT, R24, +INF , PT ;  /* 0x7ff000001800742a */ /* 0x000fe20003f6c000 */
[----:B------:R-:W-:-:S07]  /*14da0*/  IMAD.MOV.U32 R17, RZ, RZ, -0x3ff ;  /* 0xfffffc01ff117424 */ /* 0x000fce00078e00ff */
[----:B------:R-:W-:Y:S01]  /*14db0*/  @!P0 DMUL R4, R22, 1.80143985094819840000e+16 ;  /* 0x4350000016048828 */ /* 0x000fe20000000000 */
[----:B------:R-:W-:-:S09]  /*14dc0*/  @!P0 MOV R17, 0xfffffbcb ;  /* 0xfffffbcb00118802 */ /* 0x000fd20000000f00 */
[----:B------:R-:W-:-:S05]  /*14dd0*/  @!P0 IMAD.MOV.U32 R0, RZ, RZ, R5 ;  /* 0x000000ffff008224 */ /* 0x000fca00078e0005 */
[----:B------:R-:W-:-:S04]  /*14de0*/  IADD3 R6, R0, -0x1, RZ ;  /* 0xffffffff00067810 */ /* 0x000fc80007ffe0ff */
[----:B------:R-:W-:-:S13]  /*14df0*/  ISETP.GE.U32.AND P1, PT, R6, 0x7fefffff, PT ;  /* 0x7fefffff0600780c */ /* 0x000fda0003f26070 */
[----:B------:R-:W-:Y:S01]  /*14e00*/  @P1 IMAD.MOV.U32 R6, RZ, RZ, 0x0 ;  /* 0x00000000ff061424 */ /* 0x000fe200078e00ff */
[----:B------:R-:W-:Y:S01]  /*14e10*/  @P1 FSETP.NEU.FTZ.AND P2, PT, R5, RZ, PT ;  /* 0x000000ff0500120b */ /* 0x000fe20003f5d000 */
[----:B------:R-:W-:-:S06]  /*14e20*/  @P1 IMAD.MOV.U32 R7, RZ, RZ, 0x7ff00000 ;  /* 0x7ff00000ff071424 */ /* 0x000fcc00078e00ff */
[----:B------:R-:W-:-:S10]  /*14e30*/  @P1 DFMA R6, R4, R6, +INF ;  /* 0x7ff000000406142b */ /* 0x000fd40000000006 */
[----:B------:R-:W-:Y:S02]  /*14e40*/  @P1 FSEL R28, R6, RZ, P2 ;  /* 0x000000ff061c1208 */ /* 0x000fe40001000000 */
[----:B------:R-:W-:Y:S01]  /*14e50*/  MOV R6, R22 ;  /* 0x0000001600067202 */ /* 0x000fe20000000f00 */
[----:B------:R-:W-:Y:S01]  /*14e60*/  @!P0 IMAD.MOV.U32 R6, RZ, RZ, R4 ;  /* 0x000000ffff068224 */ /* 0x000fe200078e0004 */
[----:B------:R-:W-:Y:S01]  /*14e70*/  @P1 FSEL R29, R7, -QNAN , P2 ;  /* 0xfff00000071d1808 */ /* 0x000fe20001000000 */
[----:B------:R-:W-:Y:S06]  /*14e80*/  @P1 BRA `(.L_x_3150) ;  /* 0x0000000000f81947 */ /* 0x000fec0003800000 */
[----:B------:R-:W-:Y:S01]  /*14e90*/  LOP3.LUT R4, R0, 0x800fffff, RZ, 0xc0, !PT ;  /* 0x800fffff00047812 */ /* 0x000fe200078ec0ff */
[----:B------:R-:W-:Y:S01]  /*14ea0*/  IMAD.MOV.U32 R8, RZ, RZ, RZ ;  /* 0x000000ffff087224 */ /* 0x000fe200078e00ff */
[----:B------:R-:W-:Y:S01]  /*14eb0*/  MOV R15, 0x3ed0ee25 ;  /* 0x3ed0ee25000f7802 */ /* 0x000fe20000000f00 */
[----:B------:R-:W-:Y:S01]  /*14ec0*/  IMAD.MOV.U32 R14, RZ, RZ, -0x748574fc ;  /* 0x8b7a8b04ff0e7424 */ /* 0x000fe200078e00ff */
[----:B------:R-:W-:Y:S01]  /*14ed0*/  LOP3.LUT R5, R4, 0x3ff00000, RZ, 0xfc, !PT ;  /* 0x3ff0000004057812 */ /* 0x000fe200078efcff */
[----:B------:R-:W-:Y:S01]  /*14ee0*/  IMAD.MOV.U32 R4, RZ, RZ, R6 ;  /* 0x000000ffff047224 */ /* 0x000fe200078e0006 */
[----:B------:R-:W-:Y:S01]  /*14ef0*/  UMOV UR4, 0x3ae80f1e ;  /* 0x3ae80f1e00047882 */ /* 0x000fe20000000000 */
[----:B------:R-:W-:Y:S01]  /*14f00*/  UMOV UR5, 0x3eb1380b ;  /* 0x3eb1380b00057882 */ /* 0x000fe20000000000 */
[----:B------:R-:W-:Y:S01]  /*14f10*/  ISETP.GE.AND P0, PT, R5, 0x3ff6a09f, PT ;  /* 0x3ff6a09f0500780c */ /* 0x000fe20003f06270 */
[----:B------:R-:W-:Y:S01]  /*14f20*/  UMOV UR6, 0x80000000 ;  /* 0x8000000000067882 */ /* 0x000fe20000000000 */
[----:B------:R-:W-:Y:S01]  /*14f30*/  LEA.HI R17, R0, R17, RZ, 0xc ;  /* 0x0000001100117211 */ /* 0x000fe200078f60ff */
[----:B------:R-:W-:-:S10]  /*14f40*/  UMOV UR7, 0x43300000 ;  /* 0x4330000000077882 */ /* 0x000fd40000000000 */
[----:B------:R-:W-:Y:S02]  /*14f50*/  @P0 VIADD R7, R5, 0xfff00000 ;  /* 0xfff0000005070836 */ /* 0x000fe40000000000 */
[----:B------:R-:W-:-:S03]  /*14f60*/  @P0 VIADD R17, R17, 0x1 ;  /* 0x0000000111110836 */ /* 0x000fc60000000000 */
[----:B------:R-:W-:Y:S02]  /*14f70*/  @P0 MOV R5, R7 ;  /* 0x0000000700050202 */ /* 0x000fe40000000f00 */
[----:B------:R-:W-:Y:S01]  /*14f80*/  LOP3.LUT R16, R17, 0x80000000, RZ, 0x3c, !PT ;  /* 0x8000000011107812 */ /* 0x000fe200078e3cff */
[----:B------:R-:W-:-:S03]  /*14f90*/  IMAD.MOV.U32 R17, RZ, RZ, 0x43300000 ;  /* 0x43300000ff117424 */ /* 0x000fc600078e00ff */
        /* <DEDUP_REMOVED lines=11> */
[----:B------:R-:W-:Y:S02]  /*15050*/  DMUL R12, R8, R8 ;  /* 0x00000008080c7228 */ /* 0x000fe40000000000 */
[----:B------:R-:W-:-:S06]  /*15060*/  DFMA R28, R16, UR6, R8 ;  /* 0x00000006101c7c2b */ /* 0x000fcc0008000008 */
        /* <DEDUP_REMOVED lines=12> */
[----:B------:R-:W-:-:S03]  /*15130*/  DFMA R4, -R16, UR6, R28 ;  /* 0x0000000610047c2b */ /* 0x000fc6000800011c */
[----:B------:R-:W-:Y:S01]  /*15140*/  DFMA R6, R12, R6, UR4 ;  /* 0x000000040c067e2b */ /* 0x000fe20008000006 */
[----:B------:R-:W-:Y:S01]  /*15150*/  UMOV UR4, 0x923be72d ;  /* 0x923be72d00047882 */ /* 0x000fe20000000000 */
[----:B------:R-:W-:Y:S01]  /*15160*/  UMOV UR5, 0x3f624924 ;  /* 0x3f62492400057882 */ /* 0x000fe20000000000 */
[----:B------:R-:W-:Y:S02]  /*15170*/  DMUL R14, R10, R14 ;  /* 0x0000000e0a0e7228 */ /* 0x000fe40000000000 */
[----:B------:R-:W-:-:S03]  /*15180*/  DADD R4, -R8, R4 ;  /* 0x0000000008047229 */ /* 0x000fc60000000104 */
        /* <DEDUP_REMOVED lines=13> */
[----:B------:R-:W-:-:S11]  /*15260*/  DADD R28, R28, R4 ;  /* 0x000000001c1c7229 */ /* 0x000fd60000000004 */
.L_x_3150:
[----:B------:R-:W-:Y:S05]  /*15270*/  BSYNC B2 ;  /* 0x0000000000027941 */ /* 0x000fea0003800000 */
.L_x_3149:
[----:B------:R-:W-:Y:S04]  /*15280*/  BSSY B5, `(.L_x_3151) ;  /* 0x00000a6000057945 */ /* 0x000fe80003800000 */
[----:B------:R-:W-:Y:S05]  /*15290*/  @P3 BRA `(.L_x_3152) ;  /* 0x00000008008c3947 */ /* 0x000fea0003800000 */
[----:B------:R-:W-:Y:S01]  /*152a0*/  MOV R26, R24 ;  /* 0x00000018001a7202 */ /* 0x000fe20000000f00 */
[----:B------:R-:W-:Y:S01]  /*152b0*/  IMAD.MOV.U32 R27, RZ, RZ, R25 ;  /* 0x000000ffff1b7224 */ /* 0x000fe200078e0019 */
[----:B------:R-:W-:-:S07]  /*152c0*/  MOV R34, 0x152e0 ;  /* 0x000152e000227802 */ /* 0x000fce0000000f00 */
[----:B------:R-:W-:Y:S05]  /*152d0*/  CALL.REL.NOINC `($_ZN2at6native18elementwise_kernelILi128ELi4EZNS0_15gpu_kernel_implIN48_GLOBAL__N__08322988_15_IGammaKernel_cu_cb51a28d10CalcIgammaIdEEEEvRNS_18TensorIteratorBaseERKT_EUliE_EEviT1_$__internal_lgamma_pos) ;  /* 0x0000047400647944 */ /* 0x000fea0003c00000 */
[----:B------:R-:W-:Y:S01]  /*152e0*/  ISETP.GT.AND P0, PT, R3, -0x1, PT ;  /* 0xffffffff0300780c */ /* 0x000fe20003f04270 */
[----:B------:R-:W-:Y:S01]  /*152f0*/  IMAD.MOV.U32 R4, RZ, RZ, R26 ;  /* 0x000000ffff047224 */ /* 0x000fe200078e001a */
[----:B------:R-:W-:-:S11]  /*15300*/  MOV R5, R27 ;  /* 0x0000001b00057202 */ /* 0x000fd60000000f00 */
[----:B------:R-:W-:Y:S05]  /*15310*/  @P0 BRA `(.L_x_3153) ;  /* 0x0000000800700947 */ /* 0x000fea0003800000 */
[----:B------:R-:W0:Y:S02]  /*15320*/  FRND.F64.TRUNC R4, R24 ;  /* 0x0000001800047313 */ /* 0x000e24000030d800 */
[----:B0-----:R-:W-:Y:S01]  /*15330*/  DSETP.NEU.AND P0, PT, R24, R4, PT ;  /* 0x000000041800722a */ /* 0x001fe20003f0d000 */
[----:B------:R-:W-:Y:S02]  /*15340*/  IMAD.MOV.U32 R4, RZ, RZ, 0x0 ;  /* 0x00000000ff047424 */ /* 0x000fe400078e00ff */
[----:B------:R-:W-:-:S11]  /*15350*/  IMAD.MOV.U32 R5, RZ, RZ, 0x7ff00000 ;  /* 0x7ff00000ff057424 */ /* 0x000fd600078e00ff */
[----:B------:R-:W-:Y:S05]  /*15360*/  @!P0 BRA `(.L_x_3153) ;  /* 0x00000008005c8947 */ /* 0x000fea0003800000 */
[----:B------:R-:W-:Y:S01]  /*15370*/  ISETP.GE.AND P4, PT, R25, 0x3c000000, PT ;  /* 0x3c0000001900780c */ /* 0x000fe20003f86270 */
[----:B------:R-:W-:Y:S01]  /*15380*/  BSSY B2, `(.L_x_3154) ;  /* 0x000003f000027945 */ /* 0x000fe20003800000 */
[----:B------:R-:W-:-:S11]  /*15390*/  MOV R0, R25 ;  /* 0x0000001900007202 */ /* 0x000fd60000000f00 */
[----:B------:R-:W-:Y:S05]  /*153a0*/  @!P4 BRA `(.L_x_3155) ;  /* 0x0000000000f0c947 */ /* 0x000fea0003800000 */
[----:B------:R-:W-:Y:S01]  /*153b0*/  VIADD R9, R0, 0x100000 ;  /* 0x0010000000097836 */ /* 0x000fe20000000000 */
[----:B------:R-:W0:Y:S01]  /*153c0*/  LDC.64 R14, c[0x4][0x118] ;  /* 0x01004600ff0e7b82 */ /* 0x000e220000000a00 */
[----:B------:R-:W-:Y:S01]  /*153d0*/  IMAD.MOV.U32 R8, RZ, RZ, R24 ;  /* 0x000000ffff087224 */ /* 0x000fe200078e0018 */
[----:B------:R-:W-:-:S03]  /*153e0*/  ULDC.64 UR4, c[0x0][0x208] ;  /* 0x0000820000047ab9 */ /* 0x000fc60000000a00 */
[----:B------:R-:W1:Y:S02]  /*153f0*/  F2I.S64.F64 R30, R8 ;  /* 0x00000008001e7311 */ /* 0x000e640000301900 */
[----:B-1----:R-:W-:-:S04]  /*15400*/  SHF.L.U32 R0, R30, 0x3, RZ ;  /* 0x000000031e007819 */ /* 0x002fc800000006ff */
[----:B------:R-:W-:-:S05]  /*15410*/  LOP3.LUT R5, R0, 0x8, RZ, 0xc0, !PT ;  /* 0x0000000800057812 */ /* 0x000fca00078ec0ff */
[----:B0-----:R-:W-:-:S05]  /*15420*/  IMAD.WIDE.U32 R14, R5, 0x8, R14 ;  /* 0x00000008050e7825 */ /* 0x001fca00078e000e */
[----:B------:R-:W2:Y:S04]  /*15430*/  LDG.E.128.CONSTANT R16, desc[UR4][R14.64] ;  /* 0x000000040e107981 */ /* 0x000ea8000c1e9d00 */
[----:B------:R-:W3:Y:S04]  /*15440*/  LDG.E.128.CONSTANT R32, desc[UR4][R14.64+0x10] ;  /* 0x000010040e207981 */ /* 0x000ee8000c1e9d00 */
[----:B------:R-:W4:Y:S01]  /*15450*/  LDG.E.128.CONSTANT R4, desc[UR4][R14.64+0x20] ;  /* 0x000020040e047981 */ /* 0x000f22000c1e9d00 */
[----:B------:R-:W0:Y:S01]  /*15460*/  FRND.F64 R10, R8 ;  /* 0x00000008000a7313 */ /* 0x000e220000301800 */
[----:B------:R-:W-:Y:S01]  /*15470*/  UMOV UR4, 0x33145c07 ;  /* 0x33145c0700047882 */ /* 0x000fe20000000000 */
[----:B------:R-:W-:Y:S01]  /*15480*/  UMOV UR5, 0x3ca1a626 ;  /* 0x3ca1a62600057882 */ /* 0x000fe20000000000 */
[----:B------:R-:W-:Y:S01]  /*15490*/  IMAD.MOV.U32 R0, RZ, RZ, 0x3de5db65 ;  /* 0x3de5db65ff007424 */ /* 0x000fe200078e00ff */
[C---:B------:R-:W-:Y:S01]  /*154a0*/  LOP3.LUT P0, RZ, R30.reuse, 0x1, RZ, 0xc0, !PT ;  /* 0x000000011eff7812 */ /* 0x040fe2000780c0ff */
[----:B------:R-:W-:Y:S01]  /*154b0*/  BSSY B4, `(.L_x_3156) ;  /* 0x0000028000047945 */ /* 0x000fe20003800000 */
[----:B------:R-:W-:Y:S01]  /*154c0*/  LOP3.LUT P1, RZ, R30, 0x2, RZ, 0xc0, !PT ;  /* 0x000000021eff7812 */ /* 0x000fe2000782c0ff */
[----:B0-----:R-:W-:-:S08]  /*154d0*/  DFMA R10, -R10, 0.5, R24 ;  /* 0x3fe000000a0a782b */ /* 0x001fd00000000118 */
[----:B------:R-:W-:Y:S01]  /*154e0*/  DMUL R12, R10, UR4 ;  /* 0x000000040a0c7c28 */ /* 0x000fe20008000000 */
[----:B------:R-:W-:Y:S01]  /*154f0*/  UMOV UR4, 0x54442d18 ;  /* 0x54442d1800047882 */ /* 0x000fe20000000000 */
[----:B------:R-:W-:-:S06]  /*15500*/  UMOV UR5, 0x400921fb ;  /* 0x400921fb00057882 */ /* 0x000fcc0000000000 */
[----:B------:R-:W-:Y:S01]  /*15510*/  DFMA R12, R10, UR4, R12 ;  /* 0x000000040a0c7c2b */ /* 0x000fe2000800000c */
[----:B------:R-:W-:Y:S01]  /*15520*/  IMAD.MOV.U32 R10, RZ, RZ, 0x79785eba ;  /* 0x79785ebaff0a7424 */ /* 0x000fe200078e00ff */
[----:B------:R-:W-:-:S04]  /*15530*/  FSEL R11, R0, -0.082518599927425384521, !P0 ;  /* 0xbda8ff83000b7808 */ /* 0x000fc80004000000 */
[----:B------:R-:W-:Y:S02]  /*15540*/  FSEL R10, -R10, 4.2945490664224492434e-19, !P0 ;  /* 0x20fd81640a0a7808 */ /* 0x000fe40004000100 */
[----:B------:R-:W-:-:S08]  /*15550*/  DMUL R20, R12, R12 ;  /* 0x0000000c0c147228 */ /* 0x000fd00000000000 */
[----:B--2---:R-:W-:-:S08]  /*15560*/  DFMA R16, R20, R10, R16 ;  /* 0x0000000a1410722b */ /* 0x004fd00000000010 */
[----:B------:R-:W-:-:S08]  /*15570*/  DFMA R16, R20, R16, R18 ;  /* 0x000000101410722b */ /* 0x000fd00000000012 */
[----:B---3--:R-:W-:-:S08]  /*15580*/  DFMA R16, R20, R16, R32 ;  /* 0x000000101410722b */ /* 0x008fd00000000020 */
[----:B------:R-:W-:-:S08]  /*15590*/  DFMA R16, R20, R16, R34 ;  /* 0x000000101410722b */ /* 0x000fd00000000022 */
[----:B----4-:R-:W-:-:S08]  /*155a0*/  DFMA R4, R20, R16, R4 ;  /* 0x000000101404722b */ /* 0x010fd00000000004 */
[----:B------:R-:W-:-:S08]  /*155b0*/  DFMA R4, R20, R4, R6 ;  /* 0x000000041404722b */ /* 0x000fd00000000006 */
[-C--:B------:R-:W-:Y:S02]  /*155c0*/  DFMA R12, R12, R4.reuse, R12 ;  /* 0x000000040c0c722b */ /* 0x080fe4000000000c */
[----:B------:R-:W-:Y:S01]  /*155d0*/  @P0 DFMA R12, R20, R4, 1 ;  /* 0x3ff00000140c042b */ /* 0x000fe20000000004 */
[----:B------:R-:W-:-:S07]  /*155e0*/  MOV R4, 0x1 ;  /* 0x0000000100047802 */ /* 0x000fce0000000f00 */
[----:B------:R-:W-:-:S08]  /*155f0*/  @P1 DFMA R12, R12, -1, RZ ;  /* 0xbff000000c0c182b */ /* 0x000fd000000000ff */
[----:B------:R-:W-:-:S06]  /*15600*/  DMUL R12, R24, |R12| ;  /* 0x4000000c180c7228 */ /* 0x000fcc0000000000 */
[----:B------:R-:W0:Y:S02]  /*15610*/  MUFU.RCP64H R5, R13 ;  /* 0x0000000d00057308 */ /* 0x000e240000001800 */
[----:B0-----:R-:W-:-:S08]  /*15620*/  DFMA R6, -R12, R4, 1 ;  /* 0x3ff000000c06742b */ /* 0x001fd00000000104 */
[----:B------:R-:W-:-:S08]  /*15630*/  DFMA R6, R6, R6, R6 ;  /* 0x000000060606722b */ /* 0x000fd00000000006 */
[----:B------:R-:W-:-:S08]  /*15640*/  DFMA R6, R4, R6, R4 ;  /* 0x000000060406722b */ /* 0x000fd00000000004 */
[----:B------:R-:W-:-:S08]  /*15650*/  DFMA R4, -R12, R6, 1 ;  /* 0x3ff000000c04742b */ /* 0x000fd00000000106 */
[----:B------:R-:W-:-:S08]  /*15660*/  DFMA R4, R6, R4, R6 ;  /* 0x000000040604722b */ /* 0x000fd00000000006 */
[----:B------:R-:W-:-:S08]  /*15670*/  DMUL R6, R4, UR4 ;  /* 0x0000000404067c28 */ /* 0x000fd00008000000 */
[----:B------:R-:W-:-:S08]  /*15680*/  DFMA R8, -R12, R6, UR4 ;  /* 0x000000040c087e2b */ /* 0x000fd00008000106 */
[----:B------:R-:W-:-:S10]  /*15690*/  DFMA R6, R4, R8, R6 ;  /* 0x000000080406722b */ /* 0x000fd40000000006 */
[----:B------:R-:W-:-:S05]  /*156a0*/  FFMA R0, RZ, R13, R7 ;  /* 0x0000000dff007223 */ /* 0x000fca0000000007 */
[----:B------:R-:W-:-:S13]  /*156b0*/  FSETP.GT.AND P0, PT, |R0|, 1.469367938527859385e-39, PT ;  /* 0x001000000000780b */ /* 0x000fda0003f04200 */
[----:B------:R-:W-:Y:S05]  /*156c0*/  @P0 BRA `(.L_x_3157) ;  /* 0x0000000000180947 */ /* 0x000fea0003800000 */
[----:B------:R-:W-:Y:S01]  /*156d0*/  IMAD.MOV.U32 R6, RZ, RZ, R12 ;  /* 0x000000ffff067224 */ /* 0x000fe200078e000c */
[----:B------:R-:W-:Y:S01]  /*156e0*/  MOV R8, 0x54442d18 ;  /* 0x54442d1800087802 */ /* 0x000fe20000000f00 */
[----:B------:R-:W-:Y:S01]  /*156f0*/  IMAD.MOV.U32 R7, RZ, RZ, R13 ;  /* 0x000000ffff077224 */ /* 0x000fe200078e000d */
[----:B------:R-:W-:Y:S01]  /*15700*/  MOV R0, 0x15730 ;  /* 0x0001573000007802 */ /* 0x000fe20000000f00 */
[----:B------:R-:W-:-:S07]  /*15710*/  IMAD.MOV.U32 R9, RZ, RZ, 0x400921fb ;  /* 0x400921fbff097424 */ /* 0x000fce00078e00ff */
[----:B------:R-:W-:Y:S05]  /*15720*/  CALL.REL.NOINC `($__internal_15_$__cuda_sm20_div_rn_f64_full) ;  /* 0x0000045c00407944 */ /* 0x000fea0003c00000 */
.L_x_3157:
[----:B------:R-:W-:Y:S05]  /*15730*/  BSYNC B4 ;  /* 0x0000000000047941 */ /* 0x000fea0003800000 */
.L_x_3156:
[--C-:B------:R-:W-:Y:S01]  /*15740*/  IMAD.MOV.U32 R0, RZ, RZ, R7.reuse ;  /* 0x000000ffff007224 */ /* 0x100fe200078e0007 */
[----:B------:R-:W-:Y:S01]  /*15750*/  MOV R24, R6 ;  /* 0x0000000600187202 */ /* 0x000fe20000000f00 */
[----:B------:R-:W-:-:S07]  /*15760*/  IMAD.MOV.U32 R25, RZ, RZ, R7 ;  /* 0x000000ffff197224 */ /* 0x000fce00078e0007 */
.L_x_3155:
[----:B------:R-:W-:Y:S05]  /*15770*/  BSYNC B2 ;  /* 0x0000000000027941 */ /* 0x000fea0003800000 */
.L_x_3154:
[----:B------:R-:W-:Y:S01]  /*15780*/  ISETP.GT.AND P0, PT, R0, 0xfffff, PT ;  /* 0x000fffff0000780c */ /* 0x000fe20003f04270 */
[----:B------:R-:W-:Y:S01]  /*15790*/  IMAD.MOV.U32 R6, RZ, RZ, R24 ;  /* 0x000000ffff067224 */ /* 0x000fe200078e0018 */
[----:B------:R-:W-:Y:S01]  /*157a0*/  BSSY B2, `(.L_x_3158) ;  /* 0x000004d000027945 */ /* 0x000fe20003800000 */
[----:B------:R-:W-:-:S10]  /*157b0*/  IMAD.MOV.U32 R17, RZ, RZ, -0x3ff ;  /* 0xfffffc01ff117424 */ /* 0x000fd400078e00ff */
        /* <DEDUP_REMOVED lines=75> */
.L_x_3159:
[----:B------:R-:W-:Y:S05]  /*15c70*/  BSYNC B2 ;  /* 0x0000000000027941 */ /* 0x000fea0003800000 */
.L_x_3158:
[--C-:B------:R-:W-:Y:S02]  /*15c80*/  DADD R26, -R26, R4.reuse ;  /* 0x000000001a1a7229 */ /* 0x100fe40000000104 */
[----:B------:R-:W-:-:S10]  /*15c90*/  DADD R4, -RZ, -R4 ;  /* 0x00000000ff047229 */ /* 0x000fd40000000904 */
[----:B------:R-:W-:Y:S02]  /*15ca0*/  FSEL R4, R4, R26, !P4 ;  /* 0x0000001a04047208 */ /* 0x000fe40006000000 */
[----:B------:R-:W-:Y:S01]  /*15cb0*/  FSEL R5, R5, R27, !P4 ;  /* 0x0000001b05057208 */ /* 0x000fe20006000000 */
[----:B------:R-:W-:Y:S06]  /*15cc0*/  BRA `(.L_x_3153) ;  /* 0x0000000000047947 */ /* 0x000fec0003800000 */
.L_x_3152:
[----:B------:R-:W-:-:S11]  /*15cd0*/  DADD R4, R2, R2 ;  /* 0x0000000002047229 */ /* 0x000fd60000000002 */
.L_x_3153:
[----:B------:R-:W-:Y:S05]  /*15ce0*/  BSYNC B5 ;  /* 0x0000000000057941 */ /* 0x000fea0003800000 */
.L_x_3151:
[----:B------:R-:W-:Y:S01]  /*15cf0*/  DFMA R28, R2, R28, -R22 ;  /* 0x0000001c021c722b */ /* 0x000fe20000000816 */
[----:B------:R-:W-:Y:S01]  /*15d00*/  UMOV UR4, 0xfefa39ef ;  /* 0xfefa39ef00047882 */ /* 0x000fe20000000000 */
[----:B------:R-:W-:Y:S01]  /*15d10*/  UMOV UR5, 0x40862e42 ;  /* 0x40862e4200057882 */ /* 0x000fe20000000000 */
[----:B------:R-:W-:-:S05]  /*15d20*/  CS2R R30, SRZ ;  /* 0x00000000001e7805 */ /* 0x000fca000001ff00 */
[----:B------:R-:W-:-:S08]  /*15d30*/  DADD R28, R28, -R4 ;  /* 0x000000001c1c7229 */ /* 0x000fd00000000804 */
[----:B------:R-:W-:-:S14]  /*15d40*/  DSETP.GEU.AND P0, PT, R28, -UR4, PT ;  /* 0x800000041c007e2a */ /* 0x000fdc000bf0e000 */
[----:B------:R-:W-:Y:S05]  /*15d50*/  @!P0 BRA `(.L_x_3137) ;  /* 0x0000000000e48947 */ /* 0x000fea0003800000 */
[----:B------:R-:W-:Y:S01]  /*15d60*/  MOV R8, 0x652b82fe ;  /* 0x652b82fe00087802 */ /* 0x000fe20000000f00 */
[----:B------:R-:W-:Y:S01]  /*15d70*/  IMAD.MOV.U32 R9, RZ, RZ, 0x3ff71547 ;  /* 0x3ff71547ff097424 */ /* 0x000fe200078e00ff */
[----:B------:R-:W-:Y:S01]  /*15d80*/  UMOV UR4, 0xfefa39ef ;  /* 0xfefa39ef00047882 */ /* 0x000fe20000000000 */
[----:B------:R-:W-:Y:S01]  /*15d90*/  UMOV UR5, 0x3fe62e42 ;  /* 0x3fe62e4200057882 */ /* 0x000fe20000000000 */
[----:B------:R-:W-:-:S03]  /*15da0*/  FSETP.GEU.FTZ.AND P0, PT, |R29|, 4.1917929649353027344, PT ;  /* 0x4086232b1d00780b */ /* 0x000fc60003f1e200 */
[----:B------:R-:W-:-:S08]  /*15db0*/  DFMA R8, R28, R8, 6.75539944105574400000e+15 ;  /* 0x433800001c08742b */ /* 0x000fd00000000008 */
        /* <DEDUP_REMOVED lines=51> */
.L_x_3137:
[----:B------:R-:W-:Y:S05]  /*160f0*/  BSYNC B0 ;  /* 0x0000000000007941 */ /* 0x000fea0003800000 */
.L_x_3111:
[----:B------:R-:W-:Y:S01]  /*16100*/  DSETP.NEU.AND P0, PT, R30, RZ, PT ;  /* 0x000000ff1e00722a */ /* 0x000fe20003f0d000 */
[----:B------:R-:W-:-:S13]  /*16110*/  CS2R R6, SRZ ;  /* 0x0000000000067805 */ /* 0x000fda000001ff00 */
[----:B------:R-:W-:Y:S05]  /*16120*/  @!P0 BRA `(.L_x_3098) ;  /* 0x0000017400948947 */ /* 0x000fea0003800000 */
[----:B------:R-:W-:Y:S01]  /*16130*/  BSSY B0, `(.L_x_3160) ;  /* 0x0000026000007945 */ /* 0x000fe20003800000 */
[----:B------:R-:W-:Y:S01]  /*16140*/  MOV R32, RZ ;  /* 0x000000ff00207202 */ /* 0x000fe20000000f00 */
[----:B------:R-:W-:Y:S01]  /*16150*/  IMAD.MOV.U32 R24, RZ, RZ, 0x0 ;  /* 0x00000000ff187424 */ /* 0x000fe200078e00ff */
[----:B------:R-:W-:Y:S01]  /*16160*/  MOV R26, R2 ;  /* 0x00000002001a7202 */ /* 0x000fe20000000f00 */
[----:B------:R-:W-:Y:S01]  /*16170*/  IMAD.MOV.U32 R25, RZ, RZ, 0x3ff00000 ;  /* 0x3ff00000ff197424 */ /* 0x000fe200078e00ff */
[----:B------:R-:W-:Y:S01]  /*16180*/  MOV R29, 0x3ff00000 ;  /* 0x3ff00000001d7802 */ /* 0x000fe20000000f00 */
[----:B------:R-:W-:Y:S02]  /*16190*/  IMAD.MOV.U32 R27, RZ, RZ, R3 ;  /* 0x000000ffff1b7224 */ /* 0x000fe400078e0003 */
[----:B------:R-:W-:-:S07]  /*161a0*/  IMAD.MOV.U32 R28, RZ, RZ, 0x0 ;  /* 0x00000000ff1c7424 */ /* 0x000fce00078e00ff */
.L_x_3163:
        /* <DEDUP_REMOVED lines=17> */
[----:B------:R-:W-:Y:S01]  /*162c0*/  MOV R7, R27 ;  /* 0x0000001b00077202 */ /* 0x000fe20000000f00 */
[----:B------:R-:W-:Y:S01]  /*162d0*/  IMAD.MOV.U32 R8, RZ, RZ, R22 ;  /* 0x000000ffff087224 */ /* 0x000fe200078e0016 */
[----:B------:R-:W-:Y:S01]  /*162e0*/  MOV R0, 0x16310 ;  /* 0x0001631000007802 */ /* 0x000fe20000000f00 */
[----:B------:R-:W-:-:S07]  /*162f0*/  IMAD.MOV.U32 R9, RZ, RZ, R23 ;  /* 0x000000ffff097224 */ /* 0x000fce00078e0017 */
[----:B------:R-:W-:Y:S05]  /*16300*/  CALL.REL.NOINC `($__internal_15_$__cuda_sm20_div_rn_f64_full) ;  /* 0x0000045000487944 */ /* 0x000fea0003c00000 */
.L_x_3162:
[----:B------:R-:W-:Y:S05]  /*16310*/  BSYNC B2 ;  /* 0x0000000000027941 */ /* 0x000fea0003800000 */
.L_x_3161:
[----:B------:R-:W-:Y:S01]  /*16320*/  DMUL R24, R6, R24 ;  /* 0x0000001806187228 */ /* 0x000fe20000000000 */
[----:B------:R-:W-:-:S04]  /*16330*/  IADD3 R32, R32, 0x1, RZ ;  /* 0x0000000120207810 */ /* 0x000fc80007ffe0ff */
[----:B------:R-:W-:-:S03]  /*16340*/  ISETP.GE.U32.AND P0, PT, R32, 0x7d0, PT ;  /* 0x000007d02000780c */ /* 0x000fc60003f06070 */
[----:B------:R-:W-:-:S08]  /*16350*/  DADD R28, R24, R28 ;  /* 0x00000000181c7229 */ /* 0x000fd0000000001c */
[----:B------:R-:W-:-:S08]  /*16360*/  DMUL R4, R28, 1.1102230246251565404e-16 ;  /* 0x3ca000001c047828 */ /* 0x000fd00000000000 */
[----:B------:R-:W-:-:S14]  /*16370*/  DSETP.GTU.AND P1, PT, R24, R4, PT ;  /* 0x000000041800722a */ /* 0x000fdc0003f2c000 */
[----:B------:R-:W-:Y:S05]  /*16380*/  @!P0 BRA P1, `(.L_x_3163) ;  /* 0xfffffffc00888947 */ /* 0x000fea000083ffff */
[----:B------:R-:W-:Y:S05]  /*16390*/  BSYNC B0 ;  /* 0x0000000000007941 */ /* 0x000fea0003800000 */
.L_x_3160:
[----:B------:R-:W0:Y:S01]  /*163a0*/  MUFU.RCP64H R5, R3 ;  /* 0x0000000300057308 */ /* 0x000e220000001800 */
[----:B------:R-:W-:Y:S01]  /*163b0*/  IMAD.MOV.U32 R4, RZ, RZ, 0x1 ;  /* 0x00000001ff047424 */ /* 0x000fe200078e00ff */
[----:B------:R-:W-:Y:S01]  /*163c0*/  DMUL R8, R28, R30 ;  /* 0x0000001e1c087228 */ /* 0x000fe20000000000 */
[----:B------:R-:W-:Y:S09]  /*163d0*/  BSSY B0, `(.L_x_3164) ;  /* 0x0000011000007945 */ /* 0x000ff20003800000 */
[----:B------:R-:W-:Y:S01]  /*163e0*/  FSETP.GEU.AND P1, PT, |R9|, 6.5827683646048100446e-37, PT ;  /* 0x036000000900780b */ /* 0x000fe20003f2e200 */
        /* <DEDUP_REMOVED lines=15> */
.L_x_3165:
[----:B------:R-:W-:Y:S05]  /*164e0*/  BSYNC B0 ;  /* 0x0000000000007941 */ /* 0x000fea0003800000 */
.L_x_3164:
[----:B------:R-:W-:Y:S05]  /*164f0*/  BRA `(.L_x_3098) ;  /* 0x0000017000a07947 */ /* 0x000fea0003800000 */
.L_x_3110:
[----:B------:R-:W-:Y:S01]  /*16500*/  IMAD.MOV.U32 R19, RZ, RZ, R3 ;  /* 0x000000ffff137224 */ /* 0x000fe200078e0003 */
[----:B------:R-:W-:Y:S01]  /*16510*/  MOV R83, 0x16540 ;  /* 0x0001654000537802 */ /* 0x000fe20000000f00 */
[----:B------:R-:W-:-:S07]  /*16520*/  IMAD.MOV.U32 R18, RZ, RZ, R2 ;  /* 0x000000ffff127224 */ /* 0x000fce00078e0002 */
[----:B------:R-:W-:Y:S05]  /*16530*/  CALL.REL.NOINC `($_ZN2at6native18elementwise_kernelILi128ELi4EZNS0_15gpu_kernel_implIN48_GLOBAL__N__08322988_15_IGammaKernel_cu_cb51a28d10CalcIgammaIdEEEEvRNS_18TensorIteratorBaseERKT_EUliE_EEviT1_$_ZN46_INTERNAL_08322988_15_IGammaKernel_cu_cb51a28d48_GLOBAL__N__08322988_15_IGammaKernel_cu_cb51a28d12calc_igammacIdEET_S2_S2_) ;  /* 0x0000017000a87944 */ /* 0x000fea0003c00000 */
[----:B------:R-:W-:Y:S01]  /*16540*/  MOV R6, R4 ;  /* 0x0000000400067202 */ /* 0x000fe20000000f00 */
[----:B------:R-:W-:-:S06]  /*16550*/  IMAD.MOV.U32 R7, RZ, RZ, R5 ;  /* 0x000000ffff077224 */ /* 0x000fcc00078e0005 */
[----:B------:R-:W-:Y:S01]  /*16560*/  DADD R6, -R6, 1 ;  /* 0x3ff0000006067429 */ /* 0x000fe20000000100 */
[----:B------:R-:W-:Y:S10]  /*16570*/  BRA `(.L_x_3098) ;  /* 0x0000017000807947 */ /* 0x000ff40003800000 */
.L_x_3109:
[----:B------:R-:W-:Y:S01]  /*16580*/  IMAD.MOV.U32 R4, RZ, RZ, 0x55555555 ;  /* 0x55555555ff047424 */ /* 0x000fe200078e00ff */
[----:B------:R-:W-:Y:S01]  /*16590*/  MOV R5, 0xbfd55555 ;  /* 0xbfd5555500057802 */ /* 0x000fe20000000f00 */
[----:B------:R-:W-:Y:S01]  /*165a0*/  IMAD.MOV.U32 R6, RZ, RZ, 0x55555555 ;  /* 0x55555555ff067424 */ /* 0x000fe200078e00ff */
[----:B------:R-:W-:Y:S01]  /*165b0*/  MOV R8, 0xc901e574 ;  /* 0xc901e57400087802 */ /* 0x000fe20000000f00 */
[----:B------:R-:W-:Y:S01]  /*165c0*/  IMAD.MOV.U32 R7, RZ, RZ, 0x3fb55555 ;  /* 0x3fb55555ff077424 */ /* 0x000fe200078e00ff */
[----:B------:R-:W-:Y:S01]  /*165d0*/  MOV R11, 0x3f52f684 ;  /* 0x3f52f684000b7802 */ /* 0x000fe20000000f00 */
[----:B------:R-:W-:Y:S01]  /*165e0*/  IMAD.MOV.U32 R9, RZ, RZ, -0x4071a8c6 ;  /* 0xbf8e573aff097424 */ /* 0x000fe200078e00ff */
[----:B------:R0:W-:Y:S01]  /*165f0*/  STL.64 [R1], R4 ;  /* 0x0000000401007387 */ /* 0x0001e20000100a00 */
[----:B------:R-:W-:Y:S01]  /*16600*/  IMAD.MOV.U32 R10, RZ, RZ, -0x425ed098 ;  /* 0xbda12f68ff0a7424 */ /* 0x000fe200078e00ff */
[----:B------:R-:W-:Y:S01]  /*16610*/  MOV R14, 0xfec7273b ;  /* 0xfec7273b000e7802 */ /* 0x000fe20000000f00 */
[----:B------:R-:W-:Y:S01]  /*16620*/  IMAD.MOV.U32 R12, RZ, RZ, -0x5aa938cc ;  /* 0xa556c734ff0c7424 */ /* 0x000fe200078e00ff */
[----:B------:R1:W-:Y:S01]  /*16630*/  STL.64 [R1+0x8], R6 ;  /* 0x0000080601007387 */ /* 0x0003e20000100a00 */
[----:B------:R-:W-:Y:S01]  /*16640*/  IMAD.MOV.U32 R13, RZ, RZ, 0x3f371de3 ;  /* 0x3f371de3ff0d7424 */ /* 0x000fe200078e00ff */
[----:B------:R-:W-:Y:S01]  /*16650*/  MOV R17, 0x3f048c58 ;  /* 0x3f048c5800117802 */ /* 0x000fe20000000f00 */
[----:B------:R-:W-:Y:S01]  /*16660*/  IMAD.MOV.U32 R15, RZ, RZ, -0x40d891fa ;  /* 0xbf276e06ff0f7424 */ /* 0x000fe200078e00ff */
[----:B------:R2:W-:Y:S01]  /*16670*/  STL.64 [R1+0x10], R8 ;  /* 0x0000100801007387 */ /* 0x0005e20000100a00 */
[----:B------:R-:W-:Y:S01]  /*16680*/  IMAD.MOV.U32 R16, RZ, RZ, -0x6d08327d ;  /* 0x92f7cd83ff107424 */ /* 0x000fe200078e00ff */
[----:B------:R-:W-:Y:S01]  /*16690*/  MOV R21, 0x3e46097d ;  /* 0x3e46097d00157802 */ /* 0x000fe20000000f00 */
[----:B------:R-:W-:Y:S01]  /*166a0*/  IMAD.MOV.U32 R18, RZ, RZ, 0x652afc2 ;  /* 0x0652afc2ff127424 */ /* 0x000fe200078e00ff */
[----:B0-----:R-:W-:Y:S01]  /*166b0*/  MOV R4, 0xf594c6b5 ;  /* 0xf594c6b500047802 */ /* 0x001fe20000000f00 */
[----:B------:R-:W-:Y:S01]  /*166c0*/  IMAD.MOV.U32 R5, RZ, RZ, -0x4140e4de ;  /* 0xbebf1b22ff057424 */ /* 0x000fe200078e00ff */
[----:B------:R0:W-:Y:S01]  /*166d0*/  STL.64 [R1+0x18], R10 ;  /* 0x0000180a01007387 */ /* 0x0001e20000100a00 */
[----:B------:R-:W-:Y:S01]  /*166e0*/  IMAD.MOV.U32 R19, RZ, RZ, -0x413daac9 ;  /* 0xbec25537ff137424 */ /* 0x000fe200078e00ff */
[----:B-1----:R-:W-:Y:S01]  /*166f0*/  MOV R7, 0x3eabd6d2 ;  /* 0x3eabd6d200077802 */ /* 0x002fe20000000f00 */
[----:B------:R-:W-:Y:S01]  /*16700*/  IMAD.MOV.U32 R6, RZ, RZ, 0x1e4b4109 ;  /* 0x1e4b4109ff067424 */ /* 0x000fe200078e00ff */
[----:B------:R1:W-:Y:S01]  /*16710*/  STL.64 [R1+0x20], R12 ;  /* 0x0000200c01007387 */ /* 0x0003e20000100a00 */
[----:B------:R-:W-:Y:S01]  /*16720*/  IMAD.MOV.U32 R20, RZ, RZ, 0x55c37c1c ;  /* 0x55c37c1cff147424 */ /* 0x000fe200078e00ff */
[----:B------:R-:W3:Y:S01]  /*16730*/  MUFU.RCP64H R25, R3 ;  /* 0x0000000300197308 */ /* 0x000ee20000001800 */
[----:B--2---:R-:W-:Y:S01]  /*16740*/  IMAD.MOV.U32 R8, RZ, RZ, -0x5d2fb9a4 ;  /* 0xa2d0465cff087424 */ /* 0x004fe200078e00ff */
[----:B------:R2:W-:Y:S01]  /*16750*/  STL.64 [R1+0x40], R4 ;  /* 0x0000400401007387 */ /* 0x0005e20000100a00 */
[----:B------:R-:W-:Y:S01]  /*16760*/  IMAD.MOV.U32 R9, RZ, RZ, -0x41784a07 ;  /* 0xbe87b5f9ff097424 */ /* 0x000fe200078e00ff */
[----:B------:R-:W-:Y:S01]  /*16770*/  FSETP.GEU.AND P1, PT, |R27|, 6.5827683646048100446e-37, PT ;  /* 0x036000001b00780b */ /* 0x000fe20003f2e200 */
[----:B------:R-:W-:Y:S01]  /*16780*/  IMAD.MOV.U32 R24, RZ, RZ, 0x1 ;  /* 0x00000001ff187424 */ /* 0x000fe200078e00ff */
[----:B0-----:R-:W-:Y:S01]  /*16790*/  MOV R10, 0xeb7f0d9f ;  /* 0xeb7f0d9f000a7802 */ /* 0x001fe20000000f00 */
[----:B------:R-:W-:Y:S01]  /*167a0*/  IMAD.MOV.U32 R11, RZ, RZ, 0x3e3ccf5c ;  /* 0x3e3ccf5cff0b7424 */ /* 0x000fe200078e00ff */
[----:B------:R0:W-:Y:S01]  /*167b0*/  STL.64 [R1+0x48], R6 ;  /* 0x0000480601007387 */ /* 0x0001e20000100a00 */
[----:B------:R-:W-:Y:S01]  /*167c0*/  BSSY B2, `(.L_x_3166) ;  /* 0x0000746000027945 */ /* 0x000fe20003800000 */
[----:B-1----:R-:W-:-:S02]  /*167d0*/  IMAD.MOV.U32 R12, RZ, RZ, 0x7c7a2faa ;  /* 0x7c7a2faaff0c7424 */ /* 0x002fc400078e00ff */
[----:B------:R-:W-:Y:S01]  /*167e0*/  IMAD.MOV.U32 R13, RZ, RZ, -0x41cd2de7 ;  /* 0xbe32d219ff0d7424 */ /* 0x000fe200078e00ff */
[----:B------:R1:W-:Y:S01]  /*167f0*/  STL.64 [R1+0x50], R8 ;  /* 0x0000500801007387 */ /* 0x0003e20000100a00 */
[----:B--2---:R-:W-:Y:S02]  /*16800*/  IMAD.MOV.U32 R4, RZ, RZ, -0x78cbfbd8 ;  /* 0x87340428ff047424 */ /* 0x004fe400078e00ff */
[----:B------:R-:W-:Y:S01]  /*16810*/  IMAD.MOV.U32 R5, RZ, RZ, -0x422ff8f6 ;  /* 0xbdd0070aff057424 */ /* 0x000fe200078e00ff */
[----:B------:R2:W-:Y:S01]  /*16820*/  STL.64 [R1+0x58], R10 ;  /* 0x0000580a01007387 */ /* 0x0005e20000100a00 */
[----:B---3--:R-:W-:Y:S01]  /*16830*/  DFMA R28, -R2, R24, 1 ;  /* 0x3ff00000021c742b */ /* 0x008fe20000000118 */
[----:B0-----:R-:W-:Y:S01]  /*16840*/  IMAD.MOV.U32 R6, RZ, RZ, 0x1fd754a ;  /* 0x01fd754aff067424 */ /* 0x001fe200078e00ff */
[----:B------:R-:W-:Y:S01]  /*16850*/  MOV R7, 0xbd961ca7 ;  /* 0xbd961ca700077802 */ /* 0x000fe20000000f00 */
[----:B------:R0:W-:Y:S01]  /*16860*/  STL.64 [R1+0x68], R12 ;  /* 0x0000680c01007387 */ /* 0x0001e20000100a00 */
[----:B-1----:R-:W-:-:S03]  /*16870*/  IMAD.MOV.U32 R8, RZ, RZ, 0x8f5eec2 ;  /* 0x08f5eec2ff087424 */ /* 0x002fc600078e00ff */
        /* <DEDUP_REMOVED lines=8> */
[----:B-1----:R-:W-:Y:S01]  /*16900*/  IMAD.MOV.U32 R4, RZ, RZ, 0x4d71a27c ;  /* 0x4d71a27cff047424 */ /* 0x002fe200078e00ff */
[----:B------:R-:W-:-:S02]  /*16910*/  MOV R5, 0xbce1ca91 ;  /* 0xbce1ca9100057802 */ /* 0x000fc40000000f00 */
[----:B------:R1:W-:Y:S01]  /*16920*/  STL.64 [R1+0xa0], R10 ;  /* 0x0000a00a01007387 */ /* 0x0003e20000100a00 */
[----:B--2---:R-:W-:Y:S01]  /*16930*/  MOV R6, 0x1c71c71c ;  /* 0x1c71c71c00067802 */ /* 0x004fe20000000f00 */
[----:B------:R-:W-:Y:S02]  /*16940*/  IMAD.MOV.U32 R7, RZ, RZ, -0x40938e39 ;  /* 0xbf6c71c7ff077424 */ /* 0x000fe400078e00ff */
[----:B------:R2:W-:Y:S01]  /*16950*/  STL.64 [R1+0xa8], R12 ;  /* 0x0000a80c01007387 */ /* 0x0005e20000100a00 */
[----:B0-----:R-:W-:-:S03]  /*16960*/  IMAD.MOV.U32 R8, RZ, RZ, 0x6f09e723 ;  /* 0x6f09e723ff087424 */ /* 0x001fc600078e00ff */
[----:B------:R0:W-:Y:S01]  /*16970*/  STL.64 [R1+0xc0], R4 ;  /* 0x0000c00401007387 */ /* 0x0001e20000100a00 */
[----:B------:R-:W-:Y:S01]  /*16980*/  IMAD.MOV.U32 R9, RZ, RZ, -0x40afc6b1 ;  /* 0xbf50394fff097424 */ /* 0x000fe200078e00ff */
[----:B-1----:R-:W-:Y:S01]  /*16990*/  MOV R10, 0x40e53dbc ;  /* 0x40e53dbc000a7802 */ /* 0x002fe20000000f00 */
        /* <DEDUP_REMOVED lines=10> */
[----:B------:R-:W-:Y:S02]  /*16a40*/  IMAD.MOV.U32 R7, RZ, RZ, 0x3e33f592 ;  /* 0x3e33f592ff077424 */ /* 0x000fe400078e00ff */
[----:B--2---:R-:W-:Y:S01]  /*16a50*/  IMAD.MOV.U32 R8, RZ, RZ, 0xcba8aee ;  /* 0x0cba8aeeff087424 */ /* 0x004fe200078e00ff */
[----:B------:R-:W-:Y:S01]  /*16a60*/  MOV R9, 0xbe6ee23d ;  /* 0xbe6ee23d00097802 */ /* 0x000fe20000000f00 */
[----:B------:R2:W-:Y:S01]  /*16a70*/  STL.64 [R1+0x108], R4 ;  /* 0x0001080401007387 */ /* 0x0005e20000100a00 */
[----:B0-----:R-:W-:Y:S01]  /*16a80*/  MOV R10, 0xca3a377b ;  /* 0xca3a377b000a7802 */ /* 0x001fe20000000f00 */
[----:B------:R-:W-:Y:S02]  /*16a90*/  IMAD.MOV.U32 R11, RZ, RZ, -0x424cb605 ;  /* 0xbdb349fbff0b7424 */ /* 0x000fe400078e00ff */
[----:B------:R0:W-:Y:S01]  /*16aa0*/  STL.64 [R1+0x28], R14 ;  /* 0x0000280e01007387 */ /* 0x0001e20000100a00 */
[----:B-1----:R-:W-:Y:S01]  /*16ab0*/  IMAD.MOV.U32 R12, RZ, RZ, -0x3008c2a8 ;  /* 0xcff73d58ff0c7424 */ /* 0x002fe200078e00ff */
        /* <DEDUP_REMOVED lines=8> */
[----:B-1----:R-:W-:Y:S02]  /*16b40*/  IMAD.MOV.U32 R6, RZ, RZ, -0x3aabf15e ;  /* 0xc5540ea2ff067424 */ /* 0x002fe400078e00ff */
[----:B------:R-:W-:Y:S01]  /*16b50*/  IMAD.MOV.U32 R7, RZ, RZ, 0x3d9f8041 ;  /* 0x3d9f8041ff077424 */ /* 0x000fe200078e00ff */
[----:B------:R1:W-:Y:S01]  /*16b60*/  STL.64 [R1+0x38], R18 ;  /* 0x0000381201007387 */ /* 0x0003e20000100a00 */
[----:B--2---:R-:W-:Y:S01]  /*16b70*/  MOV R8, 0xfab4608b ;  /* 0xfab4608b00087802 */ /* 0x004fe20000000f00 */
[----:B------:R-:W-:-:S02]  /*16b80*/  IMAD.MOV.U32 R9, RZ, RZ, -0x4276330e ;  /* 0xbd89ccf2ff097424 */ /* 0x000fc400078e00ff */
[----:B------:R2:W-:Y:S01]  /*16b90*/  STL.64 [R1+0x130], R10 ;  /* 0x0001300a01007387 */ /* 0x0005e20000100a00 */
[----:B0-----:R-:W-:Y:S01]  /*16ba0*/  IMAD.MOV.U32 R16, RZ, RZ, 0x6edf2b0c ;  /* 0x6edf2b0cff107424 */ /* 0x001fe200078e00ff */
[----:B------:R-:W-:Y:S02]  /*16bb0*/  MOV R17, 0xbdbc0d9b ;  /* 0xbdbc0d9b00117802 */ /* 0x000fe40000000f00 */
[----:B------:R0:W-:Y:S01]  /*16bc0*/  STL.64 [R1+0x138], R12 ;  /* 0x0001380c01007387 */ /* 0x0001e20000100a00 */
[----:B-1----:R-:W-:-:S03]  /*16bd0*/  MOV R18, 0x5c463659 ;  /* 0x5c46365900127802 */ /* 0x002fc60000000f00 */
[----:B------:R1:W-:Y:S01]  /*16be0*/  STL.64 [R1+0x148], R4 ;  /* 0x0001480401007387 */ /* 0x0003e20000100a00 */
[----:B------:R-:W-:-:S03]  /*16bf0*/  IMAD.MOV.U32 R19, RZ, RZ, 0x3dbac947 ;  /* 0x3dbac947ff137424 */ /* 0x000fc600078e00ff */
[----:B------:R3:W-:Y:S01]  /*16c00*/  STL.64 [R1+0x70], R14 ;  /* 0x0000700e01007387 */ /* 0x0007e20000100a00 */
[----:B--2---:R-:W-:Y:S02]  /*16c10*/  IMAD.MOV.U32 R10, RZ, RZ, 0x5dcd1851 ;  /* 0x5dcd1851ff0a7424 */ /* 0x004fe400078e00ff */
[----:B------:R-:W-:Y:S01]  /*16c20*/  IMAD.MOV.U32 R11, RZ, RZ, -0x4350c486 ;  /* 0xbcaf3b7aff0b7424 */ /* 0x000fe200078e00ff */
[----:B0-----:R-:W-:Y:S01]  /*16c30*/  MOV R13, 0x3d16d8a9 ;  /* 0x3d16d8a9000d7802 */ /* 0x001fe20000000f00 */
[----:B------:R-:W-:Y:S01]  /*16c40*/  IMAD.MOV.U32 R12, RZ, RZ, -0x10a3e7d9 ;  /* 0xef5c1827ff0c7424 */ /* 0x000fe200078e00ff */
[----:B------:R0:W-:Y:S01]  /*16c50*/  STL.64 [R1+0x158], R6 ;  /* 0x0001580601007387 */ /* 0x0001e20000100a00 */
[----:B-1----:R-:W-:Y:S02]  /*16c60*/  IMAD.MOV.U32 R4, RZ, RZ, 0x783db2a2 ;  /* 0x783db2a2ff047424 */ /* 0x002fe400078e00ff */
[----:B------:R-:W-:Y:S01]  /*16c70*/  IMAD.MOV.U32 R5, RZ, RZ, -0x430d64fd ;  /* 0xbcf29b03ff057424 */ /* 0x000fe200078e00ff */
[----:B------:R1:W-:Y:S01]  /*16c80*/  STL.64 [R1+0x160], R8 ;  /* 0x0001600801007387 */ /* 0x0003e20000100a00 */
[----:B---3--:R-:W-:Y:S01]  /*16c90*/  MOV R14, 0x7950ad7b ;  /* 0x7950ad7b000e7802 */ /* 0x008fe20000000f00 */
[----:B------:R-:W-:-:S02]  /*16ca0*/  IMAD.MOV.U32 R15, RZ, RZ, -0x433d7c02 ;  /* 0xbcc283feff0f7424 */ /* 0x000fc400078e00ff */
[----:B------:R2:W-:Y:S01]  /*16cb0*/  STL.64 [R1+0x60], R20 ;  /* 0x0000601401007387 */ /* 0x0005e20000100a00 */
[----:B0-----:R-:W-:Y:S01]  /*16cc0*/  IMAD.MOV.U32 R6, RZ, RZ, -0x71254b38 ;  /* 0x8edab4c8ff067424 */ /* 0x001fe200078e00ff */
[----:B------:R-:W-:Y:S02]  /*16cd0*/  MOV R7, 0xbf65f726 ;  /* 0xbf65f72600077802 */ /* 0x000fe40000000f00 */
[----:B------:R0:W-:Y:S01]  /*16ce0*/  STL.64 [R1+0x78], R16 ;  /* 0x0000781001007387 */ /* 0x0001e20000100a00 */
[----:B-1----:R-:W-:Y:S01]  /*16cf0*/  MOV R8, 0xa88f4696 ;  /* 0xa88f469600087802 */ /* 0x002fe20000000f00 */
[----:B------:R-:W-:Y:S02]  /*16d00*/  IMAD.MOV.U32 R9, RZ, RZ, 0x3ec0db20 ;  /* 0x3ec0db20ff097424 */ /* 0x000fe400078e00ff */
[----:B------:R1:W-:Y:S01]  /*16d10*/  STL.64 [R1+0x88], R18 ;  /* 0x0000881201007387 */ /* 0x0003e20000100a00 */
[----:B--2---:R-:W-:-:S03]  /*16d20*/  IMAD.MOV.U32 R20, RZ, RZ, -0x3bc965c4 ;  /* 0xc4369a3cff147424 */ /* 0x004fc600078e00ff */
[----:B------:R2:W-:Y:S01]  /*16d30*/  STL.64 [R1+0x170], R10 ;  /* 0x0001700a01007387 */ /* 0x0005e20000100a00 */
[----:B------:R-:W-:Y:S02]  /*16d40*/  IMAD.MOV.U32 R21, RZ, RZ, 0x3d20104f ;  /* 0x3d20104fff157424 */ /* 0x000fe400078e00ff */
[----:B0-----:R-:W-:Y:S01]  /*16d50*/  IMAD.MOV.U32 R16, RZ, RZ, -0x36fe1a8c ;  /* 0xc901e574ff107424 */ /* 0x001fe200078e00ff */
[----:B------:R0:W-:Y:S01]  /*16d60*/  STL.64 [R1+0x180], R12 ;  /* 0x0001800c01007387 */ /* 0x0001e20000100a00 */
[----:B------:R-:W-:-:S03]  /*16d70*/  IMAD.MOV.U32 R17, RZ, RZ, -0x40a1a8c6 ;  /* 0xbf5e573aff117424 */ /* 0x000fc600078e00ff */
[----:B------:R3:W-:Y:S01]  /*16d80*/  STL.64 [R1+0x188], R4 ;  /* 0x0001880401007387 */ /* 0x0007e20000100a00 */
[----:B-1----:R-:W-:Y:S01]  /*16d90*/  IMAD.MOV.U32 R18, RZ, RZ, 0x6b015ac0 ;  /* 0x6b015ac0ff127424 */ /* 0x002fe200078e00ff */
[----:B------:R-:W-:Y:S02]  /*16da0*/  MOV R19, 0x3f65ac05 ;  /* 0x3f65ac0500137802 */ /* 0x000fe40000000f00 */
[----:B------:R1:W-:Y:S01]  /*16db0*/  STL.64 [R1+0xb8], R14 ;  /* 0x0000b80e01007387 */ /* 0x0003e20000100a00 */
[----:B--2---:R-:W-:Y:S01]  /*16dc0*/  IMAD.MOV.U32 R10, RZ, RZ, -0x55e56cd ;  /* 0xfaa1a933ff0a7424 */ /* 0x004fe200078e00ff */
[----:B------:R-:W-:Y:S02]  /*16dd0*/  MOV R11, 0xbf1c253e ;  /* 0xbf1c253e000b7802 */ /* 0x000fe40000000f00 */
[----:B0-----:R-:W-:Y:S01]  /*16de0*/  MOV R12, 0x5890f2c3 ;  /* 0x5890f2c3000c7802 */ /* 0x001fe20000000f00 */
[----:B------:R-:W-:Y:S01]  /*16df0*/  IMAD.MOV.U32 R13, RZ, RZ, -0x41153d30 ;  /* 0xbeeac2d0ff0d7424 */ /* 0x000fe200078e00ff */
[----:B------:R0:W-:Y:S01]  /*16e00*/  STL.64 [R1+0x198], R6 ;  /* 0x0001980601007387 */ /* 0x0001e20000100a00 */
[----:B---3--:R-:W-:-:S02]  /*16e10*/  IMAD.MOV.U32 R4, RZ, RZ, 0x29663936 ;  /* 0x29663936ff047424 */ /* 0x008fc400078e00ff */
[----:B------:R-:W-:Y:S01]  /*16e20*/  IMAD.MOV.U32 R5, RZ, RZ, 0x3eb70589 ;  /* 0x3eb70589ff057424 */ /* 0x000fe200078e00ff */
[----:B------:R2:W-:Y:S01]  /*16e30*/  STL.64 [R1+0x1a8], R8 ;  /* 0x0001a80801007387 */ /* 0x0005e20000100a00 */
[----:B-1----:R-:W-:Y:S02]  /*16e40*/  IMAD.MOV.U32 R14, RZ, RZ, -0x1761a510 ;  /* 0xe89e5af0ff0e7424 */ /* 0x002fe400078e00ff */
[----:B------:R-:W-:Y:S01]  /*16e50*/  IMAD.MOV.U32 R15, RZ, RZ, -0x410d05b6 ;  /* 0xbef2fa4aff0f7424 */ /* 0x000fe200078e00ff */
[----:B------:R1:W-:Y:S01]  /*16e60*/  STL.64 [R1+0xb0], R20 ;  /* 0x0000b01401007387 */ /* 0x0003e20000100a00 */
[----:B0-----:R-:W-:Y:S01]  /*16e70*/  MOV R6, 0x5171911 ;  /* 0x0517191100067802 */ /* 0x001fe20000000f00 */
[----:B------:R-:W-:Y:S02]  /*16e80*/  IMAD.MOV.U32 R7, RZ, RZ, -0x415add35 ;  /* 0xbea522cbff077424 */ /* 0x000fe400078e00ff */
[----:B------:R0:W-:Y:S01]  /*16e90*/  STL.64 [R1+0xc8], R16 ;  /* 0x0000c81001007387 */ /* 0x0001e20000100a00 */
[----:B--2---:R-:W-:-:S03]  /*16ea0*/  IMAD.MOV.U32 R8, RZ, RZ, 0xe740a6c ;  /* 0x0e740a6cff087424 */ /* 0x004fc600078e00ff */
[----:B------:R2:W-:Y:S01]  /*16eb0*/  STL.64 [R1+0xd8], R18 ;  /* 0x0000d81201007387 */ /* 0x0005e20000100a00 */
[----:B------:R-:W-:Y:S01]  /*16ec0*/  IMAD.MOV.U32 R9, RZ, RZ, -0x4213db43 ;  /* 0xbdec24bdff097424 */ /* 0x000fe200078e00ff */
[----:B-1----:R-:W-:Y:S02]  /*16ed0*/  MOV R20, 0xabd6b83e ;  /* 0xabd6b83e00147802 */ /* 0x002fe40000000f00 */
[----:B------:R1:W-:Y:S01]  /*16ee0*/  STL.64 [R1+0x1b0], R10 ;  /* 0x0001b00a01007387 */ /* 0x0003e20000100a00 */
[----:B------:R-:W-:-:S03]  /*16ef0*/  IMAD.MOV.U32 R21, RZ, RZ, 0x3ee00a9c ;  /* 0x3ee00a9cff157424 */ /* 0x000fc600078e00ff */
[----:B------:R3:W-:Y:S01]  /*16f00*/  STL.64 [R1+0x1c0], R12 ;  /* 0x0001c00c01007387 */ /* 0x0007e20000100a00 */
[----:B0-----:R-:W-:Y:S01]  /*16f10*/  MOV R16, 0xcde3f847 ;  /* 0xcde3f84700107802 */ /* 0x001fe20000000f00 */
[----:B------:R-:W-:Y:S02]  /*16f20*/  IMAD.MOV.U32 R17, RZ, RZ, 0x3e8280f2 ;  /* 0x3e8280f2ff117424 */ /* 0x000fe400078e00ff */
[----:B------:R0:W-:Y:S01]  /*16f30*/  STL.64 [R1+0x1d0], R4 ;  /* 0x0001d00401007387 */ /* 0x0001e20000100a00 */
[----:B--2---:R-:W-:Y:S02]  /*16f40*/  IMAD.MOV.U32 R18, RZ, RZ, 0x30de114c ;  /* 0x30de114cff127424 */ /* 0x004fe400078e00ff */
[----:B------:R-:W-:Y:S01]  /*16f50*/  IMAD.MOV.U32 R19, RZ, RZ, 0x3e49aa7a ;  /* 0x3e49aa7aff137424 */ /* 0x000fe200078e00ff */
[----:B------:R2:W-:Y:S01]  /*16f60*/  STL.64 [R1+0xf8], R14 ;  /* 0x0000f80e01007387 */ /* 0x0005e20000100a00 */
[----:B-1----:R-:W-:Y:S01]  /*16f70*/  IMAD.MOV.U32 R10, RZ, RZ, 0x55e25360 ;  /* 0x55e25360ff0a7424 */ /* 0x002fe200078e00ff */
[----:B------:R-:W-:Y:S01]  /*16f80*/  MOV R11, 0x3e3ac0d4 ;  /* 0x3e3ac0d4000b7802 */ /* 0x000fe20000000f00 */
[----:B---3--:R-:W-:Y:S01]  /*16f90*/  IMAD.MOV.U32 R12, RZ, RZ, 0x29460138 ;  /* 0x29460138ff0c7424 */ /* 0x008fe200078e00ff */
[----:B------:R1:W-:Y:S01]  /*16fa0*/  STL.64 [R1+0x1d8], R6 ;  /* 0x0001d80601007387 */ /* 0x0003e20000100a00 */
[----:B------:R-:W-:-:S02]  /*16fb0*/  IMAD.MOV.U32 R13, RZ, RZ, -0x41e883a8 ;  /* 0xbe177c58ff0d7424 */ /* 0x000fc400078e00ff */
[----:B0-----:R-:W-:Y:S01]  /*16fc0*/  IMAD.MOV.U32 R4, RZ, RZ, 0x6c188672 ;  /* 0x6c188672ff047424 */ /* 0x001fe200078e00ff */
[----:B------:R-:W-:Y:S01]  /*16fd0*/  MOV R5, 0x3de1b105 ;  /* 0x3de1b10500057802 */ /* 0x000fe20000000f00 */
[----:B------:R0:W-:Y:S01]  /*16fe0*/  STL.64 [R1+0x1e8], R8 ;  /* 0x0001e80801007387 */ /* 0x0001e20000100a00 */
[----:B--2---:R-:W-:Y:S02]  /*16ff0*/  IMAD.MOV.U32 R14, RZ, RZ, 0x4bf3c34e ;  /* 0x4bf3c34eff0e7424 */ /* 0x004fe400078e00ff */
[----:B------:R-:W-:Y:S01]  /*17000*/  IMAD.MOV.U32 R15, RZ, RZ, 0x3dfc9b43 ;  /* 0x3dfc9b43ff0f7424 */ /* 0x000fe200078e00ff */
[----:B------:R2:W-:Y:S01]  /*17010*/  STL.64 [R1+0x100], R20 ;  /* 0x0001001401007387 */ /* 0x0005e20000100a00 */
[----:B-1----:R-:W-:Y:S01]  /*17020*/  MOV R6, 0x34225759 ;  /* 0x3422575900067802 */ /* 0x002fe20000000f00 */
[----:B------:R-:W-:Y:S02]  /*17030*/  IMAD.MOV.U32 R7, RZ, RZ, 0x3daa55da ;  /* 0x3daa55daff077424 */ /* 0x000fe400078e00ff */
[----:B------:R1:W-:Y:S01]  /*17040*/  STL.64 [R1+0x118], R16 ;  /* 0x0001181001007387 */ /* 0x0003e20000100a00 */
[----:B0-----:R-:W-:Y:S01]  /*17050*/  IMAD.MOV.U32 R8, RZ, RZ, 0x309d6007 ;  /* 0x309d6007ff087424 */ /* 0x001fe200078e00ff */
[----:B------:R-:W-:-:S02]  /*17060*/  MOV R9, 0xbcf2c681 ;  /* 0xbcf2c68100097802 */ /* 0x000fc40000000f00 */
[----:B------:R0:W-:Y:S01]  /*17070*/  STL.64 [R1+0x128], R18 ;  /* 0x0001281201007387 */ /* 0x0001e20000100a00 */
[----:B--2---:R-:W-:-:S03]  /*17080*/  IMAD.MOV.U32 R20, RZ, RZ, -0x5b992462 ;  /* 0xa466db9eff147424 */ /* 0x004fc600078e00ff */
[----:B------:R2:W-:Y:S01]  /*17090*/  STL.64 [R1+0x1f8], R10 ;  /* 0x0001f80a01007387 */ /* 0x0005e20000100a00 */
[----:B------:R-:W-:Y:S01]  /*170a0*/  MOV R21, 0x3d3113e3 ;  /* 0x3d3113e300157802 */ /* 0x000fe20000000f00 */
[----:B-1----:R-:W-:Y:S02]  /*170b0*/  IMAD.MOV.U32 R16, RZ, RZ, 0xa10cd82 ;  /* 0x0a10cd82ff107424 */ /* 0x002fe400078e00ff */
[----:B------:R1:W-:Y:S01]  /*170c0*/  STL.64 [R1+0x200], R12 ;  /* 0x0002000c01007387 */ /* 0x0003e20000100a00 */
[----:B------:R-:W-:-:S03]  /*170d0*/  MOV R17, 0x3d651958 ;  /* 0x3d65195800117802 */ /* 0x000fc60000000f00 */
[----:B------:R3:W-:Y:S01]  /*170e0*/  STL.64 [R1+0x210], R4 ;  /* 0x0002100401007387 */ /* 0x0007e20000100a00 */
[----:B0-----:R-:W-:Y:S01]  /*170f0*/  MOV R18, 0x448455ea ;  /* 0x448455ea00127802 */ /* 0x001fe20000000f00 */
[----:B------:R-:W-:Y:S02]  /*17100*/  IMAD.MOV.U32 R19, RZ, RZ, -0x42d3f975 ;  /* 0xbd2c068bff137424 */ /* 0x000fe400078e00ff */
[----:B------:R0:W-:Y:S01]  /*17110*/  STL.64 [R1+0x140], R14 ;  /* 0x0001400e01007387 */ /* 0x0001e20000100a00 */
[----:B--2---:R-:W-:Y:S01]  /*17120*/  MOV R10, 0x56b95f3b ;  /* 0x56b95f3b000a7802 */ /* 0x004fe20000000f00 */
[----:B------:R-:W-:Y:S02]  /*17130*/  IMAD.MOV.U32 R11, RZ, RZ, 0x3d60675f ;  /* 0x3d60675fff0b7424 */ /* 0x000fe400078e00ff */
[----:B-1----:R-:W-:Y:S01]  /*17140*/  IMAD.MOV.U32 R12, RZ, RZ, 0x2a398b8f ;  /* 0x2a398b8fff0c7424 */ /* 0x002fe200078e00ff */
[----:B------:R1:W-:Y:S01]  /*17150*/  STL.64 [R1+0x220], R6 ;  /* 0x0002200601007387 */ /* 0x0003e20000100a00 */
[----:B------:R-:W-:Y:S01]  /*17160*/  IMAD.MOV.U32 R13, RZ, RZ, 0x3c75d3b4 ;  /* 0x3c75d3b4ff0d7424 */ /* 0x000fe200078e00ff */
[----:B---3--:R-:W-:Y:S01]  /*17170*/  MOV R4, 0x637bc2b8 ;  /* 0x637bc2b800047802 */ /* 0x008fe20000000f00 */
[----:B------:R-:W-:Y:S01]  /*17180*/  IMAD.MOV.U32 R5, RZ, RZ, 0x3d03f2fe ;  /* 0x3d03f2feff057424 */ /* 0x000fe200078e00ff */
[----:B------:R2:W-:Y:S01]  /*17190*/  STL.64 [R1+0x228], R8 ;  /* 0x0002280801007387 */ /* 0x0005e20000100a00 */
[----:B0-----:R-:W-:Y:S01]  /*171a0*/  MOV R14, 0x3b990ee6 ;  /* 0x3b990ee6000e7802 */ /* 0x001fe20000000f00 */
[----:B------:R-:W-:-:S02]  /*171b0*/  IMAD.MOV.U32 R15, RZ, RZ, 0x3f70ee64 ;  /* 0x3f70ee64ff0f7424 */ /* 0x000fc400078e00ff */
[----:B------:R0:W-:Y:S01]  /*171c0*/  STL.64 [R1+0x150], R20 ;  /* 0x0001501401007387 */ /* 0x0001e20000100a00 */
[----:B-1----:R-:W-:-:S03]  /*171d0*/  IMAD.MOV.U32 R6, RZ, RZ, 0x465fa859 ;  /* 0x465fa859ff067424 */ /* 0x002fc600078e00ff */
[----:B------:R1:W-:Y:S01]  /*171e0*/  STL.64 [R1+0x168], R16 ;  /* 0x0001681001007387 */ /* 0x0003e20000100a00 */
[----:B------:R-:W-:Y:S02]  /*171f0*/  IMAD.MOV.U32 R7, RZ, RZ, 0x3f2e13ce ;  /* 0x3f2e13ceff077424 */ /* 0x000fe400078e00ff */
[----:B--2---:R-:W-:Y:S01]  /*17200*/  IMAD.MOV.U32 R8, RZ, RZ, 0x5bf2d984 ;  /* 0x5bf2d984ff087424 */ /* 0x004fe200078e00ff */
[----:B------:R-:W-:Y:S01]  /*17210*/  MOV R9, 0x3f318b9b ;  /* 0x3f318b9b00097802 */ /* 0x000fe20000000f00 */
[----:B------:R2:W-:Y:S01]  /*17220*/  STL.64 [R1+0x178], R18 ;  /* 0x0001781201007387 */ /* 0x0005e20000100a00 */
[----:B0-----:R-:W-:-:S03]  /*17230*/  IMAD.MOV.U32 R20, RZ, RZ, -0x3291620 ;  /* 0xfcd6e9e0ff147424 */ /* 0x001fc600078e00ff */
[----:B------:R0:W-:Y:S01]  /*17240*/  STL.64 [R1+0x238], R10 ;  /* 0x0002380a01007387 */ /* 0x0001e20000100a00 */
[----:B------:R-:W-:Y:S02]  /*17250*/  IMAD.MOV.U32 R21, RZ, RZ, 0x3f4948b0 ;  /* 0x3f4948b0ff157424 */ /* 0x000fe400078e00ff */
[----:B-1----:R-:W-:Y:S01]  /*17260*/  IMAD.MOV.U32 R16, RZ, RZ, -0x250b01ad ;  /* 0xdaf4fe53ff107424 */ /* 0x002fe200078e00ff */
[----:B------:R1:W-:Y:S01]  /*17270*/  STL.64 [R1+0x248], R12 ;  /* 0x0002480c01007387 */ /* 0x0003e20000100a00 */
[----:B------:R-:W-:-:S03]  /*17280*/  IMAD.MOV.U32 R17, RZ, RZ, 0x3f0bbf43 ;  /* 0x3f0bbf43ff117424 */ /* 0x000fc600078e00ff */
[----:B------:R3:W-:Y:S01]  /*17290*/  STL.64 [R1+0x250], R4 ;  /* 0x0002500401007387 */ /* 0x0007e20000100a00 */
[----:B--2---:R-:W-:Y:S01]  /*172a0*/  IMAD.MOV.U32 R18, RZ, RZ, -0x51c6eae3 ;  /* 0xae39151dff127424 */ /* 0x004fe200078e00ff */
[----:B------:R-:W-:Y:S02]  /*172b0*/  MOV R19, 0x3e626154 ;  /* 0x3e62615400137802 */ /* 0x000fe40000000f00 */
[----:B------:R2:W-:Y:S01]  /*172c0*/  STL.64 [R1+0x190], R14 ;  /* 0x0001900e01007387 */ /* 0x0005e20000100a00 */
[----:B0-----:R-:W-:Y:S02]  /*172d0*/  IMAD.MOV.U32 R10, RZ, RZ, -0x5d64a263 ;  /* 0xa29b5d9dff0a7424 */ /* 0x001fe400078e00ff */
[----:B------:R-:W-:Y:S01]  /*172e0*/  IMAD.MOV.U32 R11, RZ, RZ, -0x40ec2d5d ;  /* 0xbf13d2a3ff0b7424 */ /* 0x000fe200078e00ff */
[----:B-1----:R-:W-:Y:S01]  /*172f0*/  MOV R13, 0x3ee73df4 ;  /* 0x3ee73df4000d7802 */ /* 0x002fe20000000f00 */
[----:B------:R-:W-:Y:S01]  /*17300*/  IMAD.MOV.U32 R12, RZ, RZ, 0x62204ef4 ;  /* 0x62204ef4ff0c7424 */ /* 0x000fe200078e00ff */
[----:B------:R0:W-:Y:S01]  /*17310*/  STL.64 [R1+0x260], R6 ;  /* 0x0002600601007387 */ /* 0x0001e20000100a00 */
[----:B---3--:R-:W-:Y:S01]  /*17320*/  MOV R4, 0x1539310e ;  /* 0x1539310e00047802 */ /* 0x008fe20000000f00 */
        /* <DEDUP_REMOVED lines=8> */
[----:B-1----:R-:W-:Y:S01]  /*173b0*/  MOV R8, 0xef4c4dc7 ;  /* 0xef4c4dc700087802 */ /* 0x002fe20000000f00 */
[----:B------:R-:W-:-:S02]  /*173c0*/  IMAD.MOV.U32 R9, RZ, RZ, 0x3e75bde8 ;  /* 0x3e75bde8ff097424 */ /* 0x000fc400078e00ff */
[----:B------:R1:W-:Y:S01]  /*173d0*/  STL.64 [R1+0x1c8], R18 ;  /* 0x0001c81201007387 */ /* 0x0003e20000100a00 */
[----:B--2---:R-:W-:Y:S01]  /*173e0*/  MOV R20, 0x43a46f5d ;  /* 0x43a46f5d00147802 */ /* 0x004fe20000000f00 */
[----:B------:R-:W-:Y:S02]  /*173f0*/  IMAD.MOV.U32 R21, RZ, RZ, -0x41b1bc8d ;  /* 0xbe4e4373ff157424 */ /* 0x000fe400078e00ff */
[----:B------:R2:W-:Y:S04]  /*17400*/  STL.64 [R1+0x278], R10 ;  /* 0x0002780a01007387 */ /* 0x0005e80000100a00 */
[----:B------:R3:W-:Y:S01]  /*17410*/  STL.64 [R1+0x288], R12 ;  /* 0x0002880c01007387 */ /* 0x0007e20000100a00 */
[----:B0-----:R-:W-:Y:S01]  /*17420*/  MOV R16, 0x74f638bb ;  /* 0x74f638bb00107802 */ /* 0x001fe20000000f00 */
[----:B------:R-:W-:-:S02]  /*17430*/  IMAD.MOV.U32 R17, RZ, RZ, 0x3d709627 ;  /* 0x3d709627ff117424 */ /* 0x000fc400078e00ff */
[----:B------:R0:W-:Y:S01]  /*17440*/  STL.64 [R1+0x298], R4 ;  /* 0x0002980401007387 */ /* 0x0001e20000100a00 */
[----:B-1----:R-:W-:Y:S02]  /*17450*/  IMAD.MOV.U32 R18, RZ, RZ, -0x2439ec8f ;  /* 0xdbc61371ff127424 */ /* 0x002fe400078e00ff */
[----:B------:R-:W-:Y:S01]  /*17460*/  IMAD.MOV.U32 R19, RZ, RZ, -0x42316888 ;  /* 0xbdce9778ff137424 */ /* 0x000fe200078e00ff */
[----:B------:R1:W-:Y:S01]  /*17470*/  STL.64 [R1+0x1e0], R14 ;  /* 0x0001e00e01007387 */ /* 0x0003e20000100a00 */
[----:B--2---:R-:W-:Y:S02]  /*17480*/  IMAD.MOV.U32 R10, RZ, RZ, 0xdd501eb ;  /* 0x0dd501ebff0a7424 */ /* 0x004fe400078e00ff */
[----:B------:R-:W-:Y:S01]  /*17490*/  IMAD.MOV.U32 R11, RZ, RZ, 0x3d850c3f ;  /* 0x3d850c3fff0b7424 */ /* 0x000fe200078e00ff */
[----:B---3--:R-:W-:Y:S01]  /*174a0*/  MOV R12, 0x39794ba9 ;  /* 0x39794ba9000c7802 */ /* 0x008fe20000000f00 */
[----:B------:R-:W-:Y:S01]  /*174b0*/  IMAD.MOV.U32 R13, RZ, RZ, 0x3e21b66a ;  /* 0x3e21b66aff0d7424 */ /* 0x000fe200078e00ff */
[----:B------:R2:W-:Y:S01]  /*174c0*/  STL.64 [R1+0x2a0], R6 ;  /* 0x0002a00601007387 */ /* 0x0005e20000100a00 */
[----:B0-----:R-:W-:-:S02]  /*174d0*/  IMAD.MOV.U32 R4, RZ, RZ, 0x465daec1 ;  /* 0x465daec1ff047424 */ /* 0x001fc400078e00ff */
[----:B------:R-:W-:Y:S01]  /*174e0*/  IMAD.MOV.U32 R5, RZ, RZ, 0x3ded9b15 ;  /* 0x3ded9b15ff057424 */ /* 0x000fe200078e00ff */
[----:B------:R0:W-:Y:S01]  /*174f0*/  STL.64 [R1+0x2b0], R8 ;  /* 0x0002b00801007387 */ /* 0x0001e20000100a00 */
[----:B-1----:R-:W-:Y:S02]  /*17500*/  IMAD.MOV.U32 R14, RZ, RZ, -0x9a39112 ;  /* 0xf65c6eeeff0e7424 */ /* 0x002fe400078e00ff */
[----:B------:R-:W-:Y:S01]  /*17510*/  IMAD.MOV.U32 R15, RZ, RZ, -0x428cc0c7 ;  /* 0xbd733f39ff0f7424 */ /* 0x000fe200078e00ff */
[----:B------:R1:W-:Y:S01]  /*17520*/  STL.64 [R1+0x1f0], R20 ;  /* 0x0001f01401007387 */ /* 0x0003e20000100a00 */
[----:B--2---:R-:W-:Y:S01]  /*17530*/  IMAD.MOV.U32 R6, RZ, RZ, -0x26b2acc5 ;  /* 0xd94d533bff067424 */ /* 0x004fe200078e00ff */
[----:B------:R-:W-:Y:S02]  /*17540*/  MOV R7, 0xbdb812d3 ;  /* 0xbdb812d300077802 */ /* 0x000fe40000000f00 */
[----:B------:R2:W-:Y:S01]  /*17550*/  STL.64 [R1+0x208], R16 ;  /* 0x0002081001007387 */ /* 0x0005e20000100a00 */
[----:B0-----:R-:W-:-:S03]  /*17560*/  IMAD.MOV.U32 R8, RZ, RZ, -0x583e5998 ;  /* 0xa7c1a668ff087424 */ /* 0x001fc600078e00ff */
[----:B------:R0:W-:Y:S01]  /*17570*/  STL.64 [R1+0x218], R18 ;  /* 0x0002181201007387 */ /* 0x0001e20000100a00 */
[----:B------:R-:W-:Y:S02]  /*17580*/  IMAD.MOV.U32 R9, RZ, RZ, 0x3da587d7 ;  /* 0x3da587d7ff097424 */ /* 0x000fe400078e00ff */
[----:B-1----:R-:W-:Y:S01]  /*17590*/  IMAD.MOV.U32 R20, RZ, RZ, -0x7d4ffe18 ;  /* 0x82b001e8ff147424 */ /* 0x002fe200078e00ff */
[----:B------:R1:W-:Y:S01]  /*175a0*/  STL.64 [R1+0x2c0], R10 ;  /* 0x0002c00a01007387 */ /* 0x0003e20000100a00 */
[----:B------:R-:W-:-:S03]  /*175b0*/  MOV R21, 0xbd3be161 ;  /* 0xbd3be16100157802 */ /* 0x000fc60000000f00 */
[----:B------:R3:W-:Y:S01]  /*175c0*/  STL.64 [R1+0x2c8], R12 ;  /* 0x0002c80c01007387 */ /* 0x0007e20000100a00 */
[----:B--2---:R-:W-:Y:S01]  /*175d0*/  IMAD.MOV.U32 R16, RZ, RZ, 0x3b34e2b6 ;  /* 0x3b34e2b6ff107424 */ /* 0x004fe200078e00ff */
[----:B------:R-:W-:Y:S02]  /*175e0*/  MOV R17, 0x3f4547d9 ;  /* 0x3f4547d900117802 */ /* 0x000fe40000000f00 */
[----:B------:R2:W-:Y:S01]  /*175f0*/  STL.64 [R1+0x2d8], R4 ;  /* 0x0002d80401007387 */ /* 0x0005e20000100a00 */
[----:B0-----:R-:W-:Y:S01]  /*17600*/  MOV R18, 0x88b7ca00 ;  /* 0x88b7ca0000127802 */ /* 0x001fe20000000f00 */
[----:B------:R-:W-:Y:S02]  /*17610*/  IMAD.MOV.U32 R19, RZ, RZ, -0x40c1404f ;  /* 0xbf3ebfb1ff137424 */ /* 0x000fe400078e00ff */
[----:B------:R0:W-:Y:S01]  /*17620*/  STL.64 [R1+0x230], R14 ;  /* 0x0002300e01007387 */ /* 0x0001e20000100a00 */
[----:B-1----:R-:W-:Y:S01]  /*17630*/  IMAD.MOV.U32 R10, RZ, RZ, -0x2455cbbd ;  /* 0xdbaa3443ff0a7424 */ /* 0x002fe200078e00ff */
[----:B------:R-:W-:-:S02]  /*17640*/  MOV R11, 0x3c91e54c ;  /* 0x3c91e54c000b7802 */ /* 0x000fc40000000f00 */
[----:B---3--:R-:W-:Y:S01]  /*17650*/  MOV R12, 0xd36b49dc ;  /* 0xd36b49dc000c7802 */ /* 0x008fe20000000f00 */
[----:B------:R-:W-:Y:S01]  /*17660*/  IMAD.MOV.U32 R13, RZ, RZ, -0x42c5b272 ;  /* 0xbd3a4d8eff0d7424 */ /* 0x000fe200078e00ff */
[----:B------:R1:W-:Y:S01]  /*17670*/  STL.64 [R1+0x2e8], R6 ;  /* 0x0002e80601007387 */ /* 0x0003e20000100a00 */
[----:B--2---:R-:W-:Y:S01]  /*17680*/  IMAD.MOV.U32 R4, RZ, RZ, -0x72302230 ;  /* 0x8dcfddd0ff047424 */ /* 0x004fe200078e00ff */
        /* <DEDUP_REMOVED lines=8> */
[----:B--2---:R-:W-:Y:S02]  /*17710*/  IMAD.MOV.U32 R8, RZ, RZ, -0x1e210630 ;  /* 0xe1def9d0ff087424 */ /* 0x004fe400078e00ff */
[----:B------:R-:W-:Y:S01]  /*17720*/  IMAD.MOV.U32 R9, RZ, RZ, -0x414770d6 ;  /* 0xbeb88f2aff097424 */ /* 0x000fe200078e00ff */
[----:B------:R2:W-:Y:S01]  /*17730*/  STL.64 [R1+0x268], R18 ;  /* 0x0002681201007387 */ /* 0x0005e20000100a00 */
[----:B0-----:R-:W-:Y:S02]  /*17740*/  IMAD.MOV.U32 R20, RZ, RZ, 0x27b3f020 ;  /* 0x27b3f020ff147424 */ /* 0x001fe400078e00ff */
[----:B------:R-:W-:Y:S01]  /*17750*/  IMAD.MOV.U32 R21, RZ, RZ, -0x41283291 ;  /* 0xbed7cd6fff157424 */ /* 0x000fe200078e00ff */
[----:B------:R0:W-:Y:S01]  /*17760*/  STL.64 [R1+0x300], R10 ;  /* 0x0003000a01007387 */ /* 0x0001e20000100a00 */
[----:B-1----:R-:W-:-:S03]  /*17770*/  IMAD.MOV.U32 R16, RZ, RZ, -0x410111 ;  /* 0xffbefeefff107424 */ /* 0x002fc600078e00ff */
[----:B------:R1:W-:Y:S01]  /*17780*/  STL.64 [R1+0x310], R12 ;  /* 0x0003100c01007387 */ /* 0x0003e20000100a00 */
[----:B------:R-:W-:-:S03]  /*17790*/  IMAD.MOV.U32 R17, RZ, RZ, -0x41793d24 ;  /* 0xbe86c2dcff117424 */ /* 0x000fc600078e00ff */
[----:B------:R3:W-:Y:S01]  /*177a0*/  STL.64 [R1+0x318], R4 ;  /* 0x0003180401007387 */ /* 0x0007e20000100a00 */
[----:B--2---:R-:W-:Y:S01]  /*177b0*/  IMAD.MOV.U32 R18, RZ, RZ, -0x12e96cd9 ;  /* 0xed169327ff127424 */ /* 0x004fe200078e00ff */
[----:B------:R-:W-:Y:S02]  /*177c0*/  MOV R19, 0xbe54853c ;  /* 0xbe54853c00137802 */ /* 0x000fe40000000f00 */
[----:B------:R2:W-:Y:S01]  /*177d0*/  STL.64 [R1+0x280], R14 ;  /* 0x0002800e01007387 */ /* 0x0005e20000100a00 */
[----:B0-----:R-:W-:Y:S01]  /*177e0*/  MOV R10, 0xb48ce058 ;  /* 0xb48ce058000a7802 */ /* 0x001fe20000000f00 */
[----:B------:R-:W-:Y:S02]  /*177f0*/  IMAD.MOV.U32 R11, RZ, RZ, 0x3f116908 ;  /* 0x3f116908ff0b7424 */ /* 0x000fe400078e00ff */
[----:B-1----:R-:W-:Y:S01]  /*17800*/  IMAD.MOV.U32 R12, RZ, RZ, 0x2846e81 ;  /* 0x02846e81ff0c7424 */ /* 0x002fe200078e00ff */
[----:B------:R0:W-:Y:S01]  /*17810*/  STL.64 [R1+0x328], R6 ;  /* 0x0003280601007387 */ /* 0x0001e20000100a00 */
[----:B------:R-:W-:-:S02]  /*17820*/  IMAD.MOV.U32 R13, RZ, RZ, 0x3ee7db4c ;  /* 0x3ee7db4cff0d7424 */ /* 0x000fc400078e00ff */
[----:B---3--:R-:W-:Y:S01]  /*17830*/  IMAD.MOV.U32 R4, RZ, RZ, 0x74985d3f ;  /* 0x74985d3fff047424 */ /* 0x008fe200078e00ff */
[----:B------:R-:W-:Y:S01]  /*17840*/  MOV R5, 0xbebc71c0 ;  /* 0xbebc71c000057802 */ /* 0x000fe20000000f00 */
[----:B------:R1:W-:Y:S01]  /*17850*/  STL.64 [R1+0x338], R8 ;  /* 0x0003380801007387 */ /* 0x0003e20000100a00 */
[----:B--2---:R-:W-:Y:S01]  /*17860*/  IMAD.MOV.U32 R14, RZ, RZ, 0x3b2491f0 ;  /* 0x3b2491f0ff0e7424 */ /* 0x004fe200078e00ff */
[----:B------:R-:W-:Y:S02]  /*17870*/  MOV R15, 0xbe1040c5 ;  /* 0xbe1040c5000f7802 */ /* 0x000fe40000000f00 */
[----:B------:R2:W-:Y:S01]  /*17880*/  STL.64 [R1+0x290], R20 ;  /* 0x0002901401007387 */ /* 0x0005e20000100a00 */
[----:B0-----:R-:W-:-:S03]  /*17890*/  IMAD.MOV.U32 R6, RZ, RZ, -0x60f6e9b4 ;  /* 0x9f09164cff067424 */ /* 0x001fc600078e00ff */
[----:B------:R0:W-:Y:S01]  /*178a0*/  STL.64 [R1+0x2a8], R16 ;  /* 0x0002a81001007387 */ /* 0x0001e20000100a00 */
[----:B------:R-:W-:Y:S02]  /*178b0*/  IMAD.MOV.U32 R7, RZ, RZ, 0x3eade37d ;  /* 0x3eade37dff077424 */ /* 0x000fe400078e00ff */
[----:B-1----:R-:W-:Y:S01]  /*178c0*/  IMAD.MOV.U32 R8, RZ, RZ, 0x5bab6ada ;  /* 0x5bab6adaff087424 */ /* 0x002fe200078e00ff */
[----:B------:R-:W-:Y:S01]  /*178d0*/  MOV R9, 0x3dc04151 ;  /* 0x3dc0415100097802 */ /* 0x000fe20000000f00 */
[----:B------:R1:W-:Y:S01]  /*178e0*/  STL.64 [R1+0x2b8], R18 ;  /* 0x0002b81201007387 */ /* 0x0003e20000100a00 */
[----:B--2---:R-:W-:Y:S01]  /*178f0*/  MOV R20, 0x7e1c9d1f ;  /* 0x7e1c9d1f00147802 */ /* 0x004fe20000000f00 */
[----:B------:R-:W-:Y:S02]  /*17900*/  IMAD.MOV.U32 R21, RZ, RZ, -0x42f0b9fb ;  /* 0xbd0f4605ff157424 */ /* 0x000fe400078e00ff */
[----:B------:R2:W-:Y:S01]  /*17910*/  STL.64 [R1+0x340], R10 ;  /* 0x0003400a01007387 */ /* 0x0005e20000100a00 */
[----:B0-----:R-:W-:Y:S01]  /*17920*/  MOV R16, 0xdf2eb8b6 ;  /* 0xdf2eb8b600107802 */ /* 0x001fe20000000f00 */
[----:B------:R-:W-:-:S02]  /*17930*/  IMAD.MOV.U32 R17, RZ, RZ, -0x427cd717 ;  /* 0xbd8328e9ff117424 */ /* 0x000fc400078e00ff */
[----:B------:R0:W-:Y:S04]  /*17940*/  STL.64 [R1+0x350], R12 ;  /* 0x0003500c01007387 */ /* 0x0001e80000100a00 */
[----:B------:R3:W-:Y:S01]  /*17950*/  STL.64 [R1+0x360], R4 ;  /* 0x0003600401007387 */ /* 0x0007e20000100a00 */
[----:B-1----:R-:W-:Y:S02]  /*17960*/  IMAD.MOV.U32 R18, RZ, RZ, 0x46a086e5 ;  /* 0x46a086e5ff127424 */ /* 0x002fe400078e00ff */
[----:B------:R-:W-:Y:S01]  /*17970*/  IMAD.MOV.U32 R19, RZ, RZ, 0x3d4def3f ;  /* 0x3d4def3fff137424 */ /* 0x000fe200078e00ff */
[----:B------:R1:W-:Y:S01]  /*17980*/  STL.64 [R1+0x2d0], R14 ;  /* 0x0002d00e01007387 */ /* 0x0003e20000100a00 */
[----:B--2---:R-:W-:Y:S01]  /*17990*/  MOV R10, 0x49f4e3be ;  /* 0x49f4e3be000a7802 */ /* 0x004fe20000000f00 */
[----:B------:R-:W-:-:S02]  /*179a0*/  IMAD.MOV.U32 R11, RZ, RZ, -0x41b1871c ;  /* 0xbe4e78e4ff0b7424 */ /* 0x000fc400078e00ff */
[----:B0-----:R-:W-:Y:S01]  /*179b0*/  IMAD.MOV.U32 R12, RZ, RZ, 0x1a8b7696 ;  /* 0x1a8b7696ff0c7424 */ /* 0x001fe200078e00ff */
[----:B------:R-:W-:Y:S01]  /*179c0*/  MOV R13, 0x3e2d9a9f ;  /* 0x3e2d9a9f000d7802 */ /* 0x000fe20000000f00 */
[----:B------:R0:W-:Y:S01]  /*179d0*/  STL.64 [R1+0x368], R6 ;  /* 0x0003680601007387 */ /* 0x0001e20000100a00 */
[----:B---3--:R-:W-:Y:S01]  /*179e0*/  MOV R4, 0x12618752 ;  /* 0x1261875200047802 */ /* 0x008fe20000000f00 */
[----:B------:R-:W-:Y:S02]  /*179f0*/  IMAD.MOV.U32 R5, RZ, RZ, -0x4204eb0e ;  /* 0xbdfb14f2ff057424 */ /* 0x000fe400078e00ff */
[----:B------:R2:W-:Y:S01]  /*17a00*/  STL.64 [R1+0x378], R8 ;  /* 0x0003780801007387 */ /* 0x0005e20000100a00 */
[----:B-1----:R-:W-:Y:S02]  /*17a10*/  IMAD.MOV.U32 R14, RZ, RZ, 0x2da7bf9 ;  /* 0x02da7bf9ff0e7424 */ /* 0x002fe400078e00ff */
[----:B------:R-:W-:Y:S01]  /*17a20*/  IMAD.MOV.U32 R15, RZ, RZ, -0x40b3c1f5 ;  /* 0xbf4c3e0bff0f7424 */ /* 0x000fe200078e00ff */
[----:B------:R1:W-:Y:S01]  /*17a30*/  STL.64 [R1+0x2e0], R20 ;  /* 0x0002e01401007387 */ /* 0x0003e20000100a00 */
[----:B0-----:R-:W-:-:S03]  /*17a40*/  IMAD.MOV.U32 R6, RZ, RZ, -0x3a1dd552 ;  /* 0xc5e22aaeff067424 */ /* 0x001fc600078e00ff */
[----:B------:R0:W-:Y:S01]  /*17a50*/  STL.64 [R1+0x2f8], R16 ;  /* 0x0002f81001007387 */ /* 0x0001e20000100a00 */
[----:B------:R-:W-:Y:S01]  /*17a60*/  IMAD.MOV.U32 R7, RZ, RZ, -0x42380d06 ;  /* 0xbdc7f2faff077424 */ /* 0x000fe200078e00ff */
[----:B--2---:R-:W-:Y:S01]  /*17a70*/  MOV R8, 0x90f49aab ;  /* 0x90f49aab00087802 */ /* 0x004fe20000000f00 */
[----:B------:R-:W-:Y:S01]  /*17a80*/  IMAD.MOV.U32 R9, RZ, RZ, 0x3cd70880 ;  /* 0x3cd70880ff097424 */ /* 0x000fe200078e00ff */
[----:B------:R2:W-:Y:S01]  /*17a90*/  STL.64 [R1+0x308], R18 ;  /* 0x0003081201007387 */ /* 0x0005e20000100a00 */
[----:B-1----:R-:W-:-:S03]  /*17aa0*/  IMAD.MOV.U32 R20, RZ, RZ, -0x7a5bdc86 ;  /* 0x85a4237aff147424 */ /* 0x002fc600078e00ff */
[----:B------:R1:W-:Y:S01]  /*17ab0*/  STL.64 [R1+0x388], R10 ;  /* 0x0003880a01007387 */ /* 0x0003e20000100a00 */
[----:B------:R-:W-:Y:S01]  /*17ac0*/  MOV R21, 0xbf33999a ;  /* 0xbf33999a00157802 */ /* 0x000fe20000000f00 */
[----:B0-----:R-:W-:Y:S02]  /*17ad0*/  IMAD.MOV.U32 R16, RZ, RZ, -0x26fd4353 ;  /* 0xd902bcadff107424 */ /* 0x001fe400078e00ff */
[----:B------:R0:W-:Y:S01]  /*17ae0*/  STL.64 [R1+0x390], R12 ;  /* 0x0003900c01007387 */ /* 0x0001e20000100a00 */
[----:B------:R-:W-:-:S03]  /*17af0*/  MOV R17, 0xbf04ce3f ;  /* 0xbf04ce3f00117802 */ /* 0x000fc60000000f00 */
[----:B------:R3:W-:Y:S01]  /*17b00*/  STL.64 [R1+0x3a0], R4 ;  /* 0x0003a00401007387 */ /* 0x0007e20000100a00 */
[----:B--2---:R-:W-:Y:S01]  /*17b10*/  MOV R18, 0x5b7cb45e ;  /* 0x5b7cb45e00127802 */ /* 0x004fe20000000f00 */
[----:B------:R-:W-:Y:S02]  /*17b20*/  IMAD.MOV.U32 R19, RZ, RZ, 0x3df13b3c ;  /* 0x3df13b3cff137424 */ /* 0x000fe400078e00ff */
[----:B------:R2:W-:Y:S01]  /*17b30*/  STL.64 [R1+0x320], R14 ;  /* 0x0003200e01007387 */ /* 0x0005e20000100a00 */
[----:B-1----:R-:W-:Y:S02]  /*17b40*/  IMAD.MOV.U32 R10, RZ, RZ, 0x3cc20208 ;  /* 0x3cc20208ff0a7424 */ /* 0x002fe400078e00ff */
[----:B------:R-:W-:Y:S01]  /*17b50*/  IMAD.MOV.U32 R11, RZ, RZ, -0x427d1854 ;  /* 0xbd82e7acff0b7424 */ /* 0x000fe200078e00ff */
[----:B0-----:R-:W-:Y:S01]  /*17b60*/  MOV R13, 0xbc5d3b49 ;  /* 0xbc5d3b49000d7802 */ /* 0x001fe20000000f00 */
[----:B------:R-:W-:Y:S01]  /*17b70*/  IMAD.MOV.U32 R12, RZ, RZ, -0x4602deae ;  /* 0xb9fd2152ff0c7424 */ /* 0x000fe200078e00ff */
[----:B------:R0:W-:Y:S01]  /*17b80*/  STL.64 [R1+0x3b0], R6 ;  /* 0x0003b00601007387 */ /* 0x0001e20000100a00 */
[----:B---3--:R-:W-:-:S02]  /*17b90*/  IMAD.MOV.U32 R4, RZ, RZ, -0x2d72fff ;  /* 0xfd28d001ff047424 */ /* 0x008fc400078e00ff */
[----:B------:R-:W-:Y:S01]  /*17ba0*/  IMAD.MOV.U32 R5, RZ, RZ, -0x42d398ea ;  /* 0xbd2c6716ff057424 */ /* 0x000fe200078e00ff */
[----:B------:R1:W-:Y:S01]  /*17bb0*/  STL.64 [R1+0x3b8], R8 ;  /* 0x0003b80801007387 */ /* 0x0003e20000100a00 */
[----:B--2---:R-:W-:Y:S01]  /*17bc0*/  MOV R14, 0xcf33153c ;  /* 0xcf33153c000e7802 */ /* 0x004fe20000000f00 */
[----:B------:R-:W-:Y:S02]  /*17bd0*/  IMAD.MOV.U32 R15, RZ, RZ, -0x4171398a ;  /* 0xbe8ec676ff0f7424 */ /* 0x000fe400078e00ff */
[----:B------:R2:W-:Y:S01]  /*17be0*/  STL.64 [R1+0x330], R20 ;  /* 0x0003301401007387 */ /* 0x0005e20000100a00 */
[----:B0-----:R-:W-:Y:S01]  /*17bf0*/  IMAD.MOV.U32 R6, RZ, RZ, 0x4839c039 ;  /* 0x4839c039ff067424 */ /* 0x001fe200078e00ff */
[----:B------:R-:W-:Y:S02]  /*17c00*/  MOV R7, 0xbf124760 ;  /* 0xbf12476000077802 */ /* 0x000fe40000000f00 */
[----:B------:R0:W-:Y:S01]  /*17c10*/  STL.64 [R1+0x348], R16 ;  /* 0x0003481001007387 */ /* 0x0001e20000100a00 */
[----:B-1----:R-:W-:Y:S01]  /*17c20*/  MOV R8, 0xc5148e27 ;  /* 0xc5148e2700087802 */ /* 0x002fe20000000f00 */
[----:B------:R-:W-:-:S02]  /*17c30*/  IMAD.MOV.U32 R9, RZ, RZ, -0x40d5dfbe ;  /* 0xbf2a2042ff097424 */ /* 0x000fc400078e00ff */
[----:B------:R1:W-:Y:S01]  /*17c40*/  STL.64 [R1+0x358], R18 ;  /* 0x0003581201007387 */ /* 0x0003e20000100a00 */
[----:B--2---:R-:W-:-:S03]  /*17c50*/  IMAD.MOV.U32 R20, RZ, RZ, 0x304ac16b ;  /* 0x304ac16bff147424 */ /* 0x004fc600078e00ff */
[----:B------:R2:W-:Y:S01]  /*17c60*/  STL.64 [R1+0x3c8], R10 ;  /* 0x0003c80a01007387 */ /* 0x0005e20000100a00 */
[----:B------:R-:W-:Y:S02]  /*17c70*/  IMAD.MOV.U32 R21, RZ, RZ, 0x3e5efe94 ;  /* 0x3e5efe94ff157424 */ /* 0x000fe400078e00ff */
[----:B0-----:R-:W-:Y:S01]  /*17c80*/  IMAD.MOV.U32 R16, RZ, RZ, 0x70791e5e ;  /* 0x70791e5eff107424 */ /* 0x001fe200078e00ff */
[----:B------:R0:W-:Y:S01]  /*17c90*/  STL.64 [R1+0x3d8], R12 ;  /* 0x0003d80c01007387 */ /* 0x0001e20000100a00 */
[----:B------:R-:W-:-:S03]  /*17ca0*/  IMAD.MOV.U32 R17, RZ, RZ, -0x42afcc46 ;  /* 0xbd5033baff117424 */ /* 0x000fc600078e00ff */
[----:B------:R3:W-:Y:S01]  /*17cb0*/  STL.64 [R1+0x3e0], R4 ;  /* 0x0003e00401007387 */ /* 0x0007e20000100a00 */
[----:B-1----:R-:W-:Y:S01]  /*17cc0*/  IMAD.MOV.U32 R18, RZ, RZ, -0x4358316d ;  /* 0xbca7ce93ff127424 */ /* 0x002fe200078e00ff */
        /* <DEDUP_REMOVED lines=8> */
[----:B------:R-:W-:Y:S01]  /*17d50*/  IMAD.MOV.U32 R5, RZ, RZ, -0x413cc715 ;  /* 0xbec338ebff057424 */ /* 0x000fe200078e00ff */
[----:B------:R2:W-:Y:S01]  /*17d60*/  STL.64 [R1+0x400], R8 ;  /* 0x0004000801007387 */ /* 0x0005e20000100a00 */
[----:B-1----:R-:W-:Y:S01]  /*17d70*/  IMAD.MOV.U32 R14, RZ, RZ, 0x337812c4 ;  /* 0x337812c4ff0e7424 */ /* 0x002fe200078e00ff */
[----:B------:R-:W-:Y:S02]  /*17d80*/  MOV R15, 0x3d949465 ;  /* 0x3d949465000f7802 */ /* 0x000fe40000000f00 */
[----:B------:R1:W-:Y:S01]  /*17d90*/  STL.64 [R1+0x380], R20 ;  /* 0x0003801401007387 */ /* 0x0003e20000100a00 */
[----:B0-----:R-:W-:Y:S01]  /*17da0*/  MOV R6, 0xde0bb2eb ;  /* 0xde0bb2eb00067802 */ /* 0x001fe20000000f00 */
[----:B------:R-:W-:Y:S02]  /*17db0*/  IMAD.MOV.U32 R7, RZ, RZ, -0x4209a631 ;  /* 0xbdf659cfff077424 */ /* 0x000fe400078e00ff */
[----:B------:R0:W-:Y:S01]  /*17dc0*/  STL.64 [R1+0x398], R16 ;  /* 0x0003981001007387 */ /* 0x0001e20000100a00 */
[----:B--2---:R-:W-:-:S03]  /*17dd0*/  IMAD.MOV.U32 R8, RZ, RZ, -0x4132f3f1 ;  /* 0xbecd0c0fff087424 */ /* 0x004fc600078e00ff */
[----:B------:R2:W-:Y:S01]  /*17de0*/  STL.64 [R1+0x3a8], R18 ;  /* 0x0003a81201007387 */ /* 0x0005e20000100a00 */
[----:B------:R-:W-:Y:S01]  /*17df0*/  IMAD.MOV.U32 R9, RZ, RZ, -0x41773d99 ;  /* 0xbe88c267ff097424 */ /* 0x000fe200078e00ff */
[----:B-1----:R-:W-:Y:S02]  /*17e00*/  MOV R20, 0xd11fe2b7 ;  /* 0xd11fe2b700147802 */ /* 0x002fe40000000f00 */
[----:B------:R1:W-:Y:S01]  /*17e10*/  STL.64 [R1+0x408], R10 ;  /* 0x0004080a01007387 */ /* 0x0003e20000100a00 */
[----:B------:R-:W-:-:S03]  /*17e20*/  IMAD.MOV.U32 R21, RZ, RZ, 0x3d614577 ;  /* 0x3d614577ff157424 */ /* 0x000fc600078e00ff */
[----:B------:R3:W-:Y:S01]  /*17e30*/  STL.64 [R1+0x418], R12 ;  /* 0x0004180c01007387 */ /* 0x0007e20000100a00 */
[----:B0-----:R-:W-:Y:S01]  /*17e40*/  MOV R16, 0xc5a4fa71 ;  /* 0xc5a4fa7100107802 */ /* 0x001fe20000000f00 */
[----:B------:R-:W-:Y:S02]  /*17e50*/  IMAD.MOV.U32 R17, RZ, RZ, -0x40c9ed76 ;  /* 0xbf36128aff117424 */ /* 0x000fe400078e00ff */
[----:B------:R0:W-:Y:S01]  /*17e60*/  STL.64 [R1+0x428], R4 ;  /* 0x0004280401007387 */ /* 0x0001e20000100a00 */
[----:B--2---:R-:W-:Y:S02]  /*17e70*/  IMAD.MOV.U32 R18, RZ, RZ, 0x7360ef1f ;  /* 0x7360ef1fff127424 */ /* 0x004fe400078e00ff */
[----:B------:R-:W-:Y:S01]  /*17e80*/  IMAD.MOV.U32 R19, RZ, RZ, 0x3f322be8 ;  /* 0x3f322be8ff137424 */ /* 0x000fe200078e00ff */
[----:B------:R2:W-:Y:S01]  /*17e90*/  STL.64 [R1+0x3c0], R14 ;  /* 0x0003c00e01007387 */ /* 0x0005e20000100a00 */
[----:B-1----:R-:W-:Y:S01]  /*17ea0*/  IMAD.MOV.U32 R10, RZ, RZ, 0x5ac40e35 ;  /* 0x5ac40e35ff0a7424 */ /* 0x002fe200078e00ff */
[----:B------:R-:W-:Y:S01]  /*17eb0*/  MOV R11, 0xbd14411c ;  /* 0xbd14411c000b7802 */ /* 0x000fe20000000f00 */
[----:B---3--:R-:W-:Y:S01]  /*17ec0*/  IMAD.MOV.U32 R12, RZ, RZ, -0xccb373d ;  /* 0xf334c8c3ff0c7424 */ /* 0x008fe200078e00ff */
[----:B------:R1:W-:Y:S01]  /*17ed0*/  STL.64 [R1+0x430], R6 ;  /* 0x0004300601007387 */ /* 0x0003e20000100a00 */
[----:B------:R-:W-:-:S02]  /*17ee0*/  IMAD.MOV.U32 R13, RZ, RZ, -0x41c4ea45 ;  /* 0xbe3b15bbff0d7424 */ /* 0x000fc400078e00ff */
[----:B0-----:R-:W-:Y:S01]  /*17ef0*/  IMAD.MOV.U32 R4, RZ, RZ, 0x2d677057 ;  /* 0x2d677057ff047424 */ /* 0x001fe200078e00ff */
[----:B------:R-:W-:Y:S01]  /*17f00*/  MOV R5, 0xbe0af0f3 ;  /* 0xbe0af0f300057802 */ /* 0x000fe20000000f00 */
[----:B------:R0:W-:Y:S01]  /*17f10*/  STL.64 [R1+0x440], R8 ;  /* 0x0004400801007387 */ /* 0x0001e20000100a00 */
[----:B--2---:R-:W-:Y:S02]  /*17f20*/  IMAD.MOV.U32 R14, RZ, RZ, -0xdf7f7f2 ;  /* 0xf208080eff0e7424 */ /* 0x004fe400078e00ff */
        /* <DEDUP_REMOVED lines=8> */
[----:B--2---:R-:W-:-:S03]  /*17fb0*/  IMAD.MOV.U32 R20, RZ, RZ, 0x29150428 ;  /* 0x29150428ff147424 */ /* 0x004fc600078e00ff */
[----:B------:R2:W-:Y:S01]  /*17fc0*/  STL.64 [R1+0x450], R10 ;  /* 0x0004500a01007387 */ /* 0x0005e20000100a00 */
[----:B------:R-:W-:Y:S01]  /*17fd0*/  MOV R21, 0x3ee0d0e2 ;  /* 0x3ee0d0e200157802 */ /* 0x000fe20000000f00 */
[----:B-1----:R-:W-:Y:S02]  /*17fe0*/  IMAD.MOV.U32 R16, RZ, RZ, 0x4e5c87c2 ;  /* 0x4e5c87c2ff107424 */ /* 0x002fe400078e00ff */
[----:B------:R1:W-:Y:S01]  /*17ff0*/  STL.64 [R1+0x458], R12 ;  /* 0x0004580c01007387 */ /* 0x0003e20000100a00 */
[----:B------:R-:W-:-:S03]  /*18000*/  MOV R17, 0x3e974150 ;  /* 0x3e97415000117802 */ /* 0x000fc60000000f00 */
[----:B------:R3:W-:Y:S01]  /*18010*/  STL.64 [R1+0x468], R4 ;  /* 0x0004680401007387 */ /* 0x0007e20000100a00 */
[----:B0-----:R-:W-:Y:S01]  /*18020*/  MOV R18, 0x225a095b ;  /* 0x225a095b00127802 */ /* 0x001fe20000000f00 */
[----:B------:R-:W-:Y:S02]  /*18030*/  IMAD.MOV.U32 R19, RZ, RZ, 0x3e69e630 ;  /* 0x3e69e630ff137424 */ /* 0x000fe400078e00ff */
[----:B------:R0:W-:Y:S01]  /*18040*/  STL.64 [R1+0x410], R14 ;  /* 0x0004100e01007387 */ /* 0x0001e20000100a00 */
[----:B--2---:R-:W-:Y:S01]  /*18050*/  MOV R10, 0xafa33430 ;  /* 0xafa33430000a7802 */ /* 0x004fe20000000f00 */
[----:B------:R-:W-:Y:S02]  /*18060*/  IMAD.MOV.U32 R11, RZ, RZ, -0x437ae403 ;  /* 0xbc851bfdff0b7424 */ /* 0x000fe400078e00ff */
[----:B-1----:R-:W-:Y:S01]  /*18070*/  IMAD.MOV.U32 R12, RZ, RZ, 0x49cb50d9 ;  /* 0x49cb50d9ff0c7424 */ /* 0x002fe200078e00ff */
[----:B------:R1:W-:Y:S01]  /*18080*/  STL.64 [R1+0x478], R6 ;  /* 0x0004780601007387 */ /* 0x0003e20000100a00 */
[----:B------:R-:W-:Y:S01]  /*18090*/  IMAD.MOV.U32 R13, RZ, RZ, 0x3d63fcc2 ;  /* 0x3d63fcc2ff0d7424 */ /* 0x000fe200078e00ff */
[----:B---3--:R-:W-:Y:S01]  /*180a0*/  MOV R4, 0x6d7de31e ;  /* 0x6d7de31e00047802 */ /* 0x008fe20000000f00 */
[----:B------:R-:W-:Y:S01]  /*180b0*/  IMAD.MOV.U32 R5, RZ, RZ, -0x42bd5a4f ;  /* 0xbd42a5b1ff057424 */ /* 0x000fe200078e00ff */
[----:B------:R2:W-:Y:S01]  /*180c0*/  STL.64 [R1+0x480], R8 ;  /* 0x0004800801007387 */ /* 0x0005e20000100a00 */
[----:B0-----:R-:W-:Y:S01]  /*180d0*/  MOV R14, 0xdb58623d ;  /* 0xdb58623d000e7802 */ /* 0x001fe20000000f00 */
[----:B------:R-:W-:-:S02]  /*180e0*/  IMAD.MOV.U32 R15, RZ, RZ, 0x3e2b2a3a ;  /* 0x3e2b2a3aff0f7424 */ /* 0x000fc400078e00ff */
[----:B------:R0:W-:Y:S01]  /*180f0*/  STL.64 [R1+0x420], R20 ;  /* 0x0004201401007387 */ /* 0x0001e20000100a00 */
[----:B-1----:R-:W-:-:S03]  /*18100*/  IMAD.MOV.U32 R6, RZ, RZ, -0x424684b8 ;  /* 0xbdb97b48ff067424 */ /* 0x002fc600078e00ff */
[----:B------:R1:W-:Y:S01]  /*18110*/  STL.64 [R1+0x438], R16 ;  /* 0x0004381001007387 */ /* 0x0003e20000100a00 */
[----:B------:R-:W-:Y:S02]  /*18120*/  IMAD.MOV.U32 R7, RZ, RZ, -0x40bc988d ;  /* 0xbf436773ff077424 */ /* 0x000fe400078e00ff */
[----:B--2---:R-:W-:Y:S01]  /*18130*/  IMAD.MOV.U32 R8, RZ, RZ, -0x259354b7 ;  /* 0xda6cab49ff087424 */ /* 0x004fe200078e00ff */
[----:B------:R-:W-:Y:S01]  /*18140*/  MOV R9, 0x3eaa8411 ;  /* 0x3eaa841100097802 */ /* 0x000fe20000000f00 */
[----:B------:R2:W-:Y:S01]  /*18150*/  STL.64 [R1+0x448], R18 ;  /* 0x0004481201007387 */ /* 0x0005e20000100a00 */
[----:B0-----:R-:W-:-:S03]  /*18160*/  IMAD.MOV.U32 R20, RZ, RZ, 0x60bd9bda ;  /* 0x60bd9bdaff147424 */ /* 0x001fc600078e00ff */
[----:B------:R0:W-:Y:S01]  /*18170*/  STL.64 [R1+0x490], R10 ;  /* 0x0004900a01007387 */ /* 0x0001e20000100a00 */
[----:B------:R-:W-:Y:S02]  /*18180*/  IMAD.MOV.U32 R21, RZ, RZ, 0x3cf762c0 ;  /* 0x3cf762c0ff157424 */ /* 0x000fe400078e00ff */
[----:B-1----:R-:W-:Y:S01]  /*18190*/  IMAD.MOV.U32 R16, RZ, RZ, -0x5998b4a1 ;  /* 0xa6674b5fff107424 */ /* 0x002fe200078e00ff */
[----:B------:R1:W-:Y:S01]  /*181a0*/  STL.64 [R1+0x4a0], R12 ;  /* 0x0004a00c01007387 */ /* 0x0003e20000100a00 */
[----:B------:R-:W-:-:S03]  /*181b0*/  IMAD.MOV.U32 R17, RZ, RZ, 0x3da7bf5e ;  /* 0x3da7bf5eff117424 */ /* 0x000fc600078e00ff */
[----:B------:R3:W-:Y:S01]  /*181c0*/  STL.64 [R1+0x4a8], R4 ;  /* 0x0004a80401007387 */ /* 0x0007e20000100a00 */
[----:B--2---:R-:W-:Y:S01]  /*181d0*/  IMAD.MOV.U32 R18, RZ, RZ, 0x90f18db ;  /* 0x090f18dbff127424 */ /* 0x004fe200078e00ff */
[----:B------:R-:W-:Y:S02]  /*181e0*/  MOV R19, 0xbd754d6b ;  /* 0xbd754d6b00137802 */ /* 0x000fe40000000f00 */
[----:B------:R2:W-:Y:S01]  /*181f0*/  STL.64 [R1+0x460], R14 ;  /* 0x0004600e01007387 */ /* 0x0005e20000100a00 */
[----:B0-----:R-:W-:Y:S02]  /*18200*/  IMAD.MOV.U32 R10, RZ, RZ, 0x45495b37 ;  /* 0x45495b37ff0a7424 */ /* 0x001fe400078e00ff */
        /* <DEDUP_REMOVED lines=13> */
[----:B-1----:R-:W-:Y:S01]  /*182e0*/  MOV R8, 0x9bf4b8b ;  /* 0x09bf4b8b00087802 */ /* 0x002fe20000000f00 */
[----:B------:R-:W-:-:S02]  /*182f0*/  IMAD.MOV.U32 R9, RZ, RZ, 0x3d5074e7 ;  /* 0x3d5074e7ff097424 */ /* 0x000fc400078e00ff */
[----:B------:R1:W-:Y:S01]  /*18300*/  STL.64 [R1+0x498], R18 ;  /* 0x0004981201007387 */ /* 0x0003e20000100a00 */
[----:B--2---:R-:W-:Y:S01]  /*18310*/  MOV R20, 0xd3ecb9d ;  /* 0x0d3ecb9d00147802 */ /* 0x004fe20000000f00 */
[----:B------:R-:W-:Y:S02]  /*18320*/  IMAD.MOV.U32 R21, RZ, RZ, 0x3f31c095 ;  /* 0x3f31c095ff157424 */ /* 0x000fe400078e00ff */
[----:B------:R2:W-:Y:S04]  /*18330*/  STL.64 [R1+0x4d0], R10 ;  /* 0x0004d00a01007387 */ /* 0x0005e80000100a00 */
[----:B------:R3:W-:Y:S01]  /*18340*/  STL.64 [R1+0x4e0], R12 ;  /* 0x0004e00c01007387 */ /* 0x0007e20000100a00 */
[----:B0-----:R-:W-:Y:S01]  /*18350*/  MOV R16, 0x83130dc1 ;  /* 0x83130dc100107802 */ /* 0x001fe20000000f00 */
[----:B------:R-:W-:-:S02]  /*18360*/  IMAD.MOV.U32 R17, RZ, RZ, 0x3f0d6bdf ;  /* 0x3f0d6bdfff117424 */ /* 0x000fc400078e00ff */
[----:B------:R0:W-:Y:S01]  /*18370*/  STL.64 [R1+0x4f0], R4 ;  /* 0x0004f00401007387 */ /* 0x0001e20000100a00 */
[----:B-1----:R-:W-:Y:S02]  /*18380*/  IMAD.MOV.U32 R18, RZ, RZ, 0x3fa27729 ;  /* 0x3fa27729ff127424 */ /* 0x002fe400078e00ff */
[----:B------:R-:W-:Y:S01]  /*18390*/  IMAD.MOV.U32 R19, RZ, RZ, -0x41d58bdc ;  /* 0xbe2a7424ff137424 */ /* 0x000fe200078e00ff */
[----:B------:R1:W-:Y:S01]  /*183a0*/  STL.64 [R1+0x4b0], R14 ;  /* 0x0004b00e01007387 */ /* 0x0003e20000100a00 */
[----:B--2---:R-:W-:Y:S02]  /*183b0*/  IMAD.MOV.U32 R10, RZ, RZ, 0x6d79bcc1 ;  /* 0x6d79bcc1ff0a7424 */ /* 0x004fe400078e00ff */
[----:B------:R-:W-:Y:S01]  /*183c0*/  IMAD.MOV.U32 R11, RZ, RZ, 0x3e69778c ;  /* 0x3e69778cff0b7424 */ /* 0x000fe200078e00ff */
[----:B---3--:R-:W-:Y:S01]  /*183d0*/  MOV R12, 0x334cc20d ;  /* 0x334cc20d000c7802 */ /* 0x008fe20000000f00 */
[----:B------:R-:W-:Y:S01]  /*183e0*/  IMAD.MOV.U32 R13, RZ, RZ, -0x41b50f16 ;  /* 0xbe4af0eaff0d7424 */ /* 0x000fe200078e00ff */
[----:B------:R2:W-:Y:S01]  /*183f0*/  STL.64 [R1+0x4f8], R6 ;  /* 0x0004f80601007387 */ /* 0x0005e20000100a00 */
[----:B0-----:R-:W-:-:S02]  /*18400*/  IMAD.MOV.U32 R4, RZ, RZ, -0x605f8f44 ;  /* 0x9fa070bcff047424 */ /* 0x001fc400078e00ff */
[----:B------:R-:W-:Y:S01]  /*18410*/  IMAD.MOV.U32 R5, RZ, RZ, 0x3e1cf0f9 ;  /* 0x3e1cf0f9ff057424 */ /* 0x000fe200078e00ff */
[----:B------:R0:W-:Y:S01]  /*18420*/  STL.64 [R1+0x508], R8 ;  /* 0x0005080801007387 */ /* 0x0001e20000100a00 */
[----:B-1----:R-:W-:Y:S02]  /*18430*/  IMAD.MOV.U32 R14, RZ, RZ, 0x3447d35 ;  /* 0x03447d35ff0e7424 */ /* 0x002fe400078e00ff */
[----:B------:R-:W-:Y:S01]  /*18440*/  IMAD.MOV.U32 R15, RZ, RZ, 0x3ea36c89 ;  /* 0x3ea36c89ff0f7424 */ /* 0x000fe200078e00ff */
[----:B------:R1:W-:Y:S01]  /*18450*/  STL.64 [R1+0x4c0], R20 ;  /* 0x0004c01401007387 */ /* 0x0003e20000100a00 */
[----:B--2---:R-:W-:Y:S01]  /*18460*/  IMAD.MOV.U32 R6, RZ, RZ, 0x27a51b54 ;  /* 0x27a51b54ff067424 */ /* 0x004fe200078e00ff */
[----:B------:R-:W-:Y:S02]  /*18470*/  MOV R7, 0x3dedaf33 ;  /* 0x3dedaf3300077802 */ /* 0x000fe40000000f00 */
[----:B------:R2:W-:Y:S01]  /*18480*/  STL.64 [R1+0x4d8], R16 ;  /* 0x0004d81001007387 */ /* 0x0005e20000100a00 */
[----:B0-----:R-:W-:-:S03]  /*18490*/  IMAD.MOV.U32 R8, RZ, RZ, 0x3b581619 ;  /* 0x3b581619ff087424 */ /* 0x001fc600078e00ff */
[----:B------:R0:W-:Y:S01]  /*184a0*/  STL.64 [R1+0x4e8], R18 ;  /* 0x0004e81201007387 */ /* 0x0001e20000100a00 */
[----:B------:R-:W-:Y:S02]  /*184b0*/  IMAD.MOV.U32 R9, RZ, RZ, -0x43349209 ;  /* 0xbccb6df7ff097424 */ /* 0x000fe400078e00ff */
[----:B-1----:R-:W-:Y:S01]  /*184c0*/  IMAD.MOV.U32 R20, RZ, RZ, -0x21afacde ;  /* 0xde505322ff147424 */ /* 0x002fe200078e00ff */
[----:B------:R1:W-:Y:S01]  /*184d0*/  STL.64 [R1+0x518], R10 ;  /* 0x0005180a01007387 */ /* 0x0003e20000100a00 */
[----:B------:R-:W-:-:S03]  /*184e0*/  MOV R21, 0xbe77b2f7 ;  /* 0xbe77b2f700157802 */ /* 0x000fc60000000f00 */
[----:B------:R3:W-:Y:S01]  /*184f0*/  STL.64 [R1+0x520], R12 ;  /* 0x0005200c01007387 */ /* 0x0007e20000100a00 */
[----:B--2---:R-:W-:Y:S01]  /*18500*/  IMAD.MOV.U32 R16, RZ, RZ, -0x697182fc ;  /* 0x968e7d04ff107424 */ /* 0x004fe200078e00ff */
        /* <DEDUP_REMOVED lines=8> */
[----:B------:R-:W-:Y:S01]  /*18590*/  IMAD.MOV.U32 R13, RZ, RZ, 0x3c55b9bd ;  /* 0x3c55b9bdff0d7424 */ /* 0x000fe200078e00ff */
[----:B------:R1:W-:Y:S01]  /*185a0*/  STL.64 [R1+0x540], R6 ;  /* 0x0005400601007387 */ /* 0x0003e20000100a00 */
[----:B--2---:R-:W-:Y:S01]  /*185b0*/  IMAD.MOV.U32 R4, RZ, RZ, 0x4e8f487b ;  /* 0x4e8f487bff047424 */ /* 0x004fe200078e00ff */
        /* <DEDUP_REMOVED lines=8> */
[----:B--2---:R-:W-:Y:S02]  /*18640*/  IMAD.MOV.U32 R8, RZ, RZ, 0x5ece1d9f ;  /* 0x5ece1d9fff087424 */ /* 0x004fe400078e00ff */
[----:B------:R-:W-:Y:S01]  /*18650*/  IMAD.MOV.U32 R9, RZ, RZ, 0x3f326eeb ;  /* 0x3f326eebff097424 */ /* 0x000fe200078e00ff */
[----:B------:R2:W-:Y:S01]  /*18660*/  STL.64 [R1+0x538], R18 ;  /* 0x0005381201007387 */ /* 0x0005e20000100a00 */
[----:B0-----:R-:W-:Y:S02]  /*18670*/  IMAD.MOV.U32 R20, RZ, RZ, -0x16357e4 ;  /* 0xfe9ca81cff147424 */ /* 0x001fe400078e00ff */
[----:B------:R-:W-:Y:S01]  /*18680*/  IMAD.MOV.U32 R21, RZ, RZ, -0x42740778 ;  /* 0xbd8bf888ff157424 */ /* 0x000fe200078e00ff */
[----:B------:R0:W-:Y:S01]  /*18690*/  STL.64 [R1+0x558], R10 ;  /* 0x0005580a01007387 */ /* 0x0001e20000100a00 */
[----:B-1----:R-:W-:-:S03]  /*186a0*/  IMAD.MOV.U32 R16, RZ, RZ, -0x63fe104c ;  /* 0x9c01efb4ff107424 */ /* 0x002fc600078e00ff */
[----:B------:R1:W-:Y:S01]  /*186b0*/  STL.64 [R1+0x568], R12 ;  /* 0x0005680c01007387 */ /* 0x0003e20000100a00 */
[----:B------:R-:W-:-:S03]  /*186c0*/  IMAD.MOV.U32 R17, RZ, RZ, 0x3f369187 ;  /* 0x3f369187ff117424 */ /* 0x000fc600078e00ff */
[----:B------:R3:W-:Y:S01]  /*186d0*/  STL.64 [R1+0x570], R4 ;  /* 0x0005700401007387 */ /* 0x0007e20000100a00 */
[----:B--2---:R-:W-:Y:S01]  /*186e0*/  IMAD.MOV.U32 R18, RZ, RZ, 0x5098cebf ;  /* 0x5098cebfff127424 */ /* 0x004fe200078e00ff */
[----:B------:R-:W-:Y:S02]  /*186f0*/  MOV R19, 0xbf35f338 ;  /* 0xbf35f33800137802 */ /* 0x000fe40000000f00 */
[----:B------:R2:W-:Y:S01]  /*18700*/  STL.64 [R1+0x550], R14 ;  /* 0x0005500e01007387 */ /* 0x0005e20000100a00 */
[----:B0-----:R-:W-:Y:S01]  /*18710*/  MOV R10, 0x787368ce ;  /* 0x787368ce000a7802 */ /* 0x001fe20000000f00 */
[----:B------:R-:W-:Y:S02]  /*18720*/  IMAD.MOV.U32 R11, RZ, RZ, -0x40e339be ;  /* 0xbf1cc642ff0b7424 */ /* 0x000fe400078e00ff */
        /* <DEDUP_REMOVED lines=12> */
[----:B-1----:R-:W-:Y:S01]  /*187f0*/  IMAD.MOV.U32 R8, RZ, RZ, -0x2aebad2b ;  /* 0xd51452d5ff087424 */ /* 0x002fe200078e00ff */
        /* <DEDUP_REMOVED lines=10> */
[----:B------:R-:W-:Y:S01]  /*188a0*/  IMAD.MOV.U32 R19, RZ, RZ, -0x41786d69 ;  /* 0xbe879297ff137424 */ /* 0x000fe200078e00ff */
[----:B------:R1:W-:Y:S01]  /*188b0*/  STL.64 [R1+0x5a0], R14 ;  /* 0x0005a00e01007387 */ /* 0x0003e20000100a00 */
[----:B--2---:R-:W-:Y:S01]  /*188c0*/  MOV R10, 0xed259534 ;  /* 0xed259534000a7802 */ /* 0x004fe20000000f00 */
[----:B------:R-:W-:-:S02]  /*188d0*/  IMAD.MOV.U32 R11, RZ, RZ, -0x42892cd2 ;  /* 0xbd76d32eff0b7424 */ /* 0x000fc400078e00ff */
[----:B0-----:R-:W-:Y:S01]  /*188e0*/  IMAD.MOV.U32 R12, RZ, RZ, -0x420b6167 ;  /* 0xbdf49e99ff0c7424 */ /* 0x001fe200078e00ff */
[----:B------:R-:W-:Y:S01]  /*188f0*/  MOV R13, 0x3e5cf11f ;  /* 0x3e5cf11f000d7802 */ /* 0x000fe20000000f00 */
[----:B------:R0:W-:Y:S01]  /*18900*/  STL.64 [R1+0x5c0], R6 ;  /* 0x0005c00601007387 */ /* 0x0001e20000100a00 */
[----:B---3--:R-:W-:Y:S01]  /*18910*/  MOV R4, 0xe4dfce1 ;  /* 0x0e4dfce100047802 */ /* 0x008fe20000000f00 */
[----:B------:R-:W-:Y:S02]  /*18920*/  IMAD.MOV.U32 R5, RZ, RZ, 0x3e30b283 ;  /* 0x3e30b283ff057424 */ /* 0x000fe400078e00ff */
[----:B------:R2:W-:Y:S01]  /*18930*/  STL.64 [R1+0x5d0], R8 ;  /* 0x0005d00801007387 */ /* 0x0005e20000100a00 */
[----:B-1----:R-:W-:Y:S02]  /*18940*/  IMAD.MOV.U32 R14, RZ, RZ, -0x3a2e351f ;  /* 0xc5d1cae1ff0e7424 */ /* 0x002fe400078e00ff */
        /* <DEDUP_REMOVED lines=8> */
[----:B-1----:R-:W-:-:S03]  /*189d0*/  IMAD.MOV.U32 R20, RZ, RZ, 0x322ddf56 ;  /* 0x322ddf56ff147424 */ /* 0x002fc600078e00ff */
        /* <DEDUP_REMOVED lines=10> */
[----:B------:R-:W-:Y:S01]  /*18a80*/  IMAD.MOV.U32 R11, RZ, RZ, 0x3c7ddc4a ;  /* 0x3c7ddc4aff0b7424 */ /* 0x000fe200078e00ff */
[----:B0-----:R-:W-:Y:S01]  /*18a90*/  MOV R13, 0xbd935d87 ;  /* 0xbd935d87000d7802 */ /* 0x001fe20000000f00 */
[----:B------:R-:W-:Y:S01]  /*18aa0*/  IMAD.MOV.U32 R12, RZ, RZ, 0x109f334 ;  /* 0x0109f334ff0c7424 */ /* 0x000fe200078e00ff */
[----:B------:R0:W-:Y:S01]  /*18ab0*/  STL.64 [R1+0x608], R6 ;  /* 0x0006080601007387 */ /* 0x0001e20000100a00 */
[----:B---3--:R-:W-:-:S02]  /*18ac0*/  IMAD.MOV.U32 R4, RZ, RZ, 0xba6216 ;  /* 0x00ba6216ff047424 */ /* 0x008fc400078e00ff */
[----:B------:R-:W-:Y:S01]  /*18ad0*/  IMAD.MOV.U32 R5, RZ, RZ, 0x3d731d6a ;  /* 0x3d731d6aff057424 */ /* 0x000fe200078e00ff */
[----:B------:R1:W-:Y:S01]  /*18ae0*/  STL.64 [R1+0x610], R8 ;  /* 0x0006100801007387 */ /* 0x0003e20000100a00 */
[----:B--2---:R-:W-:Y:S01]  /*18af0*/  MOV R14, 0x3187b744 ;  /* 0x3187b744000e7802 */ /* 0x004fe20000000f00 */
[----:B------:R-:W-:Y:S02]  /*18b00*/  IMAD.MOV.U32 R15, RZ, RZ, -0x40ba9d65 ;  /* 0xbf45629bff0f7424 */ /* 0x000fe400078e00ff */
[----:B------:R2:W-:Y:S01]  /*18b10*/  STL.64 [R1+0x600], R20 ;  /* 0x0006001401007387 */ /* 0x0005e20000100a00 */
[----:B0-----:R-:W-:Y:S01]  /*18b20*/  IMAD.MOV.U32 R6, RZ, RZ, -0x398f1970 ;  /* 0xc670e690ff067424 */ /* 0x001fe200078e00ff */
[----:B------:R-:W-:Y:S02]  /*18b30*/  MOV R7, 0x3f4b8239 ;  /* 0x3f4b823900077802 */ /* 0x000fe40000000f00 */
[----:B------:R0:W-:Y:S01]  /*18b40*/  STL.64 [R1+0x618], R16 ;  /* 0x0006181001007387 */ /* 0x0001e20000100a00 */
[----:B-1----:R-:W-:Y:S01]  /*18b50*/  MOV R8, 0x6b30cfd6 ;  /* 0x6b30cfd600087802 */ /* 0x002fe20000000f00 */
[----:B------:R-:W-:-:S02]  /*18b60*/  IMAD.MOV.U32 R9, RZ, RZ, -0x41589d99 ;  /* 0xbea76267ff097424 */ /* 0x000fc400078e00ff */
[----:B------:R1:W-:Y:S01]  /*18b70*/  STL.64 [R1+0x620], R10 ;  /* 0x0006200a01007387 */ /* 0x0003e20000100a00 */
[----:B--2---:R-:W-:-:S03]  /*18b80*/  IMAD.MOV.U32 R20, RZ, RZ, -0x4bbb9ef9 ;  /* 0xb4446107ff147424 */ /* 0x004fc600078e00ff */
[----:B------:R2:W-:Y:S01]  /*18b90*/  STL.64 [R1+0x628], R18 ;  /* 0x0006281201007387 */ /* 0x0005e20000100a00 */
[----:B------:R-:W-:Y:S02]  /*18ba0*/  IMAD.MOV.U32 R21, RZ, RZ, -0x40c34699 ;  /* 0xbf3cb967ff157424 */ /* 0x000fe400078e00ff */
[----:B0-----:R-:W-:Y:S01]  /*18bb0*/  IMAD.MOV.U32 R16, RZ, RZ, -0x3158224e ;  /* 0xcea7ddb2ff107424 */ /* 0x001fe200078e00ff */
[----:B------:R0:W-:Y:S01]  /*18bc0*/  STL.64 [R1+0x630], R12 ;  /* 0x0006300c01007387 */ /* 0x0001e20000100a00 */
[----:B------:R-:W-:-:S03]  /*18bd0*/  IMAD.MOV.U32 R17, RZ, RZ, -0x40df3e91 ;  /* 0xbf20c16fff117424 */ /* 0x000fc600078e00ff */
[----:B------:R3:W-:Y:S01]  /*18be0*/  STL.64 [R1+0x638], R4 ;  /* 0x0006380401007387 */ /* 0x0007e20000100a00 */
[----:B-1----:R-:W-:Y:S01]  /*18bf0*/  IMAD.MOV.U32 R10, RZ, RZ, 0x7082916d ;  /* 0x7082916dff0a7424 */ /* 0x002fe200078e00ff */
[----:B------:R-:W-:Y:S02]  /*18c00*/  MOV R11, 0x3f25d115 ;  /* 0x3f25d115000b7802 */ /* 0x000fe40000000f00 */
[----:B------:R1:W-:Y:S01]  /*18c10*/  STL.64 [R1+0x640], R14 ;  /* 0x0006400e01007387 */ /* 0x0003e20000100a00 */
[----:B--2---:R-:W-:Y:S01]  /*18c20*/  MOV R18, 0xd3f583cd ;  /* 0xd3f583cd00127802 */ /* 0x004fe20000000f00 */
[----:B------:R-:W-:Y:S02]  /*18c30*/  IMAD.MOV.U32 R19, RZ, RZ, 0x3f084637 ;  /* 0x3f084637ff137424 */ /* 0x000fe400078e00ff */
[----:B------:R2:W-:Y:S01]  /*18c40*/  STL.64 [R1+0x648], R6 ;  /* 0x0006480601007387 */ /* 0x0005e20000100a00 */
[----:B0-----:R-:W-:Y:S01]  /*18c50*/  IMAD.MOV.U32 R12, RZ, RZ, -0x6d1364fe ;  /* 0x92ec9b02ff0c7424 */ /* 0x001fe200078e00ff */
[----:B------:R-:W-:-:S02]  /*18c60*/  MOV R13, 0x3e339379 ;  /* 0x3e339379000d7802 */ /* 0x000fc40000000f00 */
[----:B------:R0:W-:Y:S01]  /*18c70*/  STL.64 [R1+0x658], R8 ;  /* 0x0006580801007387 */ /* 0x0001e20000100a00 */
[----:B---3--:R-:W-:Y:S02]  /*18c80*/  IMAD.MOV.U32 R4, RZ, RZ, -0x653de63 ;  /* 0xf9ac219dff047424 */ /* 0x008fe400078e00ff */
[----:B------:R-:W-:Y:S01]  /*18c90*/  IMAD.MOV.U32 R5, RZ, RZ, -0x4119c7b6 ;  /* 0xbee6384aff057424 */ /* 0x000fe200078e00ff */
[----:B------:R3:W-:Y:S01]  /*18ca0*/  STL.64 [R1+0x660], R10 ;  /* 0x0006600a01007387 */ /* 0x0007e20000100a00 */
[----:B-1----:R-:W-:Y:S01]  /*18cb0*/  IMAD.MOV.U32 R14, RZ, RZ, -0x6acf5853 ;  /* 0x9530a7adff0e7424 */ /* 0x002fe200078e00ff */
[----:B------:R-:W-:Y:S02]  /*18cc0*/  MOV R15, 0xbec1adec ;  /* 0xbec1adec000f7802 */ /* 0x000fe40000000f00 */
[----:B--2---:R-:W-:Y:S01]  /*18cd0*/  MOV R6, 0x198ab550 ;  /* 0x198ab55000067802 */ /* 0x004fe20000000f00 */
[----:B------:R-:W-:Y:S01]  /*18ce0*/  IMAD.MOV.U32 R7, RZ, RZ, 0x3edc738f ;  /* 0x3edc738fff077424 */ /* 0x000fe200078e00ff */
[----:B------:R1:W-:Y:S01]  /*18cf0*/  STL.64 [R1+0x678], R12 ;  /* 0x0006780c01007387 */ /* 0x0003e20000100a00 */
[----:B0-----:R-:W-:Y:S01]  /*18d00*/  MOV R8, 0x70ac9b03 ;  /* 0x70ac9b0300087802 */ /* 0x001fe20000000f00 */
[----:B------:R-:W-:-:S02]  /*18d10*/  IMAD.MOV.U32 R9, RZ, RZ, 0x3e9952f9 ;  /* 0x3e9952f9ff097424 */ /* 0x000fc400078e00ff */
[----:B------:R0:W-:Y:S01]  /*18d20*/  STL.64 [R1+0x688], R6 ;  /* 0x0006880601007387 */ /* 0x0001e20000100a00 */
[----:B---3--:R-:W-:Y:S01]  /*18d30*/  IMAD.MOV.U32 R10, RZ, RZ, 0x3b2187a2 ;  /* 0x3b2187a2ff0a7424 */ /* 0x008fe200078e00ff */
[----:B------:R-:W-:Y:S02]  /*18d40*/  MOV R11, 0xbe8d599e ;  /* 0xbe8d599e000b7802 */ /* 0x000fe40000000f00 */
[----:B------:R2:W-:Y:S01]  /*18d50*/  STL.64 [R1+0x6a0], R8 ;  /* 0x0006a00801007387 */ /* 0x0005e20000100a00 */
[----:B-1----:R-:W-:-:S03]  /*18d60*/  IMAD.MOV.U32 R12, RZ, RZ, 0x393d4893 ;  /* 0x393d4893ff0c7424 */ /* 0x002fc600078e00ff */
[----:B------:R1:W-:Y:S01]  /*18d70*/  STL.64 [R1+0x680], R4 ;  /* 0x0006800401007387 */ /* 0x0003e20000100a00 */
[----:B------:R-:W-:Y:S01]  /*18d80*/  IMAD.MOV.U32 R13, RZ, RZ, 0x3e70b282 ;  /* 0x3e70b282ff0d7424 */ /* 0x000fe200078e00ff */
[----:B0-----:R-:W-:Y:S01]  /*18d90*/  MOV R6, 0xf0dfb26a ;  /* 0xf0dfb26a00067802 */ /* 0x001fe20000000f00 */
[----:B------:R-:W-:Y:S01]  /*18da0*/  IMAD.MOV.U32 R7, RZ, RZ, -0x41e7f670 ;  /* 0xbe180990ff077424 */ /* 0x000fe200078e00ff */
[----:B------:R0:W-:Y:S01]  /*18db0*/  STL.64 [R1+0x6a8], R10 ;  /* 0x0006a80a01007387 */ /* 0x0001e20000100a00 */
[----:B--2---:R-:W-:Y:S01]  /*18dc0*/  IMAD.MOV.U32 R8, RZ, RZ, -0x3faad57f ;  /* 0xc0552a81ff087424 */ /* 0x004fe200078e00ff */
[----:B------:R-:W-:Y:S02]  /*18dd0*/  MOV R9, 0x3cc36412 ;  /* 0x3cc3641200097802 */ /* 0x000fe40000000f00 */
[----:B------:R2:W-:Y:S01]  /*18de0*/  STL.64 [R1+0x6b0], R12 ;  /* 0x0006b00c01007387 */ /* 0x0005e20000100a00 */
[----:B-1----:R-:W-:-:S03]  /*18df0*/  IMAD.MOV.U32 R4, RZ, RZ, 0x6d84752e ;  /* 0x6d84752eff047424 */ /* 0x002fc600078e00ff */
[----:B------:R1:W-:Y:S01]  /*18e00*/  STL.64 [R1+0x6d0], R6 ;  /* 0x0006d00601007387 */ /* 0x0003e20000100a00 */
[----:B------:R-:W-:Y:S02]  /*18e10*/  IMAD.MOV.U32 R5, RZ, RZ, 0x3e3663fd ;  /* 0x3e3663fdff057424 */ /* 0x000fe400078e00ff */
[----:B0-----:R-:W-:Y:S01]  /*18e20*/  IMAD.MOV.U32 R10, RZ, RZ, -0x1a218756 ;  /* 0xe5de78aaff0a7424 */ /* 0x001fe200078e00ff */
[----:B------:R-:W-:Y:S01]  /*18e30*/  MOV R11, 0x3dbcac1e ;  /* 0x3dbcac1e000b7802 */ /* 0x000fe20000000f00 */
[----:B------:R0:W-:Y:S01]  /*18e40*/  STL.64 [R1+0x6d8], R8 ;  /* 0x0006d80801007387 */ /* 0x0001e20000100a00 */
[----:B--2---:R-:W-:Y:S02]  /*18e50*/  IMAD.MOV.U32 R12, RZ, RZ, -0x59a8d1f7 ;  /* 0xa6572e09ff0c7424 */ /* 0x004fe400078e00ff */
[----:B------:R-:W-:Y:S01]  /*18e60*/  IMAD.MOV.U32 R13, RZ, RZ, -0x43a8864c ;  /* 0xbc5779b4ff0d7424 */ /* 0x000fe200078e00ff */
[----:B------:R2:W-:Y:S01]  /*18e70*/  STL.64 [R1+0x6c8], R4 ;  /* 0x0006c80401007387 */ /* 0x0005e20000100a00 */
[----:B-1----:R-:W-:Y:S01]  /*18e80*/  MOV R6, 0xbb825829 ;  /* 0xbb82582900067802 */ /* 0x002fe20000000f00 */
[----:B------:R-:W-:-:S02]  /*18e90*/  IMAD.MOV.U32 R7, RZ, RZ, 0x3f463969 ;  /* 0x3f463969ff077424 */ /* 0x000fc400078e00ff */
[----:B------:R1:W-:Y:S01]  /*18ea0*/  STL.64 [R1+0x6f0], R10 ;  /* 0x0006f00a01007387 */ /* 0x0003e20000100a00 */
[----:B0-----:R-:W-:Y:S01]  /*18eb0*/  IMAD.MOV.U32 R8, RZ, RZ, 0x582dd0a5 ;  /* 0x582dd0a5ff087424 */ /* 0x001fe200078e00ff */
[----:B------:R-:W-:Y:S02]  /*18ec0*/  MOV R9, 0xbf44f9f2 ;  /* 0xbf44f9f200097802 */ /* 0x000fe40000000f00 */
[----:B------:R0:W-:Y:S01]  /*18ed0*/  STL.64 [R1+0x6f8], R12 ;  /* 0x0006f80c01007387 */ /* 0x0001e20000100a00 */
[----:B--2---:R-:W-:Y:S01]  /*18ee0*/  MOV R4, 0x13f7775a ;  /* 0x13f7775a00047802 */ /* 0x004fe20000000f00 */
[----:B------:R-:W-:Y:S02]  /*18ef0*/  IMAD.MOV.U32 R5, RZ, RZ, -0x4272569a ;  /* 0xbd8da966ff057424 */ /* 0x000fe400078e00ff */
[----:B------:R2:W-:Y:S01]  /*18f00*/  STL.64 [R1+0x718], R6 ;  /* 0x0007180601007387 */ /* 0x0005e20000100a00 */
[----:B-1----:R-:W-:Y:S02]  /*18f10*/  IMAD.MOV.U32 R10, RZ, RZ, 0xc28e8a0 ;  /* 0x0c28e8a0ff0a7424 */ /* 0x002fe400078e00ff */
[----:B------:R-:W-:Y:S01]  /*18f20*/  IMAD.MOV.U32 R11, RZ, RZ, 0x3f322fb2 ;  /* 0x3f322fb2ff0b7424 */ /* 0x000fe200078e00ff */
[----:B------:R1:W-:Y:S01]  /*18f30*/  STL.64 [R1+0x720], R8 ;  /* 0x0007200801007387 */ /* 0x0003e20000100a00 */
[----:B0-----:R-:W-:-:S02]  /*18f40*/  IMAD.MOV.U32 R12, RZ, RZ, 0x36172b0 ;  /* 0x036172b0ff0c7424 */ /* 0x001fc400078e00ff */
[----:B------:R-:W-:Y:S01]  /*18f50*/  IMAD.MOV.U32 R13, RZ, RZ, 0x3f100120 ;  /* 0x3f100120ff0d7424 */ /* 0x000fe200078e00ff */
[----:B------:R0:W-:Y:S01]  /*18f60*/  STL.64 [R1+0x650], R20 ;  /* 0x0006501401007387 */ /* 0x0001e20000100a00 */
[----:B--2---:R-:W-:Y:S01]  /*18f70*/  IMAD.MOV.U32 R6, RZ, RZ, -0x1741ccd0 ;  /* 0xe8be3330ff067424 */ /* 0x004fe200078e00ff */
[----:B------:R-:W-:Y:S02]  /*18f80*/  MOV R7, 0xbe0e7018 ;  /* 0xbe0e701800077802 */ /* 0x000fe40000000f00 */
[----:B------:R2:W-:Y:S01]  /*18f90*/  STL.64 [R1+0x700], R4 ;  /* 0x0007000401007387 */ /* 0x0005e20000100a00 */
[----:B-1----:R-:W-:Y:S01]  /*18fa0*/  IMAD.MOV.U32 R8, RZ, RZ, -0xd84d818 ;  /* 0xf27b27e8ff087424 */ /* 0x002fe200078e00ff */
[----:B------:R-:W-:Y:S02]  /*18fb0*/  MOV R9, 0x3ead3850 ;  /* 0x3ead385000097802 */ /* 0x000fe40000000f00 */
[----:B------:R1:W-:Y:S01]  /*18fc0*/  STL.64 [R1+0x728], R10 ;  /* 0x0007280a01007387 */ /* 0x0003e20000100a00 */
[----:B0-----:R-:W-:-:S03]  /*18fd0*/  IMAD.MOV.U32 R20, RZ, RZ, 0x124b7492 ;  /* 0x124b7492ff147424 */ /* 0x001fc600078e00ff */
[----:B------:R0:W-:Y:S01]  /*18fe0*/  STL.64 [R1+0x740], R12 ;  /* 0x0007400c01007387 */ /* 0x0001e20000100a00 */
[----:B------:R-:W-:Y:S01]  /*18ff0*/  IMAD.MOV.U32 R21, RZ, RZ, -0x424d12c4 ;  /* 0xbdb2ed3cff157424 */ /* 0x000fe200078e00ff */
[----:B--2---:R-:W-:Y:S01]  /*19000*/  MOV R4, 0xc48d37bc ;  /* 0xc48d37bc00047802 */ /* 0x004fe20000000f00 */
[----:B------:R-:W-:Y:S01]  /*19010*/  IMAD.MOV.U32 R5, RZ, RZ, -0x4109e704 ;  /* 0xbef618fcff057424 */ /* 0x000fe200078e00ff */
[----:B------:R2:W-:Y:S01]  /*19020*/  STL.64 [R1+0x750], R6 ;  /* 0x0007500601007387 */ /* 0x0005e20000100a00 */
[----:B-1----:R-:W-:-:S03]  /*19030*/  IMAD.MOV.U32 R10, RZ, RZ, -0x7f8eef2e ;  /* 0x807110d2ff0a7424 */ /* 0x002fc600078e00ff */
[----:B------:R1:W-:Y:S01]  /*19040*/  STL.64 [R1+0x768], R8 ;  /* 0x0007680801007387 */ /* 0x0003e20000100a00 */
[----:B------:R-:W-:Y:S01]  /*19050*/  IMAD.MOV.U32 R11, RZ, RZ, 0x3d903901 ;  /* 0x3d903901ff0b7424 */ /* 0x000fe200078e00ff */
[----:B0-----:R-:W-:Y:S01]  /*19060*/  MOV R12, 0xa9b6fd04 ;  /* 0xa9b6fd04000c7802 */ /* 0x001fe20000000f00 */
[----:B------:R-:W-:Y:S01]  /*19070*/  IMAD.MOV.U32 R13, RZ, RZ, -0x417b679b ;  /* 0xbe849865ff0d7424 */ /* 0x000fe200078e00ff */
[----:B------:R0:W-:Y:S01]  /*19080*/  STL.64 [R1+0x668], R16 ;  /* 0x0006681001007387 */ /* 0x0001e20000100a00 */
[----:B--2---:R-:W-:Y:S01]  /*19090*/  IMAD.MOV.U32 R6, RZ, RZ, 0x16605be3 ;  /* 0x16605be3ff067424 */ /* 0x004fe200078e00ff */
[----:B------:R-:W-:Y:S02]  /*190a0*/  MOV R7, 0x3e30bcbd ;  /* 0x3e30bcbd00077802 */ /* 0x000fe40000000f00 */
[----:B------:R2:W-:Y:S01]  /*190b0*/  STL.64 [R1+0x670], R18 ;  /* 0x0006701201007387 */ /* 0x0005e20000100a00 */
[----:B-1----:R-:W-:Y:S02]  /*190c0*/  IMAD.MOV.U32 R8, RZ, RZ, -0x2d0002b1 ;  /* 0xd2fffd4fff087424 */ /* 0x002fe400078e00ff */
[----:B------:R-:W-:Y:S01]  /*190d0*/  IMAD.MOV.U32 R9, RZ, RZ, -0x41ddbb46 ;  /* 0xbe2244baff097424 */ /* 0x000fe200078e00ff */
[----:B------:R1:W-:Y:S01]  /*190e0*/  STL.64 [R1+0x690], R14 ;  /* 0x0006900e01007387 */ /* 0x0003e20000100a00 */
[----:B0-----:R-:W-:Y:S01]  /*190f0*/  MOV R16, 0xc550bd4b ;  /* 0xc550bd4b00107802 */ /* 0x001fe20000000f00 */
[----:B------:R-:W-:-:S02]  /*19100*/  IMAD.MOV.U32 R17, RZ, RZ, 0x3cc7c54e ;  /* 0x3cc7c54eff117424 */ /* 0x000fc400078e00ff */
[----:B------:R0:W-:Y:S01]  /*19110*/  STL.64 [R1+0x698], R20 ;  /* 0x0006981401007387 */ /* 0x0001e20000100a00 */
[----:B--2---:R-:W-:-:S03]  /*19120*/  IMAD.MOV.U32 R18, RZ, RZ, -0x178d03aa ;  /* 0xe872fc56ff127424 */ /* 0x004fc600078e00ff */
[----:B------:R2:W-:Y:S01]  /*19130*/  STL.64 [R1+0x748], R4 ;  /* 0x0007480401007387 */ /* 0x0005e20000100a00 */
[----:B------:R-:W-:-:S03]  /*19140*/  MOV R19, 0xbe44985e ;  /* 0xbe44985e00137802 */ /* 0x000fc60000000f00 */
[----:B------:R3:W-:Y:S01]  /*19150*/  STL.64 [R1+0x770], R10 ;  /* 0x0007700a01007387 */ /* 0x0007e20000100a00 */
[----:B-1----:R-:W-:Y:S02]  /*19160*/  IMAD.MOV.U32 R14, RZ, RZ, 0x9fc7363 ;  /* 0x09fc7363ff0e7424 */ /* 0x002fe400078e00ff */
[----:B------:R-:W-:Y:S01]  /*19170*/  IMAD.MOV.U32 R15, RZ, RZ, 0x3deac793 ;  /* 0x3deac793ff0f7424 */ /* 0x000fe200078e00ff */
[----:B------:R1:W-:Y:S01]  /*19180*/  STL.64 [R1+0x778], R12 ;  /* 0x0007780c01007387 */ /* 0x0003e20000100a00 */
[----:B0-----:R-:W-:Y:S01]  /*19190*/  MOV R20, 0xf048b194 ;  /* 0xf048b19400147802 */ /* 0x001fe20000000f00 */
[----:B------:R-:W-:Y:S01]  /*191a0*/  IMAD.MOV.U32 R21, RZ, RZ, -0x4224298f ;  /* 0xbddbd671ff157424 */ /* 0x000fe200078e00ff */
[----:B--2---:R-:W-:Y:S01]  /*191b0*/  MOV R4, 0x44652279 ;  /* 0x4465227900047802 */ /* 0x004fe20000000f00 */
[----:B------:R-:W-:Y:S01]  /*191c0*/  IMAD.MOV.U32 R5, RZ, RZ, -0x42f8f92a ;  /* 0xbd0706d6ff057424 */ /* 0x000fe200078e00ff */
[----:B------:R0:W-:Y:S01]  /*191d0*/  STL.64 [R1+0x798], R6 ;  /* 0x0007980601007387 */ /* 0x0001e20000100a00 */
[----:B---3--:R-:W-:-:S02]  /*191e0*/  IMAD.MOV.U32 R10, RZ, RZ, -0x28d51ea ;  /* 0xfd72ae16ff0a7424 */ /* 0x008fc400078e00ff */
[----:B------:R-:W-:Y:S01]  /*191f0*/  IMAD.MOV.U32 R11, RZ, RZ, -0x4229c0f4 ;  /* 0xbdd63f0cff0b7424 */ /* 0x000fe200078e00ff */
[----:B------:R2:W-:Y:S01]  /*19200*/  STL.64 [R1+0x7a0], R8 ;  /* 0x0007a00801007387 */ /* 0x0005e20000100a00 */
[----:B-1----:R-:W-:Y:S01]  /*19210*/  MOV R12, 0x88c73fed ;  /* 0x88c73fed000c7802 */ /* 0x002fe20000000f00 */
[----:B------:R-:W-:Y:S02]  /*19220*/  IMAD.MOV.U32 R13, RZ, RZ, 0x3dc74cd6 ;  /* 0x3dc74cd6ff0d7424 */ /* 0x000fe400078e00ff */
[----:B------:R1:W-:Y:S01]  /*19230*/  STL.64 [R1+0x6b8], R16 ;  /* 0x0006b81001007387 */ /* 0x0003e20000100a00 */
[----:B0-----:R-:W-:Y:S01]  /*19240*/  IMAD.MOV.U32 R6, RZ, RZ, -0xe4b96af ;  /* 0xf1b46951ff067424 */ /* 0x001fe200078e00ff */
[----:B------:R-:W-:Y:S02]  /*19250*/  MOV R7, 0x3f522b37 ;  /* 0x3f522b3700077802 */ /* 0x000fe40000000f00 */
[----:B------:R0:W-:Y:S01]  /*19260*/  STL.64 [R1+0x6c0], R18 ;  /* 0x0006c01201007387 */ /* 0x0001e20000100a00 */
[----:B--2---:R-:W-:-:S03]  /*19270*/  IMAD.MOV.U32 R8, RZ, RZ, 0x61e90004 ;  /* 0x61e90004ff087424 */ /* 0x004fc600078e00ff */
[----:B------:R2:W-:Y:S01]  /*19280*/  STL.64 [R1+0x6e0], R14 ;  /* 0x0006e00e01007387 */ /* 0x0005e20000100a00 */
[----:B------:R-:W-:Y:S02]  /*19290*/  IMAD.MOV.U32 R9, RZ, RZ, 0x3eb0a9ef ;  /* 0x3eb0a9efff097424 */ /* 0x000fe400078e00ff */
[----:B-1----:R-:W-:Y:S01]  /*192a0*/  IMAD.MOV.U32 R16, RZ, RZ, 0x1cc96982 ;  /* 0x1cc96982ff107424 */ /* 0x002fe200078e00ff */
[----:B------:R1:W-:Y:S01]  /*192b0*/  STL.64 [R1+0x6e8], R20 ;  /* 0x0006e81401007387 */ /* 0x0003e20000100a00 */
[----:B------:R-:W-:-:S03]  /*192c0*/  MOV R17, 0xbf438dff ;  /* 0xbf438dff00117802 */ /* 0x000fc60000000f00 */
[----:B------:R3:W-:Y:S01]  /*192d0*/  STL.64 [R1+0x790], R4 ;  /* 0x0007900401007387 */ /* 0x0007e20000100a00 */
[----:B0-----:R-:W-:Y:S02]  /*192e0*/  IMAD.MOV.U32 R18, RZ, RZ, -0x6486ec16 ;  /* 0x9b7913eaff127424 */ /* 0x001fe400078e00ff */
[----:B------:R-:W-:Y:S01]  /*192f0*/  IMAD.MOV.U32 R19, RZ, RZ, -0x40ed1ce1 ;  /* 0xbf12e31fff137424 */ /* 0x000fe200078e00ff */
[----:B------:R0:W-:Y:S01]  /*19300*/  STL.64 [R1+0x7b8], R10 ;  /* 0x0007b80a01007387 */ /* 0x0001e20000100a00 */
[----:B--2---:R-:W-:Y:S01]  /*19310*/  MOV R14, 0xc8cebf16 ;  /* 0xc8cebf16000e7802 */ /* 0x004fe20000000f00 */
[----:B------:R-:W-:Y:S02]  /*19320*/  IMAD.MOV.U32 R15, RZ, RZ, 0x3e886c71 ;  /* 0x3e886c71ff0f7424 */ /* 0x000fe400078e00ff */
[----:B------:R2:W-:Y:S01]  /*19330*/  STL.64 [R1+0x7c0], R12 ;  /* 0x0007c00c01007387 */ /* 0x0005e20000100a00 */
[----:B-1----:R-:W-:Y:S01]  /*19340*/  IMAD.MOV.U32 R20, RZ, RZ, 0x3aebc9b7 ;  /* 0x3aebc9b7ff147424 */ /* 0x002fe200078e00ff */
[----:B------:R-:W-:Y:S01]  /*19350*/  MOV R21, 0xbf163a80 ;  /* 0xbf163a8000157802 */ /* 0x000fe20000000f00 */
[----:B---3--:R-:W-:Y:S01]  /*19360*/  IMAD.MOV.U32 R4, RZ, RZ, -0x578d4d7c ;  /* 0xa872b284ff047424 */ /* 0x008fe200078e00ff */
[----:B------:R-:W-:Y:S01]  /*19370*/  MOV R5, 0xbda831b3 ;  /* 0xbda831b300057802 */ /* 0x000fe20000000f00 */
[----:B------:R1:W-:Y:S01]  /*19380*/  STL.64 [R1+0x7e0], R6 ;  /* 0x0007e00601007387 */ /* 0x0003e20000100a00 */
[----:B0-----:R-:W-:Y:S01]  /*19390*/  MOV R10, 0x98a532bf ;  /* 0x98a532bf000a7802 */ /* 0x001fe20000000f00 */
[----:B------:R-:W-:-:S02]  /*193a0*/  IMAD.MOV.U32 R11, RZ, RZ, -0x40bf5457 ;  /* 0xbf40aba9ff0b7424 */ /* 0x000fc400078e00ff */
[----:B------:R0:W-:Y:S01]  /*193b0*/  STL.64 [R1+0x7e8], R8 ;  /* 0x0007e80801007387 */ /* 0x0001e20000100a00 */
[----:B--2---:R-:W-:Y:S01]  /*193c0*/  MOV R12, 0x6f571329 ;  /* 0x6f571329000c7802 */ /* 0x004fe20000000f00 */
[----:B------:R-:W-:Y:S02]  /*193d0*/  IMAD.MOV.U32 R13, RZ, RZ, -0x41be8a62 ;  /* 0xbe41759eff0d7424 */ /* 0x000fe400078e00ff */
[----:B------:R2:W-:Y:S01]  /*193e0*/  STL.64 [R1+0x708], R16 ;  /* 0x0007081001007387 */ /* 0x0005e20000100a00 */
[----:B-1----:R-:W-:-:S03]  /*193f0*/  IMAD.MOV.U32 R6, RZ, RZ, 0x761692a2 ;  /* 0x761692a2ff067424 */ /* 0x002fc600078e00ff */
[----:B------:R1:W-:Y:S01]  /*19400*/  STL.64 [R1+0x710], R18 ;  /* 0x0007101201007387 */ /* 0x0003e20000100a00 */
[----:B------:R-:W-:Y:S02]  /*19410*/  IMAD.MOV.U32 R7, RZ, RZ, -0x40ff9af1 ;  /* 0xbf00650fff077424 */ /* 0x000fe400078e00ff */
[----:B0-----:R-:W-:Y:S01]  /*19420*/  IMAD.MOV.U32 R8, RZ, RZ, -0x738ddf49 ;  /* 0x8c7220b7ff087424 */ /* 0x001fe200078e00ff */
[----:B------:R0:W-:Y:S01]  /*19430*/  STL.64 [R1+0x730], R14 ;  /* 0x0007300e01007387 */ /* 0x0001e20000100a00 */
[----:B------:R-:W-:Y:S02]  /*19440*/  IMAD.MOV.U32 R9, RZ, RZ, -0x413dfaa8 ;  /* 0xbec20558ff097424 */ /* 0x000fe400078e00ff */
[----:B--2---:R-:W-:Y:S01]  /*19450*/  IMAD.MOV.U32 R16, RZ, RZ, -0x276d1e57 ;  /* 0xd892e1a9ff107424 */ /* 0x004fe200078e00ff */
[----:B------:R2:W-:Y:S01]  /*19460*/  STL.64 [R1+0x738], R20 ;  /* 0x0007381401007387 */ /* 0x0005e20000100a00 */
[----:B------:R-:W-:-:S03]  /*19470*/  IMAD.MOV.U32 R17, RZ, RZ, 0x3ed2fe63 ;  /* 0x3ed2fe63ff117424 */ /* 0x000fc600078e00ff */
[----:B------:R3:W-:Y:S01]  /*19480*/  STL.64 [R1+0x7c8], R4 ;  /* 0x0007c80401007387 */ /* 0x0007e20000100a00 */
[----:B-1----:R-:W-:Y:S01]  /*19490*/  MOV R18, 0xa891d8ba ;  /* 0xa891d8ba00127802 */ /* 0x002fe20000000f00 */
[----:B------:R-:W-:Y:S02]  /*194a0*/  IMAD.MOV.U32 R19, RZ, RZ, -0x4138272d ;  /* 0xbec7d8d3ff137424 */ /* 0x000fe400078e00ff */
[----:B------:R1:W-:Y:S01]  /*194b0*/  STL.64 [R1+0x7f0], R10 ;  /* 0x0007f00a01007387 */ /* 0x0003e20000100a00 */
[----:B0-----:R-:W-:Y:S01]  /*194c0*/  IMAD.MOV.U32 R14, RZ, RZ, -0x5b2caf32 ;  /* 0xa4d350ceff0e7424 */ /* 0x001fe200078e00ff */
[----:B------:R-:W-:Y:S02]  /*194d0*/  MOV R15, 0x3e77ca3d ;  /* 0x3e77ca3d000f7802 */ /* 0x000fe40000000f00 */
[----:B------:R0:W-:Y:S01]  /*194e0*/  STL.64 [R1+0x808], R12 ;  /* 0x0008080c01007387 */ /* 0x0001e20000100a00 */
[----:B--2---:R-:W-:Y:S02]  /*194f0*/  IMAD.MOV.U32 R20, RZ, RZ, -0x62cef27b ;  /* 0x9d310d85ff147424 */ /* 0x004fe400078e00ff */
[----:B------:R-:W-:Y:S01]  /*19500*/  IMAD.MOV.U32 R21, RZ, RZ, -0x41a4f541 ;  /* 0xbe5b0abfff157424 */ /* 0x000fe200078e00ff */
[----:B---3--:R-:W-:Y:S01]  /*19510*/  MOV R5, 0x3f07bdf8 ;  /* 0x3f07bdf800057802 */ /* 0x008fe20000000f00 */
[----:B------:R-:W-:Y:S01]  /*19520*/  IMAD.MOV.U32 R4, RZ, RZ, 0x37b4e130 ;  /* 0x37b4e130ff047424 */ /* 0x000fe200078e00ff */
[----:B------:R2:W-:Y:S01]  /*19530*/  STL.64 [R1+0x818], R6 ;  /* 0x0008180601007387 */ /* 0x0005e20000100a00 */
[----:B-1----:R-:W-:Y:S01]  /*19540*/  MOV R10, 0x71a80133 ;  /* 0x71a80133000a7802 */ /* 0x002fe20000000f00 */
[----:B------:R-:W-:-:S02]  /*19550*/  IMAD.MOV.U32 R11, RZ, RZ, 0x3eb64d99 ;  /* 0x3eb64d99ff0b7424 */ /* 0x000fc400078e00ff */
[----:B------:R1:W-:Y:S01]  /*19560*/  STL.64 [R1+0x830], R8 ;  /* 0x0008300801007387 */ /* 0x0003e20000100a00 */
[----:B0-----:R-:W-:Y:S01]  /*19570*/  IMAD.MOV.U32 R12, RZ, RZ, 0x52fc4d58 ;  /* 0x52fc4d58ff0c7424 */ /* 0x001fe200078e00ff */
[----:B------:R-:W-:Y:S02]  /*19580*/  MOV R13, 0xbe9b0abf ;  /* 0xbe9b0abf000d7802 */ /* 0x000fe40000000f00 */
[----:B------:R0:W-:Y:S01]  /*19590*/  STL.64 [R1+0x758], R16 ;  /* 0x0007581001007387 */ /* 0x0001e20000100a00 */
[----:B--2---:R-:W-:-:S03]  /*195a0*/  IMAD.MOV.U32 R6, RZ, RZ, -0x4b790f26 ;  /* 0xb486f0daff067424 */ /* 0x004fc600078e00ff */
[----:B------:R2:W-:Y:S01]  /*195b0*/  STL.64 [R1+0x760], R18 ;  /* 0x0007601201007387 */ /* 0x0005e20000100a00 */
[----:B------:R-:W-:Y:S01]  /*195c0*/  IMAD.MOV.U32 R7, RZ, RZ, 0x3e48a3e9 ;  /* 0x3e48a3e9ff077424 */ /* 0x000fe200078e00ff */
[----:B-1----:R-:W-:Y:S01]  /*195d0*/  MOV R8, 0x817ba61f ;  /* 0x817ba61f00087802 */ /* 0x002fe20000000f00 */
[----:B------:R-:W-:Y:S01]  /*195e0*/  IMAD.MOV.U32 R9, RZ, RZ, 0x3c524830 ;  /* 0x3c524830ff097424 */ /* 0x000fe200078e00ff */
[----:B------:R1:W-:Y:S01]  /*195f0*/  STL.64 [R1+0x780], R14 ;  /* 0x0007800e01007387 */ /* 0x0003e20000100a00 */
[----:B0-----:R-:W-:Y:S01]  /*19600*/  MOV R16, 0x9adcccb6 ;  /* 0x9adcccb600107802 */ /* 0x001fe20000000f00 */
[----:B------:R-:W-:Y:S02]  /*19610*/  IMAD.MOV.U32 R17, RZ, RZ, 0x3e03b654 ;  /* 0x3e03b654ff117424 */ /* 0x000fe400078e00ff */
        /* <DEDUP_REMOVED lines=9> */
[----:B------:R-:W-:Y:S02]  /*196b0*/  IMAD.MOV.U32 R21, RZ, RZ, -0x40a0a244 ;  /* 0xbf5f5dbcff157424 */ /* 0x000fe400078e00ff */
[----:B--2---:R-:W-:Y:S01]  /*196c0*/  IMAD.MOV.U32 R4, RZ, RZ, -0x353f599d ;  /* 0xcac0a663ff047424 */ /* 0x004fe200078e00ff */
[----:B------:R-:W-:Y:S01]  /*196d0*/  MOV R5, 0xbe65b19d ;  /* 0xbe65b19d00057802 */ /* 0x000fe20000000f00 */
[----:B------:R0:W-:Y:S01]  /*196e0*/  STL.64 [R1+0x860], R6 ;  /* 0x0008600601007387 */ /* 0x0001e20000100a00 */
[----:B---3--:R-:W-:Y:S01]  /*196f0*/  MOV R10, 0xbbf739c6 ;  /* 0xbbf739c6000a7802 */ /* 0x008fe20000000f00 */
[----:B------:R-:W-:-:S02]  /*19700*/  IMAD.MOV.U32 R11, RZ, RZ, -0x420ddaba ;  /* 0xbdf22546ff0b7424 */ /* 0x000fc400078e00ff */
        /* <DEDUP_REMOVED lines=8> */
[----:B------:R-:W-:Y:S01]  /*19790*/  IMAD.MOV.U32 R9, RZ, RZ, 0x3f6185be ;  /* 0x3f6185beff097424 */ /* 0x000fe200078e00ff */
[----:B------:R2:W-:Y:S01]  /*197a0*/  STL.64 [R1+0x7d0], R14 ;  /* 0x0007d00e01007387 */ /* 0x0005e20000100a00 */
[----:B-1----:R-:W-:Y:S01]  /*197b0*/  IMAD.MOV.U32 R16, RZ, RZ, -0x4ad3ccbb ;  /* 0xb52c3345ff107424 */ /* 0x002fe200078e00ff */
[----:B------:R-:W-:Y:S02]  /*197c0*/  MOV R17, 0x3f3c01c0 ;  /* 0x3f3c01c000117802 */ /* 0x000fe40000000f00 */
[----:B------:R1:W-:Y:S01]  /*197d0*/  STL.64 [R1+0x7d8], R20 ;  /* 0x0007d81401007387 */ /* 0x0003e20000100a00 */
[----:B0-----:R-:W-:-:S03]  /*197e0*/  IMAD.MOV.U32 R18, RZ, RZ, -0x7d062dd6 ;  /* 0x82f9d22aff127424 */ /* 0x001fc600078e00ff */
[----:B------:R0:W-:Y:S01]  /*197f0*/  STL.64 [R1+0x858], R4 ;  /* 0x0008580401007387 */ /* 0x0001e20000100a00 */
[----:B------:R-:W-:-:S03]  /*19800*/  IMAD.MOV.U32 R19, RZ, RZ, -0x40d9e71c ;  /* 0xbf2618e4ff137424 */ /* 0x000fc600078e00ff */
[----:B------:R3:W-:Y:S01]  /*19810*/  STL.64 [R1+0x880], R10 ;  /* 0x0008800a01007387 */ /* 0x0007e20000100a00 */
[----:B--2---:R-:W-:Y:S01]  /*19820*/  MOV R14, 0xf60786b1 ;  /* 0xf60786b1000e7802 */ /* 0x004fe20000000f00 */
[----:B------:R-:W-:Y:S02]  /*19830*/  IMAD.MOV.U32 R15, RZ, RZ, 0x3ee5ea3a ;  /* 0x3ee5ea3aff0f7424 */ /* 0x000fe400078e00ff */
[----:B------:R2:W-:Y:S01]  /*19840*/  STL.64 [R1+0x888], R12 ;  /* 0x0008880c01007387 */ /* 0x0005e20000100a00 */
[----:B-1----:R-:W-:Y:S01]  /*19850*/  IMAD.MOV.U32 R20, RZ, RZ, -0x10765ed6 ;  /* 0xef89a12aff147424 */ /* 0x002fe200078e00ff */
[----:B------:R-:W-:Y:S01]  /*19860*/  MOV R21, 0x3dcaa0a6 ;  /* 0x3dcaa0a600157802 */ /* 0x000fe20000000f00 */
[----:B0-----:R-:W-:Y:S01]  /*19870*/  IMAD.MOV.U32 R4, RZ, RZ, 0x207b9023 ;  /* 0x207b9023ff047424 */ /* 0x001fe200078e00ff */
[----:B------:R0:W-:Y:S01]  /*19880*/  STL.64 [R1+0x8a8], R6 ;  /* 0x0008a80601007387 */ /* 0x0001e20000100a00 */
[----:B------:R-:W-:Y:S02]  /*19890*/  IMAD.MOV.U32 R5, RZ, RZ, 0x3dc4b273 ;  /* 0x3dc4b273ff057424 */ /* 0x000fe400078e00ff */
[----:B---3--:R-:W-:Y:S01]  /*198a0*/  IMAD.MOV.U32 R10, RZ, RZ, 0x4cc4d9d6 ;  /* 0x4cc4d9d6ff0a7424 */ /* 0x008fe200078e00ff */
[----:B------:R-:W-:Y:S01]  /*198b0*/  MOV R11, 0xbf508fd6 ;  /* 0xbf508fd6000b7802 */ /* 0x000fe20000000f00 */
[----:B------:R1:W-:Y:S01]  /*198c0*/  STL.64 [R1+0x8b0], R8 ;  /* 0x0008b00801007387 */ /* 0x0003e20000100a00 */
[----:B--2---:R-:W-:Y:S01]  /*198d0*/  IMAD.MOV.U32 R12, RZ, RZ, 0x5d1a742a ;  /* 0x5d1a742aff0c7424 */ /* 0x004fe200078e00ff */
[----:B------:R-:W-:-:S02]  /*198e0*/  MOV R13, 0xbf3271c3 ;  /* 0xbf3271c3000d7802 */ /* 0x000fc40000000f00 */
[----:B------:R2:W-:Y:S01]  /*198f0*/  STL.64 [R1+0x7f8], R16 ;  /* 0x0007f81001007387 */ /* 0x0005e20000100a00 */
[----:B0-----:R-:W-:Y:S01]  /*19900*/  MOV R6, 0xb487d429 ;  /* 0xb487d42900067802 */ /* 0x001fe20000000f00 */
[----:B------:R-:W-:Y:S02]  /*19910*/  IMAD.MOV.U32 R7, RZ, RZ, 0x3e223870 ;  /* 0x3e223870ff077424 */ /* 0x000fe400078e00ff */
[----:B------:R0:W-:Y:S01]  /*19920*/  STL.64 [R1+0x800], R18 ;  /* 0x0008001201007387 */ /* 0x0001e20000100a00 */
[----:B-1----:R-:W-:Y:S01]  /*19930*/  MOV R8, 0x22d07b2 ;  /* 0x022d07b200087802 */ /* 0x002fe20000000f00 */
[----:B------:R-:W-:Y:S02]  /*19940*/  IMAD.MOV.U32 R9, RZ, RZ, -0x4128569e ;  /* 0xbed7a962ff097424 */ /* 0x000fe400078e00ff */
[----:B------:R1:W-:Y:S01]  /*19950*/  STL.64 [R1+0x820], R14 ;  /* 0x0008200e01007387 */ /* 0x0003e20000100a00 */
[----:B--2---:R-:W-:-:S03]  /*19960*/  IMAD.MOV.U32 R16, RZ, RZ, -0x48aac0bd ;  /* 0xb7553f43ff107424 */ /* 0x004fc600078e00ff */
[----:B------:R2:W-:Y:S01]  /*19970*/  STL.64 [R1+0x828], R20 ;  /* 0x0008281401007387 */ /* 0x0005e20000100a00 */
[----:B------:R-:W-:Y:S01]  /*19980*/  IMAD.MOV.U32 R17, RZ, RZ, -0x42b74682 ;  /* 0xbd48b97eff117424 */ /* 0x000fe200078e00ff */
[----:B0-----:R-:W-:Y:S02]  /*19990*/  MOV R18, 0xa640f7f8 ;  /* 0xa640f7f800127802 */ /* 0x001fe40000000f00 */
[----:B------:R0:W-:Y:S01]  /*199a0*/  STL.64 [R1+0x890], R4 ;  /* 0x0008900401007387 */ /* 0x0001e20000100a00 */
[----:B------:R-:W-:-:S03]  /*199b0*/  IMAD.MOV.U32 R19, RZ, RZ, 0x3e72d454 ;  /* 0x3e72d454ff137424 */ /* 0x000fc600078e00ff */
[----:B------:R3:W-:Y:S01]  /*199c0*/  STL.64 [R1+0x8b8], R10 ;  /* 0x0008b80a01007387 */ /* 0x0007e20000100a00 */
[----:B-1----:R-:W-:Y:S01]  /*199d0*/  IMAD.MOV.U32 R14, RZ, RZ, -0x2a82d63d ;  /* 0xd57d29c3ff0e7424 */ /* 0x002fe200078e00ff */
[----:B------:R-:W-:Y:S02]  /*199e0*/  MOV R15, 0xbe1e96b1 ;  /* 0xbe1e96b1000f7802 */ /* 0x000fe40000000f00 */
[----:B------:R1:W-:Y:S01]  /*199f0*/  STL.64 [R1+0x8d0], R12 ;  /* 0x0008d00c01007387 */ /* 0x0003e20000100a00 */
[----:B--2---:R-:W-:Y:S02]  /*19a00*/  IMAD.MOV.U32 R20, RZ, RZ, 0x2f6afa8a ;  /* 0x2f6afa8aff147424 */ /* 0x004fe400078e00ff */
[----:B------:R-:W-:Y:S01]  /*19a10*/  IMAD.MOV.U32 R21, RZ, RZ, 0x3e10bf3a ;  /* 0x3e10bf3aff157424 */ /* 0x000fe200078e00ff */
[----:B------:R2:W-:Y:S01]  /*19a20*/  STL.64 [R1+0x8e0], R6 ;  /* 0x0008e00601007387 */ /* 0x0005e20000100a00 */
[----:B0-----:R-:W-:Y:S02]  /*19a30*/  IMAD.MOV.U32 R4, RZ, RZ, -0x4746e29f ;  /* 0xb8b91d61ff047424 */ /* 0x001fe400078e00ff */
[----:B------:R-:W-:Y:S01]  /*19a40*/  IMAD.MOV.U32 R5, RZ, RZ, 0x3f1b648c ;  /* 0x3f1b648cff057424 */ /* 0x000fe200078e00ff */
[----:B---3--:R-:W-:Y:S01]  /*19a50*/  MOV R11, 0xbda83e23 ;  /* 0xbda83e23000b7802 */ /* 0x008fe20000000f00 */
[----:B------:R-:W-:Y:S01]  /*19a60*/  IMAD.MOV.U32 R10, RZ, RZ, -0x8d81d02 ;  /* 0xf727e2feff0a7424 */ /* 0x000fe200078e00ff */
[----:B------:R0:W-:Y:S01]  /*19a70*/  STL.64 [R1+0x8f8], R8 ;  /* 0x0008f80801007387 */ /* 0x0001e20000100a00 */
[----:B-1----:R-:W-:-:S02]  /*19a80*/  IMAD.MOV.U32 R12, RZ, RZ, -0x6cceab4f ;  /* 0x933154b1ff0c7424 */ /* 0x002fc400078e00ff */
[----:B------:R-:W-:Y:S01]  /*19a90*/  IMAD.MOV.U32 R13, RZ, RZ, 0x3eb2d456 ;  /* 0x3eb2d456ff0d7424 */ /* 0x000fe200078e00ff */
[----:B------:R1:W-:Y:S01]  /*19aa0*/  STL.64 [R1+0x848], R16 ;  /* 0x0008481001007387 */ /* 0x0003e20000100a00 */
[----:B--2---:R-:W-:Y:S01]  /*19ab0*/  MOV R6, 0x7c2057dd ;  /* 0x7c2057dd00067802 */ /* 0x004fe20000000f00 */
[----:B------:R-:W-:Y:S02]  /*19ac0*/  IMAD.MOV.U32 R7, RZ, RZ, -0x419ce1d1 ;  /* 0xbe631e2fff077424 */ /* 0x000fe400078e00ff */
[----:B------:R2:W-:Y:S01]  /*19ad0*/  STL.64 [R1+0x850], R18 ;  /* 0x0008501201007387 */ /* 0x0005e20000100a00 */
[----:B0-----:R-:W-:Y:S01]  /*19ae0*/  IMAD.MOV.U32 R8, RZ, RZ, 0x6207f6ce ;  /* 0x6207f6ceff087424 */ /* 0x001fe200078e00ff */
[----:B------:R-:W-:Y:S02]  /*19af0*/  MOV R9, 0x3e55fafc ;  /* 0x3e55fafc00097802 */ /* 0x000fe40000000f00 */
[----:B------:R0:W-:Y:S01]  /*19b00*/  STL.64 [R1+0x870], R14 ;  /* 0x0008700e01007387 */ /* 0x0001e20000100a00 */
[----:B-1----:R-:W-:-:S03]  /*19b10*/  MOV R16, 0xa8ec5904 ;  /* 0xa8ec590400107802 */ /* 0x002fc60000000f00 */
[----:B------:R1:W-:Y:S01]  /*19b20*/  STL.64 [R1+0x878], R20 ;  /* 0x0008781401007387 */ /* 0x0003e20000100a00 */
[----:B------:R-:W-:Y:S02]  /*19b30*/  IMAD.MOV.U32 R17, RZ, RZ, 0x3f59e1db ;  /* 0x3f59e1dbff117424 */ /* 0x000fe400078e00ff */
[----:B--2---:R-:W-:Y:S01]  /*19b40*/  IMAD.MOV.U32 R18, RZ, RZ, 0x1144693f ;  /* 0x1144693fff127424 */ /* 0x004fe200078e00ff */
[----:B------:R2:W-:Y:S01]  /*19b50*/  STL.64 [R1+0x8d8], R4 ;  /* 0x0008d80401007387 */ /* 0x0005e20000100a00 */
[----:B------:R-:W-:-:S03]  /*19b60*/  MOV R19, 0x3f254d24 ;  /* 0x3f254d2400137802 */ /* 0x000fc60000000f00 */
[----:B------:R3:W-:Y:S01]  /*19b70*/  STL.64 [R1+0x900], R10 ;  /* 0x0009000a01007387 */ /* 0x0007e20000100a00 */
[----:B0-----:R-:W-:Y:S02]  /*19b80*/  IMAD.MOV.U32 R14, RZ, RZ, 0x5a61360f ;  /* 0x5a61360fff0e7424 */ /* 0x001fe400078e00ff */
[----:B------:R-:W-:Y:S01]  /*19b90*/  IMAD.MOV.U32 R15, RZ, RZ, -0x4165370d ;  /* 0xbe9ac8f3ff0f7424 */ /* 0x000fe200078e00ff */
[----:B------:R0:W-:Y:S01]  /*19ba0*/  STL.64 [R1+0x908], R12 ;  /* 0x0009080c01007387 */ /* 0x0001e20000100a00 */
[----:B-1----:R-:W-:Y:S01]  /*19bb0*/  MOV R20, 0x7a227118 ;  /* 0x7a22711800147802 */ /* 0x002fe20000000f00 */
[----:B------:R-:W-:Y:S02]  /*19bc0*/  IMAD.MOV.U32 R21, RZ, RZ, 0x3f37bf3a ;  /* 0x3f37bf3aff157424 */ /* 0x000fe400078e00ff */
[----:B--2---:R-:W-:Y:S01]  /*19bd0*/  IMAD.MOV.U32 R4, RZ, RZ, -0x1908a676 ;  /* 0xe6f7598aff047424 */ /* 0x004fe200078e00ff */
[----:B------:R1:W-:Y:S01]  /*19be0*/  STL.64 [R1+0x928], R6 ;  /* 0x0009280601007387 */ /* 0x0003e20000100a00 */
[----:B------:R-:W-:-:S02]  /*19bf0*/  IMAD.MOV.U32 R5, RZ, RZ, 0x3d2a4c4e ;  /* 0x3d2a4c4eff057424 */ /* 0x000fc400078e00ff */
[----:B---3--:R-:W-:Y:S01]  /*19c00*/  IMAD.MOV.U32 R10, RZ, RZ, -0x2fc8f100 ;  /* 0xd0370f00ff0a7424 */ /* 0x008fe200078e00ff */
[----:B------:R-:W-:Y:S01]  /*19c10*/  MOV R11, 0x3e0f0bac ;  /* 0x3e0f0bac000b7802 */ /* 0x000fe20000000f00 */
[----:B------:R2:W-:Y:S01]  /*19c20*/  STL.64 [R1+0x930], R8 ;  /* 0x0009300801007387 */ /* 0x0005e20000100a00 */
[----:B0-----:R-:W-:Y:S02]  /*19c30*/  IMAD.MOV.U32 R12, RZ, RZ, 0x4ad52eba ;  /* 0x4ad52ebaff0c7424 */ /* 0x001fe400078e00ff */
[----:B------:R-:W-:Y:S01]  /*19c40*/  IMAD.MOV.U32 R13, RZ, RZ, -0x41fef53f ;  /* 0xbe010ac1ff0d7424 */ /* 0x000fe200078e00ff */
[----:B------:R0:W-:Y:S01]  /*19c50*/  STL.64 [R1+0x898], R16 ;  /* 0x0008981001007387 */ /* 0x0001e20000100a00 */
[----:B-1----:R-:W-:Y:S01]  /*19c60*/  MOV R6, 0x6f5e0e ;  /* 0x006f5e0e00067802 */ /* 0x002fe20000000f00 */
[----:B------:R-:W-:Y:S02]  /*19c70*/  IMAD.MOV.U32 R7, RZ, RZ, -0x408f72b0 ;  /* 0xbf708d50ff077424 */ /* 0x000fe400078e00ff */
[----:B------:R1:W-:Y:S01]  /*19c80*/  STL.64 [R1+0x8a0], R18 ;  /* 0x0008a01201007387 */ /* 0x0003e20000100a00 */
[----:B--2---:R-:W-:Y:S01]  /*19c90*/  IMAD.MOV.U32 R8, RZ, RZ, -0x3215e115 ;  /* 0xcdea1eebff087424 */ /* 0x004fe200078e00ff */
[----:B------:R-:W-:-:S02]  /*19ca0*/  MOV R9, 0xbec25187 ;  /* 0xbec2518700097802 */ /* 0x000fc40000000f00 */
[----:B------:R2:W-:Y:S01]  /*19cb0*/  STL.64 [R1+0x8c0], R14 ;  /* 0x0008c00e01007387 */ /* 0x0005e20000100a00 */
[----:B0-----:R-:W-:-:S03]  /*19cc0*/  IMAD.MOV.U32 R16, RZ, RZ, 0x1069b36a ;  /* 0x1069b36aff107424 */ /* 0x001fc600078e00ff */
[----:B------:R0:W-:Y:S01]  /*19cd0*/  STL.64 [R1+0x8c8], R20 ;  /* 0x0008c81401007387 */ /* 0x0001e20000100a00 */
[----:B------:R-:W-:Y:S01]  /*19ce0*/  MOV R17, 0xbefb081c ;  /* 0xbefb081c00117802 */ /* 0x000fe20000000f00 */
[----:B-1----:R-:W-:Y:S02]  /*19cf0*/  IMAD.MOV.U32 R18, RZ, RZ, -0x71bd4ab3 ;  /* 0x8e42b54dff127424 */ /* 0x002fe400078e00ff */
[----:B------:R1:W-:Y:S01]  /*19d00*/  STL.64 [R1+0x920], R4 ;  /* 0x0009200401007387 */ /* 0x0003e20000100a00 */
[----:B------:R-:W-:-:S03]  /*19d10*/  IMAD.MOV.U32 R19, RZ, RZ, 0x3ef21f0d ;  /* 0x3ef21f0dff137424 */ /* 0x000fc600078e00ff */
[----:B------:R3:W-:Y:S01]  /*19d20*/  STL.64 [R1+0x948], R10 ;  /* 0x0009480a01007387 */ /* 0x0007e20000100a00 */
[----:B--2---:R-:W-:Y:S01]  /*19d30*/  MOV R14, 0xc2ec0c52 ;  /* 0xc2ec0c52000e7802 */ /* 0x004fe20000000f00 */
[----:B------:R-:W-:Y:S02]  /*19d40*/  IMAD.MOV.U32 R15, RZ, RZ, -0x4158f349 ;  /* 0xbea70cb7ff0f7424 */ /* 0x000fe400078e00ff */
[----:B------:R2:W-:Y:S01]  /*19d50*/  STL.64 [R1+0x950], R12 ;  /* 0x0009500c01007387 */ /* 0x0005e20000100a00 */
[----:B0-----:R-:W-:Y:S01]  /*19d60*/  IMAD.MOV.U32 R20, RZ, RZ, -0x104483b7 ;  /* 0xefbb7c49ff147424 */ /* 0x001fe200078e00ff */
[----:B------:R-:W-:Y:S02]  /*19d70*/  MOV R21, 0x3e8bb865 ;  /* 0x3e8bb86500157802 */ /* 0x000fe40000000f00 */
[----:B-1----:R-:W-:Y:S01]  /*19d80*/  MOV R4, 0x3785de06 ;  /* 0x3785de0600047802 */ /* 0x002fe20000000f00 */
[----:B------:R-:W-:Y:S01]  /*19d90*/  IMAD.MOV.U32 R5, RZ, RZ, 0x3de2876b ;  /* 0x3de2876bff057424 */ /* 0x000fe200078e00ff */
[----:B------:R0:W-:Y:S01]  /*19da0*/  STL.64 [R1+0x970], R6 ;  /* 0x0009700601007387 */ /* 0x0001e20000100a00 */
[----:B---3--:R-:W-:-:S02]  /*19db0*/  IMAD.MOV.U32 R10, RZ, RZ, 0x14eb1812 ;  /* 0x14eb1812ff0a7424 */ /* 0x008fc400078e00ff */
[----:B------:R-:W-:Y:S01]  /*19dc0*/  IMAD.MOV.U32 R11, RZ, RZ, 0x3f61cf4d ;  /* 0x3f61cf4dff0b7424 */ /* 0x000fe200078e00ff */
[----:B------:R1:W-:Y:S01]  /*19dd0*/  STL.64 [R1+0x978], R8 ;  /* 0x0009780801007387 */ /* 0x0003e20000100a00 */
[----:B--2---:R-:W-:Y:S02]  /*19de0*/  IMAD.MOV.U32 R12, RZ, RZ, -0x4654b292 ;  /* 0xb9ab4d6eff0c7424 */ /* 0x004fe400078e00ff */
        /* <DEDUP_REMOVED lines=8> */
[----:B--2---:R-:W-:-:S03]  /*19e70*/  IMAD.MOV.U32 R16, RZ, RZ, 0x13f0801a ;  /* 0x13f0801aff107424 */ /* 0x004fc600078e00ff */
[----:B------:R2:W-:Y:S01]  /*19e80*/  STL.64 [R1+0x918], R20 ;  /* 0x0009181401007387 */ /* 0x0005e20000100a00 */
[----:B------:R-:W-:Y:S01]  /*19e90*/  IMAD.MOV.U32 R17, RZ, RZ, -0x41c70cbf ;  /* 0xbe38f341ff117424 */ /* 0x000fe200078e00ff */
[----:B0-----:R-:W-:Y:S02]  /*19ea0*/  MOV R18, 0x1d7f8951 ;  /* 0x1d7f895100127802 */ /* 0x001fe40000000f00 */
[----:B------:R0:W-:Y:S01]  /*19eb0*/  STL.64 [R1+0x958], R4 ;  /* 0x0009580401007387 */ /* 0x0001e20000100a00 */
[----:B------:R-:W-:-:S03]  /*19ec0*/  IMAD.MOV.U32 R19, RZ, RZ, -0x435ccac2 ;  /* 0xbca3353eff137424 */ /* 0x000fc600078e00ff */
[----:B------:R3:W-:Y:S01]  /*19ed0*/  STL.64 [R1+0x980], R10 ;  /* 0x0009800a01007387 */ /* 0x0007e20000100a00 */
[----:B-1----:R-:W-:Y:S01]  /*19ee0*/  IMAD.MOV.U32 R14, RZ, RZ, -0x5a255ed9 ;  /* 0xa5daa127ff0e7424 */ /* 0x002fe200078e00ff */
[----:B------:R-:W-:Y:S02]  /*19ef0*/  MOV R15, 0xbf70ae56 ;  /* 0xbf70ae56000f7802 */ /* 0x000fe40000000f00 */
[----:B------:R1:W-:Y:S01]  /*19f00*/  STL.64 [R1+0x998], R12 ;  /* 0x0009980c01007387 */ /* 0x0003e20000100a00 */
[----:B--2---:R-:W-:Y:S02]  /*19f10*/  IMAD.MOV.U32 R20, RZ, RZ, -0x60b5bfe5 ;  /* 0x9f4a401bff147424 */ /* 0x004fe400078e00ff */
[----:B------:R-:W-:Y:S01]  /*19f20*/  IMAD.MOV.U32 R21, RZ, RZ, 0x3f7a3a69 ;  /* 0x3f7a3a69ff157424 */ /* 0x000fe200078e00ff */
[----:B0-----:R-:W-:Y:S01]  /*19f30*/  MOV R4, 0x3ef55b59 ;  /* 0x3ef55b5900047802 */ /* 0x001fe20000000f00 */
[----:B------:R-:W-:Y:S01]  /*19f40*/  IMAD.MOV.U32 R5, RZ, RZ, -0x40cf1af0 ;  /* 0xbf30e510ff057424 */ /* 0x000fe200078e00ff */
[----:B------:R0:W-:Y:S01]  /*19f50*/  STL.64 [R1+0x9a8], R6 ;  /* 0x0009a80601007387 */ /* 0x0001e20000100a00 */
[----:B---3--:R-:W-:-:S02]  /*19f60*/  IMAD.MOV.U32 R10, RZ, RZ, 0x2daecc91 ;  /* 0x2daecc91ff0a7424 */ /* 0x008fc400078e00ff */
[----:B------:R-:W-:Y:S01]  /*19f70*/  IMAD.MOV.U32 R11, RZ, RZ, -0x411a6414 ;  /* 0xbee59becff0b7424 */ /* 0x000fe200078e00ff */
[----:B------:R2:W-:Y:S01]  /*19f80*/  STL.64 [R1+0x9c0], R8 ;  /* 0x0009c00801007387 */ /* 0x0005e20000100a00 */
[----:B-1----:R-:W-:Y:S01]  /*19f90*/  MOV R12, 0xdacf43ba ;  /* 0xdacf43ba000c7802 */ /* 0x002fe20000000f00 */
[----:B------:R-:W-:Y:S02]  /*19fa0*/  IMAD.MOV.U32 R13, RZ, RZ, 0x3ecbb865 ;  /* 0x3ecbb865ff0d7424 */ /* 0x000fe400078e00ff */
[----:B------:R1:W-:Y:S01]  /*19fb0*/  STL.64 [R1+0x938], R16 ;  /* 0x0009381001007387 */ /* 0x0003e20000100a00 */
[----:B0-----:R-:W-:Y:S01]  /*19fc0*/  IMAD.MOV.U32 R6, RZ, RZ, 0x553e9943 ;  /* 0x553e9943ff067424 */ /* 0x001fe200078e00ff */
[----:B------:R-:W-:Y:S02]  /*19fd0*/  MOV R7, 0xbe7f3011 ;  /* 0xbe7f301100077802 */ /* 0x000fe40000000f00 */
[----:B------:R0:W-:Y:S01]  /*19fe0*/  STL.64 [R1+0x940], R18 ;  /* 0x0009401201007387 */ /* 0x0001e20000100a00 */
[----:B--2---:R-:W-:-:S03]  /*19ff0*/  IMAD.MOV.U32 R8, RZ, RZ, 0x554e1fc0 ;  /* 0x554e1fc0ff087424 */ /* 0x004fc600078e00ff */
[----:B------:R2:W-:Y:S01]  /*1a000*/  STL.64 [R1+0x960], R14 ;  /* 0x0009600e01007387 */ /* 0x0005e20000100a00 */
[----:B------:R-:W-:Y:S01]  /*1a010*/  IMAD.MOV.U32 R9, RZ, RZ, -0x4316a0e2 ;  /* 0xbce95f1eff097424 */ /* 0x000fe200078e00ff */
[----:B-1----:R-:W-:Y:S02]  /*1a020*/  MOV R16, 0x58c76530 ;  /* 0x58c7653000107802 */ /* 0x002fe40000000f00 */
[----:B------:R1:W-:Y:S01]  /*1a030*/  STL.64 [R1+0x968], R20 ;  /* 0x0009681401007387 */ /* 0x0003e20000100a00 */
[----:B------:R-:W-:-:S03]  /*1a040*/  IMAD.MOV.U32 R17, RZ, RZ, -0x409fdc85 ;  /* 0xbf60237bff117424 */ /* 0x000fc600078e00ff */
[----:B------:R3:W-:Y:S01]  /*1a050*/  STL.64 [R1+0x9a0], R4 ;  /* 0x0009a00401007387 */ /* 0x0007e20000100a00 */
[----:B0-----:R-:W-:Y:S01]  /*1a060*/  IMAD.MOV.U32 R18, RZ, RZ, 0xb161ed3 ;  /* 0x0b161ed3ff127424 */ /* 0x001fe200078e00ff */
[----:B------:R-:W-:Y:S02]  /*1a070*/  MOV R19, 0x3f4b647f ;  /* 0x3f4b647f00137802 */ /* 0x000fe40000000f00 */
[----:B------:R0:W-:Y:S01]  /*1a080*/  STL.64 [R1+0x9c8], R10 ;  /* 0x0009c80a01007387 */ /* 0x0001e20000100a00 */
[----:B--2---:R-:W-:Y:S02]  /*1a090*/  IMAD.MOV.U32 R14, RZ, RZ, 0x35d225d ;  /* 0x035d225dff0e7424 */ /* 0x004fe400078e00ff */
[----:B------:R-:W-:Y:S01]  /*1a0a0*/  IMAD.MOV.U32 R15, RZ, RZ, -0x40ee40f7 ;  /* 0xbf11bf09ff0f7424 */ /* 0x000fe200078e00ff */
[----:B------:R2:W-:Y:S01]  /*1a0b0*/  STL.64 [R1+0x9d0], R12 ;  /* 0x0009d00c01007387 */ /* 0x0005e20000100a00 */
[----:B-1----:R-:W-:Y:S01]  /*1a0c0*/  MOV R20, 0x49a65517 ;  /* 0x49a6551700147802 */ /* 0x002fe20000000f00 */
[----:B------:R-:W-:Y:S01]  /*1a0d0*/  IMAD.MOV.U32 R21, RZ, RZ, -0x421c2728 ;  /* 0xbde3d8d8ff157424 */ /* 0x000fe200078e00ff */
[----:B---3--:R-:W-:Y:S01]  /*1a0e0*/  MOV R4, 0xaff44abe ;  /* 0xaff44abe00047802 */ /* 0x008fe20000000f00 */
[----:B------:R-:W-:Y:S01]  /*1a0f0*/  IMAD.MOV.U32 R5, RZ, RZ, 0x3e9a1a0b ;  /* 0x3e9a1a0bff057424 */ /* 0x000fe200078e00ff */
[----:B------:R1:W-:Y:S01]  /*1a100*/  STL.64 [R1+0x9f0], R6 ;  /* 0x0009f00601007387 */ /* 0x0003e20000100a00 */
[----:B0-----:R-:W-:-:S02]  /*1a110*/  IMAD.MOV.U32 R10, RZ, RZ, -0x2d6249d2 ;  /* 0xd29db62eff0a7424 */ /* 0x001fc400078e00ff */
[----:B------:R-:W-:Y:S01]  /*1a120*/  IMAD.MOV.U32 R11, RZ, RZ, 0x3e2bcb20 ;  /* 0x3e2bcb20ff0b7424 */ /* 0x000fe200078e00ff */
[----:B------:R0:W-:Y:S01]  /*1a130*/  STL.64 [R1+0x9f8], R8 ;  /* 0x0009f80801007387 */ /* 0x0001e20000100a00 */
[----:B--2---:R-:W-:Y:S01]  /*1a140*/  MOV R12, 0x2e8ed281 ;  /* 0x2e8ed281000c7802 */ /* 0x004fe20000000f00 */
[----:B------:R-:W-:Y:S02]  /*1a150*/  IMAD.MOV.U32 R13, RZ, RZ, 0x3be8a683 ;  /* 0x3be8a683ff0d7424 */ /* 0x000fe400078e00ff */
[----:B------:R2:W-:Y:S01]  /*1a160*/  STL.64 [R1+0x988], R16 ;  /* 0x0009881001007387 */ /* 0x0005e20000100a00 */
[----:B-1----:R-:W-:Y:S01]  /*1a170*/  IMAD.MOV.U32 R6, RZ, RZ, -0x670eaac6 ;  /* 0x98f1553aff067424 */ /* 0x002fe200078e00ff */
[----:B------:R-:W-:Y:S02]  /*1a180*/  MOV R7, 0x3f820109 ;  /* 0x3f82010900077802 */ /* 0x000fe40000000f00 */
[----:B------:R1:W-:Y:S01]  /*1a190*/  STL.64 [R1+0x990], R18 ;  /* 0x0009901201007387 */ /* 0x0003e20000100a00 */
[----:B0-----:R-:W-:-:S03]  /*1a1a0*/  IMAD.MOV.U32 R8, RZ, RZ, -0x16b644bd ;  /* 0xe949bb43ff087424 */ /* 0x001fc600078e00ff */
[----:B------:R0:W-:Y:S01]  /*1a1b0*/  STL.64 [R1+0x9b0], R14 ;  /* 0x0009b00e01007387 */ /* 0x0001e20000100a00 */
[----:B------:R-:W-:Y:S02]  /*1a1c0*/  IMAD.MOV.U32 R9, RZ, RZ, -0x407bcfc4 ;  /* 0xbf84303cff097424 */ /* 0x000fe400078e00ff */
[----:B--2---:R-:W-:Y:S01]  /*1a1d0*/  IMAD.MOV.U32 R16, RZ, RZ, -0xddec242 ;  /* 0xf2213dbeff107424 */ /* 0x004fe200078e00ff */
[----:B------:R2:W-:Y:S01]  /*1a1e0*/  STL.64 [R1+0x9b8], R20 ;  /* 0x0009b81401007387 */ /* 0x0005e20000100a00 */
[----:B------:R-:W-:-:S03]  /*1a1f0*/  MOV R17, 0x3d6c166c ;  /* 0x3d6c166c00117802 */ /* 0x000fc60000000f00 */
[----:B------:R3:W-:Y:S01]  /*1a200*/  STL.64 [R1+0x9e8], R4 ;  /* 0x0009e80401007387 */ /* 0x0007e20000100a00 */
[----:B-1----:R-:W-:Y:S02]  /*1a210*/  IMAD.MOV.U32 R18, RZ, RZ, 0x664ec1e3 ;  /* 0x664ec1e3ff127424 */ /* 0x002fe400078e00ff */
[----:B------:R-:W-:Y:S01]  /*1a220*/  IMAD.MOV.U32 R19, RZ, RZ, -0x415a7e0b ;  /* 0xbea581f5ff137424 */ /* 0x000fe200078e00ff */
[----:B------:R1:W-:Y:S01]  /*1a230*/  STL.64 [R1+0xa10], R10 ;  /* 0x000a100a01007387 */ /* 0x0003e20000100a00 */
[----:B0-----:R-:W-:Y:S01]  /*1a240*/  MOV R14, 0xce2925dd ;  /* 0xce2925dd000e7802 */ /* 0x001fe20000000f00 */
[----:B------:R-:W-:Y:S02]  /*1a250*/  IMAD.MOV.U32 R15, RZ, RZ, 0x3e555806 ;  /* 0x3e555806ff0f7424 */ /* 0x000fe400078e00ff */
[----:B------:R0:W-:Y:S01]  /*1a260*/  STL.64 [R1+0xa18], R12 ;  /* 0x000a180c01007387 */ /* 0x0001e20000100a00 */
[----:B--2---:R-:W-:Y:S01]  /*1a270*/  IMAD.MOV.U32 R20, RZ, RZ, -0x253e430f ;  /* 0xdac1bcf1ff147424 */ /* 0x004fe200078e00ff */
[----:B------:R-:W-:Y:S01]  /*1a280*/  MOV R21, 0xbe487f75 ;  /* 0xbe487f7500157802 */ /* 0x000fe20000000f00 */
[----:B---3--:R-:W-:Y:S01]  /*1a290*/  IMAD.MOV.U32 R4, RZ, RZ, -0x711724b7 ;  /* 0x8ee8db49ff047424 */ /* 0x008fe200078e00ff */
[----:B------:R-:W-:Y:S01]  /*1a2a0*/  MOV R5, 0xbe015343 ;  /* 0xbe01534300057802 */ /* 0x000fe20000000f00 */
[----:B------:R2:W-:Y:S01]  /*1a2b0*/  STL.64 [R1+0xa38], R6 ;  /* 0x000a380601007387 */ /* 0x0005e20000100a00 */
[----:B-1----:R-:W-:Y:S01]  /*1a2c0*/  MOV R10, 0xf8e29435 ;  /* 0xf8e29435000a7802 */ /* 0x002fe20000000f00 */
[----:B------:R-:W-:-:S02]  /*1a2d0*/  IMAD.MOV.U32 R11, RZ, RZ, 0x3f748900 ;  /* 0x3f748900ff0b7424 */ /* 0x000fc400078e00ff */
[----:B------:R1:W-:Y:S01]  /*1a2e0*/  STL.64 [R1+0xa40], R8 ;  /* 0x000a400801007387 */ /* 0x0003e20000100a00 */
[----:B0-----:R-:W-:Y:S01]  /*1a2f0*/  MOV R12, 0xb1314cf1 ;  /* 0xb1314cf1000c7802 */ /* 0x001fe20000000f00 */
[----:B------:R-:W-:Y:S02]  /*1a300*/  IMAD.MOV.U32 R13, RZ, RZ, 0x3f5c0816 ;  /* 0x3f5c0816ff0d7424 */ /* 0x000fe400078e00ff */
[----:B------:R0:W-:Y:S01]  /*1a310*/  STL.64 [R1+0x9d8], R16 ;  /* 0x0009d81001007387 */ /* 0x0001e20000100a00 */
[----:B--2---:R-:W-:-:S03]  /*1a320*/  IMAD.MOV.U32 R6, RZ, RZ, 0x523aaa76 ;  /* 0x523aaa76ff067424 */ /* 0x004fc600078e00ff */
[----:B------:R2:W-:Y:S01]  /*1a330*/  STL.64 [R1+0x9e0], R18 ;  /* 0x0009e01201007387 */ /* 0x0005e20000100a00 */
[----:B------:R-:W-:Y:S02]  /*1a340*/  IMAD.MOV.U32 R7, RZ, RZ, -0x41c25c1a ;  /* 0xbe3da3e6ff077424 */ /* 0x000fe400078e00ff */
[----:B-1----:R-:W-:Y:S01]  /*1a350*/  IMAD.MOV.U32 R8, RZ, RZ, -0x22889d73 ;  /* 0xdd77628dff087424 */ /* 0x002fe200078e00ff */
[----:B------:R1:W-:Y:S01]  /*1a360*/  STL.64 [R1+0xa00], R14 ;  /* 0x000a000e01007387 */ /* 0x0003e20000100a00 */
[----:B------:R-:W-:Y:S02]  /*1a370*/  IMAD.MOV.U32 R9, RZ, RZ, 0x3f084156 ;  /* 0x3f084156ff097424 */ /* 0x000fe400078e00ff */
[----:B0-----:R-:W-:Y:S01]  /*1a380*/  IMAD.MOV.U32 R16, RZ, RZ, -0x343a03ee ;  /* 0xcbc5fc12ff107424 */ /* 0x001fe200078e00ff */
[----:B------:R0:W-:Y:S01]  /*1a390*/  STL.64 [R1+0xa08], R20 ;  /* 0x000a081401007387 */ /* 0x0001e20000100a00 */
[----:B------:R-:W-:-:S03]  /*1a3a0*/  IMAD.MOV.U32 R17, RZ, RZ, -0x4087a384 ;  /* 0xbf785c7cff117424 */ /* 0x000fc600078e00ff */
[----:B------:R3:W-:Y:S01]  /*1a3b0*/  STL.64 [R1+0xa20], R4 ;  /* 0x000a200401007387 */ /* 0x0007e20000100a00 */
[----:B--2---:R-:W-:Y:S01]  /*1a3c0*/  MOV R18, 0x19b3e6f ;  /* 0x019b3e6f00127802 */ /* 0x004fe20000000f00 */
[----:B------:R-:W-:Y:S02]  /*1a3d0*/  IMAD.MOV.U32 R19, RZ, RZ, -0x40be4cc5 ;  /* 0xbf41b33bff137424 */ /* 0x000fe400078e00ff */
[----:B------:R2:W-:Y:S01]  /*1a3e0*/  STL.64 [R1+0xa48], R10 ;  /* 0x000a480a01007387 */ /* 0x0005e20000100a00 */
[----:B-1----:R-:W-:Y:S01]  /*1a3f0*/  IMAD.MOV.U32 R14, RZ, RZ, -0x1659a691 ;  /* 0xe9a6596fff0e7424 */ /* 0x002fe200078e00ff */
[----:B------:R-:W-:Y:S02]  /*1a400*/  MOV R15, 0x3eb57cc9 ;  /* 0x3eb57cc9000f7802 */ /* 0x000fe40000000f00 */
[----:B------:R1:W-:Y:S01]  /*1a410*/  STL.64 [R1+0xa60], R12 ;  /* 0x000a600c01007387 */ /* 0x0003e20000100a00 */
[----:B0-----:R-:W-:Y:S02]  /*1a420*/  IMAD.MOV.U32 R20, RZ, RZ, -0x4b94eac ;  /* 0xfb46b154ff147424 */ /* 0x001fe400078e00ff */
[----:B------:R-:W-:Y:S01]  /*1a430*/  IMAD.MOV.U32 R21, RZ, RZ, -0x409f1a6a ;  /* 0xbf60e596ff157424 */ /* 0x000fe200078e00ff */
[----:B---3--:R-:W-:Y:S01]  /*1a440*/  MOV R5, 0xbf462eb1 ;  /* 0xbf462eb100057802 */ /* 0x008fe20000000f00 */
[----:B------:R-:W-:Y:S01]  /*1a450*/  IMAD.MOV.U32 R4, RZ, RZ, -0x3a9fd7d3 ;  /* 0xc560282dff047424 */ /* 0x000fe200078e00ff */
[----:B------:R0:W-:Y:S01]  /*1a460*/  STL.64 [R1+0xa70], R6 ;  /* 0x000a700601007387 */ /* 0x0001e20000100a00 */
[----:B--2---:R-:W-:Y:S01]  /*1a470*/  MOV R10, 0x2b27e94c ;  /* 0x2b27e94c000a7802 */ /* 0x004fe20000000f00 */
[----:B------:R-:W-:-:S02]  /*1a480*/  IMAD.MOV.U32 R11, RZ, RZ, 0x3dc60251 ;  /* 0x3dc60251ff0b7424 */ /* 0x000fc400078e00ff */
[----:B------:R2:W-:Y:S01]  /*1a490*/  STL.64 [R1+0xa88], R8 ;  /* 0x000a880801007387 */ /* 0x0005e20000100a00 */
[----:B-1----:R-:W-:Y:S01]  /*1a4a0*/  IMAD.MOV.U32 R12, RZ, RZ, 0x34675d03 ;  /* 0x34675d03ff0c7424 */ /* 0x002fe200078e00ff */
[----:B------:R-:W-:Y:S02]  /*1a4b0*/  MOV R13, 0xbee581f6 ;  /* 0xbee581f6000d7802 */ /* 0x000fe40000000f00 */
[----:B------:R1:W-:Y:S01]  /*1a4c0*/  STL.64 [R1+0xa28], R16 ;  /* 0x000a281001007387 */ /* 0x0003e20000100a00 */
[----:B0-----:R-:W-:-:S03]  /*1a4d0*/  IMAD.MOV.U32 R6, RZ, RZ, -0x5a0d4773 ;  /* 0xa5f2b88dff067424 */ /* 0x001fc600078e00ff */
[----:B------:R0:W-:Y:S01]  /*1a4e0*/  STL.64 [R1+0xa30], R18 ;  /* 0x000a301201007387 */ /* 0x0001e20000100a00 */
[----:B------:R-:W-:Y:S01]  /*1a4f0*/  IMAD.MOV.U32 R7, RZ, RZ, 0x3e9aae08 ;  /* 0x3e9aae08ff077424 */ /* 0x000fe200078e00ff */
[----:B--2---:R-:W-:Y:S01]  /*1a500*/  MOV R8, 0x585a3e12 ;  /* 0x585a3e1200087802 */ /* 0x004fe20000000f00 */
[----:B------:R-:W-:Y:S01]  /*1a510*/  IMAD.MOV.U32 R9, RZ, RZ, -0x416fec5b ;  /* 0xbe9013a5ff097424 */ /* 0x000fe200078e00ff */
[----:B------:R2:W-:Y:S01]  /*1a520*/  STL.64 [R1+0xa50], R14 ;  /* 0x000a500e01007387 */ /* 0x0005e20000100a00 */
[----:B-1----:R-:W-:Y:S01]  /*1a530*/  MOV R16, 0x2cc02754 ;  /* 0x2cc0275400107802 */ /* 0x002fe20000000f00 */
[----:B------:R-:W-:Y:S02]  /*1a540*/  IMAD.MOV.U32 R17, RZ, RZ, 0x3f28b6bb ;  /* 0x3f28b6bbff117424 */ /* 0x000fe400078e00ff */
[----:B------:R1:W-:Y:S01]  /*1a550*/  STL.64 [R1+0xa58], R20 ;  /* 0x000a581401007387 */ /* 0x0003e20000100a00 */
[----:B0-----:R-:W-:-:S03]  /*1a560*/  IMAD.MOV.U32 R18, RZ, RZ, 0x43924ff5 ;  /* 0x43924ff5ff127424 */ /* 0x001fc600078e00ff */
[----:B------:R0:W-:Y:S01]  /*1a570*/  STL.64 [R1+0xa68], R4 ;  /* 0x000a680401007387 */ /* 0x0001e20000100a00 */
[----:B------:R-:W-:-:S03]  /*1a580*/  MOV R19, 0xbf218eb0 ;  /* 0xbf218eb000137802 */ /* 0x000fc60000000f00 */
[----:B------:R3:W-:Y:S01]  /*1a590*/  STL.64 [R1+0xa90], R10 ;  /* 0x000a900a01007387 */ /* 0x0007e20000100a00 */
[----:B--2---:R-:W-:Y:S02]  /*1a5a0*/  IMAD.MOV.U32 R14, RZ, RZ, 0x7672b130 ;  /* 0x7672b130ff0e7424 */ /* 0x004fe400078e00ff */
[----:B------:R-:W-:Y:S01]  /*1a5b0*/  IMAD.MOV.U32 R15, RZ, RZ, 0x3edbbbac ;  /* 0x3edbbbacff0f7424 */ /* 0x000fe200078e00ff */
[----:B------:R2:W-:Y:S01]  /*1a5c0*/  STL.64 [R1+0xa98], R12 ;  /* 0x000a980c01007387 */ /* 0x0005e20000100a00 */
[----:B-1----:R-:W-:Y:S01]  /*1a5d0*/  MOV R20, 0x8b674d56 ;  /* 0x8b674d5600147802 */ /* 0x002fe20000000f00 */
[----:B------:R-:W-:Y:S02]  /*1a5e0*/  IMAD.MOV.U32 R21, RZ, RZ, -0x413e74f7 ;  /* 0xbec18b09ff157424 */ /* 0x000fe400078e00ff */
[----:B0-----:R-:W-:Y:S01]  /*1a5f0*/  IMAD.MOV.U32 R4, RZ, RZ, 0x376be54f ;  /* 0x376be54fff047424 */ /* 0x001fe200078e00ff */
[----:B------:R-:W-:Y:S01]  /*1a600*/  MOV R5, 0xbd4d7cac ;  /* 0xbd4d7cac00057802 */ /* 0x000fe20000000f00 */
[----:B------:R0:W-:Y:S01]  /*1a610*/  STL.64 [R1+0xab8], R6 ;  /* 0x000ab80601007387 */ /* 0x0001e20000100a00 */
[----:B---3--:R-:W-:Y:S01]  /*1a620*/  MOV R10, 0x5cf292a0 ;  /* 0x5cf292a0000a7802 */ /* 0x008fe20000000f00 */
[----:B------:R-:W-:-:S02]  /*1a630*/  IMAD.MOV.U32 R11, RZ, RZ, -0x41b6031b ;  /* 0xbe49fce5ff0b7424 */ /* 0x000fc400078e00ff */
[----:B------:R1:W-:Y:S01]  /*1a640*/  STL.64 [R1+0xac0], R8 ;  /* 0x000ac00801007387 */ /* 0x0003e20000100a00 */
[----:B--2---:R-:W-:Y:S01]  /*1a650*/  IMAD.MOV.U32 R12, RZ, RZ, 0x5d9a0e3b ;  /* 0x5d9a0e3bff0c7424 */ /* 0x004fe200078e00ff */
[----:B------:R-:W-:Y:S02]  /*1a660*/  MOV R13, 0x3e3dc92e ;  /* 0x3e3dc92e000d7802 */ /* 0x000fe40000000f00 */
[----:B------:R2:W-:Y:S01]  /*1a670*/  STL.64 [R1+0xa78], R16 ;  /* 0x000a781001007387 */ /* 0x0005e20000100a00 */
[----:B0-----:R-:W-:-:S03]  /*1a680*/  IMAD.MOV.U32 R6, RZ, RZ, -0x10012ac2 ;  /* 0xeffed53eff067424 */ /* 0x001fc600078e00ff */
[----:B------:R0:W-:Y:S01]  /*1a690*/  STL.64 [R1+0xa80], R18 ;  /* 0x000a801201007387 */ /* 0x0001e20000100a00 */
[----:B------:R-:W-:Y:S01]  /*1a6a0*/  IMAD.MOV.U32 R7, RZ, RZ, 0x3f9486e7 ;  /* 0x3f9486e7ff077424 */ /* 0x000fe200078e00ff */
[----:B-1----:R-:W-:Y:S01]  /*1a6b0*/  MOV R8, 0x80bea3b5 ;  /* 0x80bea3b500087802 */ /* 0x002fe20000000f00 */
[----:B------:R-:W-:Y:S01]  /*1a6c0*/  IMAD.MOV.U32 R9, RZ, RZ, 0x3edd7b47 ;  /* 0x3edd7b47ff097424 */ /* 0x000fe200078e00ff */
[----:B------:R1:W-:Y:S01]  /*1a6d0*/  STL.64 [R1+0xaa0], R14 ;  /* 0x000aa00e01007387 */ /* 0x0003e20000100a00 */
[----:B--2---:R-:W-:Y:S01]  /*1a6e0*/  IMAD.MOV.U32 R16, RZ, RZ, -0x78eccd7c ;  /* 0x87133284ff107424 */ /* 0x004fe200078e00ff */
[----:B------:R-:W-:Y:S02]  /*1a6f0*/  MOV R17, 0x3e731ba6 ;  /* 0x3e731ba600117802 */ /* 0x000fe40000000f00 */
[----:B------:R2:W-:Y:S01]  /*1a700*/  STL.64 [R1+0xaa8], R20 ;  /* 0x000aa81401007387 */ /* 0x0005e20000100a00 */
[----:B0-----:R-:W-:-:S03]  /*1a710*/  IMAD.MOV.U32 R18, RZ, RZ, -0x1c06cc2a ;  /* 0xe3f933d6ff127424 */ /* 0x001fc600078e00ff */
[----:B------:R0:W-:Y:S01]  /*1a720*/  STL.64 [R1+0xab0], R4 ;  /* 0x000ab00401007387 */ /* 0x0001e20000100a00 */
[----:B------:R-:W-:-:S03]  /*1a730*/  IMAD.MOV.U32 R19, RZ, RZ, 0x3cd01431 ;  /* 0x3cd01431ff137424 */ /* 0x000fc600078e00ff */
[----:B------:R3:W-:Y:S01]  /*1a740*/  STL.64 [R1+0xad8], R10 ;  /* 0x000ad80a01007387 */ /* 0x0007e20000100a00 */
[----:B-1----:R-:W-:Y:S01]  /*1a750*/  MOV R14, 0x50ed0c93 ;  /* 0x50ed0c93000e7802 */ /* 0x002fe20000000f00 */
[----:B------:R-:W-:Y:S02]  /*1a760*/  IMAD.MOV.U32 R15, RZ, RZ, 0x3f91d1d6 ;  /* 0x3f91d1d6ff0f7424 */ /* 0x000fe400078e00ff */
[----:B------:R1:W-:Y:S01]  /*1a770*/  STL.64 [R1+0xae0], R12 ;  /* 0x000ae00c01007387 */ /* 0x0003e20000100a00 */
[----:B--2---:R-:W-:Y:S01]  /*1a780*/  IMAD.MOV.U32 R20, RZ, RZ, -0x74127944 ;  /* 0x8bed86bcff147424 */ /* 0x004fe200078e00ff */
[----:B------:R-:W-:Y:S01]  /*1a790*/  MOV R21, 0xbf9e3c8e ;  /* 0xbf9e3c8e00157802 */ /* 0x000fe20000000f00 */
[----:B0-----:R-:W-:Y:S01]  /*1a7a0*/  IMAD.MOV.U32 R4, RZ, RZ, 0xcc2ec99 ;  /* 0x0cc2ec99ff047424 */ /* 0x001fe200078e00ff */
[----:B------:R0:W-:Y:S01]  /*1a7b0*/  STL.64 [R1+0xb00], R6 ;  /* 0x000b000601007387 */ /* 0x0001e20000100a00 */
[----:B------:R-:W-:Y:S02]  /*1a7c0*/  IMAD.MOV.U32 R5, RZ, RZ, -0x41df1c66 ;  /* 0xbe20e39aff057424 */ /* 0x000fe400078e00ff */
[----:B---3--:R-:W-:Y:S01]  /*1a7d0*/  IMAD.MOV.U32 R10, RZ, RZ, -0x19cb7902 ;  /* 0xe63486feff0a7424 */ /* 0x008fe200078e00ff */
[----:B------:R-:W-:Y:S01]  /*1a7e0*/  MOV R11, 0xbf895848 ;  /* 0xbf895848000b7802 */ /* 0x000fe20000000f00 */
[----:B------:R2:W-:Y:S01]  /*1a7f0*/  STL.64 [R1+0xb08], R8 ;  /* 0x000b080801007387 */ /* 0x0005e20000100a00 */
[----:B-1----:R-:W-:Y:S01]  /*1a800*/  IMAD.MOV.U32 R12, RZ, RZ, 0x2bea82b1 ;  /* 0x2bea82b1ff0c7424 */ /* 0x002fe200078e00ff */
[----:B------:R-:W-:-:S02]  /*1a810*/  MOV R13, 0xbe70fd51 ;  /* 0xbe70fd51000d7802 */ /* 0x000fc40000000f00 */
[----:B------:R1:W-:Y:S01]  /*1a820*/  STL.64 [R1+0xac8], R16 ;  /* 0x000ac81001007387 */ /* 0x0003e20000100a00 */
[----:B0-----:R-:W-:Y:S01]  /*1a830*/  MOV R6, 0xe1b8c909 ;  /* 0xe1b8c90900067802 */ /* 0x001fe20000000f00 */
[----:B------:R-:W-:Y:S02]  /*1a840*/  IMAD.MOV.U32 R7, RZ, RZ, -0x40a7dbcf ;  /* 0xbf582431ff077424 */ /* 0x000fe400078e00ff */
[----:B------:R0:W-:Y:S01]  /*1a850*/  STL.64 [R1+0xad0], R18 ;  /* 0x000ad01201007387 */ /* 0x0001e20000100a00 */
[----:B--2---:R-:W-:Y:S01]  /*1a860*/  MOV R8, 0x61a9f916 ;  /* 0x61a9f91600087802 */ /* 0x004fe20000000f00 */
[----:B------:R-:W-:Y:S02]  /*1a870*/  IMAD.MOV.U32 R9, RZ, RZ, -0x40dd2e49 ;  /* 0xbf22d1b7ff097424 */ /* 0x000fe400078e00ff */
[----:B------:R2:W-:Y:S01]  /*1a880*/  STL.64 [R1+0xae8], R4 ;  /* 0x000ae80401007387 */ /* 0x0005e20000100a00 */
[----:B-1----:R-:W-:-:S03]  /*1a890*/  IMAD.MOV.U32 R16, RZ, RZ, -0x1aa33f33 ;  /* 0xe55cc0cdff107424 */ /* 0x002fc600078e00ff */
[----:B------:R1:W-:Y:S01]  /*1a8a0*/  STL.64 [R1+0xaf0], R14 ;  /* 0x000af00e01007387 */ /* 0x0003e20000100a00 */
[----:B------:R-:W-:Y:S01]  /*1a8b0*/  IMAD.MOV.U32 R17, RZ, RZ, 0x3f888706 ;  /* 0x3f888706ff117424 */ /* 0x000fe200078e00ff */
[----:B0-----:R-:W-:Y:S02]  /*1a8c0*/  MOV R18, 0x168d2782 ;  /* 0x168d278200127802 */ /* 0x001fe40000000f00 */
[----:B------:R0:W-:Y:S01]  /*1a8d0*/  STL.64 [R1+0xaf8], R20 ;  /* 0x000af81401007387 */ /* 0x0001e20000100a00 */
[----:B------:R-:W-:-:S03]  /*1a8e0*/  IMAD.MOV.U32 R19, RZ, RZ, -0x4089d154 ;  /* 0xbf762eacff137424 */ /* 0x000fc600078e00ff */
[----:B------:R3:W-:Y:S01]  /*1a8f0*/  STL.64 [R1+0xb10], R10 ;  /* 0x000b100a01007387 */ /* 0x0007e20000100a00 */
[----:B--2---:R-:W-:Y:S02]  /*1a900*/  IMAD.MOV.U32 R4, RZ, RZ, -0x1b5a0a71 ;  /* 0xe4a5f58fff047424 */ /* 0x004fe400078e00ff */
[----:B------:R-:W-:Y:S01]  /*1a910*/  IMAD.MOV.U32 R5, RZ, RZ, 0x3f5ee468 ;  /* 0x3f5ee468ff057424 */ /* 0x000fe200078e00ff */
[----:B------:R2:W-:Y:S01]  /*1a920*/  STL.64 [R1+0xb28], R12 ;  /* 0x000b280c01007387 */ /* 0x0005e20000100a00 */
[----:B-1----:R-:W-:Y:S01]  /*1a930*/  IMAD.MOV.U32 R14, RZ, RZ, -0xe5c5f25 ;  /* 0xf1a3a0dbff0e7424 */ /* 0x002fe200078e00ff */
[----:B------:R-:W-:Y:S01]  /*1a940*/  MOV R15, 0x3f423100 ;  /* 0x3f423100000f7802 */ /* 0x000fe20000000f00 */
[----:B0-----:R-:W-:Y:S01]  /*1a950*/  IMAD.MOV.U32 R20, RZ, RZ, -0x1645b3 ;  /* 0xffe9ba4dff147424 */ /* 0x001fe200078e00ff */
[----:B------:R0:W-:Y:S01]  /*1a960*/  STL.64 [R1+0xb38], R6 ;  /* 0x000b380601007387 */ /* 0x0001e20000100a00 */
[----:B------:R-:W-:Y:S02]  /*1a970*/  IMAD.MOV.U32 R21, RZ, RZ, 0x3e0201c0 ;  /* 0x3e0201c0ff157424 */ /* 0x000fe400078e00ff */
[----:B---3--:R-:W-:Y:S01]  /*1a980*/  IMAD.MOV.U32 R10, RZ, RZ, -0x5b5d8160 ;  /* 0xa4a27ea0ff0a7424 */ /* 0x008fe200078e00ff */
[----:B------:R-:W-:Y:S01]  /*1a990*/  MOV R11, 0x3f19fff1 ;  /* 0x3f19fff1000b7802 */ /* 0x000fe20000000f00 */
[----:B------:R1:W-:Y:S01]  /*1a9a0*/  STL.64 [R1+0xb50], R8 ;  /* 0x000b500801007387 */ /* 0x0003e20000100a00 */
[----:B--2---:R-:W-:-:S02]  /*1a9b0*/  IMAD.MOV.U32 R12, RZ, RZ, -0x78f15f33 ;  /* 0x870ea0cdff0c7424 */ /* 0x004fc400078e00ff */
[----:B------:R-:W-:Y:S01]  /*1a9c0*/  IMAD.MOV.U32 R13, RZ, RZ, -0x40fe74f7 ;  /* 0xbf018b09ff0d7424 */ /* 0x000fe200078e00ff */
[----:B------:R2:W-:Y:S01]  /*1a9d0*/  STL.64 [R1+0xb18], R16 ;  /* 0x000b181001007387 */ /* 0x0005e20000100a00 */
[----:B0-----:R-:W-:Y:S01]  /*1a9e0*/  MOV R6, 0x28144e09 ;  /* 0x28144e0900067802 */ /* 0x001fe20000000f00 */
[----:B------:R-:W-:Y:S02]  /*1a9f0*/  IMAD.MOV.U32 R7, RZ, RZ, 0x3eb7e290 ;  /* 0x3eb7e290ff077424 */ /* 0x000fe400078e00ff */
[----:B------:R0:W-:Y:S01]  /*1aa00*/  STL.64 [R1+0xb20], R18 ;  /* 0x000b201201007387 */ /* 0x0001e20000100a00 */
[----:B-1----:R-:W-:Y:S01]  /*1aa10*/  IMAD.MOV.U32 R8, RZ, RZ, -0x7c02650f ;  /* 0x83fd9af1ff087424 */ /* 0x002fe200078e00ff */
[----:B------:R-:W-:Y:S02]  /*1aa20*/  MOV R9, 0x3d152ba3 ;  /* 0x3d152ba300097802 */ /* 0x000fe40000000f00 */
[----:B------:R1:W-:Y:S01]  /*1aa30*/  STL.64 [R1+0xb30], R4 ;  /* 0x000b300401007387 */ /* 0x0003e20000100a00 */
[----:B--2---:R-:W-:-:S03]  /*1aa40*/  MOV R16, 0xafb85756 ;  /* 0xafb8575600107802 */ /* 0x004fc60000000f00 */
[----:B------:R2:W-:Y:S01]  /*1aa50*/  STL.64 [R1+0xb40], R14 ;  /* 0x000b400e01007387 */ /* 0x0005e20000100a00 */
[----:B------:R-:W-:Y:S02]  /*1aa60*/  IMAD.MOV.U32 R17, RZ, RZ, -0x42708c81 ;  /* 0xbd8f737fff117424 */ /* 0x000fe400078e00ff */
[----:B0-----:R-:W-:Y:S01]  /*1aa70*/  IMAD.MOV.U32 R18, RZ, RZ, -0x47865104 ;  /* 0xb879aefcff127424 */ /* 0x001fe200078e00ff */
[----:B------:R0:W-:Y:S01]  /*1aa80*/  STL.64 [R1+0xb48], R20 ;  /* 0x000b481401007387 */ /* 0x0001e20000100a00 */
[----:B------:R-:W-:-:S03]  /*1aa90*/  MOV R19, 0x3ede03c9 ;  /* 0x3ede03c900137802 */ /* 0x000fc60000000f00 */
[----:B------:R3:W-:Y:S01]  /*1aaa0*/  STL.64 [R1+0xb58], R10 ;  /* 0x000b580a01007387 */ /* 0x0007e20000100a00 */
[----:B-1----:R-:W-:Y:S02]  /*1aab0*/  IMAD.MOV.U32 R4, RZ, RZ, 0x57fe1a62 ;  /* 0x57fe1a62ff047424 */ /* 0x002fe400078e00ff */
[----:B------:R-:W-:Y:S01]  /*1aac0*/  IMAD.MOV.U32 R5, RZ, RZ, -0x412ce8ac ;  /* 0xbed31754ff057424 */ /* 0x000fe200078e00ff */
[----:B------:R1:W-:Y:S01]  /*1aad0*/  STL.64 [R1+0xb60], R12 ;  /* 0x000b600c01007387 */ /* 0x0003e20000100a00 */
[----:B--2---:R-:W-:Y:S02]  /*1aae0*/  IMAD.MOV.U32 R14, RZ, RZ, -0x504dba13 ;  /* 0xafb245edff0e7424 */ /* 0x004fe400078e00ff */
[----:B------:R-:W-:Y:S01]  /*1aaf0*/  IMAD.MOV.U32 R15, RZ, RZ, -0x416e2223 ;  /* 0xbe91ddddff0f7424 */ /* 0x000fe200078e00ff */
[----:B0-----:R-:W-:Y:S01]  /*1ab00*/  MOV R20, 0x531b5ee8 ;  /* 0x531b5ee800147802 */ /* 0x001fe20000000f00 */
[----:B------:R-:W-:Y:S01]  /*1ab10*/  IMAD.MOV.U32 R21, RZ, RZ, 0x3e856899 ;  /* 0x3e856899ff157424 */ /* 0x000fe200078e00ff */
[----:B------:R0:W-:Y:S01]  /*1ab20*/  STL.64 [R1+0xb80], R6 ;  /* 0x000b800601007387 */ /* 0x0001e20000100a00 */
[----:B---3--:R-:W-:Y:S01]  /*1ab30*/  IMAD.MOV.U32 R10, RZ, RZ, 0x1300d859 ;  /* 0x1300d859ff0a7424 */ /* 0x008fe200078e00ff */
[----:B------:R-:W-:-:S02]  /*1ab40*/  MOV R11, 0xbe695567 ;  /* 0xbe695567000b7802 */ /* 0x000fc40000000f00 */
[----:B------:R2:W-:Y:S01]  /*1ab50*/  STL.64 [R1+0xb88], R8 ;  /* 0x000b880801007387 */ /* 0x0005e20000100a00 */
[----:B-1----:R-:W-:Y:S02]  /*1ab60*/  IMAD.MOV.U32 R12, RZ, RZ, -0xd47a6ac ;  /* 0xf2b85954ff0c7424 */ /* 0x002fe400078e00ff */
[----:B------:R-:W-:Y:S01]  /*1ab70*/  IMAD.MOV.U32 R13, RZ, RZ, -0x436d3be4 ;  /* 0xbc92c41cff0d7424 */ /* 0x000fe200078e00ff */
[----:B------:R1:W-:Y:S01]  /*1ab80*/  STL.64 [R1+0xb68], R16 ;  /* 0x000b681001007387 */ /* 0x0003e20000100a00 */
[----:B0-----:R-:W-:Y:S01]  /*1ab90*/  MOV R6, 0x49d95e46 ;  /* 0x49d95e4600067802 */ /* 0x001fe20000000f00 */
[----:B------:R-:W-:Y:S02]  /*1aba0*/  IMAD.MOV.U32 R7, RZ, RZ, -0x40566e61 ;  /* 0xbfa9919fff077424 */ /* 0x000fe400078e00ff */
[----:B------:R0:W-:Y:S01]  /*1abb0*/  STL.64 [R1+0xb70], R18 ;  /* 0x000b701201007387 */ /* 0x0001e20000100a00 */
[----:B--2---:R-:W-:Y:S01]  /*1abc0*/  IMAD.MOV.U32 R8, RZ, RZ, 0x5e7cd1d3 ;  /* 0x5e7cd1d3ff087424 */ /* 0x004fe200078e00ff */
[----:B------:R-:W-:-:S02]  /*1abd0*/  MOV R9, 0x3faead43 ;  /* 0x3faead4300097802 */ /* 0x000fc40000000f00 */
[----:B------:R2:W-:Y:S01]  /*1abe0*/  STL.64 [R1+0xb78], R4 ;  /* 0x000b780401007387 */ /* 0x0005e20000100a00 */
[----:B-1----:R-:W-:-:S03]  /*1abf0*/  IMAD.MOV.U32 R16, RZ, RZ, 0x5c03d2e9 ;  /* 0x5c03d2e9ff107424 */ /* 0x002fc600078e00ff */
[----:B------:R1:W-:Y:S01]  /*1ac00*/  STL.64 [R1+0xb90], R14 ;  /* 0x000b900e01007387 */ /* 0x0003e20000100a00 */
[----:B------:R-:W-:-:S03]  /*1ac10*/  MOV R17, 0x3f9ef9a0 ;  /* 0x3f9ef9a000117802 */ /* 0x000fc60000000f00 */
[----:B------:R3:W-:Y:S01]  /*1ac20*/  STL.64 [R1+0xb98], R20 ;  /* 0x000b981401007387 */ /* 0x0007e20000100a00 */
[----:B0-----:R-:W-:Y:S02]  /*1ac30*/  IMAD.MOV.U32 R18, RZ, RZ, -0xccb32e3 ;  /* 0xf334cd1dff127424 */ /* 0x001fe400078e00ff */
[----:B------:R-:W-:Y:S01]  /*1ac40*/  IMAD.MOV.U32 R19, RZ, RZ, 0x3f645497 ;  /* 0x3f645497ff137424 */ /* 0x000fe200078e00ff */
[----:B------:R0:W-:Y:S01]  /*1ac50*/  STL.64 [R1+0xba0], R10 ;  /* 0x000ba00a01007387 */ /* 0x0001e20000100a00 */
[----:B--2---:R-:W-:Y:S01]  /*1ac60*/  MOV R4, 0x11c56ff1 ;  /* 0x11c56ff100047802 */ /* 0x004fe20000000f00 */
[----:B------:R-:W-:Y:S02]  /*1ac70*/  IMAD.MOV.U32 R5, RZ, RZ, 0x3e4122c8 ;  /* 0x3e4122c8ff057424 */ /* 0x000fe400078e00ff */
[----:B------:R2:W-:Y:S01]  /*1ac80*/  STL.64 [R1+0xba8], R12 ;  /* 0x000ba80c01007387 */ /* 0x0005e20000100a00 */
[----:B-1----:R-:W-:Y:S01]  /*1ac90*/  MOV R14, 0x1b78f2fd ;  /* 0x1b78f2fd000e7802 */ /* 0x002fe20000000f00 */
[----:B------:R-:W-:-:S02]  /*1aca0*/  IMAD.MOV.U32 R15, RZ, RZ, -0x412800ce ;  /* 0xbed7ff32ff0f7424 */ /* 0x000fc400078e00ff */
[----:B------:R1:W-:Y:S01]  /*1acb0*/  STL.64 [R1+0xbc8], R6 ;  /* 0x000bc80601007387 */ /* 0x0003e20000100a00 */
[----:B---3--:R-:W-:Y:S01]  /*1acc0*/  IMAD.MOV.U32 R20, RZ, RZ, 0x3853b987 ;  /* 0x3853b987ff147424 */ /* 0x008fe200078e00ff */
[----:B------:R-:W-:Y:S01]  /*1acd0*/  MOV R21, 0x3f8ee504 ;  /* 0x3f8ee50400157802 */ /* 0x000fe20000000f00 */
[----:B0-----:R-:W-:Y:S01]  /*1ace0*/  IMAD.MOV.U32 R10, RZ, RZ, -0x6b5d1b4e ;  /* 0x94a2e4b2ff0a7424 */ /* 0x001fe200078e00ff */
[----:B------:R0:W-:Y:S01]  /*1acf0*/  STL.64 [R1+0xbd0], R8 ;  /* 0x000bd00801007387 */ /* 0x0001e20000100a00 */
[----:B------:R-:W-:Y:S02]  /*1ad00*/  IMAD.MOV.U32 R11, RZ, RZ, -0x405f5e5d ;  /* 0xbfa0a1a3ff0b7424 */ /* 0x000fe400078e00ff */
[----:B--2---:R-:W-:Y:S01]  /*1ad10*/  IMAD.MOV.U32 R12, RZ, RZ, -0x38c59a22 ;  /* 0xc73a65deff0c7424 */ /* 0x004fe200078e00ff */
[----:B------:R2:W-:Y:S01]  /*1ad20*/  STL.64 [R1+0xbb0], R4 ;  /* 0x000bb00401007387 */ /* 0x0005e20000100a00 */
[----:B------:R-:W-:Y:S02]  /*1ad30*/  IMAD.MOV.U32 R13, RZ, RZ, -0x4074d740 ;  /* 0xbf8b28c0ff0d7424 */ /* 0x000fe400078e00ff */
[----:B-1----:R-:W-:Y:S01]  /*1ad40*/  IMAD.MOV.U32 R6, RZ, RZ, 0x10abeebc ;  /* 0x10abeebcff067424 */ /* 0x002fe200078e00ff */
[----:B------:R-:W-:Y:S01]  /*1ad50*/  MOV R7, 0x3e603f57 ;  /* 0x3e603f5700077802 */ /* 0x000fe20000000f00 */
[----:B------:R1:W-:Y:S01]  /*1ad60*/  STL.64 [R1+0xbb8], R16 ;  /* 0x000bb81001007387 */ /* 0x0003e20000100a00 */
[----:B0-----:R-:W-:Y:S01]  /*1ad70*/  IMAD.MOV.U32 R8, RZ, RZ, 0x5f300209 ;  /* 0x5f300209ff087424 */ /* 0x001fe200078e00ff */
[----:B------:R-:W-:-:S02]  /*1ad80*/  MOV R9, 0xbf3eb34f ;  /* 0xbf3eb34f00097802 */ /* 0x000fc40000000f00 */
[----:B------:R0:W-:Y:S01]  /*1ad90*/  STL.64 [R1+0xbc0], R18 ;  /* 0x000bc01201007387 */ /* 0x0001e20000100a00 */
[----:B--2---:R-:W-:Y:S01]  /*1ada0*/  MOV R4, 0x7be56cf6 ;  /* 0x7be56cf600047802 */ /* 0x004fe20000000f00 */
[----:B------:R-:W-:Y:S02]  /*1adb0*/  IMAD.MOV.U32 R5, RZ, RZ, 0x3f76bd32 ;  /* 0x3f76bd32ff057424 */ /* 0x000fe400078e00ff */
[----:B------:R2:W-:Y:S01]  /*1adc0*/  STL.64 [R1+0xbd8], R10 ;  /* 0x000bd80a01007387 */ /* 0x0005e20000100a00 */
[----:B-1----:R-:W-:-:S03]  /*1add0*/  IMAD.MOV.U32 R16, RZ, RZ, -0x53a2d366 ;  /* 0xac5d2c9aff107424 */ /* 0x002fc600078e00ff */
[----:B------:R1:W-:Y:S01]  /*1ade0*/  STL.64 [R1+0xbe0], R14 ;  /* 0x000be00e01007387 */ /* 0x0003e20000100a00 */
[----:B------:R-:W-:-:S03]  /*1adf0*/  IMAD.MOV.U32 R17, RZ, RZ, -0x40a3c568 ;  /* 0xbf5c3a98ff117424 */ /* 0x000fc600078e00ff */
[----:B------:R3:W-:Y:S01]  /*1ae00*/  STL.64 [R1+0xbe8], R20 ;  /* 0x000be81401007387 */ /* 0x0007e20000100a00 */
[----:B0-----:R-:W-:Y:S01]  /*1ae10*/  MOV R18, 0x8c35df65 ;  /* 0x8c35df6500127802 */ /* 0x001fe20000000f00 */
[----:B------:R-:W-:Y:S02]  /*1ae20*/  IMAD.MOV.U32 R19, RZ, RZ, 0x3f551ff4 ;  /* 0x3f551ff4ff137424 */ /* 0x000fe400078e00ff */
[----:B------:R0:W-:Y:S01]  /*1ae30*/  STL.64 [R1+0xbf0], R12 ;  /* 0x000bf00c01007387 */ /* 0x0001e20000100a00 */
[----:B--2---:R-:W-:Y:S02]  /*1ae40*/  IMAD.MOV.U32 R10, RZ, RZ, -0x67b76f61 ;  /* 0x9848909fff0a7424 */ /* 0x004fe400078e00ff */
[----:B------:R-:W-:Y:S01]  /*1ae50*/  IMAD.MOV.U32 R11, RZ, RZ, -0x4216d859 ;  /* 0xbde927a7ff0b7424 */ /* 0x000fe200078e00ff */
[----:B------:R2:W-:Y:S01]  /*1ae60*/  STL.64 [R1+0xc00], R6 ;  /* 0x000c000601007387 */ /* 0x0005e20000100a00 */
[----:B-1----:R-:W-:Y:S01]  /*1ae70*/  IMAD.MOV.U32 R14, RZ, RZ, -0x5f31c8f2 ;  /* 0xa0ce370eff0e7424 */ /* 0x002fe200078e00ff */
[----:B------:R-:W-:Y:S01]  /*1ae80*/  MOV R15, 0xbf1448c9 ;  /* 0xbf1448c9000f7802 */ /* 0x000fe20000000f00 */
[----:B---3--:R-:W-:Y:S01]  /*1ae90*/  IMAD.MOV.U32 R20, RZ, RZ, 0xeccfadb ;  /* 0x0eccfadbff147424 */ /* 0x008fe200078e00ff */
        /* <DEDUP_REMOVED lines=8> */
[----:B-1----:R-:W-:-:S03]  /*1af20*/  IMAD.MOV.U32 R8, RZ, RZ, 0x3d88fea7 ;  /* 0x3d88fea7ff087424 */ /* 0x002fc600078e00ff */
[----:B------:R1:W-:Y:S01]  /*1af30*/  STL.64 [R1+0xc10], R18 ;  /* 0x000c101201007387 */ /* 0x0003e20000100a00 */
[----:B------:R-:W-:-:S03]  /*1af40*/  IMAD.MOV.U32 R9, RZ, RZ, 0x3ecc1949 ;  /* 0x3ecc1949ff097424 */ /* 0x000fc600078e00ff */
[----:B------:R3:W-:Y:S01]  /*1af50*/  STL.64 [R1+0xc20], R10 ;  /* 0x000c200a01007387 */ /* 0x0007e20000100a00 */
[----:B0-----:R-:W-:Y:S01]  /*1af60*/  MOV R4, 0x5a7d9ac5 ;  /* 0x5a7d9ac500047802 */ /* 0x001fe20000000f00 */
[----:B------:R-:W-:Y:S02]  /*1af70*/  IMAD.MOV.U32 R5, RZ, RZ, 0x3d72f0a6 ;  /* 0x3d72f0a6ff057424 */ /* 0x000fe400078e00ff */
[----:B------:R0:W-:Y:S01]  /*1af80*/  STL.64 [R1+0xc28], R12 ;  /* 0x000c280c01007387 */ /* 0x0001e20000100a00 */
[----:B--2---:R-:W-:Y:S01]  /*1af90*/  MOV R16, 0xda432b11 ;  /* 0xda432b1100107802 */ /* 0x004fe20000000f00 */
[----:B------:R-:W-:Y:S02]  /*1afa0*/  IMAD.MOV.U32 R17, RZ, RZ, -0x414e954a ;  /* 0xbeb16ab6ff117424 */ /* 0x000fe400078e00ff */
[----:B------:R2:W-:Y:S01]  /*1afb0*/  STL.64 [R1+0xc30], R14 ;  /* 0x000c300e01007387 */ /* 0x0005e20000100a00 */
[----:B-1----:R-:W-:Y:S01]  /*1afc0*/  IMAD.MOV.U32 R18, RZ, RZ, 0x36ee783 ;  /* 0x036ee783ff127424 */ /* 0x002fe200078e00ff */
[----:B------:R-:W-:-:S02]  /*1afd0*/  MOV R19, 0xbcf942a2 ;  /* 0xbcf942a200137802 */ /* 0x000fc40000000f00 */
[----:B------:R1:W-:Y:S01]  /*1afe0*/  STL.64 [R1+0xc38], R20 ;  /* 0x000c381401007387 */ /* 0x0003e20000100a00 */
[----:B---3--:R-:W-:Y:S01]  /*1aff0*/  IMAD.MOV.U32 R10, RZ, RZ, 0x1c8dde07 ;  /* 0x1c8dde07ff0a7424 */ /* 0x008fe200078e00ff */
[----:B------:R-:W-:Y:S02]  /*1b000*/  MOV R11, 0x3e89b42c ;  /* 0x3e89b42c000b7802 */ /* 0x000fe40000000f00 */
[----:B------:R3:W-:Y:S01]  /*1b010*/  STL.64 [R1+0xc48], R6 ;  /* 0x000c480601007387 */ /* 0x0007e20000100a00 */
[----:B0-----:R-:W-:Y:S02]  /*1b020*/  IMAD.MOV.U32 R12, RZ, RZ, 0x27a1383d ;  /* 0x27a1383dff0c7424 */ /* 0x001fe400078e00ff */
[----:B------:R-:W-:Y:S01]  /*1b030*/  IMAD.MOV.U32 R13, RZ, RZ, -0x4181595c ;  /* 0xbe7ea6a4ff0d7424 */ /* 0x000fe200078e00ff */
[----:B--2---:R-:W-:Y:S01]  /*1b040*/  MOV R14, 0xd1a9ac83 ;  /* 0xd1a9ac83000e7802 */ /* 0x004fe20000000f00 */
[----:B------:R-:W-:Y:S01]  /*1b050*/  IMAD.MOV.U32 R15, RZ, RZ, 0x3e62116d ;  /* 0x3e62116dff0f7424 */ /* 0x000fe200078e00ff */
[----:B------:R0:W-:Y:S01]  /*1b060*/  STL.64 [R1+0xc50], R8 ;  /* 0x000c500801007387 */ /* 0x0001e20000100a00 */
[----:B-1----:R-:W-:Y:S01]  /*1b070*/  IMAD.MOV.U32 R20, RZ, RZ, 0x5f50d178 ;  /* 0x5f50d178ff147424 */ /* 0x002fe200078e00ff */
[----:B------:R-:W-:-:S02]  /*1b080*/  MOV R21, 0xbfb95b68 ;  /* 0xbfb95b6800157802 */ /* 0x000fc40000000f00 */
[----:B------:R1:W-:Y:S01]  /*1b090*/  STL.64 [R1+0xc40], R4 ;  /* 0x000c400401007387 */ /* 0x0003e20000100a00 */
[----:B---3--:R-:W-:Y:S02]  /*1b0a0*/  IMAD.MOV.U32 R6, RZ, RZ, -0x5673743c ;  /* 0xa98c8bc4ff067424 */ /* 0x008fe400078e00ff */
[----:B------:R-:W-:Y:S01]  /*1b0b0*/  IMAD.MOV.U32 R7, RZ, RZ, 0x3fc6fb2b ;  /* 0x3fc6fb2bff077424 */ /* 0x000fe200078e00ff */
[----:B------:R2:W-:Y:S01]  /*1b0c0*/  STL.64 [R1+0xc58], R16 ;  /* 0x000c581001007387 */ /* 0x0005e20000100a00 */
[----:B0-----:R-:W-:Y:S01]  /*1b0d0*/  MOV R8, 0x29064247 ;  /* 0x2906424700087802 */ /* 0x001fe20000000f00 */
[----:B------:R-:W-:Y:S02]  /*1b0e0*/  IMAD.MOV.U32 R9, RZ, RZ, -0x403f5f91 ;  /* 0xbfc0a06fff097424 */ /* 0x000fe400078e00ff */
[----:B------:R0:W-:Y:S01]  /*1b0f0*/  STL.64 [R1+0xc60], R18 ;  /* 0x000c601201007387 */ /* 0x0001e20000100a00 */
[----:B-1----:R-:W-:-:S03]  /*1b100*/  DFMA R4, R28, R28, R28 ;  /* 0x0000001c1c04722b */ /* 0x002fc6000000001c */
[----:B------:R1:W-:Y:S01]  /*1b110*/  STL.64 [R1+0xc68], R10 ;  /* 0x000c680a01007387 */ /* 0x0003e20000100a00 */
[----:B--2---:R-:W-:-:S03]  /*1b120*/  IMAD.MOV.U32 R16, RZ, RZ, -0x2b09626c ;  /* 0xd4f69d94ff107424 */ /* 0x004fc600078e00ff */
[----:B------:R2:W-:Y:S01]  /*1b130*/  STL.64 [R1+0xc70], R12 ;  /* 0x000c700c01007387 */ /* 0x0005e20000100a00 */
[----:B------:R-:W-:Y:S01]  /*1b140*/  MOV R17, 0xbf008105 ;  /* 0xbf00810500117802 */ /* 0x000fe20000000f00 */
[----:B------:R-:W-:Y:S02]  /*1b150*/  DFMA R4, R24, R4, R24 ;  /* 0x000000041804722b */ /* 0x000fe40000000018 */
[----:B------:R3:W-:Y:S01]  /*1b160*/  STL.64 [R1+0xc78], R14 ;  /* 0x000c780e01007387 */ /* 0x0007e20000100a00 */
[----:B------:R-:W-:Y:S01]  /*1b170*/  MOV R24, 0xb2241202 ;  /* 0xb224120200187802 */ /* 0x000fe20000000f00 */
[----:B------:R-:W-:Y:S01]  /*1b180*/  IMAD.MOV.U32 R25, RZ, RZ, -0x41db6b2d ;  /* 0xbe2494d3ff197424 */ /* 0x000fe200078e00ff */
[----:B0-----:R-:W-:Y:S01]  /*1b190*/  MOV R18, 0x3cf8dfb4 ;  /* 0x3cf8dfb400127802 */ /* 0x001fe20000000f00 */
[----:B------:R0:W-:Y:S01]  /*1b1a0*/  STL.64 [R1+0xc80], R20 ;  /* 0x000c801401007387 */ /* 0x0001e20000100a00 */
[----:B-1----:R-:W-:Y:S01]  /*1b1b0*/  IMAD.MOV.U32 R10, RZ, RZ, 0x7a744982 ;  /* 0x7a744982ff0a7424 */ /* 0x002fe200078e00ff */
[----:B------:R-:W-:Y:S01]  /*1b1c0*/  DFMA R28, -R2, R4, 1 ;  /* 0x3ff00000021c742b */ /* 0x000fe20000000104 */
[----:B------:R-:W-:Y:S01]  /*1b1d0*/  IMAD.MOV.U32 R11, RZ, RZ, 0x3fb72bb4 ;  /* 0x3fb72bb4ff0b7424 */ /* 0x000fe200078e00ff */
[----:B------:R1:W-:Y:S01]  /*1b1e0*/  STL.64 [R1+0xc88], R6 ;  /* 0x000c880601007387 */ /* 0x0003e20000100a00 */
[----:B--2---:R-:W-:Y:S01]  /*1b1f0*/  IMAD.MOV.U32 R12, RZ, RZ, 0x38631744 ;  /* 0x38631744ff0c7424 */ /* 0x004fe200078e00ff */
[----:B------:R-:W-:Y:S01]  /*1b200*/  MOV R13, 0x3fa6bd2f ;  /* 0x3fa6bd2f000d7802 */ /* 0x000fe20000000f00 */
[----:B------:R-:W-:Y:S01]  /*1b210*/  IMAD.MOV.U32 R19, RZ, RZ, -0x40483c5f ;  /* 0xbfb7c3a1ff137424 */ /* 0x000fe200078e00ff */
[----:B------:R2:W-:Y:S01]  /*1b220*/  STL.64 [R1+0xc90], R8 ;  /* 0x000c900801007387 */ /* 0x0005e20000100a00 */
[----:B---3--:R-:W-:Y:S01]  /*1b230*/  IMAD.MOV.U32 R14, RZ, RZ, -0x442fe938 ;  /* 0xbbd016c8ff0e7424 */ /* 0x008fe200078e00ff */
[----:B------:R-:W-:Y:S01]  /*1b240*/  DFMA R30, R4, R28, R4 ;  /* 0x0000001c041e722b */ /* 0x000fe20000000004 */
[----:B------:R-:W-:Y:S01]  /*1b250*/  IMAD.MOV.U32 R15, RZ, RZ, 0x3e92a46f ;  /* 0x3e92a46fff0f7424 */ /* 0x000fe200078e00ff */
[----:B------:R3:W-:Y:S01]  /*1b260*/  STL.64 [R1+0xca0], R10 ;  /* 0x000ca00a01007387 */ /* 0x0007e20000100a00 */
[----:B0-----:R-:W-:Y:S01]  /*1b270*/  IMAD.MOV.U32 R20, RZ, RZ, 0x69432cef ;  /* 0x69432cefff147424 */ /* 0x001fe200078e00ff */
[----:B------:R-:W-:Y:S01]  /*1b280*/  MOV R4, 0xc17e78cb ;  /* 0xc17e78cb00047802 */ /* 0x000fe20000000f00 */
[----:B------:R-:W-:Y:S01]  /*1b290*/  IMAD.MOV.U32 R21, RZ, RZ, -0x4088f985 ;  /* 0xbf77067bff157424 */ /* 0x000fe200078e00ff */
[----:B-1----:R-:W-:Y:S01]  /*1b2a0*/  MOV R6, 0x1cad78b9 ;  /* 0x1cad78b900067802 */ /* 0x002fe20000000f00 */
[----:B------:R-:W-:Y:S01]  /*1b2b0*/  IMAD.MOV.U32 R7, RZ, RZ, -0x406e5b61 ;  /* 0xbf91a49fff077424 */ /* 0x000fe200078e00ff */
[----:B------:R0:W-:Y:S01]  /*1b2c0*/  STL.64 [R1+0xcb0], R12 ;  /* 0x000cb00c01007387 */ /* 0x0001e20000100a00 */
[----:B------:R-:W-:Y:S01]  /*1b2d0*/  IMAD.MOV.U32 R5, RZ, RZ, 0x40957e75 ;  /* 0x40957e75ff057424 */ /* 0x000fe200078e00ff */
[----:B--2---:R-:W-:Y:S01]  /*1b2e0*/  MOV R9, 0x3f8d0bef ;  /* 0x3f8d0bef00097802 */ /* 0x004fe20000000f00 */
[----:B------:R-:W-:Y:S01]  /*1b2f0*/  IMAD.MOV.U32 R8, RZ, RZ, -0x5f55a85 ;  /* 0xfa0aa57bff087424 */ /* 0x000fe200078e00ff */
[----:B------:R1:W-:Y:S01]  /*1b300*/  STL.64 [R1+0xcc0], R6 ;  /* 0x000cc00601007387 */ /* 0x0003e20000100a00 */
[----:B------:R-:W-:Y:S01]  /*1b310*/  IMAD.MOV.U32 R28, RZ, RZ, 0x1fd5f699 ;  /* 0x1fd5f699ff1c7424 */ /* 0x000fe200078e00ff */
[----:B------:R-:W-:Y:S01]  /*1b320*/  MOV R29, 0x3f6966e5 ;  /* 0x3f6966e5001d7802 */ /* 0x000fe20000000f00 */
[----:B---3--:R-:W-:Y:S01]  /*1b330*/  IMAD.MOV.U32 R10, RZ, RZ, 0x3c40f6a ;  /* 0x03c40f6aff0a7424 */ /* 0x008fe200078e00ff */
[----:B------:R2:W-:Y:S01]  /*1b340*/  STL.64 [R1+0xcc8], R8 ;  /* 0x000cc80801007387 */ /* 0x0005e20000100a00 */
[----:B------:R-:W-:Y:S01]  /*1b350*/  IMAD.MOV.U32 R11, RZ, RZ, -0x40acfbc3 ;  /* 0xbf53043dff0b7424 */ /* 0x000fe200078e00ff */
[----:B0-----:R-:W-:Y:S01]  /*1b360*/  MOV R12, 0xc4df7f1 ;  /* 0x0c4df7f1000c7802 */ /* 0x001fe20000000f00 */
[----:B------:R-:W-:Y:S01]  /*1b370*/  IMAD.MOV.U32 R13, RZ, RZ, 0x3f3adee2 ;  /* 0x3f3adee2ff0d7424 */ /* 0x000fe200078e00ff */
[----:B------:R0:W-:Y:S01]  /*1b380*/  STL.64 [R1+0xcb8], R14 ;  /* 0x000cb80e01007387 */ /* 0x0001e20000100a00 */
[----:B-1----:R-:W-:Y:S01]  /*1b390*/  MOV R6, 0x7c4544c3 ;  /* 0x7c4544c300067802 */ /* 0x002fe20000000f00 */
[----:B------:R-:W-:-:S02]  /*1b3a0*/  IMAD.MOV.U32 R7, RZ, RZ, 0x3f10af03 ;  /* 0x3f10af03ff077424 */ /* 0x000fc400078e00ff */
[----:B------:R1:W-:Y:S01]  /*1b3b0*/  STL.64 [R1+0xce8], R10 ;  /* 0x000ce80a01007387 */ /* 0x0003e20000100a00 */
[----:B--2---:R-:W-:Y:S01]  /*1b3c0*/  IMAD.MOV.U32 R8, RZ, RZ, -0x6f643b9e ;  /* 0x909bc462ff087424 */ /* 0x004fe200078e00ff */
[----:B------:R-:W-:Y:S02]  /*1b3d0*/  MOV R9, 0xbef5c564 ;  /* 0xbef5c56400097802 */ /* 0x000fe40000000f00 */
[----:B------:R2:W-:Y:S04]  /*1b3e0*/  STL.64 [R1+0xcf0], R12 ;  /* 0x000cf00c01007387 */ /* 0x0005e80000100a00 */
[----:B------:R3:W-:Y:S01]  /*1b3f0*/  STL.64 [R1+0xd08], R6 ;  /* 0x000d080601007387 */ /* 0x0007e20000100a00 */
[----:B0-----:R-:W-:Y:S01]  /*1b400*/  IMAD.MOV.U32 R14, RZ, RZ, 0x6a382e07 ;  /* 0x6a382e07ff0e7424 */ /* 0x001fe200078e00ff */
[----:B------:R-:W-:-:S02]  /*1b410*/  MOV R15, 0x3db43183 ;  /* 0x3db43183000f7802 */ /* 0x000fc40000000f00 */
[----:B------:R0:W-:Y:S01]  /*1b420*/  STL.64 [R1+0xd10], R8 ;  /* 0x000d100801007387 */ /* 0x0001e20000100a00 */
[----:B-1----:R-:W-:Y:S02]  /*1b430*/  IMAD.MOV.U32 R10, RZ, RZ, -0x458bb1e4 ;  /* 0xba744e1cff0a7424 */ /* 0x002fe400078e00ff */
[----:B------:R-:W-:Y:S01]  /*1b440*/  IMAD.MOV.U32 R11, RZ, RZ, 0x3eab1a24 ;  /* 0x3eab1a24ff0b7424 */ /* 0x000fe200078e00ff */
[----:B--2---:R-:W-:Y:S01]  /*1b450*/  MOV R12, 0xf5f87fc0 ;  /* 0xf5f87fc0000c7802 */ /* 0x004fe20000000f00 */
[----:B------:R-:W-:Y:S01]  /*1b460*/  IMAD.MOV.U32 R13, RZ, RZ, 0x3cc5a9a2 ;  /* 0x3cc5a9a2ff0d7424 */ /* 0x000fe200078e00ff */
[----:B------:R1:W-:Y:S01]  /*1b470*/  STL.64 [R1+0xcf8], R14 ;  /* 0x000cf80e01007387 */ /* 0x0003e20000100a00 */
[----:B---3--:R-:W-:Y:S01]  /*1b480*/  IMAD.MOV.U32 R6, RZ, RZ, 0x66be9669 ;  /* 0x66be9669ff067424 */ /* 0x008fe200078e00ff */
[----:B------:R-:W-:Y:S02]  /*1b490*/  MOV R7, 0xbe83c519 ;  /* 0xbe83c51900077802 */ /* 0x000fe40000000f00 */
[----:B------:R2:W-:Y:S01]  /*1b4a0*/  STL.64 [R1+0xd30], R10 ;  /* 0x000d300a01007387 */ /* 0x0005e20000100a00 */
[----:B0-----:R-:W-:Y:S01]  /*1b4b0*/  IMAD.MOV.U32 R8, RZ, RZ, -0x498130b8 ;  /* 0xb67ecf48ff087424 */ /* 0x001fe200078e00ff */
[----:B------:R-:W-:-:S02]  /*1b4c0*/  MOV R9, 0x3fd75748 ;  /* 0x3fd7574800097802 */ /* 0x000fc40000000f00 */
[----:B------:R0:W-:Y:S04]  /*1b4d0*/  STL.64 [R1+0xd38], R12 ;  /* 0x000d380c01007387 */ /* 0x0001e80000100a00 */
[----:B------:R3:W-:Y:S01]  /*1b4e0*/  STL.64 [R1+0xd40], R6 ;  /* 0x000d400601007387 */ /* 0x0007e20000100a00 */
[----:B-1----:R-:W-:Y:S02]  /*1b4f0*/  IMAD.MOV.U32 R14, RZ, RZ, -0x3bccff5e ;  /* 0xc43300a2ff0e7424 */ /* 0x002fe400078e00ff */
[----:B------:R-:W-:Y:S01]  /*1b500*/  IMAD.MOV.U32 R15, RZ, RZ, -0x40366831 ;  /* 0xbfc997cfff0f7424 */ /* 0x000fe200078e00ff */
[----:B------:R1:W-:Y:S01]  /*1b510*/  STL.64 [R1+0xd58], R8 ;  /* 0x000d580801007387 */ /* 0x0003e20000100a00 */
[----:B--2---:R-:W-:Y:S01]  /*1b520*/  MOV R10, 0xca6272d6 ;  /* 0xca6272d6000a7802 */ /* 0x004fe20000000f00 */
[----:B------:R-:W-:Y:S01]  /*1b530*/  IMAD.MOV.U32 R11, RZ, RZ, 0x3fd10cd9 ;  /* 0x3fd10cd9ff0b7424 */ /* 0x000fe200078e00ff */
        /* <DEDUP_REMOVED lines=9> */
[----:B0-----:R-:W-:-:S03]  /*1b5d0*/  IMAD.MOV.U32 R16, RZ, RZ, -0x1da32ee4 ;  /* 0xe25cd11cff107424 */ /* 0x001fc600078e00ff */
[----:B------:R0:W-:Y:S01]  /*1b5e0*/  STL.64 [R1+0xd68], R10 ;  /* 0x000d680a01007387 */ /* 0x0001e20000100a00 */
[----:B------:R-:W-:Y:S01]  /*1b5f0*/  MOV R17, 0x3f5a4350 ;  /* 0x3f5a435000117802 */ /* 0x000fe20000000f00 */
[----:B--2---:R-:W-:Y:S02]  /*1b600*/  IMAD.MOV.U32 R24, RZ, RZ, -0x39092c3 ;  /* 0xfc6f6d3dff187424 */ /* 0x004fe400078e00ff */
[----:B------:R2:W-:Y:S01]  /*1b610*/  STL.64 [R1+0xd80], R12 ;  /* 0x000d800c01007387 */ /* 0x0005e20000100a00 */
[----:B------:R-:W-:-:S03]  /*1b620*/  MOV R25, 0xbec607c5 ;  /* 0xbec607c500197802 */ /* 0x000fc60000000f00 */
[----:B------:R3:W-:Y:S01]  /*1b630*/  STL.64 [R1+0xd88], R6 ;  /* 0x000d880601007387 */ /* 0x0007e20000100a00 */
[----:B-1----:R-:W-:Y:S01]  /*1b640*/  MOV R14, 0xcaac87da ;  /* 0xcaac87da000e7802 */ /* 0x002fe20000000f00 */
[----:B------:R-:W-:Y:S02]  /*1b650*/  IMAD.MOV.U32 R15, RZ, RZ, 0x3f93b27e ;  /* 0x3f93b27eff0f7424 */ /* 0x000fe400078e00ff */
[----:B------:R1:W-:Y:S01]  /*1b660*/  STL.64 [R1+0xd90], R8 ;  /* 0x000d900801007387 */ /* 0x0003e20000100a00 */
[----:B0-----:R-:W-:Y:S01]  /*1b670*/  MOV R10, 0xf86c0936 ;  /* 0xf86c0936000a7802 */ /* 0x001fe20000000f00 */
[----:B------:R-:W-:Y:S02]  /*1b680*/  IMAD.MOV.U32 R11, RZ, RZ, 0x3e123fc5 ;  /* 0x3e123fc5ff0b7424 */ /* 0x000fe400078e00ff */
[----:B--2---:R-:W-:Y:S01]  /*1b690*/  IMAD.MOV.U32 R12, RZ, RZ, -0x8aa5d37 ;  /* 0xf755a2c9ff0c7424 */ /* 0x004fe200078e00ff */
[----:B------:R-:W-:Y:S01]  /*1b6a0*/  MOV R13, 0xbf591fff ;  /* 0xbf591fff000d7802 */ /* 0x000fe20000000f00 */
[----:B------:R0:W-:Y:S01]  /*1b6b0*/  STL.64 [R1+0xca8], R18 ;  /* 0x000ca81201007387 */ /* 0x0001e20000100a00 */
[----:B---3--:R-:W-:Y:S01]  /*1b6c0*/  IMAD.MOV.U32 R6, RZ, RZ, -0x613dd9bf ;  /* 0x9ec22641ff067424 */ /* 0x008fe200078e00ff */
[----:B------:R-:W-:-:S02]  /*1b6d0*/  MOV R7, 0xbd9d1a2e ;  /* 0xbd9d1a2e00077802 */ /* 0x000fc40000000f00 */
[----:B------:R2:W-:Y:S01]  /*1b6e0*/  STL.64 [R1+0xcd0], R20 ;  /* 0x000cd01401007387 */ /* 0x0005e20000100a00 */
[----:B-1----:R-:W-:Y:S02]  /*1b6f0*/  IMAD.MOV.U32 R8, RZ, RZ, -0x13909c81 ;  /* 0xec6f637fff087424 */ /* 0x002fe400078e00ff */
[----:B------:R-:W-:Y:S01]  /*1b700*/  IMAD.MOV.U32 R9, RZ, RZ, 0x3f1616d5 ;  /* 0x3f1616d5ff097424 */ /* 0x000fe200078e00ff */
[----:B------:R1:W-:Y:S01]  /*1b710*/  STL.64 [R1+0xce0], R16 ;  /* 0x000ce01001007387 */ /* 0x0003e20000100a00 */
[----:B0-----:R-:W-:-:S03]  /*1b720*/  IMAD.MOV.U32 R18, RZ, RZ, -0x35cf944b ;  /* 0xca306bb5ff127424 */ /* 0x001fc600078e00ff */
[----:B------:R0:W-:Y:S01]  /*1b730*/  STL.64 [R1+0xd28], R24 ;  /* 0x000d281801007387 */ /* 0x0001e20000100a00 */
[----:B------:R-:W-:Y:S01]  /*1b740*/  IMAD.MOV.U32 R19, RZ, RZ, -0x40e6e001 ;  /* 0xbf191fffff137424 */ /* 0x000fe200078e00ff */
[----:B--2---:R-:W-:Y:S02]  /*1b750*/  MOV R20, 0x539275a7 ;  /* 0x539275a700147802 */ /* 0x004fe40000000f00 */
[----:B------:R2:W-:Y:S01]  /*1b760*/  STL.64 [R1+0xd98], R14 ;  /* 0x000d980e01007387 */ /* 0x0005e20000100a00 */
[----:B------:R-:W-:-:S03]  /*1b770*/  IMAD.MOV.U32 R21, RZ, RZ, 0x3ed1abde ;  /* 0x3ed1abdeff157424 */ /* 0x000fc600078e00ff */
[----:B------:R3:W-:Y:S01]  /*1b780*/  STL.64 [R1+0xdb0], R10 ;  /* 0x000db00a01007387 */ /* 0x0007e20000100a00 */
[----:B-1----:R-:W-:Y:S02]  /*1b790*/  IMAD.MOV.U32 R16, RZ, RZ, 0x3b45ff81 ;  /* 0x3b45ff81ff107424 */ /* 0x002fe400078e00ff */
[----:B------:R-:W-:Y:S01]  /*1b7a0*/  IMAD.MOV.U32 R17, RZ, RZ, -0x42bf626f ;  /* 0xbd409d91ff117424 */ /* 0x000fe200078e00ff */
[----:B------:R1:W-:Y:S01]  /*1b7b0*/  STL.64 [R1+0xdb8], R12 ;  /* 0x000db80c01007387 */ /* 0x0003e20000100a00 */
[----:B0-----:R-:W-:Y:S02]  /*1b7c0*/  IMAD.MOV.U32 R24, RZ, RZ, 0x23c48dc0 ;  /* 0x23c48dc0ff187424 */ /* 0x001fe400078e00ff */
[----:B------:R-:W-:Y:S01]  /*1b7d0*/  IMAD.MOV.U32 R25, RZ, RZ, -0x403e5b26 ;  /* 0xbfc1a4daff197424 */ /* 0x000fe200078e00ff */
[----:B------:R0:W-:Y:S01]  /*1b7e0*/  STL.64 [R1+0xdd0], R6 ;  /* 0x000dd00601007387 */ /* 0x0001e20000100a00 */
[----:B--2---:R-:W-:Y:S01]  /*1b7f0*/  MOV R14, 0xdb7ebcae ;  /* 0xdb7ebcae000e7802 */ /* 0x004fe20000000f00 */
[----:B------:R-:W-:-:S02]  /*1b800*/  IMAD.MOV.U32 R15, RZ, RZ, -0x40f315cd ;  /* 0xbf0cea33ff0f7424 */ /* 0x000fc400078e00ff */
[----:B------:R2:W-:Y:S01]  /*1b810*/  STL.64 [R1+0xdd8], R8 ;  /* 0x000dd80801007387 */ /* 0x0005e20000100a00 */
[----:B---3--:R-:W-:Y:S01]  /*1b820*/  MOV R10, 0x1ad67669 ;  /* 0x1ad67669000a7802 */ /* 0x008fe20000000f00 */
[----:B------:R-:W-:Y:S02]  /*1b830*/  IMAD.MOV.U32 R11, RZ, RZ, -0x4132585a ;  /* 0xbecda7a6ff0b7424 */ /* 0x000fe400078e00ff */
[----:B-1----:R-:W-:Y:S01]  /*1b840*/  IMAD.MOV.U32 R12, RZ, RZ, -0x2a8595fa ;  /* 0xd57a6a06ff0c7424 */ /* 0x002fe200078e00ff */
[----:B------:R-:W-:Y:S01]  /*1b850*/  MOV R13, 0x3ec257a6 ;  /* 0x3ec257a6000d7802 */ /* 0x000fe20000000f00 */
[----:B------:R1:W-:Y:S01]  /*1b860*/  STL.64 [R1+0xd00], R18 ;  /* 0x000d001201007387 */ /* 0x0003e20000100a00 */
[----:B0-----:R-:W-:Y:S02]  /*1b870*/  IMAD.MOV.U32 R6, RZ, RZ, 0x18d848b8 ;  /* 0x18d848b8ff067424 */ /* 0x001fe400078e00ff */
[----:B------:R-:W-:Y:S01]  /*1b880*/  IMAD.MOV.U32 R7, RZ, RZ, -0x415994d2 ;  /* 0xbea66b2eff077424 */ /* 0x000fe200078e00ff */
[----:B------:R0:W-:Y:S01]  /*1b890*/  STL.64 [R1+0xd18], R16 ;  /* 0x000d181001007387 */ /* 0x0001e20000100a00 */
[----:B--2---:R-:W-:-:S02]  /*1b8a0*/  IMAD.MOV.U32 R8, RZ, RZ, -0x19172d8d ;  /* 0xe6e8d273ff087424 */ /* 0x004fc400078e00ff */
[----:B------:R-:W-:Y:S01]  /*1b8b0*/  IMAD.MOV.U32 R9, RZ, RZ, 0x3ff10bef ;  /* 0x3ff10befff097424 */ /* 0x000fe200078e00ff */
[----:B------:R2:W-:Y:S01]  /*1b8c0*/  STL.64 [R1+0xd20], R20 ;  /* 0x000d201401007387 */ /* 0x0005e20000100a00 */
[----:B-1----:R-:W-:-:S03]  /*1b8d0*/  MOV R18, 0x48e4f389 ;  /* 0x48e4f38900127802 */ /* 0x002fc60000000f00 */
[----:B------:R1:W-:Y:S01]  /*1b8e0*/  STL.64 [R1+0xd78], R24 ;  /* 0x000d781801007387 */ /* 0x0003e20000100a00 */
[----:B------:R-:W-:-:S03]  /*1b8f0*/  IMAD.MOV.U32 R19, RZ, RZ, -0x40712a43 ;  /* 0xbf8ed5bdff137424 */ /* 0x000fc600078e00ff */
[----:B------:R3:W-:Y:S01]  /*1b900*/  STL.64 [R1+0xde0], R14 ;  /* 0x000de00e01007387 */ /* 0x0007e20000100a00 */
[----:B0-----:R-:W-:Y:S02]  /*1b910*/  IMAD.MOV.U32 R16, RZ, RZ, 0x20e7ea15 ;  /* 0x20e7ea15ff107424 */ /* 0x001fe400078e00ff */
[----:B------:R-:W-:Y:S01]  /*1b920*/  IMAD.MOV.U32 R17, RZ, RZ, -0x4022480f ;  /* 0xbfddb7f1ff117424 */ /* 0x000fe200078e00ff */
[----:B------:R0:W-:Y:S01]  /*1b930*/  STL.64 [R1+0xdf8], R10 ;  /* 0x000df80a01007387 */ /* 0x0001e20000100a00 */
[----:B--2---:R-:W-:Y:S01]  /*1b940*/  IMAD.MOV.U32 R20, RZ, RZ, -0x15b5e6ab ;  /* 0xea4a1955ff147424 */ /* 0x004fe200078e00ff */
[----:B------:R-:W-:Y:S02]  /*1b950*/  MOV R21, 0x3f01d889 ;  /* 0x3f01d88900157802 */ /* 0x000fe40000000f00 */
[----:B------:R2:W-:Y:S01]  /*1b960*/  STL.64 [R1+0xe00], R12 ;  /* 0x000e000c01007387 */ /* 0x0005e20000100a00 */
[----:B-1----:R-:W-:Y:S01]  /*1b970*/  MOV R24, 0x172c9899 ;  /* 0x172c989900187802 */ /* 0x002fe20000000f00 */
[----:B------:R-:W-:-:S02]  /*1b980*/  IMAD.MOV.U32 R25, RZ, RZ, -0x40c781ef ;  /* 0xbf387e11ff197424 */ /* 0x000fc400078e00ff */
[----:B------:R1:W-:Y:S01]  /*1b990*/  STL.64 [R1+0xe08], R6 ;  /* 0x000e080601007387 */ /* 0x0003e20000100a00 */
[----:B---3--:R-:W-:Y:S01]  /*1b9a0*/  MOV R14, 0x14ed9543 ;  /* 0x14ed9543000e7802 */ /* 0x008fe20000000f00 */
[----:B------:R-:W-:Y:S02]  /*1b9b0*/  IMAD.MOV.U32 R15, RZ, RZ, 0x3f289765 ;  /* 0x3f289765ff0f7424 */ /* 0x000fe400078e00ff */
[----:B------:R3:W-:Y:S01]  /*1b9c0*/  STL.64 [R1+0xe20], R8 ;  /* 0x000e200801007387 */ /* 0x0007e20000100a00 */
[----:B0-----:R-:W-:Y:S01]  /*1b9d0*/  IMAD.MOV.U32 R10, RZ, RZ, 0x127046e4 ;  /* 0x127046e4ff0a7424 */ /* 0x001fe200078e00ff */
[----:B------:R-:W-:Y:S01]  /*1b9e0*/  MOV R11, 0xbfea773c ;  /* 0xbfea773c000b7802 */ /* 0x000fe20000000f00 */
[----:B--2---:R-:W-:Y:S01]  /*1b9f0*/  IMAD.MOV.U32 R12, RZ, RZ, -0x77e3fbe3 ;  /* 0x881c041dff0c7424 */ /* 0x004fe200078e00ff */
[----:B------:R-:W-:Y:S01]  /*1ba00*/  MOV R13, 0xbebb0613 ;  /* 0xbebb0613000d7802 */ /* 0x000fe20000000f00 */
[----:B------:R0:W-:Y:S01]  /*1ba10*/  STL.64 [R1+0xd50], R18 ;  /* 0x000d501201007387 */ /* 0x0001e20000100a00 */
[----:B-1----:R-:W-:-:S02]  /*1ba20*/  IMAD.MOV.U32 R6, RZ, RZ, 0x41653f05 ;  /* 0x41653f05ff067424 */ /* 0x002fc400078e00ff */
[----:B------:R-:W-:Y:S01]  /*1ba30*/  IMAD.MOV.U32 R7, RZ, RZ, 0x3fc89f1e ;  /* 0x3fc89f1eff077424 */ /* 0x000fe200078e00ff */
[----:B------:R1:W-:Y:S01]  /*1ba40*/  STL.64 [R1+0xd60], R16 ;  /* 0x000d601001007387 */ /* 0x0003e20000100a00 */
[----:B---3--:R-:W-:Y:S01]  /*1ba50*/  MOV R8, 0x2bd4a5fe ;  /* 0x2bd4a5fe00087802 */ /* 0x008fe20000000f00 */
[----:B------:R-:W-:Y:S02]  /*1ba60*/  IMAD.MOV.U32 R9, RZ, RZ, -0x403ac144 ;  /* 0xbfc53ebcff097424 */ /* 0x000fe400078e00ff */
[----:B------:R2:W-:Y:S01]  /*1ba70*/  STL.64 [R1+0xd70], R20 ;  /* 0x000d701401007387 */ /* 0x0005e20000100a00 */
[----:B0-----:R-:W-:-:S03]  /*1ba80*/  IMAD.MOV.U32 R18, RZ, RZ, 0x4f7ffc6f ;  /* 0x4f7ffc6fff127424 */ /* 0x001fc600078e00ff */
[----:B------:R0:W-:Y:S01]  /*1ba90*/  STL.64 [R1+0xdc8], R24 ;  /* 0x000dc81801007387 */ /* 0x0001e20000100a00 */
[----:B------:R-:W-:-:S03]  /*1baa0*/  MOV R19, 0xbf8ee6e3 ;  /* 0xbf8ee6e300137802 */ /* 0x000fc60000000f00 */
[----:B------:R3:W-:Y:S01]  /*1bab0*/  STL.64 [R1+0xe28], R14 ;  /* 0x000e280e01007387 */ /* 0x0007e20000100a00 */
[----:B-1----:R-:W-:Y:S02]  /*1bac0*/  IMAD.MOV.U32 R16, RZ, RZ, 0x4c284396 ;  /* 0x4c284396ff107424 */ /* 0x002fe400078e00ff */
[----:B------:R-:W-:Y:S01]  /*1bad0*/  IMAD.MOV.U32 R17, RZ, RZ, 0x3f778305 ;  /* 0x3f778305ff117424 */ /* 0x000fe200078e00ff */
[----:B------:R1:W-:Y:S01]  /*1bae0*/  STL.64 [R1+0xe30], R10 ;  /* 0x000e300a01007387 */ /* 0x0003e20000100a00 */
[----:B--2---:R-:W-:Y:S02]  /*1baf0*/  IMAD.MOV.U32 R20, RZ, RZ, -0x4ab40e33 ;  /* 0xb54bf1cdff147424 */ /* 0x004fe400078e00ff */
[----:B------:R-:W-:Y:S01]  /*1bb00*/  IMAD.MOV.U32 R21, RZ, RZ, 0x3f51b9f3 ;  /* 0x3f51b9f3ff157424 */ /* 0x000fe200078e00ff */
[----:B------:R2:W-:Y:S01]  /*1bb10*/  STL.64 [R1+0xe48], R12 ;  /* 0x000e480c01007387 */ /* 0x0005e20000100a00 */
[----:B0-----:R-:W-:Y:S01]  /*1bb20*/  IMAD.MOV.U32 R24, RZ, RZ, 0x3921c967 ;  /* 0x3921c967ff187424 */ /* 0x001fe200078e00ff */
[----:B------:R-:W-:-:S02]  /*1bb30*/  MOV R25, 0xbff644d1 ;  /* 0xbff644d100197802 */ /* 0x000fc40000000f00 */
[----:B------:R0:W-:Y:S01]  /*1bb40*/  STL.64 [R1+0xe50], R6 ;  /* 0x000e500601007387 */ /* 0x0001e20000100a00 */
[----:B---3--:R-:W-:Y:S01]  /*1bb50*/  MOV R14, 0xf5c36b90 ;  /* 0xf5c36b90000e7802 */ /* 0x008fe20000000f00 */
[----:B------:R-:W-:Y:S02]  /*1bb60*/  IMAD.MOV.U32 R15, RZ, RZ, -0x406a0401 ;  /* 0xbf95fbffff0f7424 */ /* 0x000fe400078e00ff */
[----:B------:R3:W-:Y:S01]  /*1bb70*/  STL.64 [R1+0xe58], R8 ;  /* 0x000e580801007387 */ /* 0x0007e20000100a00 */
[----:B-1----:R-:W-:Y:S01]  /*1bb80*/  IMAD.MOV.U32 R10, RZ, RZ, 0x78d507d5 ;  /* 0x78d507d5ff0a7424 */ /* 0x002fe200078e00ff */
[----:B------:R-:W-:Y:S01]  /*1bb90*/  MOV R11, 0x3f909e54 ;  /* 0x3f909e54000b7802 */ /* 0x000fe20000000f00 */
[----:B--2---:R-:W-:Y:S01]  /*1bba0*/  IMAD.MOV.U32 R12, RZ, RZ, 0x163a4d10 ;  /* 0x163a4d10ff0c7424 */ /* 0x004fe200078e00ff */
[----:B------:R1:W-:Y:S01]  /*1bbb0*/  STL.64 [R1+0xda0], R18 ;  /* 0x000da01201007387 */ /* 0x0003e20000100a00 */
[----:B------:R-:W-:Y:S02]  /*1bbc0*/  IMAD.MOV.U32 R13, RZ, RZ, -0x408781ef ;  /* 0xbf787e11ff0d7424 */ /* 0x000fe400078e00ff */
[----:B0-----:R-:W-:Y:S01]  /*1bbd0*/  IMAD.MOV.U32 R6, RZ, RZ, -0x35c68f95 ;  /* 0xca39706bff067424 */ /* 0x001fe200078e00ff */
[----:B------:R0:W-:Y:S01]  /*1bbe0*/  STL.64 [R1+0xda8], R16 ;  /* 0x000da81001007387 */ /* 0x0001e20000100a00 */
[----:B------:R-:W-:Y:S01]  /*1bbf0*/  IMAD.MOV.U32 R7, RZ, RZ, -0x40aed4f2 ;  /* 0xbf512b0eff077424 */ /* 0x000fe200078e00ff */
[----:B---3--:R-:W-:Y:S01]  /*1bc00*/  MOV R8, 0x8ed1da06 ;  /* 0x8ed1da0600087802 */ /* 0x008fe20000000f00 */
[----:B------:R-:W-:Y:S01]  /*1bc10*/  IMAD.MOV.U32 R9, RZ, RZ, 0x3f374a77 ;  /* 0x3f374a77ff097424 */ /* 0x000fe200078e00ff */
[----:B------:R2:W-:Y:S01]  /*1bc20*/  STL.64 [R1+0xdc0], R20 ;  /* 0x000dc01401007387 */ /* 0x0005e20000100a00 */
[----:B-1----:R-:W-:-:S03]  /*1bc30*/  IMAD.MOV.U32 R18, RZ, RZ, -0x79aa5638 ;  /* 0x8655a9c8ff127424 */ /* 0x002fc600078e00ff */
[----:B------:R1:W-:Y:S01]  /*1bc40*/  STL.64 [R1+0xe18], R24 ;  /* 0x000e181801007387 */ /* 0x0003e20000100a00 */
[----:B------:R-:W-:Y:S02]  /*1bc50*/  IMAD.MOV.U32 R19, RZ, RZ, 0x3d25dbb1 ;  /* 0x3d25dbb1ff137424 */ /* 0x000fe400078e00ff */
[----:B0-----:R-:W-:Y:S01]  /*1bc60*/  IMAD.MOV.U32 R16, RZ, RZ, 0x3f1f53aa ;  /* 0x3f1f53aaff107424 */ /* 0x001fe200078e00ff */
        /* <DEDUP_REMOVED lines=8> */
[----:B------:R1:W-:Y:S01]  /*1bcf0*/  STL.64 [R1+0xe98], R6 ;  /* 0x000e980601007387 */ /* 0x0003e20000100a00 */
[----:B0-----:R-:W-:Y:S01]  /*1bd00*/  IMAD.MOV.U32 R14, RZ, RZ, 0x664ed58b ;  /* 0x664ed58bff0e7424 */ /* 0x001fe200078e00ff */
[----:B------:R-:W-:-:S02]  /*1bd10*/  MOV R15, 0x3d6cbf45 ;  /* 0x3d6cbf45000f7802 */ /* 0x000fc40000000f00 */
[----:B------:R0:W-:Y:S01]  /*1bd20*/  STL.64 [R1+0xea0], R8 ;  /* 0x000ea00801007387 */ /* 0x0001e20000100a00 */
[----:B---3--:R-:W-:Y:S01]  /*1bd30*/  IMAD.MOV.U32 R10, RZ, RZ, -0x6d5fb8c9 ;  /* 0x92a04737ff0a7424 */ /* 0x008fe200078e00ff */
[----:B------:R-:W-:Y:S01]  /*1bd40*/  MOV R11, 0xbef0d062 ;  /* 0xbef0d062000b7802 */ /* 0x000fe20000000f00 */
[----:B--2---:R-:W-:Y:S01]  /*1bd50*/  IMAD.MOV.U32 R12, RZ, RZ, -0x18f0abe5 ;  /* 0xe70f541bff0c7424 */ /* 0x004fe200078e00ff */
[----:B------:R2:W-:Y:S01]  /*1bd60*/  STL.64 [R1+0xde8], R16 ;  /* 0x000de81001007387 */ /* 0x0005e20000100a00 */
[----:B------:R-:W-:Y:S01]  /*1bd70*/  IMAD.MOV.U32 R13, RZ, RZ, 0x3d0c1417 ;  /* 0x3d0c1417ff0d7424 */ /* 0x000fe200078e00ff */
[----:B-1----:R-:W-:Y:S01]  /*1bd80*/  MOV R6, 0xda7b0108 ;  /* 0xda7b010800067802 */ /* 0x002fe20000000f00 */
[----:B------:R-:W-:Y:S01]  /*1bd90*/  IMAD.MOV.U32 R7, RZ, RZ, 0x3eca5076 ;  /* 0x3eca5076ff077424 */ /* 0x000fe200078e00ff */
[----:B------:R1:W-:Y:S01]  /*1bda0*/  STL.64 [R1+0xdf0], R18 ;  /* 0x000df01201007387 */ /* 0x0003e20000100a00 */
[----:B0-----:R-:W-:Y:S01]  /*1bdb0*/  MOV R8, 0x82be467c ;  /* 0x82be467c00087802 */ /* 0x001fe20000000f00 */
[----:B------:R-:W-:-:S02]  /*1bdc0*/  IMAD.MOV.U32 R9, RZ, RZ, -0x3ff55e8a ;  /* 0xc00aa176ff097424 */ /* 0x000fc400078e00ff */
[----:B------:R0:W-:Y:S01]  /*1bdd0*/  STL.64 [R1+0xe10], R20 ;  /* 0x000e101401007387 */ /* 0x0001e20000100a00 */
[----:B--2---:R-:W-:-:S03]  /*1bde0*/  IMAD.MOV.U32 R16, RZ, RZ, 0x57cf058f ;  /* 0x57cf058fff107424 */ /* 0x004fc600078e00ff */
        /* <DEDUP_REMOVED lines=9> */
[----:B--2---:R-:W-:Y:S01]  /*1be80*/  MOV R24, 0xd2db3feb ;  /* 0xd2db3feb00187802 */ /* 0x004fe20000000f00 */
[----:B------:R-:W-:-:S02]  /*1be90*/  IMAD.MOV.U32 R25, RZ, RZ, 0x3f0a5dff ;  /* 0x3f0a5dffff197424 */ /* 0x000fc400078e00ff */
[----:B------:R2:W-:Y:S01]  /*1bea0*/  STL.64 [R1+0xed0], R6 ;  /* 0x000ed00601007387 */ /* 0x0005e20000100a00 */
[----:B---3--:R-:W-:Y:S01]  /*1beb0*/  IMAD.MOV.U32 R14, RZ, RZ, 0x7f446f75 ;  /* 0x7f446f75ff0e7424 */ /* 0x008fe200078e00ff */
[----:B------:R-:W-:Y:S02]  /*1bec0*/  MOV R15, 0x4011e07e ;  /* 0x4011e07e000f7802 */ /* 0x000fe40000000f00 */
[----:B------:R3:W-:Y:S01]  /*1bed0*/  STL.64 [R1+0xee8], R8 ;  /* 0x000ee80801007387 */ /* 0x0007e20000100a00 */
[----:B-1----:R-:W-:Y:S02]  /*1bee0*/  IMAD.MOV.U32 R10, RZ, RZ, 0x12bad9bf ;  /* 0x12bad9bfff0a7424 */ /* 0x002fe400078e00ff */
[----:B------:R-:W-:Y:S01]  /*1bef0*/  IMAD.MOV.U32 R11, RZ, RZ, -0x3ffa6af8 ;  /* 0xc0059508ff0b7424 */ /* 0x000fe200078e00ff */
[----:B------:R1:W-:Y:S01]  /*1bf00*/  STL.64 [R1+0xe38], R16 ;  /* 0x000e381001007387 */ /* 0x0003e20000100a00 */
[----:B0-----:R-:W-:Y:S02]  /*1bf10*/  IMAD.MOV.U32 R12, RZ, RZ, -0x1e30139f ;  /* 0xe1cfec61ff0c7424 */ /* 0x001fe400078e00ff */
[----:B------:R-:W-:Y:S01]  /*1bf20*/  IMAD.MOV.U32 R13, RZ, RZ, -0x4008196a ;  /* 0xbff7e696ff0d7424 */ /* 0x000fe200078e00ff */
[----:B--2---:R-:W-:Y:S01]  /*1bf30*/  MOV R6, 0x7fbade6a ;  /* 0x7fbade6a00067802 */ /* 0x004fe20000000f00 */
[----:B------:R-:W-:Y:S01]  /*1bf40*/  IMAD.MOV.U32 R7, RZ, RZ, 0x3fe60acf ;  /* 0x3fe60acfff077424 */ /* 0x000fe200078e00ff */
[----:B------:R0:W-:Y:S01]  /*1bf50*/  STL.64 [R1+0xe40], R18 ;  /* 0x000e401201007387 */ /* 0x0001e20000100a00 */
[----:B---3--:R-:W-:Y:S01]  /*1bf60*/  IMAD.MOV.U32 R8, RZ, RZ, 0x5a443c00 ;  /* 0x5a443c00ff087424 */ /* 0x008fe200078e00ff */
[----:B------:R-:W-:-:S02]  /*1bf70*/  MOV R9, 0x3eb5f0bc ;  /* 0x3eb5f0bc00097802 */ /* 0x000fc40000000f00 */
[----:B------:R2:W-:Y:S01]  /*1bf80*/  STL.64 [R1+0xe60], R20 ;  /* 0x000e601401007387 */ /* 0x0005e20000100a00 */
[----:B-1----:R-:W-:Y:S01]  /*1bf90*/  MOV R16, 0xaae91936 ;  /* 0xaae9193600107802 */ /* 0x002fe20000000f00 */
[----:B------:R-:W-:Y:S02]  /*1bfa0*/  IMAD.MOV.U32 R17, RZ, RZ, -0x4220f927 ;  /* 0xbddf06d9ff117424 */ /* 0x000fe400078e00ff */
[----:B------:R1:W-:Y:S04]  /*1bfb0*/  STL.64 [R1+0xeb8], R24 ;  /* 0x000eb81801007387 */ /* 0x0003e80000100a00 */
[----:B------:R3:W-:Y:S01]  /*1bfc0*/  STL.64 [R1+0xef0], R14 ;  /* 0x000ef00e01007387 */ /* 0x0007e20000100a00 */
[----:B0-----:R-:W-:Y:S01]  /*1bfd0*/  IMAD.MOV.U32 R18, RZ, RZ, -0x564076af ;  /* 0xa9bf8951ff127424 */ /* 0x001fe200078e00ff */
[----:B------:R-:W-:-:S02]  /*1bfe0*/  MOV R19, 0x3f58d9b0 ;  /* 0x3f58d9b000137802 */ /* 0x000fc40000000f00 */
[----:B------:R0:W-:Y:S01]  /*1bff0*/  STL.64 [R1+0xef8], R10 ;  /* 0x000ef80a01007387 */ /* 0x0001e20000100a00 */
[----:B--2---:R-:W-:Y:S02]  /*1c000*/  IMAD.MOV.U32 R20, RZ, RZ, 0x326dba30 ;  /* 0x326dba30ff147424 */ /* 0x004fe400078e00ff */
[----:B------:R-:W-:Y:S01]  /*1c010*/  IMAD.MOV.U32 R21, RZ, RZ, -0x40eb9cbe ;  /* 0xbf146342ff157424 */ /* 0x000fe200078e00ff */
[----:B------:R2:W-:Y:S01]  /*1c020*/  STL.64 [R1+0xf10], R12 ;  /* 0x000f100c01007387 */ /* 0x0005e20000100a00 */
[----:B-1----:R-:W-:Y:S01]  /*1c030*/  IMAD.MOV.U32 R24, RZ, RZ, 0x741b2958 ;  /* 0x741b2958ff187424 */ /* 0x002fe200078e00ff */
[----:B------:R-:W-:Y:S02]  /*1c040*/  MOV R25, 0x3ff89f57 ;  /* 0x3ff89f5700197802 */ /* 0x000fe40000000f00 */
[----:B------:R1:W-:Y:S01]  /*1c050*/  STL.64 [R1+0xf18], R6 ;  /* 0x000f180601007387 */ /* 0x0003e20000100a00 */
[----:B---3--:R-:W-:Y:S01]  /*1c060*/  IMAD.MOV.U32 R14, RZ, RZ, -0x49e4a63d ;  /* 0xb61b59c3ff0e7424 */ /* 0x008fe200078e00ff */
[----:B------:R-:W-:-:S02]  /*1c070*/  MOV R15, 0xbfb56e4e ;  /* 0xbfb56e4e000f7802 */ /* 0x000fc40000000f00 */
[----:B------:R3:W-:Y:S01]  /*1c080*/  STL.64 [R1+0xf20], R8 ;  /* 0x000f200801007387 */ /* 0x0007e20000100a00 */
[----:B0-----:R-:W-:Y:S02]  /*1c090*/  IMAD.MOV.U32 R10, RZ, RZ, -0x746b991f ;  /* 0x8b9466e1ff0a7424 */ /* 0x001fe400078e00ff */
[----:B------:R-:W-:Y:S01]  /*1c0a0*/  IMAD.MOV.U32 R11, RZ, RZ, -0x41bf4448 ;  /* 0xbe40bbb8ff0b7424 */ /* 0x000fe200078e00ff */
[----:B--2---:R-:W-:Y:S01]  /*1c0b0*/  MOV R12, 0xbf9f081e ;  /* 0xbf9f081e000c7802 */ /* 0x004fe20000000f00 */
[----:B------:R-:W-:Y:S01]  /*1c0c0*/  IMAD.MOV.U32 R13, RZ, RZ, 0x3f98d9b0 ;  /* 0x3f98d9b0ff0d7424 */ /* 0x000fe200078e00ff */
[----:B------:R0:W-:Y:S01]  /*1c0d0*/  STL.64 [R1+0xe88], R16 ;  /* 0x000e881001007387 */ /* 0x0001e20000100a00 */
[----:B-1----:R-:W-:Y:S01]  /*1c0e0*/  MOV R6, 0x83e0a3e5 ;  /* 0x83e0a3e500067802 */ /* 0x002fe20000000f00 */
[----:B------:R-:W-:Y:S02]  /*1c0f0*/  IMAD.MOV.U32 R7, RZ, RZ, 0x3dcb2cc4 ;  /* 0x3dcb2cc4ff077424 */ /* 0x000fe400078e00ff */
[----:B------:R1:W-:Y:S01]  /*1c100*/  STL.64 [R1+0xe90], R18 ;  /* 0x000e901201007387 */ /* 0x0003e20000100a00 */
[----:B---3--:R-:W-:Y:S01]  /*1c110*/  IMAD.MOV.U32 R8, RZ, RZ, -0x3f0a6f3b ;  /* 0xc0f590c5ff087424 */ /* 0x008fe200078e00ff */
[----:B------:R-:W-:-:S02]  /*1c120*/  MOV R9, 0xbf597c12 ;  /* 0xbf597c1200097802 */ /* 0x000fc40000000f00 */
[----:B------:R2:W-:Y:S04]  /*1c130*/  STL.64 [R1+0xeb0], R20 ;  /* 0x000eb01401007387 */ /* 0x0005e80000100a00 */
[----:B------:R3:W-:Y:S01]  /*1c140*/  STL.64 [R1+0xf08], R24 ;  /* 0x000f081801007387 */ /* 0x0007e20000100a00 */
[----:B0-----:R-:W-:Y:S01]  /*1c150*/  IMAD.MOV.U32 R16, RZ, RZ, 0x101bb71a ;  /* 0x101bb71aff107424 */ /* 0x001fe200078e00ff */
[----:B------:R-:W-:Y:S02]  /*1c160*/  MOV R17, 0x3ffaab9a ;  /* 0x3ffaab9a00117802 */ /* 0x000fe40000000f00 */
[----:B------:R0:W-:Y:S01]  /*1c170*/  STL.64 [R1+0xf38], R14 ;  /* 0x000f380e01007387 */ /* 0x0001e20000100a00 */
[----:B-1----:R-:W-:Y:S02]  /*1c180*/  IMAD.MOV.U32 R18, RZ, RZ, 0xe771b94 ;  /* 0x0e771b94ff127424 */ /* 0x002fe400078e00ff */
[----:B------:R-:W-:Y:S01]  /*1c190*/  IMAD.MOV.U32 R19, RZ, RZ, 0x3fbdd5fa ;  /* 0x3fbdd5faff137424 */ /* 0x000fe200078e00ff */
[----:B------:R1:W-:Y:S01]  /*1c1a0*/  STL.64 [R1+0xf40], R10 ;  /* 0x000f400a01007387 */ /* 0x0003e20000100a00 */
[----:B--2---:R-:W-:Y:S01]  /*1c1b0*/  MOV R20, 0x57317fb1 ;  /* 0x57317fb100147802 */ /* 0x004fe20000000f00 */
[----:B------:R-:W-:-:S02]  /*1c1c0*/  IMAD.MOV.U32 R21, RZ, RZ, -0x40cef4ce ;  /* 0xbf310b32ff157424 */ /* 0x000fc400078e00ff */
[----:B------:R2:W-:Y:S01]  /*1c1d0*/  STL.64 [R1+0xf48], R12 ;  /* 0x000f480c01007387 */ /* 0x0005e20000100a00 */
[----:B---3--:R-:W-:Y:S02]  /*1c1e0*/  IMAD.MOV.U32 R24, RZ, RZ, 0x7b186dc8 ;  /* 0x7b186dc8ff187424 */ /* 0x008fe400078e00ff */
[----:B------:R-:W-:Y:S01]  /*1c1f0*/  IMAD.MOV.U32 R25, RZ, RZ, 0x3f7a33c6 ;  /* 0x3f7a33c6ff197424 */ /* 0x000fe200078e00ff */
[----:B------:R3:W-:Y:S01]  /*1c200*/  STL.64 [R1+0xf60], R6 ;  /* 0x000f600601007387 */ /* 0x0007e20000100a00 */
[----:B0-----:R-:W-:Y:S02]  /*1c210*/  IMAD.MOV.U32 R14, RZ, RZ, -0x1d9556fb ;  /* 0xe26aa905ff0e7424 */ /* 0x001fe400078e00ff */
[----:B------:R-:W-:Y:S01]  /*1c220*/  IMAD.MOV.U32 R15, RZ, RZ, 0x3f514daf ;  /* 0x3f514dafff0f7424 */ /* 0x000fe200078e00ff */
[----:B------:R0:W-:Y:S01]  /*1c230*/  STL.64 [R1+0xf68], R8 ;  /* 0x000f680801007387 */ /* 0x0001e20000100a00 */
[----:B-1----:R-:W-:Y:S02]  /*1c240*/  IMAD.MOV.U32 R10, RZ, RZ, 0x2408f7d0 ;  /* 0x2408f7d0ff0a7424 */ /* 0x002fe400078e00ff */
[----:B------:R-:W-:Y:S01]  /*1c250*/  IMAD.MOV.U32 R11, RZ, RZ, 0x3f13bc59 ;  /* 0x3f13bc59ff0b7424 */ /* 0x000fe200078e00ff */
[----:B--2---:R-:W-:Y:S01]  /*1c260*/  MOV R12, 0x115cc480 ;  /* 0x115cc480000c7802 */ /* 0x004fe20000000f00 */
[----:B------:R-:W-:Y:S01]  /*1c270*/  IMAD.MOV.U32 R13, RZ, RZ, -0x40f6bc84 ;  /* 0xbf09437cff0d7424 */ /* 0x000fe200078e00ff */
[----:B------:R1:W-:Y:S01]  /*1c280*/  STL.64 [R1+0xed8], R16 ;  /* 0x000ed81001007387 */ /* 0x0003e20000100a00 */
[----:B---3--:R-:W-:Y:S01]  /*1c290*/  IMAD.MOV.U32 R6, RZ, RZ, 0x428cf51e ;  /* 0x428cf51eff067424 */ /* 0x008fe200078e00ff */
[----:B------:R-:W-:-:S02]  /*1c2a0*/  MOV R7, 0x3eefef14 ;  /* 0x3eefef1400077802 */ /* 0x000fc40000000f00 */
[----:B------:R2:W-:Y:S01]  /*1c2b0*/  STL.64 [R1+0xee0], R18 ;  /* 0x000ee01201007387 */ /* 0x0005e20000100a00 */
[----:B0-----:R-:W-:Y:S01]  /*1c2c0*/  IMAD.MOV.U32 R8, RZ, RZ, -0x3cbd0b71 ;  /* 0xc342f48fff087424 */ /* 0x001fe200078e00ff */
[----:B------:R-:W-:Y:S02]  /*1c2d0*/  MOV R9, 0xc0259425 ;  /* 0xc025942500097802 */ /* 0x000fe40000000f00 */
[----:B------:R0:W-:Y:S04]  /*1c2e0*/  STL.64 [R1+0xf00], R20 ;  /* 0x000f001401007387 */ /* 0x0001e80000100a00 */
[----:B------:R3:W-:Y:S01]  /*1c2f0*/  STL.64 [R1+0xf58], R24 ;  /* 0x000f581801007387 */ /* 0x0007e20000100a00 */
[----:B-1----:R-:W-:Y:S02]  /*1c300*/  IMAD.MOV.U32 R16, RZ, RZ, 0x542640 ;  /* 0x00542640ff107424 */ /* 0x002fe400078e00ff */
[----:B------:R-:W-:Y:S01]  /*1c310*/  IMAD.MOV.U32 R17, RZ, RZ, -0x402f82ff ;  /* 0xbfd07d01ff117424 */ /* 0x000fe200078e00ff */
[----:B------:R1:W-:Y:S01]  /*1c320*/  STL.64 [R1+0xf70], R14 ;  /* 0x000f700e01007387 */ /* 0x0003e20000100a00 */
[----:B--2---:R-:W-:Y:S01]  /*1c330*/  MOV R18, 0x5866b19f ;  /* 0x5866b19f00127802 */ /* 0x004fe20000000f00 */
[----:B------:R-:W-:-:S02]  /*1c340*/  IMAD.MOV.U32 R19, RZ, RZ, 0x3fcb0149 ;  /* 0x3fcb0149ff137424 */ /* 0x000fc400078e00ff */
[----:B------:R2:W-:Y:S01]  /*1c350*/  STL.64 [R1+0xf88], R10 ;  /* 0x000f880a01007387 */ /* 0x0005e20000100a00 */
[----:B0-----:R-:W-:Y:S01]  /*1c360*/  IMAD.MOV.U32 R20, RZ, RZ, -0x4886cb15 ;  /* 0xb77934ebff147424 */ /* 0x001fe200078e00ff */
[----:B------:R-:W-:Y:S02]  /*1c370*/  MOV R21, 0xbf923dbf ;  /* 0xbf923dbf00157802 */ /* 0x000fe40000000f00 */
[----:B------:R0:W-:Y:S01]  /*1c380*/  STL.64 [R1+0xf90], R12 ;  /* 0x000f900c01007387 */ /* 0x0001e20000100a00 */
[----:B---3--:R-:W-:Y:S01]  /*1c390*/  MOV R24, 0xbfe43e00 ;  /* 0xbfe43e0000187802 */ /* 0x008fe20000000f00 */
[----:B------:R-:W-:Y:S02]  /*1c3a0*/  IMAD.MOV.U32 R25, RZ, RZ, 0x402acbc4 ;  /* 0x402acbc4ff197424 */ /* 0x000fe400078e00ff */
        /* <DEDUP_REMOVED lines=12> */
[----:B-1----:R-:W-:Y:S02]  /*1c470*/  IMAD.MOV.U32 R8, RZ, RZ, 0x5fcc2f2f ;  /* 0x5fcc2f2fff087424 */ /* 0x002fe400078e00ff */
[----:B------:R-:W-:Y:S01]  /*1c480*/  IMAD.MOV.U32 R9, RZ, RZ, 0x400290e2 ;  /* 0x400290e2ff097424 */ /* 0x000fe200078e00ff */
[----:B------:R1:W-:Y:S01]  /*1c490*/  STL.64 [R1+0xf50], R20 ;  /* 0x000f501401007387 */ /* 0x0003e20000100a00 */
[----:B0-----:R-:W-:-:S03]  /*1c4a0*/  MOV R16, 0x89184a90 ;  /* 0x89184a9000107802 */ /* 0x001fc60000000f00 */
[----:B------:R0:W-:Y:S01]  /*1c4b0*/  STL.64 [R1+0xfa8], R24 ;  /* 0x000fa81801007387 */ /* 0x0001e20000100a00 */
[----:B------:R-:W-:Y:S02]  /*1c4c0*/  IMAD.MOV.U32 R17, RZ, RZ, -0x40c8e179 ;  /* 0xbf371e87ff117424 */ /* 0x000fe400078e00ff */
[----:B--2---:R-:W-:Y:S01]  /*1c4d0*/  IMAD.MOV.U32 R18, RZ, RZ, 0x43f4cecc ;  /* 0x43f4ceccff127424 */ /* 0x004fe200078e00ff */
[----:B------:R2:W-:Y:S01]  /*1c4e0*/  STL.64 [R1+0xfb8], R14 ;  /* 0x000fb80e01007387 */ /* 0x0005e20000100a00 */
[----:B------:R-:W-:-:S03]  /*1c4f0*/  MOV R19, 0x3d3a2d86 ;  /* 0x3d3a2d8600137802 */ /* 0x000fc60000000f00 */
[----:B------:R3:W-:Y:S01]  /*1c500*/  STL.64 [R1+0xfc0], R10 ;  /* 0x000fc00a01007387 */ /* 0x0007e20000100a00 */
[----:B-1----:R-:W-:Y:S02]  /*1c510*/  IMAD.MOV.U32 R20, RZ, RZ, -0x755502fe ;  /* 0x8aaafd02ff147424 */ /* 0x002fe400078e00ff */
[----:B------:R-:W-:Y:S01]  /*1c520*/  IMAD.MOV.U32 R21, RZ, RZ, -0x3fe58652 ;  /* 0xc01a79aeff157424 */ /* 0x000fe200078e00ff */
[----:B------:R1:W-:Y:S01]  /*1c530*/  STL.64 [R1+0xfd8], R12 ;  /* 0x000fd80c01007387 */ /* 0x0003e20000100a00 */
[----:B0-----:R-:W-:Y:S01]  /*1c540*/  IMAD.MOV.U32 R24, RZ, RZ, 0x603144a ;  /* 0x0603144aff187424 */ /* 0x001fe200078e00ff */
[----:B------:R-:W-:Y:S02]  /*1c550*/  MOV R25, 0xbe7b66c5 ;  /* 0xbe7b66c500197802 */ /* 0x000fe40000000f00 */
[----:B------:R0:W-:Y:S01]  /*1c560*/  STL.64 [R1+0xfe0], R6 ;  /* 0x000fe00601007387 */ /* 0x0001e20000100a00 */
[----:B--2---:R-:W-:Y:S02]  /*1c570*/  IMAD.MOV.U32 R14, RZ, RZ, -0x599d9835 ;  /* 0xa66267cbff0e7424 */ /* 0x004fe400078e00ff */
[----:B------:R-:W-:Y:S01]  /*1c580*/  IMAD.MOV.U32 R15, RZ, RZ, 0x3fd5be7a ;  /* 0x3fd5be7aff0f7424 */ /* 0x000fe200078e00ff */
[----:B------:R2:W-:Y:S01]  /*1c590*/  STL.64 [R1+0xfe8], R8 ;  /* 0x000fe80801007387 */ /* 0x0005e20000100a00 */
[----:B---3--:R-:W-:Y:S01]  /*1c5a0*/  MOV R10, 0xbb753f97 ;  /* 0xbb753f97000a7802 */ /* 0x008fe20000000f00 */
[----:B------:R-:W-:-:S02]  /*1c5b0*/  IMAD.MOV.U32 R11, RZ, RZ, -0x402ee61d ;  /* 0xbfd119e3ff0b7424 */ /* 0x000fc400078e00ff */
[----:B-1----:R-:W-:Y:S01]  /*1c5c0*/  IMAD.MOV.U32 R12, RZ, RZ, 0x7aa334e1 ;  /* 0x7aa334e1ff0c7424 */ /* 0x002fe200078e00ff */
[----:B------:R-:W-:Y:S01]  /*1c5d0*/  MOV R13, 0x3fba33c6 ;  /* 0x3fba33c6000d7802 */ /* 0x000fe20000000f00 */
[----:B------:R1:W-:Y:S01]  /*1c5e0*/  STL.64 [R1+0xf78], R16 ;  /* 0x000f781001007387 */ /* 0x0003e20000100a00 */
[----:B0-----:R-:W-:Y:S01]  /*1c5f0*/  IMAD.MOV.U32 R6, RZ, RZ, -0x232dd40d ;  /* 0xdcd22bf3ff067424 */ /* 0x001fe200078e00ff */
[----:B------:R-:W-:Y:S02]  /*1c600*/  MOV R7, 0x3f948c40 ;  /* 0x3f948c4000077802 */ /* 0x000fe40000000f00 */
[----:B------:R0:W-:Y:S01]  /*1c610*/  STL.64 [R1+0xf80], R18 ;  /* 0x000f801201007387 */ /* 0x0001e20000100a00 */
[----:B--2---:R-:W-:Y:S02]  /*1c620*/  IMAD.MOV.U32 R8, RZ, RZ, 0x6b540e4a ;  /* 0x6b540e4aff087424 */ /* 0x004fe400078e00ff */
[----:B------:R-:W-:Y:S01]  /*1c630*/  IMAD.MOV.U32 R9, RZ, RZ, -0x408319d7 ;  /* 0xbf7ce629ff097424 */ /* 0x000fe200078e00ff */
[----:B------:R2:W-:Y:S01]  /*1c640*/  STL.64 [R1+0xfa0], R20 ;  /* 0x000fa01401007387 */ /* 0x0005e20000100a00 */
[----:B-1----:R-:W-:-:S03]  /*1c650*/  IMAD.MOV.U32 R16, RZ, RZ, 0x4a89b561 ;  /* 0x4a89b561ff107424 */ /* 0x002fc600078e00ff */
[----:B------:R1:W-:Y:S01]  /*1c660*/  STL.64 [R1+0xff8], R24 ;  /* 0x000ff81801007387 */ /* 0x0003e20000100a00 */
[----:B------:R-:W-:Y:S01]  /*1c670*/  MOV R17, 0xc024e9c1 ;  /* 0xc024e9c100117802 */ /* 0x000fe20000000f00 */
[----:B0-----:R-:W-:Y:S02]  /*1c680*/  IMAD.MOV.U32 R18, RZ, RZ, 0x4d316e22 ;  /* 0x4d316e22ff127424 */ /* 0x001fe400078e00ff */
[----:B------:R0:W-:Y:S01]  /*1c690*/  STL.64 [R1+0x1000], R14 ;  /* 0x0010000e01007387 */ /* 0x0001e20000100a00 */
[----:B------:R-:W-:-:S03]  /*1c6a0*/  IMAD.MOV.U32 R19, RZ, RZ, 0x40160ace ;  /* 0x40160aceff137424 */ /* 0x000fc600078e00ff */
[----:B------:R3:W-:Y:S01]  /*1c6b0*/  STL.64 [R1+0x1008], R10 ;  /* 0x0010080a01007387 */ /* 0x0007e20000100a00 */
[----:B--2---:R-:W-:Y:S01]  /*1c6c0*/  MOV R20, 0x30da5a0 ;  /* 0x030da5a000147802 */ /* 0x004fe20000000f00 */
[----:B------:R-:W-:Y:S02]  /*1c6d0*/  IMAD.MOV.U32 R21, RZ, RZ, -0x400fed45 ;  /* 0xbff012bbff157424 */ /* 0x000fe400078e00ff */
[----:B------:R2:W-:Y:S01]  /*1c6e0*/  STL.64 [R1+0x1010], R12 ;  /* 0x0010100c01007387 */ /* 0x0005e20000100a00 */
[----:B-1----:R-:W-:Y:S02]  /*1c6f0*/  IMAD.MOV.U32 R24, RZ, RZ, 0x2c7988e6 ;  /* 0x2c7988e6ff187424 */ /* 0x002fe400078e00ff */
[----:B------:R-:W-:Y:S01]  /*1c700*/  IMAD.MOV.U32 R25, RZ, RZ, -0x40add77f ;  /* 0xbf522881ff197424 */ /* 0x000fe200078e00ff */
[----:B------:R1:W-:Y:S01]  /*1c710*/  STL.64 [R1+0x1028], R6 ;  /* 0x0010280601007387 */ /* 0x0003e20000100a00 */
[----:B0-----:R-:W-:Y:S01]  /*1c720*/  MOV R14, 0xe1c91478 ;  /* 0xe1c91478000e7802 */ /* 0x001fe20000000f00 */
[----:B------:R-:W-:-:S02]  /*1c730*/  IMAD.MOV.U32 R15, RZ, RZ, 0x3d8110fe ;  /* 0x3d8110feff0f7424 */ /* 0x000fc400078e00ff */
[----:B------:R0:W-:Y:S01]  /*1c740*/  STL.64 [R1+0x1030], R8 ;  /* 0x0010300801007387 */ /* 0x0001e20000100a00 */
[----:B---3--:R-:W-:Y:S01]  /*1c750*/  MOV R10, 0x31e8c834 ;  /* 0x31e8c834000a7802 */ /* 0x008fe20000000f00 */
[----:B------:R-:W-:Y:S02]  /*1c760*/  IMAD.MOV.U32 R11, RZ, RZ, 0x3f37f34f ;  /* 0x3f37f34fff0b7424 */ /* 0x000fe400078e00ff */
[----:B--2---:R-:W-:Y:S01]  /*1c770*/  IMAD.MOV.U32 R12, RZ, RZ, 0x272abdba ;  /* 0x272abdbaff0c7424 */ /* 0x004fe200078e00ff */
[----:B------:R-:W-:Y:S01]  /*1c780*/  MOV R13, 0xbdcc326e ;  /* 0xbdcc326e000d7802 */ /* 0x000fe20000000f00 */
[----:B------:R2:W-:Y:S01]  /*1c790*/  STL.64 [R1+0xfc8], R16 ;  /* 0x000fc81001007387 */ /* 0x0005e20000100a00 */
[----:B-1----:R-:W-:Y:S02]  /*1c7a0*/  IMAD.MOV.U32 R6, RZ, RZ, -0x14756c2 ;  /* 0xfeb8a93eff067424 */ /* 0x002fe400078e00ff */
[----:B------:R-:W-:Y:S01]  /*1c7b0*/  IMAD.MOV.U32 R7, RZ, RZ, -0x40ebfce8 ;  /* 0xbf140318ff077424 */ /* 0x000fe200078e00ff */
[----:B------:R1:W-:Y:S01]  /*1c7c0*/  STL.64 [R1+0xfd0], R18 ;  /* 0x000fd01201007387 */ /* 0x0003e20000100a00 */
[----:B0-----:R-:W-:-:S02]  /*1c7d0*/  IMAD.MOV.U32 R8, RZ, RZ, 0x47565b8b ;  /* 0x47565b8bff087424 */ /* 0x001fc400078e00ff */
[----:B------:R-:W-:Y:S01]  /*1c7e0*/  IMAD.MOV.U32 R9, RZ, RZ, 0x404290e4 ;  /* 0x404290e4ff097424 */ /* 0x000fe200078e00ff */
[----:B------:R0:W-:Y:S01]  /*1c7f0*/  STL.64 [R1+0xff0], R20 ;  /* 0x000ff01401007387 */ /* 0x0001e20000100a00 */
[----:B--2---:R-:W-:-:S03]  /*1c800*/  IMAD.MOV.U32 R16, RZ, RZ, -0x493b40ef ;  /* 0xb6c4bf11ff107424 */ /* 0x004fc600078e00ff */
        /* <DEDUP_REMOVED lines=10> */
[----:B------:R-:W-:-:S02]  /*1c8b0*/  IMAD.MOV.U32 R15, RZ, RZ, -0x3fb5d9d3 ;  /* 0xc04a262dff0f7424 */ /* 0x000fc400078e00ff */
[----:B------:R2:W-:Y:S01]  /*1c8c0*/  STL.64 [R1+0x1060], R6 ;  /* 0x0010600601007387 */ /* 0x0005e20000100a00 */
[----:B---3--:R-:W-:Y:S01]  /*1c8d0*/  MOV R24, 0x8d29d8b8 ;  /* 0x8d29d8b800187802 */ /* 0x008fe20000000f00 */
[----:B------:R-:W-:Y:S02]  /*1c8e0*/  IMAD.MOV.U32 R25, RZ, RZ, -0x3fcb639d ;  /* 0xc0349c63ff197424 */ /* 0x000fe400078e00ff */
[----:B------:R3:W-:Y:S01]  /*1c8f0*/  STL.64 [R1+0x1078], R8 ;  /* 0x0010780801007387 */ /* 0x0007e20000100a00 */
[----:B-1----:R-:W-:Y:S01]  /*1c900*/  IMAD.MOV.U32 R10, RZ, RZ, -0x22008eaf ;  /* 0xddff7151ff0a7424 */ /* 0x002fe200078e00ff */
[----:B------:R-:W-:Y:S01]  /*1c910*/  MOV R11, 0x4040877f ;  /* 0x4040877f000b7802 */ /* 0x000fe20000000f00 */
[----:B0-----:R-:W-:Y:S01]  /*1c920*/  IMAD.MOV.U32 R12, RZ, RZ, -0x68fb0aa9 ;  /* 0x9704f557ff0c7424 */ /* 0x001fe200078e00ff */
[----:B------:R-:W-:Y:S01]  /*1c930*/  MOV R13, 0x4034e300 ;  /* 0x4034e300000d7802 */ /* 0x000fe20000000f00 */
[----:B------:R0:W-:Y:S01]  /*1c940*/  STL.64 [R1+0x1018], R16 ;  /* 0x0010181001007387 */ /* 0x0001e20000100a00 */
[----:B--2---:R-:W-:-:S02]  /*1c950*/  IMAD.MOV.U32 R6, RZ, RZ, -0x7db2eaba ;  /* 0x824d1546ff067424 */ /* 0x004fc400078e00ff */
[----:B------:R-:W-:Y:S01]  /*1c960*/  IMAD.MOV.U32 R7, RZ, RZ, -0x3fdbe89a ;  /* 0xc0241766ff077424 */ /* 0x000fe200078e00ff */
[----:B------:R1:W-:Y:S01]  /*1c970*/  STL.64 [R1+0x1020], R18 ;  /* 0x0010201201007387 */ /* 0x0003e20000100a00 */
[----:B---3--:R-:W-:Y:S01]  /*1c980*/  MOV R8, 0x96c95635 ;  /* 0x96c9563500087802 */ /* 0x008fe20000000f00 */
[----:B------:R-:W-:Y:S02]  /*1c990*/  IMAD.MOV.U32 R9, RZ, RZ, -0x4116555b ;  /* 0xbee9aaa5ff097424 */ /* 0x000fe400078e00ff */
[----:B------:R2:W-:Y:S01]  /*1c9a0*/  STL.64 [R1+0x1040], R20 ;  /* 0x0010401401007387 */ /* 0x0005e20000100a00 */
[----:B0-----:R-:W-:-:S03]  /*1c9b0*/  MOV R16, 0x4df23f8f ;  /* 0x4df23f8f00107802 */ /* 0x001fc60000000f00 */
        /* <DEDUP_REMOVED lines=8> */
[----:B------:R2:W-:Y:S01]  /*1ca40*/  STL.64 [R1+0x10a0], R12 ;  /* 0x0010a00c01007387 */ /* 0x0005e20000100a00 */
[----:B0-----:R-:W-:Y:S01]  /*1ca50*/  MOV R14, 0x8666bb37 ;  /* 0x8666bb37000e7802 */ /* 0x001fe20000000f00 */
[----:B------:R-:W-:-:S02]  /*1ca60*/  IMAD.MOV.U32 R15, RZ, RZ, 0x3ff6ed4d ;  /* 0x3ff6ed4dff0f7424 */ /* 0x000fc400078e00ff */
[----:B------:R0:W-:Y:S01]  /*1ca70*/  STL.64 [R1+0x10a8], R6 ;  /* 0x0010a80601007387 */ /* 0x0001e20000100a00 */
[----:B---3--:R-:W-:Y:S01]  /*1ca80*/  IMAD.MOV.U32 R10, RZ, RZ, -0x1c0ba3cb ;  /* 0xe3f45c35ff0a7424 */ /* 0x008fe200078e00ff */
[----:B------:R-:W-:Y:S02]  /*1ca90*/  MOV R11, 0x3e7327d0 ;  /* 0x3e7327d0000b7802 */ /* 0x000fe40000000f00 */
        /* <DEDUP_REMOVED lines=14> */
[----:B------:R-:W-:Y:S01]  /*1cb80*/  MOV R17, 0x40104edc ;  /* 0x40104edc00117802 */ /* 0x000fe20000000f00 */
[----:B0-----:R-:W-:Y:S02]  /*1cb90*/  IMAD.MOV.U32 R18, RZ, RZ, 0x1cae7f61 ;  /* 0x1cae7f61ff127424 */ /* 0x001fe400078e00ff */
[----:B------:R0:W-:Y:S01]  /*1cba0*/  STL.64 [R1+0x10d0], R10 ;  /* 0x0010d00a01007387 */ /* 0x0001e20000100a00 */
[----:B------:R-:W-:-:S03]  /*1cbb0*/  IMAD.MOV.U32 R19, RZ, RZ, -0x3ff435ee ;  /* 0xc00bca12ff137424 */ /* 0x000fc600078e00ff */
[----:B------:R3:W-:Y:S01]  /*1cbc0*/  STL.64 [R1+0x10d8], R12 ;  /* 0x0010d80c01007387 */ /* 0x0007e20000100a00 */
[----:B--2---:R-:W-:Y:S01]  /*1cbd0*/  MOV R20, 0xeafd4576 ;  /* 0xeafd457600147802 */ /* 0x004fe20000000f00 */
[----:B------:R-:W-:Y:S02]  /*1cbe0*/  IMAD.MOV.U32 R21, RZ, RZ, 0x3fd5d504 ;  /* 0x3fd5d504ff157424 */ /* 0x000fe400078e00ff */
[----:B------:R2:W-:Y:S01]  /*1cbf0*/  STL.64 [R1+0x10e8], R24 ;  /* 0x0010e81801007387 */ /* 0x0005e20000100a00 */
[----:B-1----:R-:W-:Y:S01]  /*1cc00*/  IMAD.MOV.U32 R14, RZ, RZ, -0x759a0054 ;  /* 0x8a65ffacff0e7424 */ /* 0x002fe200078e00ff */
[----:B------:R-:W-:Y:S02]  /*1cc10*/  MOV R15, 0xbf97d529 ;  /* 0xbf97d529000f7802 */ /* 0x000fe40000000f00 */
[----:B------:R1:W-:Y:S01]  /*1cc20*/  STL.64 [R1+0x10f0], R6 ;  /* 0x0010f00601007387 */ /* 0x0003e20000100a00 */
[----:B0-----:R-:W-:Y:S01]  /*1cc30*/  IMAD.MOV.U32 R10, RZ, RZ, 0x7e2fe4f3 ;  /* 0x7e2fe4f3ff0a7424 */ /* 0x001fe200078e00ff */
[----:B------:R-:W-:-:S02]  /*1cc40*/  MOV R11, 0xbf5e04a5 ;  /* 0xbf5e04a5000b7802 */ /* 0x000fc40000000f00 */
[----:B------:R0:W-:Y:S01]  /*1cc50*/  STL.64 [R1+0x10f8], R8 ;  /* 0x0010f80801007387 */ /* 0x0001e20000100a00 */
[----:B---3--:R-:W-:Y:S02]  /*1cc60*/  IMAD.MOV.U32 R12, RZ, RZ, -0x50d8d6c ;  /* 0xfaf27294ff0c7424 */ /* 0x008fe400078e00ff */
[----:B------:R-:W-:Y:S01]  /*1cc70*/  IMAD.MOV.U32 R13, RZ, RZ, 0x3f53d694 ;  /* 0x3f53d694ff0d7424 */ /* 0x000fe200078e00ff */
[----:B------:R3:W-:Y:S01]  /*1cc80*/  STL.64 [R1+0x10b8], R16 ;  /* 0x0010b81001007387 */ /* 0x0007e20000100a00 */
[----:B--2---:R-:W-:Y:S02]  /*1cc90*/  IMAD.MOV.U32 R24, RZ, RZ, 0x2c414c0d ;  /* 0x2c414c0dff187424 */ /* 0x004fe400078e00ff */
[----:B------:R-:W-:Y:S01]  /*1cca0*/  IMAD.MOV.U32 R25, RZ, RZ, -0x3f9c665b ;  /* 0xc06399a5ff197424 */ /* 0x000fe200078e00ff */
[----:B-1----:R-:W-:Y:S01]  /*1ccb0*/  MOV R6, 0x90a5dfd6 ;  /* 0x90a5dfd600067802 */ /* 0x002fe20000000f00 */
[----:B------:R-:W-:Y:S01]  /*1ccc0*/  IMAD.MOV.U32 R7, RZ, RZ, -0x40c6205e ;  /* 0xbf39dfa2ff077424 */ /* 0x000fe200078e00ff */
[----:B------:R1:W-:Y:S01]  /*1ccd0*/  STL.64 [R1+0x10c0], R18 ;  /* 0x0010c01201007387 */ /* 0x0003e20000100a00 */
[----:B0-----:R-:W-:Y:S01]  /*1cce0*/  MOV R8, 0xd7d0b401 ;  /* 0xd7d0b40100087802 */ /* 0x001fe20000000f00 */
[----:B------:R-:W-:-:S02]  /*1ccf0*/  IMAD.MOV.U32 R9, RZ, RZ, 0x406086f7 ;  /* 0x406086f7ff097424 */ /* 0x000fc400078e00ff */
[----:B------:R0:W-:Y:S01]  /*1cd00*/  STL.64 [R1+0x10e0], R20 ;  /* 0x0010e01401007387 */ /* 0x0001e20000100a00 */
[----:B---3--:R-:W-:-:S03]  /*1cd10*/  IMAD.MOV.U32 R16, RZ, RZ, 0x72284d2c ;  /* 0x72284d2cff107424 */ /* 0x008fc600078e00ff */
[----:B------:R2:W-:Y:S01]  /*1cd20*/  STL.64 [R1+0x1100], R14 ;  /* 0x0011000e01007387 */ /* 0x0005e20000100a00 */
[----:B------:R-:W-:-:S03]  /*1cd30*/  IMAD.MOV.U32 R17, RZ, RZ, 0x3f807746 ;  /* 0x3f807746ff117424 */ /* 0x000fc600078e00ff */
[----:B------:R3:W-:Y:S01]  /*1cd40*/  STL.64 [R1+0x1118], R10 ;  /* 0x0011180a01007387 */ /* 0x0007e20000100a00 */
[----:B-1----:R-:W-:Y:S01]  /*1cd50*/  MOV R18, 0xc88249cd ;  /* 0xc88249cd00127802 */ /* 0x002fe20000000f00 */
[----:B------:R-:W-:Y:S02]  /*1cd60*/  IMAD.MOV.U32 R19, RZ, RZ, -0x41ebc3f6 ;  /* 0xbe143c0aff137424 */ /* 0x000fe400078e00ff */
[----:B------:R1:W-:Y:S01]  /*1cd70*/  STL.64 [R1+0x1120], R12 ;  /* 0x0011200c01007387 */ /* 0x0003e20000100a00 */
[----:B0-----:R-:W-:Y:S01]  /*1cd80*/  IMAD.MOV.U32 R20, RZ, RZ, 0x311f1460 ;  /* 0x311f1460ff147424 */ /* 0x001fe200078e00ff */
[----:B------:R-:W-:Y:S02]  /*1cd90*/  MOV R21, 0x405278fb ;  /* 0x405278fb00157802 */ /* 0x000fe40000000f00 */
[----:B------:R0:W-:Y:S01]  /*1cda0*/  STL.64 [R1+0x1128], R6 ;  /* 0x0011280601007387 */ /* 0x0001e20000100a00 */
[----:B--2---:R-:W-:Y:S01]  /*1cdb0*/  IMAD.MOV.U32 R14, RZ, RZ, -0x2cfd698c ;  /* 0xd3029674ff0e7424 */ /* 0x004fe200078e00ff */
[----:B------:R-:W-:-:S02]  /*1cdc0*/  MOV R15, 0x3f8c0b02 ;  /* 0x3f8c0b02000f7802 */ /* 0x000fc40000000f00 */
[----:B------:R2:W-:Y:S01]  /*1cdd0*/  STL.64 [R1+0x1138], R24 ;  /* 0x0011381801007387 */ /* 0x0005e20000100a00 */
[----:B---3--:R-:W-:Y:S02]  /*1cde0*/  IMAD.MOV.U32 R10, RZ, RZ, -0x267437c0 ;  /* 0xd98bc840ff0a7424 */ /* 0x008fe400078e00ff */
[----:B------:R-:W-:Y:S01]  /*1cdf0*/  IMAD.MOV.U32 R11, RZ, RZ, -0x3fa11572 ;  /* 0xc05eea8eff0b7424 */ /* 0x000fe200078e00ff */
[----:B------:R3:W-:Y:S01]  /*1ce00*/  STL.64 [R1+0x1140], R8 ;  /* 0x0011400801007387 */ /* 0x0007e20000100a00 */
[----:B-1----:R-:W-:Y:S02]  /*1ce10*/  IMAD.MOV.U32 R12, RZ, RZ, -0x4d642099 ;  /* 0xb29bdf67ff0c7424 */ /* 0x002fe400078e00ff */
[----:B------:R-:W-:Y:S01]  /*1ce20*/  IMAD.MOV.U32 R13, RZ, RZ, -0x40e27ba5 ;  /* 0xbf1d845bff0d7424 */ /* 0x000fe200078e00ff */
[----:B0-----:R-:W-:Y:S01]  /*1ce30*/  MOV R6, 0xb11a1841 ;  /* 0xb11a184100067802 */ /* 0x001fe20000000f00 */
[----:B------:R-:W-:Y:S01]  /*1ce40*/  IMAD.MOV.U32 R7, RZ, RZ, 0x40446293 ;  /* 0x40446293ff077424 */ /* 0x000fe200078e00ff */
[----:B------:R0:W-:Y:S01]  /*1ce50*/  STL.64 [R1+0x1108], R16 ;  /* 0x0011081001007387 */ /* 0x0001e20000100a00 */
[----:B--2---:R-:W-:Y:S01]  /*1ce60*/  MOV R24, 0x205f94ff ;  /* 0x205f94ff00187802 */ /* 0x004fe20000000f00 */
[----:B------:R-:W-:-:S02]  /*1ce70*/  IMAD.MOV.U32 R25, RZ, RZ, 0x3eaf6148 ;  /* 0x3eaf6148ff197424 */ /* 0x000fc400078e00ff */
[----:B------:R1:W-:Y:S01]  /*1ce80*/  STL.64 [R1+0x1110], R18 ;  /* 0x0011101201007387 */ /* 0x0003e20000100a00 */
[----:B---3--:R-:W-:Y:S01]  /*1ce90*/  IMAD.MOV.U32 R8, RZ, RZ, 0x6beb0621 ;  /* 0x6beb0621ff087424 */ /* 0x008fe200078e00ff */
[----:B------:R-:W-:Y:S02]  /*1cea0*/  MOV R9, 0xc0431aec ;  /* 0xc0431aec00097802 */ /* 0x000fe40000000f00 */
[----:B------:R2:W-:Y:S04]  /*1ceb0*/  STL.64 [R1+0x1130], R20 ;  /* 0x0011301401007387 */ /* 0x0005e80000100a00 */
[----:B------:R3:W-:Y:S01]  /*1cec0*/  STL.64 [R1+0x1148], R14 ;  /* 0x0011480e01007387 */ /* 0x0007e20000100a00 */
[----:B0-----:R-:W-:Y:S01]  /*1ced0*/  MOV R16, 0xdffa7c58 ;  /* 0xdffa7c5800107802 */ /* 0x001fe20000000f00 */
[----:B------:R-:W-:-:S02]  /*1cee0*/  IMAD.MOV.U32 R17, RZ, RZ, 0x4062469e ;  /* 0x4062469eff117424 */ /* 0x000fc400078e00ff */
[----:B------:R0:W-:Y:S01]  /*1cef0*/  STL.64 [R1+0x1150], R10 ;  /* 0x0011500a01007387 */ /* 0x0001e20000100a00 */
[----:B-1----:R-:W-:Y:S01]  /*1cf00*/  IMAD.MOV.U32 R18, RZ, RZ, -0x35f17898 ;  /* 0xca0e8768ff127424 */ /* 0x002fe200078e00ff */
[----:B------:R-:W-:Y:S02]  /*1cf10*/  MOV R19, 0xc0541765 ;  /* 0xc054176500137802 */ /* 0x000fe40000000f00 */
[----:B------:R1:W-:Y:S01]  /*1cf20*/  STL.64 [R1+0x1168], R12 ;  /* 0x0011680c01007387 */ /* 0x0003e20000100a00 */
[----:B--2---:R-:W-:Y:S02]  /*1cf30*/  IMAD.MOV.U32 R20, RZ, RZ, 0x217aa43e ;  /* 0x217aa43eff147424 */ /* 0x004fe400078e00ff */
[----:B------:R-:W-:Y:S01]  /*1cf40*/  IMAD.MOV.U32 R21, RZ, RZ, 0x403131fa ;  /* 0x403131faff157424 */ /* 0x000fe200078e00ff */
[----:B------:R2:W-:Y:S01]  /*1cf50*/  STL.64 [R1+0x1170], R6 ;  /* 0x0011700601007387 */ /* 0x0005e20000100a00 */
[----:B---3--:R-:W-:Y:S01]  /*1cf60*/  IMAD.MOV.U32 R14, RZ, RZ, -0x7f6a3542 ;  /* 0x8095cabeff0e7424 */ /* 0x008fe200078e00ff */
[----:B------:R-:W-:-:S02]  /*1cf70*/  MOV R15, 0xc0191622 ;  /* 0xc0191622000f7802 */ /* 0x000fc40000000f00 */
[----:B------:R3:W-:Y:S01]  /*1cf80*/  STL.64 [R1+0x1188], R24 ;  /* 0x0011881801007387 */ /* 0x0007e20000100a00 */
[----:B0-----:R-:W-:Y:S02]  /*1cf90*/  IMAD.MOV.U32 R10, RZ, RZ, -0x6406ef78 ;  /* 0x9bf91088ff0a7424 */ /* 0x001fe400078e00ff */
[----:B------:R-:W-:Y:S01]  /*1cfa0*/  IMAD.MOV.U32 R11, RZ, RZ, 0x401477b4 ;  /* 0x401477b4ff0b7424 */ /* 0x000fe200078e00ff */
[----:B------:R0:W-:Y:S01]  /*1cfb0*/  STL.64 [R1+0x1178], R8 ;  /* 0x0011780801007387 */ /* 0x0001e20000100a00 */
[----:B-1----:R-:W-:Y:S01]  /*1cfc0*/  MOV R12, 0x4a8e94a0 ;  /* 0x4a8e94a0000c7802 */ /* 0x002fe20000000f00 */
[----:B------:R-:W-:Y:S01]  /*1cfd0*/  IMAD.MOV.U32 R13, RZ, RZ, -0x3fffbe89 ;  /* 0xc0004177ff0d7424 */ /* 0x000fe200078e00ff */
[----:B--2---:R-:W-:Y:S01]  /*1cfe0*/  MOV R6, 0x54519e31 ;  /* 0x54519e3100067802 */ /* 0x004fe20000000f00 */
[----:B------:R-:W-:Y:S01]  /*1cff0*/  IMAD.MOV.U32 R7, RZ, RZ, -0x4023b2df ;  /* 0xbfdc4d21ff077424 */ /* 0x000fe200078e00ff */
[----:B------:R1:W-:Y:S01]  /*1d000*/  STL.64 [R1+0x1158], R16 ;  /* 0x0011581001007387 */ /* 0x0003e20000100a00 */
[----:B---3--:R-:W-:Y:S01]  /*1d010*/  IMAD.MOV.U32 R24, RZ, RZ, 0x28bbd500 ;  /* 0x28bbd500ff187424 */ /* 0x008fe200078e00ff */
[----:B------:R-:W-:-:S02]  /*1d020*/  MOV R25, 0x3f9c8476 ;  /* 0x3f9c847600197802 */ /* 0x000fc40000000f00 */
[----:B------:R2:W-:Y:S01]  /*1d030*/  STL.64 [R1+0x1160], R18 ;  /* 0x0011601201007387 */ /* 0x0005e20000100a00 */
[----:B0-----:R-:W-:Y:S01]  /*1d040*/  IMAD.MOV.U32 R8, RZ, RZ, 0xeaf4767 ;  /* 0x0eaf4767ff087424 */ /* 0x001fe200078e00ff */
[----:B------:R-:W-:Y:S02]  /*1d050*/  MOV R9, 0x3fc49518 ;  /* 0x3fc4951800097802 */ /* 0x000fe40000000f00 */
[----:B------:R0:W-:Y:S04]  /*1d060*/  STL.64 [R1+0x1180], R20 ;  /* 0x0011801401007387 */ /* 0x0001e80000100a00 */
[----:B------:R3:W-:Y:S01]  /*1d070*/  STL.64 [R1+0x1190], R14 ;  /* 0x0011900e01007387 */ /* 0x0007e20000100a00 */
[----:B-1----:R-:W-:Y:S01]  /*1d080*/  IMAD.MOV.U32 R16, RZ, RZ, 0x3c3db77e ;  /* 0x3c3db77eff107424 */ /* 0x002fe200078e00ff */
[----:B------:R-:W-:-:S02]  /*1d090*/  MOV R17, 0xbe354360 ;  /* 0xbe35436000117802 */ /* 0x000fc40000000f00 */
[----:B------:R1:W-:Y:S01]  /*1d0a0*/  STL.64 [R1+0x1198], R10 ;  /* 0x0011980a01007387 */ /* 0x0003e20000100a00 */
[----:B--2---:R-:W-:Y:S02]  /*1d0b0*/  IMAD.MOV.U32 R18, RZ, RZ, 0x2ef2633d ;  /* 0x2ef2633dff127424 */ /* 0x004fe400078e00ff */
[----:B------:R-:W-:Y:S01]  /*1d0c0*/  IMAD.MOV.U32 R19, RZ, RZ, 0x3fe31498 ;  /* 0x3fe31498ff137424 */ /* 0x000fe200078e00ff */
[----:B------:R2:W-:Y:S01]  /*1d0d0*/  STL.64 [R1+0x11a0], R12 ;  /* 0x0011a00c01007387 */ /* 0x0005e20000100a00 */
[----:B0-----:R-:W-:Y:S01]  /*1d0e0*/  MOV R20, 0xc6c018a9 ;  /* 0xc6c018a900147802 */ /* 0x001fe20000000f00 */
[----:B------:R-:W-:Y:S02]  /*1d0f0*/  IMAD.MOV.U32 R21, RZ, RZ, -0x405b5ccf ;  /* 0xbfa4a331ff157424 */ /* 0x000fe400078e00ff */
[----:B------:R0:W-:Y:S01]  /*1d100*/  STL.64 [R1+0x11b8], R6 ;  /* 0x0011b80601007387 */ /* 0x0001e20000100a00 */
[----:B---3--:R-:W-:Y:S02]  /*1d110*/  IMAD.MOV.U32 R14, RZ, RZ, 0x79502d77 ;  /* 0x79502d77ff0e7424 */ /* 0x008fe400078e00ff */
[----:B------:R-:W-:Y:S01]  /*1d120*/  IMAD.MOV.U32 R15, RZ, RZ, -0x41a5713b ;  /* 0xbe5a8ec5ff0f7424 */ /* 0x000fe200078e00ff */
[----:B------:R3:W-:Y:S01]  /*1d130*/  STL.64 [R1+0x11d8], R24 ;  /* 0x0011d81801007387 */ /* 0x0007e20000100a00 */
[----:B-1----:R-:W-:-:S02]  /*1d140*/  IMAD.MOV.U32 R10, RZ, RZ, -0x1383e024 ;  /* 0xec7c1fdcff0a7424 */ /* 0x002fc400078e00ff */
[----:B------:R-:W-:Y:S01]  /*1d150*/  IMAD.MOV.U32 R11, RZ, RZ, -0x407c9847 ;  /* 0xbf8367b9ff0b7424 */ /* 0x000fe200078e00ff */
[----:B------:R1:W-:Y:S01]  /*1d160*/  STL.64 [R1+0x11c0], R8 ;  /* 0x0011c00801007387 */ /* 0x0003e20000100a00 */
[----:B--2---:R-:W-:Y:S01]  /*1d170*/  MOV R12, 0xc9758d3d ;  /* 0xc9758d3d000c7802 */ /* 0x004fe20000000f00 */
[----:B------:R-:W-:Y:S02]  /*1d180*/  IMAD.MOV.U32 R13, RZ, RZ, 0x3edaed56 ;  /* 0x3edaed56ff0d7424 */ /* 0x000fe400078e00ff */
[----:B0-----:R-:W-:Y:S01]  /*1d190*/  IMAD.MOV.U32 R6, RZ, RZ, 0x64ad326f ;  /* 0x64ad326fff067424 */ /* 0x001fe200078e00ff */
[----:B------:R-:W-:Y:S01]  /*1d1a0*/  MOV R7, 0x3f61687c ;  /* 0x3f61687c00077802 */ /* 0x000fe20000000f00 */
[----:B------:R0:W-:Y:S01]  /*1d1b0*/  STL.64 [R1+0x11a8], R16 ;  /* 0x0011a81001007387 */ /* 0x0001e20000100a00 */
[----:B---3--:R-:W-:Y:S02]  /*1d1c0*/  IMAD.MOV.U32 R24, RZ, RZ, -0x22ea8a14 ;  /* 0xdd1575ecff187424 */ /* 0x008fe400078e00ff */
[----:B------:R-:W-:Y:S01]  /*1d1d0*/  IMAD.MOV.U32 R25, RZ, RZ, 0x407462ac ;  /* 0x407462acff197424 */ /* 0x000fe200078e00ff */
[----:B------:R2:W-:Y:S01]  /*1d1e0*/  STL.64 [R1+0x11b0], R18 ;  /* 0x0011b01201007387 */ /* 0x0005e20000100a00 */
[----:B-1----:R-:W-:Y:S01]  /*1d1f0*/  IMAD.MOV.U32 R8, RZ, RZ, -0x354be970 ;  /* 0xcab41690ff087424 */ /* 0x002fe200078e00ff */
[----:B------:R-:W-:-:S02]  /*1d200*/  MOV R9, 0xc07f0fb9 ;  /* 0xc07f0fb900097802 */ /* 0x000fc40000000f00 */
[----:B------:R1:W-:Y:S01]  /*1d210*/  STL.64 [R1+0x11c8], R14 ;  /* 0x0011c80e01007387 */ /* 0x0003e20000100a00 */
[----:B0-----:R-:W-:-:S03]  /*1d220*/  IMAD.MOV.U32 R16, RZ, RZ, 0x4b8ba3fd ;  /* 0x4b8ba3fdff107424 */ /* 0x001fc600078e00ff */
[----:B------:R0:W-:Y:S01]  /*1d230*/  STL.64 [R1+0x11d0], R20 ;  /* 0x0011d01401007387 */ /* 0x0001e20000100a00 */
[----:B------:R-:W-:-:S03]  /*1d240*/  IMAD.MOV.U32 R17, RZ, RZ, 0x406a8563 ;  /* 0x406a8563ff117424 */ /* 0x000fc600078e00ff */
[----:B------:R3:W-:Y:S01]  /*1d250*/  STL.64 [R1+0x11e0], R10 ;  /* 0x0011e00a01007387 */ /* 0x0007e20000100a00 */
[----:B--2---:R-:W-:Y:S01]  /*1d260*/  MOV R18, 0xd2755202 ;  /* 0xd275520200127802 */ /* 0x004fe20000000f00 */
[----:B------:R-:W-:Y:S02]  /*1d270*/  IMAD.MOV.U32 R19, RZ, RZ, 0x402a3739 ;  /* 0x402a3739ff137424 */ /* 0x000fe400078e00ff */
[----:B------:R2:W-:Y:S01]  /*1d280*/  STL.64 [R1+0x11e8], R12 ;  /* 0x0011e80c01007387 */ /* 0x0005e20000100a00 */
[----:B-1----:R-:W-:Y:S02]  /*1d290*/  IMAD.MOV.U32 R14, RZ, RZ, 0x4564ae7d ;  /* 0x4564ae7dff0e7424 */ /* 0x002fe400078e00ff */
[----:B------:R-:W-:Y:S01]  /*1d2a0*/  IMAD.MOV.U32 R15, RZ, RZ, 0x4086d9ba ;  /* 0x4086d9baff0f7424 */ /* 0x000fe200078e00ff */
[----:B------:R1:W-:Y:S01]  /*1d2b0*/  STL.64 [R1+0x11f0], R6 ;  /* 0x0011f00601007387 */ /* 0x0003e20000100a00 */
[----:B0-----:R-:W-:Y:S01]  /*1d2c0*/  IMAD.MOV.U32 R20, RZ, RZ, -0x2d3698eb ;  /* 0xd2c96715ff147424 */ /* 0x001fe200078e00ff */
[----:B------:R-:W-:-:S02]  /*1d2d0*/  MOV R21, 0xbf9d8244 ;  /* 0xbf9d824400157802 */ /* 0x000fc40000000f00 */
[----:B------:R0:W-:Y:S01]  /*1d2e0*/  STL.64 [R1+0x1228], R24 ;  /* 0x0012281801007387 */ /* 0x0001e20000100a00 */
[----:B---3--:R-:W-:Y:S01]  /*1d2f0*/  MOV R10, 0x233f801a ;  /* 0x233f801a000a7802 */ /* 0x008fe20000000f00 */
[----:B------:R-:W-:Y:S02]  /*1d300*/  IMAD.MOV.U32 R11, RZ, RZ, -0x3f81ddca ;  /* 0xc07e2236ff0b7424 */ /* 0x000fe400078e00ff */
[----:B------:R3:W-:Y:S01]  /*1d310*/  STL.64 [R1+0x1208], R8 ;  /* 0x0012080801007387 */ /* 0x0007e20000100a00 */
[----:B--2---:R-:W-:Y:S01]  /*1d320*/  MOV R12, 0x60bc3e58 ;  /* 0x60bc3e58000c7802 */ /* 0x004fe20000000f00 */
[----:B------:R-:W-:Y:S02]  /*1d330*/  IMAD.MOV.U32 R13, RZ, RZ, -0x3f8a81b5 ;  /* 0xc0757e4bff0d7424 */ /* 0x000fe400078e00ff */
[----:B-1----:R-:W-:Y:S01]  /*1d340*/  IMAD.MOV.U32 R6, RZ, RZ, 0x482a6b51 ;  /* 0x482a6b51ff067424 */ /* 0x002fe200078e00ff */
[----:B------:R-:W-:Y:S01]  /*1d350*/  MOV R7, 0x40657e76 ;  /* 0x40657e7600077802 */ /* 0x000fe20000000f00 */
[----:B------:R1:W-:Y:S01]  /*1d360*/  STL.64 [R1+0x11f8], R16 ;  /* 0x0011f81001007387 */ /* 0x0003e20000100a00 */
[----:B0-----:R-:W-:Y:S01]  /*1d370*/  MOV R24, 0xf4b0bff ;  /* 0x0f4b0bff00187802 */ /* 0x001fe20000000f00 */
[----:B------:R-:W-:-:S02]  /*1d380*/  IMAD.MOV.U32 R25, RZ, RZ, 0x400727bb ;  /* 0x400727bbff197424 */ /* 0x000fc400078e00ff */
[----:B------:R0:W-:Y:S01]  /*1d390*/  STL.64 [R1+0x1200], R18 ;  /* 0x0012001201007387 */ /* 0x0001e20000100a00 */
[----:B---3--:R-:W-:Y:S02]  /*1d3a0*/  IMAD.MOV.U32 R8, RZ, RZ, -0x55d2c28c ;  /* 0xaa2d3d74ff087424 */ /* 0x008fe400078e00ff */
[----:B------:R-:W-:Y:S01]  /*1d3b0*/  IMAD.MOV.U32 R9, RZ, RZ, 0x3f226665 ;  /* 0x3f226665ff097424 */ /* 0x000fe200078e00ff */
[----:B------:R2:W-:Y:S01]  /*1d3c0*/  STL.64 [R1+0x1210], R14 ;  /* 0x0012100e01007387 */ /* 0x0005e20000100a00 */
[----:B-1----:R-:W-:-:S03]  /*1d3d0*/  MOV R16, 0x549f7d79 ;  /* 0x549f7d7900107802 */ /* 0x002fc60000000f00 */
[----:B------:R1:W-:Y:S01]  /*1d3e0*/  STL.64 [R1+0x1218], R10 ;  /* 0x0012180a01007387 */ /* 0x0003e20000100a00 */
[----:B------:R-:W-:Y:S02]  /*1d3f0*/  IMAD.MOV.U32 R17, RZ, RZ, -0x3fad2f66 ;  /* 0xc052d09aff117424 */ /* 0x000fe400078e00ff */
[----:B0-----:R-:W-:Y:S01]  /*1d400*/  IMAD.MOV.U32 R18, RZ, RZ, -0x3cdc45bc ;  /* 0xc323ba44ff127424 */ /* 0x001fe200078e00ff */
[----:B------:R0:W-:Y:S01]  /*1d410*/  STL.64 [R1+0x1220], R20 ;  /* 0x0012201401007387 */ /* 0x0001e20000100a00 */
[----:B------:R-:W-:-:S03]  /*1d420*/  MOV R19, 0x4050a142 ;  /* 0x4050a14200137802 */ /* 0x000fc60000000f00 */
[----:B------:R3:W-:Y:S01]  /*1d430*/  STL.64 [R1+0x1230], R12 ;  /* 0x0012300c01007387 */ /* 0x0007e20000100a00 */
[----:B--2---:R-:W-:Y:S02]  /*1d440*/  IMAD.MOV.U32 R14, RZ, RZ, -0x58855efb ;  /* 0xa77aa105ff0e7424 */ /* 0x004fe400078e00ff */
[----:B------:R-:W-:Y:S01]  /*1d450*/  IMAD.MOV.U32 R15, RZ, RZ, -0x3fc38d70 ;  /* 0xc03c7290ff0f7424 */ /* 0x000fe200078e00ff */
[----:B------:R2:W-:Y:S01]  /*1d460*/  STL.64 [R1+0x1238], R6 ;  /* 0x0012380601007387 */ /* 0x0005e20000100a00 */
[----:B-1----:R-:W-:Y:S01]  /*1d470*/  MOV R10, 0xe94c0d42 ;  /* 0xe94c0d42000a7802 */ /* 0x002fe20000000f00 */
[----:B------:R-:W-:Y:S02]  /*1d480*/  IMAD.MOV.U32 R11, RZ, RZ, -0x415673e2 ;  /* 0xbea98c1eff0b7424 */ /* 0x000fe400078e00ff */
[----:B------:R1:W-:Y:S01]  /*1d490*/  STL.64 [R1+0x1278], R24 ;  /* 0x0012781801007387 */ /* 0x0003e20000100a00 */
[----:B0-----:R-:W-:Y:S02]  /*1d4a0*/  IMAD.MOV.U32 R20, RZ, RZ, 0x69db732d ;  /* 0x69db732dff147424 */ /* 0x001fe400078e00ff */
[----:B------:R-:W-:Y:S01]  /*1d4b0*/  IMAD.MOV.U32 R21, RZ, RZ, -0x3fe1ee0d ;  /* 0xc01e11f3ff157424 */ /* 0x000fe200078e00ff */
[----:B------:R0:W-:Y:S01]  /*1d4c0*/  STL.64 [R1+0x1240], R8 ;  /* 0x0012400801007387 */ /* 0x0001e20000100a00 */
[----:B---3--:R-:W-:Y:S01]  /*1d4d0*/  IMAD.MOV.U32 R12, RZ, RZ, 0x33c28106 ;  /* 0x33c28106ff0c7424 */ /* 0x008fe200078e00ff */
[----:B------:R-:W-:Y:S01]  /*1d4e0*/  MOV R13, 0x40231498 ;  /* 0x40231498000d7802 */ /* 0x000fe20000000f00 */
[----:B--2---:R-:W-:Y:S01]  /*1d4f0*/  IMAD.MOV.U32 R6, RZ, RZ, 0x413bd03 ;  /* 0x0413bd03ff067424 */ /* 0x004fe200078e00ff */
[----:B------:R-:W-:Y:S01]  /*1d500*/  MOV R7, 0xbe9f47ea ;  /* 0xbe9f47ea00077802 */ /* 0x000fe20000000f00 */
[----:B------:R2:W-:Y:S01]  /*1d510*/  STL.64 [R1+0x1248], R16 ;  /* 0x0012481001007387 */ /* 0x0005e20000100a00 */
[----:B-1----:R-:W-:Y:S01]  /*1d520*/  IMAD.MOV.U32 R24, RZ, RZ, 0x6f39f917 ;  /* 0x6f39f917ff187424 */ /* 0x002fe200078e00ff */
[----:B------:R-:W-:-:S02]  /*1d530*/  MOV R25, 0x40a1211c ;  /* 0x40a1211c00197802 */ /* 0x000fc40000000f00 */
[----:B------:R1:W-:Y:S01]  /*1d540*/  STL.64 [R1+0x1250], R18 ;  /* 0x0012501201007387 */ /* 0x0003e20000100a00 */
[----:B0-----:R-:W-:Y:S02]  /*1d550*/  IMAD.MOV.U32 R8, RZ, RZ, 0x38dc7845 ;  /* 0x38dc7845ff087424 */ /* 0x001fe400078e00ff */
[----:B------:R-:W-:Y:S01]  /*1d560*/  IMAD.MOV.U32 R9, RZ, RZ, -0x40163402 ;  /* 0xbfe9cbfeff097424 */ /* 0x000fe200078e00ff */
[----:B------:R0:W-:Y:S01]  /*1d570*/  STL.64 [R1+0x1258], R14 ;  /* 0x0012580e01007387 */ /* 0x0001e20000100a00 */
[----:B--2---:R-:W-:-:S03]  /*1d580*/  IMAD.MOV.U32 R16, RZ, RZ, -0x5af264f2 ;  /* 0xa50d9b0eff107424 */ /* 0x004fc600078e00ff */
[----:B------:R2:W-:Y:S01]  /*1d590*/  STL.64 [R1+0x1260], R10 ;  /* 0x0012600a01007387 */ /* 0x0005e20000100a00 */
[----:B------:R-:W-:Y:S01]  /*1d5a0*/  MOV R17, 0xbfcaae9f ;  /* 0xbfcaae9f00117802 */ /* 0x000fe20000000f00 */
[----:B-1----:R-:W-:Y:S02]  /*1d5b0*/  IMAD.MOV.U32 R18, RZ, RZ, 0x30c9aff6 ;  /* 0x30c9aff6ff127424 */ /* 0x002fe400078e00ff */
[----:B------:R1:W-:Y:S01]  /*1d5c0*/  STL.64 [R1+0x1268], R12 ;  /* 0x0012680c01007387 */ /* 0x0003e20000100a00 */
[----:B------:R-:W-:-:S03]  /*1d5d0*/  IMAD.MOV.U32 R19, RZ, RZ, 0x3f235a96 ;  /* 0x3f235a96ff137424 */ /* 0x000fc600078e00ff */
[----:B------:R3:W-:Y:S01]  /*1d5e0*/  STL.64 [R1+0x1270], R20 ;  /* 0x0012701401007387 */ /* 0x0007e20000100a00 */
[----:B0-----:R-:W-:Y:S01]  /*1d5f0*/  MOV R14, 0x8abda2e3 ;  /* 0x8abda2e3000e7802 */ /* 0x001fe20000000f00 */
[----:B------:R-:W-:Y:S02]  /*1d600*/  IMAD.MOV.U32 R15, RZ, RZ, 0x3fe2b6ed ;  /* 0x3fe2b6edff0f7424 */ /* 0x000fe400078e00ff */
[----:B------:R0:W-:Y:S01]  /*1d610*/  STL.64 [R1+0x1280], R6 ;  /* 0x0012800601007387 */ /* 0x0001e20000100a00 */
[----:B--2---:R-:W-:Y:S01]  /*1d620*/  MOV R10, 0x970da277 ;  /* 0x970da277000a7802 */ /* 0x004fe20000000f00 */
[----:B------:R-:W-:Y:S02]  /*1d630*/  IMAD.MOV.U32 R11, RZ, RZ, 0x3faa1cba ;  /* 0x3faa1cbaff0b7424 */ /* 0x000fe400078e00ff */
[----:B------:R2:W-:Y:S01]  /*1d640*/  STL.64 [R1+0x12c8], R24 ;  /* 0x0012c81801007387 */ /* 0x0005e20000100a00 */
[----:B-1----:R-:W-:Y:S01]  /*1d650*/  IMAD.MOV.U32 R12, RZ, RZ, 0x4f19f2c4 ;  /* 0x4f19f2c4ff0c7424 */ /* 0x002fe200078e00ff */
[----:B------:R-:W-:-:S02]  /*1d660*/  MOV R13, 0xbfa0ee0f ;  /* 0xbfa0ee0f000d7802 */ /* 0x000fc40000000f00 */
[----:B------:R1:W-:Y:S01]  /*1d670*/  STL.64 [R1+0x1288], R8 ;  /* 0x0012880801007387 */ /* 0x0003e20000100a00 */
[----:B---3--:R-:W-:Y:S01]  /*1d680*/  MOV R20, 0x7d9b7a22 ;  /* 0x7d9b7a2200147802 */ /* 0x008fe20000000f00 */
[----:B------:R-:W-:Y:S02]  /*1d690*/  IMAD.MOV.U32 R21, RZ, RZ, -0x3f71133b ;  /* 0xc08eecc5ff157424 */ /* 0x000fe400078e00ff */
[----:B0-----:R-:W-:Y:S01]  /*1d6a0*/  IMAD.MOV.U32 R6, RZ, RZ, 0x3f907c55 ;  /* 0x3f907c55ff067424 */ /* 0x001fe200078e00ff */
[----:B------:R0:W-:Y:S01]  /*1d6b0*/  STL.64 [R1+0x1290], R14 ;  /* 0x0012900e01007387 */ /* 0x0001e20000100a00 */
[----:B------:R-:W-:Y:S01]  /*1d6c0*/  IMAD.MOV.U32 R7, RZ, RZ, 0x3f8ef19b ;  /* 0x3f8ef19bff077424 */ /* 0x000fe200078e00ff */
[----:B--2---:R-:W-:Y:S02]  /*1d6d0*/  DMUL R24, R26, R30 ;  /* 0x0000001e1a187228 */ /* 0x004fe40000000000 */
[----:B------:R2:W-:Y:S01]  /*1d6e0*/  STL.64 [R1+0x1298], R16 ;  /* 0x0012981001007387 */ /* 0x0005e20000100a00 */
[----:B-1----:R-:W-:-:S03]  /*1d6f0*/  IMAD.MOV.U32 R8, RZ, RZ, 0x495b65de ;  /* 0x495b65deff087424 */ /* 0x002fc600078e00ff */
[----:B------:R1:W-:Y:S01]  /*1d700*/  STL.64 [R1+0x12a0], R18 ;  /* 0x0012a01201007387 */ /* 0x0003e20000100a00 */
[----:B------:R-:W-:-:S03]  /*1d710*/  IMAD.MOV.U32 R9, RZ, RZ, -0x3f61de91 ;  /* 0xc09e216fff097424 */ /* 0x000fc600078e00ff */
[----:B------:R3:W-:Y:S01]  /*1d720*/  STL.64 [R1+0x12a8], R10 ;  /* 0x0012a80a01007387 */ /* 0x0007e20000100a00 */
[----:B0-----:R-:W-:Y:S01]  /*1d730*/  MOV R14, 0xbdff74b9 ;  /* 0xbdff74b9000e7802 */ /* 0x001fe20000000f00 */
[----:B------:R-:W-:Y:S02]  /*1d740*/  IMAD.MOV.U32 R15, RZ, RZ, -0x403b9d75 ;  /* 0xbfc4628bff0f7424 */ /* 0x000fe400078e00ff */
[----:B------:R0:W-:Y:S01]  /*1d750*/  STL.64 [R1+0x12b0], R12 ;  /* 0x0012b00c01007387 */ /* 0x0001e20000100a00 */
[----:B--2---:R-:W-:Y:S02]  /*1d760*/  IMAD.MOV.U32 R16, RZ, RZ, -0x3e789b85 ;  /* 0xc187647bff107424 */ /* 0x004fe400078e00ff */
[----:B------:R-:W-:Y:S01]  /*1d770*/  IMAD.MOV.U32 R17, RZ, RZ, -0x3f5d3180 ;  /* 0xc0a2ce80ff117424 */ /* 0x000fe200078e00ff */
[----:B------:R2:W-:Y:S01]  /*1d780*/  STL.64 [R1+0x12b8], R6 ;  /* 0x0012b80601007387 */ /* 0x0005e20000100a00 */
[----:B-1----:R-:W-:Y:S01]  /*1d790*/  MOV R18, 0xc69d7a8d ;  /* 0xc69d7a8d00127802 */ /* 0x002fe20000000f00 */
[----:B------:R-:W-:-:S02]  /*1d7a0*/  IMAD.MOV.U32 R19, RZ, RZ, 0x4086ddbb ;  /* 0x4086ddbbff137424 */ /* 0x000fc400078e00ff */
[----:B------:R1:W-:Y:S01]  /*1d7b0*/  STL.64 [R1+0x12c0], R20 ;  /* 0x0012c01401007387 */ /* 0x0003e20000100a00 */
[----:B---3--:R-:W-:Y:S01]  /*1d7c0*/  IMAD.MOV.U32 R10, RZ, RZ, -0x706b55d6 ;  /* 0x8f94aa2aff0a7424 */ /* 0x008fe200078e00ff */
[----:B------:R-:W-:Y:S02]  /*1d7d0*/  MOV R11, 0x409e93fe ;  /* 0x409e93fe000b7802 */ /* 0x000fe40000000f00 */
[----:B------:R3:W-:Y:S01]  /*1d7e0*/  STL.64 [R1+0x12d0], R8 ;  /* 0x0012d00801007387 */ /* 0x0007e20000100a00 */
[----:B0-----:R-:W-:Y:S02]  /*1d7f0*/  IMAD.MOV.U32 R12, RZ, RZ, -0x22f680c9 ;  /* 0xdd097f37ff0c7424 */ /* 0x001fe400078e00ff */
[----:B------:R-:W-:Y:S01]  /*1d800*/  IMAD.MOV.U32 R13, RZ, RZ, -0x3f787b40 ;  /* 0xc08784c0ff0d7424 */ /* 0x000fe200078e00ff */
[----:B------:R0:W-:Y:S01]  /*1d810*/  STL.64 [R1+0x12f0], R4 ;  /* 0x0012f00401007387 */ /* 0x0001e20000100a00 */
[----:B--2---:R-:W-:Y:S01]  /*1d820*/  IMAD.MOV.U32 R6, RZ, RZ, 0x61d37922 ;  /* 0x61d37922ff067424 */ /* 0x004fe200078e00ff */
[----:B------:R-:W-:-:S02]  /*1d830*/  MOV R7, 0x3f552b59 ;  /* 0x3f552b5900077802 */ /* 0x000fc40000000f00 */
[----:B------:R2:W-:Y:S01]  /*1d840*/  STL.64 [R1+0x12d8], R14 ;  /* 0x0012d80e01007387 */ /* 0x0005e20000100a00 */
[----:B-1----:R-:W-:Y:S01]  /*1d850*/  IMAD.MOV.U32 R20, RZ, RZ, 0x7b2e5ff5 ;  /* 0x7b2e5ff5ff147424 */ /* 0x002fe200078e00ff */
[----:B------:R-:W-:Y:S02]  /*1d860*/  MOV R21, 0xc07555ec ;  /* 0xc07555ec00157802 */ /* 0x000fe40000000f00 */
[----:B------:R1:W-:Y:S01]  /*1d870*/  STL.64 [R1+0x12e0], R10 ;  /* 0x0012e00a01007387 */ /* 0x0003e20000100a00 */
[----:B---3--:R-:W-:Y:S02]  /*1d880*/  IMAD.MOV.U32 R8, RZ, RZ, -0x7a866d55 ;  /* 0x857992abff087424 */ /* 0x008fe400078e00ff */
[----:B------:R-:W-:Y:S01]  /*1d890*/  IMAD.MOV.U32 R9, RZ, RZ, -0x411b0ef3 ;  /* 0xbee4f10dff097424 */ /* 0x000fe200078e00ff */
[----:B0-----:R-:W-:Y:S01]  /*1d8a0*/  DFMA R4, -R2, R24, R26 ;  /* 0x000000180204722b */ /* 0x001fe2000000011a */
[----:B------:R0:W-:Y:S01]  /*1d8b0*/  STL.64 [R1+0x12e8], R16 ;  /* 0x0012e81001007387 */ /* 0x0001e20000100a00 */
[----:B--2---:R-:W-:Y:S01]  /*1d8c0*/  IMAD.MOV.U32 R14, RZ, RZ, 0x33000f3b ;  /* 0x33000f3bff0e7424 */ /* 0x004fe200078e00ff */
[----:B------:R-:W-:-:S02]  /*1d8d0*/  MOV R15, 0xc05c30d4 ;  /* 0xc05c30d4000f7802 */ /* 0x000fc40000000f00 */
[----:B------:R2:W-:Y:S01]  /*1d8e0*/  STL.64 [R1+0x12f8], R6 ;  /* 0x0012f80601007387 */ /* 0x0005e20000100a00 */
[----:B-1----:R-:W-:Y:S01]  /*1d8f0*/  MOV R10, 0x2d01f9ee ;  /* 0x2d01f9ee000a7802 */ /* 0x002fe20000000f00 */
[----:B------:R-:W-:Y:S01]  /*1d900*/  IMAD.MOV.U32 R11, RZ, RZ, 0x4060b205 ;  /* 0x4060b205ff0b7424 */ /* 0x000fe200078e00ff */
[----:B------:R-:W-:Y:S01]  /*1d910*/  DFMA R24, R30, R4, R24 ;  /* 0x000000041e18722b */ /* 0x000fe20000000018 */
[----:B------:R1:W-:Y:S01]  /*1d920*/  STL.64 [R1+0x1300], R12 ;  /* 0x0013000c01007387 */ /* 0x0003e20000100a00 */
[----:B------:R-:W-:Y:S02]  /*1d930*/  IMAD.MOV.U32 R4, RZ, RZ, 0x47d911f2 ;  /* 0x47d911f2ff047424 */ /* 0x000fe400078e00ff */
[----:B0-----:R-:W-:Y:S01]  /*1d940*/  IMAD.MOV.U32 R16, RZ, RZ, 0xf314c0d ;  /* 0x0f314c0dff107424 */ /* 0x001fe200078e00ff */
[----:B------:R0:W-:Y:S01]  /*1d950*/  STL.64 [R1+0x1308], R18 ;  /* 0x0013081201007387 */ /* 0x0001e20000100a00 */
[----:B------:R-:W-:Y:S01]  /*1d960*/  IMAD.MOV.U32 R17, RZ, RZ, 0x404727bb ;  /* 0x404727bbff117424 */ /* 0x000fe200078e00ff */
[----:B--2---:R-:W-:-:S02]  /*1d970*/  MOV R6, 0x5b39c078 ;  /* 0x5b39c07800067802 */ /* 0x004fc40000000f00 */
[----:B------:R2:W-:Y:S01]  /*1d980*/  STL.64 [R1+0x1310], R20 ;  /* 0x0013101401007387 */ /* 0x0005e20000100a00 */
[----:B------:R-:W-:Y:S02]  /*1d990*/  IMAD.MOV.U32 R7, RZ, RZ, -0x411f61fa ;  /* 0xbee09e06ff077424 */ /* 0x000fe400078e00ff */
[----:B------:R-:W-:Y:S01]  /*1d9a0*/  FFMA R0, RZ, R3, R25 ;  /* 0x00000003ff007223 */ /* 0x000fe20000000019 */
[----:B------:R-:W-:Y:S01]  /*1d9b0*/  IMAD.MOV.U32 R5, RZ, RZ, 0x3ff1f3c0 ;  /* 0x3ff1f3c0ff057424 */ /* 0x000fe200078e00ff */
[----:B------:R3:W-:Y:S01]  /*1d9c0*/  STL.64 [R1+0x1318], R8 ;  /* 0x0013180801007387 */ /* 0x0007e20000100a00 */
[----:B-1----:R-:W-:Y:S01]  /*1d9d0*/  IMAD.MOV.U32 R12, RZ, RZ, -0xe8963 ;  /* 0xfff1769dff0c7424 */ /* 0x002fe200078e00ff */
[----:B------:R-:W-:Y:S02]  /*1d9e0*/  MOV R13, 0xc02d057d ;  /* 0xc02d057d000d7802 */ /* 0x000fe40000000f00 */
[----:B------:R1:W-:Y:S01]  /*1d9f0*/  STL.64 [R1+0x1320], R10 ;  /* 0x0013200a01007387 */ /* 0x0003e20000100a00 */
[----:B0-----:R-:W-:Y:S01]  /*1da00*/  IMAD.MOV.U32 R18, RZ, RZ, 0x14be7336 ;  /* 0x14be7336ff127424 */ /* 0x001fe200078e00ff */
[----:B------:R-:W-:Y:S01]  /*1da10*/  FSETP.GT.AND P0, PT, |R0|, 1.469367938527859385e-39, PT ;  /* 0x001000000000780b */ /* 0x000fe20003f04200 */
[----:B------:R-:W-:Y:S01]  /*1da20*/  IMAD.MOV.U32 R19, RZ, RZ, 0x4026393a ;  /* 0x4026393aff137424 */ /* 0x000fe200078e00ff */
[----:B------:R0:W-:Y:S01]  /*1da30*/  STL.64 [R1+0x1328], R14 ;  /* 0x0013280e01007387 */ /* 0x0001e20000100a00 */
[----:B--2---:R-:W-:Y:S01]  /*1da40*/  MOV R20, 0xc7275f11 ;  /* 0xc7275f1100147802 */ /* 0x004fe20000000f00 */
[----:B------:R-:W-:-:S02]  /*1da50*/  IMAD.MOV.U32 R21, RZ, RZ, -0x3fef52dd ;  /* 0xc010ad23ff157424 */ /* 0x000fc400078e00ff */
[----:B------:R2:W-:Y:S01]  /*1da60*/  STL.64 [R1+0x1330], R16 ;  /* 0x0013301001007387 */ /* 0x0005e20000100a00 */
[----:B---3--:R-:W-:Y:S01]  /*1da70*/  MOV R8, 0x1b50cc3 ;  /* 0x01b50cc300087802 */ /* 0x008fe20000000f00 */
[----:B------:R-:W-:Y:S02]  /*1da80*/  IMAD.MOV.U32 R9, RZ, RZ, -0x4017a9ca ;  /* 0xbfe85636ff097424 */ /* 0x000fe400078e00ff */
[----:B-1----:R-:W-:Y:S01]  /*1da90*/  IMAD.MOV.U32 R10, RZ, RZ, 0x6fac42ee ;  /* 0x6fac42eeff0a7424 */ /* 0x002fe200078e00ff */
[----:B------:R-:W-:Y:S01]  /*1daa0*/  MOV R11, 0x3fd73534 ;  /* 0x3fd73534000b7802 */ /* 0x000fe20000000f00 */
[----:B------:R1:W-:Y:S01]  /*1dab0*/  STL.64 [R1+0x1338], R6 ;  /* 0x0013380601007387 */ /* 0x0003e20000100a00 */
[----:B0-----:R-:W-:Y:S02]  /*1dac0*/  IMAD.MOV.U32 R14, RZ, RZ, 0x728f44d1 ;  /* 0x728f44d1ff0e7424 */ /* 0x001fe400078e00ff */
[----:B------:R-:W-:Y:S01]  /*1dad0*/  IMAD.MOV.U32 R15, RZ, RZ, 0x3fcc603b ;  /* 0x3fcc603bff0f7424 */ /* 0x000fe200078e00ff */
[----:B------:R1:W-:Y:S01]  /*1dae0*/  STL.64 [R1+0x1340], R12 ;  /* 0x0013400c01007387 */ /* 0x0003e20000100a00 */
[----:B--2---:R-:W-:Y:S01]  /*1daf0*/  MOV R16, 0xa04b635e ;  /* 0xa04b635e00107802 */ /* 0x004fe20000000f00 */
[----:B------:R-:W-:-:S02]  /*1db00*/  IMAD.MOV.U32 R17, RZ, RZ, 0x3fdf284b ;  /* 0x3fdf284bff117424 */ /* 0x000fc400078e00ff */
[----:B------:R1:W-:Y:S04]  /*1db10*/  STL.64 [R1+0x1348], R18 ;  /* 0x0013481201007387 */ /* 0x0003e80000100a00 */
[----:B------:R1:W-:Y:S04]  /*1db20*/  STL.64 [R1+0x1350], R20 ;  /* 0x0013501401007387 */ /* 0x0003e80000100a00 */
[----:B------:R1:W-:Y:S04]  /*1db30*/  STL.64 [R1+0x1358], R28 ;  /* 0x0013581c01007387 */ /* 0x0003e80000100a00 */
[----:B------:R1:W-:Y:S04]  /*1db40*/  STL.64 [R1+0x1360], R4 ;  /* 0x0013600401007387 */ /* 0x0003e80000100a00 */
[----:B------:R1:W-:Y:S04]  /*1db50*/  STL.64 [R1+0x1368], R8 ;  /* 0x0013680801007387 */ /* 0x0003e80000100a00 */
[----:B------:R1:W-:Y:S04]  /*1db60*/  STL.64 [R1+0x1370], R10 ;  /* 0x0013700a01007387 */ /* 0x0003e80000100a00 */
[----:B------:R1:W-:Y:S04]  /*1db70*/  STL.64 [R1+0x1378], R14 ;  /* 0x0013780e01007387 */ /* 0x0003e80000100a00 */
[----:B------:R1:W-:Y:S01]  /*1db80*/  STL.64 [R1+0x1380], R16 ;  /* 0x0013801001007387 */ /* 0x0003e20000100a00 */
[----:B------:R-:W-:Y:S05]  /*1db90*/  @P0 BRA P1, `(.L_x_3167) ;  /* 0x0000000000200947 */ /* 0x000fea0000800000 */
[----:B-1----:R-:W-:Y:S01]  /*1dba0*/  IMAD.MOV.U32 R8, RZ, RZ, R26 ;  /* 0x000000ffff087224 */ /* 0x002fe200078e001a */
[----:B------:R-:W-:Y:S01]  /*1dbb0*/  MOV R9, R27 ;  /* 0x0000001b00097202 */ /* 0x000fe20000000f00 */
[----:B------:R-:W-:Y:S01]  /*1dbc0*/  IMAD.MOV.U32 R6, RZ, RZ, R2 ;  /* 0x000000ffff067224 */ /* 0x000fe200078e0002 */
[----:B------:R-:W-:Y:S01]  /*1dbd0*/  MOV R0, 0x1dc00 ;  /* 0x0001dc0000007802 */ /* 0x000fe20000000f00 */
[----:B------:R-:W-:-:S07]  /*1dbe0*/  IMAD.MOV.U32 R7, RZ, RZ, R3 ;  /* 0x000000ffff077224 */ /* 0x000fce00078e0003 */
[----:B------:R-:W-:Y:S05]  /*1dbf0*/  CALL.REL.NOINC `($__internal_15_$__cuda_sm20_div_rn_f64_full) ;  /* 0x000003d8000c7944 */ /* 0x000fea0003c00000 */
[----:B------:R-:W-:Y:S01]  /*1dc00*/  MOV R24, R6 ;  /* 0x0000000600187202 */ /* 0x000fe20000000f00 */
[----:B------:R-:W-:-:S07]  /*1dc10*/  IMAD.MOV.U32 R25, RZ, RZ, R7 ;  /* 0x000000ffff197224 */ /* 0x000fce00078e0007 */
.L_x_3167:
[----:B------:R-:W-:Y:S05]  /*1dc20*/  BSYNC B2 ;  /* 0x0000000000027941 */ /* 0x000fea0003800000 */
.L_x_3166:
[----:B-1----:R-:W0:Y:S01]  /*1dc30*/  MUFU.RCP64H R5, R3 ;  /* 0x0000000300057308 */ /* 0x002e220000001800 */
[----:B------:R-:W-:Y:S01]  /*1dc40*/  IMAD.MOV.U32 R4, RZ, RZ, 0x1 ;  /* 0x00000001ff047424 */ /* 0x000fe200078e00ff */
[----:B------:R-:W-:Y:S01]  /*1dc50*/  FSETP.GEU.AND P1, PT, |R23|, 6.5827683646048100446e-37, PT ;  /* 0x036000001700780b */ /* 0x000fe20003f2e200 */
[----:B------:R-:W-:Y:S04]  /*1dc60*/  BSSY B2, `(.L_x_3168) ;  /* 0x0000012000027945 */ /* 0x000fe80003800000 */
        /* <DEDUP_REMOVED lines=17> */
.L_x_3169:
[----:B------:R-:W-:Y:S05]  /*1dd80*/  BSYNC B2 ;  /* 0x0000000000027941 */ /* 0x000fea0003800000 */
.L_x_3168:
[----:B------:R-:W-:Y:S01]  /*1dd90*/  DSETP.GT.AND P0, PT, R6, 1, PT ;  /* 0x3ff000000600742a */ /* 0x000fe20003f04000 */
[----:B------:R-:W-:-:S13]  /*1dda0*/  BSSY B4, `(.L_x_3170) ;  /* 0x0000158000047945 */ /* 0x000fda0003800000 */
[----:B------:R-:W-:Y:S05]  /*1ddb0*/  @P0 BRA `(.L_x_3171) ;  /* 0x0000000800b40947 */ /* 0x000fea0003800000 */
[----:B------:R-:W-:Y:S01]  /*1ddc0*/  DSETP.GEU.AND P0, PT, R6, 1, PT ;  /* 0x3ff000000600742a */ /* 0x000fe20003f0e000 */
[----:B------:R-:W-:-:S13]  /*1ddd0*/  CS2R R22, SRZ ;  /* 0x0000000000167805 */ /* 0x000fda000001ff00 */
[----:B------:R-:W-:Y:S05]  /*1dde0*/  @P0 BRA `(.L_x_3172) ;  /* 0x00000014004c0947 */ /* 0x000fea0003800000 */
[C---:B------:R-:W-:Y:S01]  /*1ddf0*/  FSETP.GEU.FTZ.AND P1, PT, R25.reuse, 1.7916666269302368164, PT ;  /* 0x3fe555551900780b */ /* 0x040fe20003f3e000 */
[----:B------:R-:W-:Y:S01]  /*1de00*/  BSSY B2, `(.L_x_3173) ;  /* 0x0000088000027945 */ /* 0x000fe20003800000 */
[----:B------:R-:W-:-:S13]  /*1de10*/  FSETP.GT.FTZ.AND P0, PT, R25, -1.6999999284744262695, PT ;  /* 0xbfd999991900780b */ /* 0x000fda0003f14000 */
[----:B------:R-:W-:Y:S05]  /*1de20*/  @P0 BRA !P1, `(.L_x_3174) ;  /* 0x0000000400440947 */ /* 0x000fea0004800000 */
[----:B------:R-:W-:Y:S01]  /*1de30*/  DADD R4, R24, 1 ;  /* 0x3ff0000018047429 */ /* 0x000fe20000000000 */
[----:B------:R-:W-:-:S09]  /*1de40*/  IMAD.MOV.U32 R17, RZ, RZ, -0x3ff ;  /* 0xfffffc01ff117424 */ /* 0x000fd200078e00ff */
[----:B------:R-:W-:Y:S01]  /*1de50*/  ISETP.GT.AND P0, PT, R5, 0xfffff, PT ;  /* 0x000fffff0500780c */ /* 0x000fe20003f04270 */
[----:B------:R-:W-:Y:S01]  /*1de60*/  IMAD.MOV.U32 R6, RZ, RZ, R4 ;  /* 0x000000ffff067224 */ /* 0x000fe200078e0004 */
[----:B------:R-:W-:Y:S01]  /*1de70*/  MOV R0, R5 ;  /* 0x0000000500007202 */ /* 0x000fe20000000f00 */
[----:B------:R-:W-:-:S10]  /*1de80*/  IMAD.MOV.U32 R7, RZ, RZ, R5 ;  /* 0x000000ffff077224 */ /* 0x000fd400078e0005 */
[----:B------:R-:W-:Y:S01]  /*1de90*/  @!P0 DMUL R6, R6, 1.80143985094819840000e+16 ;  /* 0x4350000006068828 */ /* 0x000fe20000000000 */
[----:B------:R-:W-:-:S09]  /*1dea0*/  @!P0 IMAD.MOV.U32 R17, RZ, RZ, -0x435 ;  /* 0xfffffbcbff118424 */ /* 0x000fd200078e00ff */
[----:B------:R-:W-:Y:S01]  /*1deb0*/  @!P0 IMAD.MOV.U32 R0, RZ, RZ, R7 ;  /* 0x000000ffff008224 */ /* 0x000fe200078e0007 */
[----:B------:R-:W-:-:S03]  /*1dec0*/  @!P0 MOV R4, R6 ;  /* 0x0000000600048202 */ /* 0x000fc60000000f00 */
[----:B------:R-:W-:-:S05]  /*1ded0*/  VIADD R5, R0, 0xffffffff ;  /* 0xffffffff00057836 */ /* 0x000fca0000000000 */
[----:B------:R-:W-:-:S13]  /*1dee0*/  ISETP.GE.U32.AND P1, PT, R5, 0x7fefffff, PT ;  /* 0x7fefffff0500780c */ /* 0x000fda0003f26070 */
[----:B------:R-:W-:Y:S01]  /*1def0*/  @P1 MOV R8, 0x0 ;  /* 0x0000000000081802 */ /* 0x000fe20000000f00 */
[----:B------:R-:W-:Y:S01]  /*1df00*/  @P1 IMAD.MOV.U32 R9, RZ, RZ, 0x7ff00000 ;  /* 0x7ff00000ff091424 */ /* 0x000fe200078e00ff */
[----:B------:R-:W-:-:S05]  /*1df10*/  @P1 FSETP.NEU.FTZ.AND P2, PT, R7, RZ, PT ;  /* 0x000000ff0700120b */ /* 0x000fca0003f5d000 */
[----:B------:R-:W-:-:S10]  /*1df20*/  @P1 DFMA R8, R6, R8, +INF ;  /* 0x7ff000000608142b */ /* 0x000fd40000000008 */
[----:B------:R-:W-:Y:S02]  /*1df30*/  @P1 FSEL R10, R8, RZ, P2 ;  /* 0x000000ff080a1208 */ /* 0x000fe40001000000 */
[----:B------:R-:W-:Y:S01]  /*1df40*/  @P1 FSEL R11, R9, -QNAN , P2 ;  /* 0xfff00000090b1808 */ /* 0x000fe20001000000 */
[----:B------:R-:W-:Y:S06]  /*1df50*/  @P1 BRA `(.L_x_3175) ;  /* 0x0000000400c81947 */ /* 0x000fec0003800000 */
[C---:B------:R-:W-:Y:S01]  /*1df60*/  LOP3.LUT R5, R0.reuse, 0x800fffff, RZ, 0xc0, !PT ;  /* 0x800fffff00057812 */ /* 0x040fe200078ec0ff */
[----:B------:R-:W-:Y:S01]  /*1df70*/  IMAD.MOV.U32 R8, RZ, RZ, RZ ;  /* 0x000000ffff087224 */ /* 0x000fe200078e00ff */
[----:B------:R-:W-:Y:S01]  /*1df80*/  MOV R15, 0x3ed0ee25 ;  /* 0x3ed0ee25000f7802 */ /* 0x000fe20000000f00 */
[----:B------:R-:W-:Y:S01]  /*1df90*/  IMAD.MOV.U32 R14, RZ, RZ, -0x748574fc ;  /* 0x8b7a8b04ff0e7424 */ /* 0x000fe200078e00ff */
[----:B------:R-:W-:Y:S01]  /*1dfa0*/  LOP3.LUT R5, R5, 0x3ff00000, RZ, 0xfc, !PT ;  /* 0x3ff0000005057812 */ /* 0x000fe200078efcff */
[----:B------:R-:W-:Y:S01]  /*1dfb0*/  UMOV UR4, 0x3ae80f1e ;  /* 0x3ae80f1e00047882 */ /* 0x000fe20000000000 */
[----:B------:R-:W-:Y:S01]  /*1dfc0*/  UMOV UR5, 0x3eb1380b ;  /* 0x3eb1380b00057882 */ /* 0x000fe20000000000 */
[----:B------:R-:W-:Y:S01]  /*1dfd0*/  LEA.HI R17, R0, R17, RZ, 0xc ;  /* 0x0000001100117211 */ /* 0x000fe200078f60ff */
[----:B------:R-:W-:Y:S01]  /*1dfe0*/  UMOV UR6, 0x80000000 ;  /* 0x8000000000067882 */ /* 0x000fe20000000000 */
[----:B------:R-:W-:Y:S01]  /*1dff0*/  ISETP.GE.AND P0, PT, R5, 0x3ff6a09f, PT ;  /* 0x3ff6a09f0500780c */ /* 0x000fe20003f06270 */
[----:B------:R-:W-:-:S12]  /*1e000*/  UMOV UR7, 0x43300000 ;  /* 0x4330000000077882 */ /* 0x000fd80000000000 */
        /* <DEDUP_REMOVED lines=51> */
.L_x_3174:
[----:B------:R-:W-:Y:S01]  /*1e340*/  DADD R10, R24, 2 ;  /* 0x40000000180a7429 */ /* 0x000fe20000000000 */
[----:B------:R-:W-:Y:S01]  /*1e350*/  MOV R4, 0x1 ;  /* 0x0000000100047802 */ /* 0x000fe20000000f00 */
[----:B------:R-:W-:Y:S01]  /*1e360*/  BSSY B5, `(.L_x_3176) ;  /* 0x0000014000057945 */ /* 0x000fe20003800000 */
[----:B------:R-:W-:-:S03]  /*1e370*/  FSETP.GEU.AND P1, PT, |R25|, 6.5827683646048100446e-37, PT ;  /* 0x036000001900780b */ /* 0x000fc60003f2e200 */
        /* <DEDUP_REMOVED lines=18> */
.L_x_3177:
[----:B------:R-:W-:Y:S05]  /*1e4a0*/  BSYNC B5 ;  /* 0x0000000000057941 */ /* 0x000fea0003800000 */
.L_x_3176:
[----:B------:R-:W-:Y:S01]  /*1e4b0*/  DMUL R6, R6, R24 ;  /* 0x0000001806067228 */ /* 0x000fe20000000000 */
[----:B------:R-:W-:Y:S01]  /*1e4c0*/  IMAD.MOV.U32 R10, RZ, RZ, -0x314d23bc ;  /* 0xceb2dc44ff0a7424 */ /* 0x000fe200078e00ff */
[----:B------:R-:W-:Y:S01]  /*1e4d0*/  MOV R11, 0x3ed087ff ;  /* 0x3ed087ff000b7802 */ /* 0x000fe20000000f00 */
[----:B------:R-:W-:Y:S01]  /*1e4e0*/  UMOV UR4, 0x2fbe14b5 ;  /* 0x2fbe14b500047882 */ /* 0x000fe20000000000 */
        /* <DEDUP_REMOVED lines=25> */
.L_x_3175:
[----:B------:R-:W-:Y:S05]  /*1e680*/  BSYNC B2 ;  /* 0x0000000000027941 */ /* 0x000fea0003800000 */
.L_x_3173:
[----:B------:R-:W-:Y:S01]  /*1e690*/  DADD R10, R10, -R24 ;  /* 0x000000000a0a7229 */ /* 0x000fe20000000818 */
[----:B------:R-:W-:Y:S01]  /*1e6a0*/  IMAD.MOV.U32 R6, RZ, RZ, 0x0 ;  /* 0x00000000ff067424 */ /* 0x000fe200078e00ff */
[----:B------:R-:W-:Y:S01]  /*1e6b0*/  MOV R7, 0x3fd80000 ;  /* 0x3fd8000000077802 */ /* 0x000fe20000000f00 */
[----:B------:R-:W-:Y:S05]  /*1e6c0*/  BSSY B3, `(.L_x_3178) ;  /* 0x000001a000037945 */ /* 0x000fea0003800000 */
[----:B------:R-:W-:-:S06]  /*1e6d0*/  DMUL R8, R10, -2 ;  /* 0xc00000000a087828 */ /* 0x000fcc0000000000 */
[----:B------:R-:W0:Y:S04]  /*1e6e0*/  MUFU.RSQ64H R13, R9 ;  /* 0x00000009000d7308 */ /* 0x000e280000001c00 */
[----:B------:R-:W-:-:S05]  /*1e6f0*/  VIADD R12, R9, 0xfcb00000 ;  /* 0xfcb00000090c7836 */ /* 0x000fca0000000000 */
[----:B------:R-:W-:Y:S01]  /*1e700*/  ISETP.GE.U32.AND P0, PT, R12, 0x7ca00000, PT ;  /* 0x7ca000000c00780c */ /* 0x000fe20003f06070 */
[----:B0-----:R-:W-:-:S08]  /*1e710*/  DMUL R4, R12, R12 ;  /* 0x0000000c0c047228 */ /* 0x001fd00000000000 */
[----:B------:R-:W-:-:S08]  /*1e720*/  DFMA R4, R8, -R4, 1 ;  /* 0x3ff000000804742b */ /* 0x000fd00000000804 */
[----:B------:R-:W-:Y:S02]  /*1e730*/  DFMA R6, R4, R6, 0.5 ;  /* 0x3fe000000406742b */ /* 0x000fe40000000006 */
[----:B------:R-:W-:-:S08]  /*1e740*/  DMUL R4, R12, R4 ;  /* 0x000000040c047228 */ /* 0x000fd00000000000 */
[----:B------:R-:W-:-:S08]  /*1e750*/  DFMA R4, R6, R4, R12 ;  /* 0x000000040604722b */ /* 0x000fd0000000000c */
[----:B------:R-:W-:Y:S02]  /*1e760*/  DMUL R14, R8, R4 ;  /* 0x00000004080e7228 */ /* 0x000fe40000000000 */
[----:B------:R-:W-:Y:S02]  /*1e770*/  VIADD R11, R5, 0xfff00000 ;  /* 0xfff00000050b7836 */ /* 0x000fe40000000000 */
[----:B------:R-:W-:-:S04]  /*1e780*/  IMAD.MOV.U32 R10, RZ, RZ, R4 ;  /* 0x000000ffff0a7224 */ /* 0x000fc800078e0004 */
[----:B------:R-:W-:-:S08]  /*1e790*/  DFMA R16, R14, -R14, R8 ;  /* 0x8000000e0e10722b */ /* 0x000fd00000000008 */
[----:B------:R-:W-:Y:S01]  /*1e7a0*/  DFMA R22, R16, R10, R14 ;  /* 0x0000000a1016722b */ /* 0x000fe2000000000e */
[----:B------:R-:W-:Y:S10]  /*1e7b0*/  @!P0 BRA `(.L_x_3179) ;  /* 0x0000000000288947 */ /* 0x000ff40003800000 */
[----:B------:R-:W-:Y:S01]  /*1e7c0*/  MOV R0, R4 ;  /* 0x0000000400007202 */ /* 0x000fe20000000f00 */
[----:B------:R-:W-:Y:S01]  /*1e7d0*/  IMAD.MOV.U32 R6, RZ, RZ, R8 ;  /* 0x000000ffff067224 */ /* 0x000fe200078e0008 */
[----:B------:R-:W-:Y:S01]  /*1e7e0*/  MOV R7, R17 ;  /* 0x0000001100077202 */ /* 0x000fe20000000f00 */
[----:B------:R-:W-:Y:S01]  /*1e7f0*/  IMAD.MOV.U32 R8, RZ, RZ, R16 ;  /* 0x000000ffff087224 */ /* 0x000fe200078e0010 */
[----:B------:R-:W-:Y:S01]  /*1e800*/  MOV R10, 0x1e840 ;  /* 0x0001e840000a7802 */ /* 0x000fe20000000f00 */
[----:B------:R-:W-:Y:S02]  /*1e810*/  IMAD.MOV.U32 R4, RZ, RZ, R14 ;  /* 0x000000ffff047224 */ /* 0x000fe400078e000e */
[----:B------:R-:W-:-:S07]  /*1e820*/  IMAD.MOV.U32 R5, RZ, RZ, R15 ;  /* 0x000000ffff057224 */ /* 0x000fce00078e000f */
[----:B------:R-:W-:Y:S05]  /*1e830*/  CALL.REL.NOINC `($__internal_16_$__cuda_sm20_dsqrt_rn_f64_mediumpath_v1) ;  /* 0x000003d000907944 */ /* 0x000fea0003c00000 */
[----:B------:R-:W-:Y:S01]  /*1e840*/  MOV R22, R8 ;  /* 0x0000000800167202 */ /* 0x000fe20000000f00 */
[----:B------:R-:W-:-:S07]  /*1e850*/  IMAD.MOV.U32 R23, RZ, RZ, R9 ;  /* 0x000000ffff177224 */ /* 0x000fce00078e0009 */
.L_x_3179:
[----:B------:R-:W-:Y:S05]  /*1e860*/  BSYNC B3 ;  /* 0x0000000000037941 */ /* 0x000fea0003800000 */
.L_x_3178:
[----:B------:R-:W-:Y:S01]  /*1e870*/  DADD R22, -RZ, -R22 ;  /* 0x00000000ff167229 */ /* 0x000fe20000000916 */
[----:B------:R-:W-:Y:S10]  /*1e880*/  BRA `(.L_x_3172) ;  /* 0x0000000800a47947 */ /* 0x000ff40003800000 */
.L_x_3171:
[C---:B------:R-:W-:Y:S01]  /*1e890*/  FSETP.GEU.FTZ.AND P1, PT, R25.reuse, 1.7916666269302368164, PT ;  /* 0x3fe555551900780b */ /* 0x040fe20003f3e000 */
[----:B------:R-:W-:Y:S01]  /*1e8a0*/  BSSY B2, `(.L_x_3180) ;  /* 0x0000089000027945 */ /* 0x000fe20003800000 */
[----:B------:R-:W-:-:S13]  /*1e8b0*/  FSETP.GT.FTZ.AND P0, PT, R25, -1.6999999284744262695, PT ;  /* 0xbfd999991900780b */ /* 0x000fda0003f14000 */
[----:B------:R-:W-:Y:S05]  /*1e8c0*/  @P0 BRA !P1, `(.L_x_3181) ;  /* 0x0000000400480947 */ /* 0x000fea0004800000 */
[----:B------:R-:W-:Y:S01]  /*1e8d0*/  DADD R8, R24, 1 ;  /* 0x3ff0000018087429 */ /* 0x000fe20000000000 */
[----:B------:R-:W-:-:S09]  /*1e8e0*/  MOV R17, 0xfffffc01 ;  /* 0xfffffc0100117802 */ /* 0x000fd20000000f00 */
[----:B------:R-:W-:Y:S01]  /*1e8f0*/  ISETP.GT.AND P2, PT, R9, 0xfffff, PT ;  /* 0x000fffff0900780c */ /* 0x000fe20003f44270 */
[----:B------:R-:W-:Y:S01]  /*1e900*/  IMAD.MOV.U32 R4, RZ, RZ, R8 ;  /* 0x000000ffff047224 */ /* 0x000fe200078e0008 */
[----:B------:R-:W-:Y:S01]  /*1e910*/  MOV R5, R9 ;  /* 0x0000000900057202 */ /* 0x000fe20000000f00 */
[----:B------:R-:W-:-:S10]  /*1e920*/  IMAD.MOV.U32 R0, RZ, RZ, R9 ;  /* 0x000000ffff007224 */ /* 0x000fd400078e0009 */
[----:B------:R-:W-:Y:S01]  /*1e930*/  @!P2 DMUL R4, R4, 1.80143985094819840000e+16 ;  /* 0x435000000404a828 */ /* 0x000fe20000000000 */
[----:B------:R-:W-:-:S09]  /*1e940*/  @!P2 IMAD.MOV.U32 R17, RZ, RZ, -0x435 ;  /* 0xfffffbcbff11a424 */ /* 0x000fd200078e00ff */
[----:B------:R-:W-:Y:S02]  /*1e950*/  @!P2 IMAD.MOV.U32 R0, RZ, RZ, R5 ;  /* 0x000000ffff00a224 */ /* 0x000fe400078e0005 */
[----:B------:R-:W-:-:S03]  /*1e960*/  @!P2 IMAD.MOV.U32 R8, RZ, RZ, R4 ;  /* 0x000000ffff08a224 */ /* 0x000fc600078e0004 */
[----:B------:R-:W-:-:S04]  /*1e970*/  IADD3 R6, R0, -0x1, RZ ;  /* 0xffffffff00067810 */ /* 0x000fc80007ffe0ff */
[----:B------:R-:W-:-:S13]  /*1e980*/  ISETP.GE.U32.AND P0, PT, R6, 0x7fefffff, PT ;  /* 0x7fefffff0600780c */ /* 0x000fda0003f06070 */
[----:B------:R-:W-:Y:S01]  /*1e990*/  @P0 IMAD.MOV.U32 R6, RZ, RZ, 0x0 ;  /* 0x00000000ff060424 */ /* 0x000fe200078e00ff */
[----:B------:R-:W-:Y:S01]  /*1e9a0*/  @P0 FSETP.NEU.FTZ.AND P1, PT, R5, RZ, PT ;  /* 0x000000ff0500020b */ /* 0x000fe20003f3d000 */
[----:B------:R-:W-:-:S06]  /*1e9b0*/  @P0 IMAD.MOV.U32 R7, RZ, RZ, 0x7ff00000 ;  /* 0x7ff00000ff070424 */ /* 0x000fcc00078e00ff */
[----:B------:R-:W-:-:S10]  /*1e9c0*/  @P0 DFMA R6, R4, R6, +INF ;  /* 0x7ff000000406042b */ /* 0x000fd40000000006 */
[----:B------:R-:W-:Y:S02]  /*1e9d0*/  @P0 FSEL R10, R6, RZ, P1 ;  /* 0x000000ff060a0208 */ /* 0x000fe40000800000 */
[----:B------:R-:W-:Y:S01]  /*1e9e0*/  @P0 FSEL R11, R7, -QNAN , P1 ;  /* 0xfff00000070b0808 */ /* 0x000fe20000800000 */
[----:B------:R-:W-:Y:S06]  /*1e9f0*/  @P0 BRA `(.L_x_3182) ;  /* 0x0000000400cc0947 */ /* 0x000fec0003800000 */
[----:B------:R-:W-:Y:S01]  /*1ea00*/  LOP3.LUT R4, R0, 0x800fffff, RZ, 0xc0, !PT ;  /* 0x800fffff00047812 */ /* 0x000fe200078ec0ff */
[----:B------:R-:W-:Y:S01]  /*1ea10*/  IMAD.MOV.U32 R14, RZ, RZ, -0x748574fc ;  /* 0x8b7a8b04ff0e7424 */ /* 0x000fe200078e00ff */
[----:B------:R-:W-:Y:S01]  /*1ea20*/  UMOV UR4, 0x3ae80f1e ;  /* 0x3ae80f1e00047882 */ /* 0x000fe20000000000 */
[----:B------:R-:W-:Y:S01]  /*1ea30*/  IMAD.MOV.U32 R15, RZ, RZ, 0x3ed0ee25 ;  /* 0x3ed0ee25ff0f7424 */ /* 0x000fe200078e00ff */
[----:B------:R-:W-:Y:S01]  /*1ea40*/  LOP3.LUT R5, R4, 0x3ff00000, RZ, 0xfc, !PT ;  /* 0x3ff0000004057812 */ /* 0x000fe200078efcff */
[----:B------:R-:W-:Y:S01]  /*1ea50*/  UMOV UR5, 0x3eb1380b ;  /* 0x3eb1380b00057882 */ /* 0x000fe20000000000 */
[----:B------:R-:W-:Y:S01]  /*1ea60*/  MOV R4, R8 ;  /* 0x0000000800047202 */ /* 0x000fe20000000f00 */
[----:B------:R-:W-:Y:S01]  /*1ea70*/  UMOV UR6, 0x80000000 ;  /* 0x8000000000067882 */ /* 0x000fe20000000000 */
[----:B------:R-:W-:Y:S01]  /*1ea80*/  ISETP.GE.AND P0, PT, R5, 0x3ff6a09f, PT ;  /* 0x3ff6a09f0500780c */ /* 0x000fe20003f06270 */
[----:B------:R-:W-:Y:S01]  /*1ea90*/  UMOV UR7, 0x43300000 ;  /* 0x4330000000077882 */ /* 0x000fe20000000000 */
[----:B------:R-:W-:-:S02]  /*1eaa0*/  MOV R8, RZ ;  /* 0x000000ff00087202 */ /* 0x000fc40000000f00 */
[----:B------:R-:W-:-:S09]  /*1eab0*/  LEA.HI R17, R0, R17, RZ, 0xc ;  /* 0x0000001100117211 */ /* 0x000fd200078f60ff */
        /* <DEDUP_REMOVED lines=51> */
.L_x_3181:
        /* <DEDUP_REMOVED lines=22> */
.L_x_3184:
[----:B------:R-:W-:Y:S05]  /*1ef50*/  BSYNC B5 ;  /* 0x0000000000057941 */ /* 0x000fea0003800000 */
.L_x_3183:
        /* <DEDUP_REMOVED lines=29> */
.L_x_3182:
[----:B------:R-:W-:Y:S05]  /*1f130*/  BSYNC B2 ;  /* 0x0000000000027941 */ /* 0x000fea0003800000 */
.L_x_3180:
[----:B------:R-:W-:Y:S01]  /*1f140*/  DADD R10, R10, -R24 ;  /* 0x000000000a0a7229 */ /* 0x000fe20000000818 */
[----:B------:R-:W-:Y:S01]  /*1f150*/  IMAD.MOV.U32 R6, RZ, RZ, 0x0 ;  /* 0x00000000ff067424 */ /* 0x000fe200078e00ff */
[----:B------:R-:W-:Y:S01]  /*1f160*/  BSSY B3, `(.L_x_3172) ;  /* 0x000001b000037945 */ /* 0x000fe20003800000 */
[----:B------:R-:W-:-:S05]  /*1f170*/  IMAD.MOV.U32 R7, RZ, RZ, 0x3fd80000 ;  /* 0x3fd80000ff077424 */ /* 0x000fca00078e00ff */
[----:B------:R-:W-:-:S06]  /*1f180*/  DMUL R8, R10, -2 ;  /* 0xc00000000a087828 */ /* 0x000fcc0000000000 */
[----:B------:R-:W0:Y:S04]  /*1f190*/  MUFU.RSQ64H R13, R9 ;  /* 0x00000009000d7308 */ /* 0x000e280000001c00 */
[----:B------:R-:W-:-:S04]  /*1f1a0*/  IADD3 R12, R9, -0x3500000, RZ ;  /* 0xfcb00000090c7810 */ /* 0x000fc80007ffe0ff */
[----:B------:R-:W-:Y:S02]  /*1f1b0*/  ISETP.GE.U32.AND P0, PT, R12, 0x7ca00000, PT ;  /* 0x7ca000000c00780c */ /* 0x000fe40003f06070 */
[----:B0-----:R-:W-:-:S08]  /*1f1c0*/  DMUL R4, R12, R12 ;  /* 0x0000000c0c047228 */ /* 0x001fd00000000000 */
        /* <DEDUP_REMOVED lines=18> */
[----:B------:R-:W-:Y:S01]  /*1f2f0*/  IMAD.MOV.U32 R22, RZ, RZ, R8 ;  /* 0x000000ffff167224 */ /* 0x000fe200078e0008 */
[----:B------:R-:W-:-:S07]  /*1f300*/  MOV R23, R9 ;  /* 0x0000000900177202 */ /* 0x000fce0000000f00 */
.L_x_3185:
[----:B------:R-:W-:Y:S05]  /*1f310*/  BSYNC B3 ;  /* 0x0000000000037941 */ /* 0x000fea0003800000 */
.L_x_3172:
[----:B------:R-:W-:Y:S05]  /*1f320*/  BSYNC B4 ;  /* 0x0000000000047941 */ /* 0x000fea0003800000 */
.L_x_3170:
[----:B------:R-:W-:Y:S01]  /*1f330*/  DMUL R8, R2, 0.5 ;  /* 0x3fe0000002087828 */ /* 0x000fe20000000000 */
[----:B------:R-:W-:Y:S01]  /*1f340*/  IMAD.MOV.U32 R6, RZ, RZ, 0x0 ;  /* 0x00000000ff067424 */ /* 0x000fe200078e00ff */
[----:B------:R-:W-:Y:S01]  /*1f350*/  MOV R7, 0x3fd80000 ;  /* 0x3fd8000000077802 */ /* 0x000fe20000000f00 */
        /* <DEDUP_REMOVED lines=25> */
.L_x_3187:
[----:B------:R-:W-:Y:S05]  /*1f4f0*/  BSYNC B3 ;  /* 0x0000000000037941 */ /* 0x000fea0003800000 */
.L_x_3186:
[----:B------:R-:W-:Y:S01]  /*1f500*/  DMUL R8, R4, R22 ;  /* 0x0000001604087228 */ /* 0x000fe20000000000 */
[----:B------:R-:W-:Y:S07]  /*1f510*/  BSSY B2, `(.L_x_3188) ;  /* 0x00000a6000027945 */ /* 0x000fee0003800000 */
[----:B------:R-:W-:-:S10]  /*1f520*/  DADD R6, -RZ, -R8 ;  /* 0x00000000ff067229 */ /* 0x000fd40000000908 */
[----:B------:R-:W-:-:S04]  /*1f530*/  LOP3.LUT R5, R7, 0x7fffffff, RZ, 0xc0, !PT ;  /* 0x7fffffff07057812 */ /* 0x000fc800078ec0ff */
[----:B------:R-:W-:-:S13]  /*1f540*/  ISETP.GE.U32.AND P0, PT, R5, 0x7ff00000, PT ;  /* 0x7ff000000500780c */ /* 0x000fda0003f06070 */
[----:B------:R-:W-:Y:S05]  /*1f550*/  @!P0 BRA `(.L_x_3189) ;  /* 0x0000000000208947 */ /* 0x000fea0003800000 */
[----:B------:R-:W-:Y:S01]  /*1f560*/  DADD R8, -R8, -R8 ;  /* 0x0000000008087229 */ /* 0x000fe20000000908 */
[----:B------:R-:W-:Y:S02]  /*1f570*/  ISETP.NE.AND P0, PT, R6, RZ, PT ;  /* 0x000000ff0600720c */ /* 0x000fe40003f05270 */
[----:B------:R-:W-:Y:S02]  /*1f580*/  ISETP.GE.AND P1, PT, R7, RZ, PT ;  /* 0x000000ff0700720c */ /* 0x000fe40003f26270 */
[----:B------:R-:W-:Y:S02]  /*1f590*/  ISETP.EQ.AND P0, PT, R5, 0x7ff00000, !P0 ;  /* 0x7ff000000500780c */ /* 0x000fe40004702270 */
[----:B------:R-:W-:-:S03]  /*1f5a0*/  FSEL R83, RZ, 2, P1 ;  /* 0x40000000ff537808 */ /* 0x000fc60000800000 */
[----:B------:R-:W-:Y:S02]  /*1f5b0*/  FSEL R82, R8, RZ, !P0 ;  /* 0x000000ff08527208 */ /* 0x000fe40004000000 */
[----:B------:R-:W-:Y:S01]  /*1f5c0*/  FSEL R83, R83, R9, P0 ;  /* 0x0000000953537208 */ /* 0x000fe20000000000 */
[----:B------:R-:W-:Y:S06]  /*1f5d0*/  BRA `(.L_x_3190) ;  /* 0x0000000800647947 */ /* 0x000fec0003800000 */
.L_x_3189:
[----:B------:R-:W-:Y:S01]  /*1f5e0*/  IMAD.MOV.U32 R4, RZ, RZ, R6 ;  /* 0x000000ffff047224 */ /* 0x000fe200078e0006 */
[----:B------:R-:W-:Y:S01]  /*1f5f0*/  MOV R12, RZ ;  /* 0x000000ff000c7202 */ /* 0x000fe20000000f00 */
[----:B------:R-:W-:Y:S01]  /*1f600*/  UMOV UR4, 0xd4e0bfd7 ;  /* 0xd4e0bfd700047882 */ /* 0x000fe20000000000 */
[----:B------:R-:W-:Y:S01]  /*1f610*/  UMOV UR5, 0x3df8774a ;  /* 0x3df8774a00057882 */ /* 0x000fe20000000000 */
[----:B------:R-:W-:Y:S01]  /*1f620*/  MOV R20, 0x652b82fe ;  /* 0x652b82fe00147802 */ /* 0x000fe20000000f00 */
[----:B------:R-:W-:Y:S01]  /*1f630*/  IMAD.MOV.U32 R21, RZ, RZ, 0x3ff71547 ;  /* 0x3ff71547ff157424 */ /* 0x000fe200078e00ff */
[C---:B------:R-:W-:Y:S01]  /*1f640*/  DADD R10, R4.reuse, 4 ;  /* 0x40100000040a7429 */ /* 0x040fe20000000000 */
[----:B------:R-:W-:Y:S01]  /*1f650*/  IMAD.MOV.U32 R16, RZ, RZ, 0x0 ;  /* 0x00000000ff107424 */ /* 0x000fe200078e00ff */
[----:B------:R-:W-:Y:S01]  /*1f660*/  DMUL R18, R4, R4 ;  /* 0x0000000404127228 */ /* 0x000fe20000000000 */
[----:B------:R-:W-:Y:S01]  /*1f670*/  IMAD.MOV.U32 R17, RZ, RZ, 0x3ff00000 ;  /* 0x3ff00000ff117424 */ /* 0x000fe200078e00ff */
[----:B------:R-:W-:-:S02]  /*1f680*/  ISETP.GT.U32.AND P0, PT, R5, 0x403b4000, PT ;  /* 0x403b40000500780c */ /* 0x000fc40003f04070 */
[----:B------:R-:W0:Y:S04]  /*1f690*/  MUFU.RCP64H R13, R11 ;  /* 0x0000000b000d7308 */ /* 0x000e280000001800 */
[----:B------:R-:W-:-:S10]  /*1f6a0*/  DFMA R20, -R18, R20, 6.75539944105574400000e+15 ;  /* 0x433800001214742b */ /* 0x000fd40000000114 */
[----:B------:R-:W-:Y:S01]  /*1f6b0*/  LEA.HI R0, R20, R20, RZ, 0x1 ;  /* 0x0000001414007211 */ /* 0x000fe200078f08ff */
[----:B0-----:R-:W-:Y:S02]  /*1f6c0*/  DFMA R8, -R10, R12, 1 ;  /* 0x3ff000000a08742b */ /* 0x001fe4000000010c */
[----:B------:R-:W-:-:S06]  /*1f6d0*/  DADD R10, R20, -6.75539944105574400000e+15 ;  /* 0xc3380000140a7429 */ /* 0x000fcc0000000000 */
[----:B------:R-:W-:Y:S02]  /*1f6e0*/  DFMA R14, R8, R8, R8 ;  /* 0x00000008080e722b */ /* 0x000fe40000000008 */
[----:B------:R-:W-:-:S06]  /*1f6f0*/  DADD R8, R4, -4 ;  /* 0xc010000004087429 */ /* 0x000fcc0000000000 */
[----:B------:R-:W-:-:S08]  /*1f700*/  DFMA R14, R12, R14, R12 ;  /* 0x0000000e0c0e722b */ /* 0x000fd0000000000c */
[----:B------:R-:W-:-:S08]  /*1f710*/  DMUL R8, R8, R14 ;  /* 0x0000000e08087228 */ /* 0x000fd00000000000 */
[----:B------:R-:W-:-:S08]  /*1f720*/  DADD R12, R8, 1 ;  /* 0x3ff00000080c7429 */ /* 0x000fd00000000000 */
[----:B------:R-:W-:-:S08]  /*1f730*/  DFMA R12, R12, -4, R4 ;  /* 0xc01000000c0c782b */ /* 0x000fd00000000004 */
[----:B------:R-:W-:-:S08]  /*1f740*/  DFMA R12, R4, -R8, R12 ;  /* 0x80000008040c722b */ /* 0x000fd0000000000c */
[----:B------:R-:W-:Y:S01]  /*1f750*/  DFMA R12, R14, R12, R8 ;  /* 0x0000000c0e0c722b */ /* 0x000fe20000000008 */
[----:B------:R-:W-:Y:S02]  /*1f760*/  IMAD.MOV.U32 R8, RZ, RZ, -0x2fc2cd8 ;  /* 0xfd03d328ff087424 */ /* 0x000fe400078e00ff */
[----:B------:R-:W-:-:S06]  /*1f770*/  IMAD.MOV.U32 R9, RZ, RZ, 0x3e44e1c6 ;  /* 0x3e44e1c6ff097424 */ /* 0x000fcc00078e00ff */
[----:B------:R-:W-:Y:S01]  /*1f780*/  DFMA R8, R12, -UR4, -R8 ;  /* 0x800000040c087c2b */ /* 0x000fe20008000808 */
[----:B------:R-:W-:Y:S01]  /*1f790*/  UMOV UR4, 0x9f7a56b6 ;  /* 0x9f7a56b600047882 */ /* 0x000fe20000000000 */
[----:B------:R-:W-:-:S06]  /*1f7a0*/  UMOV UR5, 0x3e433014 ;  /* 0x3e43301400057882 */ /* 0x000fcc0000000000 */
[----:B------:R-:W-:Y:S01]  /*1f7b0*/  DFMA R8, R12, R8, -UR4 ;  /* 0x800000040c087e2b */ /* 0x000fe20008000008 */
        /* <DEDUP_REMOVED lines=26> */
[----:B------:R-:W-:Y:S01]  /*1f960*/  DFMA R8, R12, R8, -UR4 ;  /* 0x800000040c087e2b */ /* 0x000fe20008000008 */
[----:B------:R-:W-:Y:S01]  /*1f970*/  UMOV UR4, 0xfefa39ef ;  /* 0xfefa39ef00047882 */ /* 0x000fe20000000000 */
[----:B------:R-:W-:Y:S02]  /*1f980*/  UMOV UR5, 0x3fe62e42 ;  /* 0x3fe62e4200057882 */ /* 0x000fe40000000000 */
[--C-:B------:R-:W-:Y:S01]  /*1f990*/  DFMA R14, R10, -UR4, -R18.reuse ;  /* 0x800000040a0e7c2b */ /* 0x100fe20008000812 */
[----:B------:R-:W-:Y:S01]  /*1f9a0*/  UMOV UR4, 0xe68c1713 ;  /* 0xe68c171300047882 */ /* 0x000fe20000000000 */
[----:B------:R-:W-:Y:S01]  /*1f9b0*/  UMOV UR5, 0x3f48d4ab ;  /* 0x3f48d4ab00057882 */ /* 0x000fe20000000000 */
[----:B------:R-:W-:Y:S02]  /*1f9c0*/  DFMA R18, -R4, R4, R18 ;  /* 0x000000040412722b */ /* 0x000fe40000000112 */
[----:B------:R-:W-:Y:S01]  /*1f9d0*/  DFMA R8, R12, R8, -UR4 ;  /* 0x800000040c087e2b */ /* 0x000fe20008000008 */
[----:B------:R-:W-:Y:S01]  /*1f9e0*/  UMOV UR4, 0x3b39803f ;  /* 0x3b39803f00047882 */ /* 0x000fe20000000000 */
[----:B------:R-:W-:-:S02]  /*1f9f0*/  UMOV UR5, 0x3c7abc9e ;  /* 0x3c7abc9e00057882 */ /* 0x000fc40000000000 */
[----:B------:R-:W-:Y:S01]  /*1fa00*/  DFMA R24, R10, -UR4, R14 ;  /* 0x800000040a187c2b */ /* 0x000fe2000800000e */
[----:B------:R-:W-:Y:S01]  /*1fa10*/  UMOV UR4, 0x210dd6b4 ;  /* 0x210dd6b400047882 */ /* 0x000fe20000000000 */
[----:B------:R-:W-:Y:S01]  /*1fa20*/  UMOV UR5, 0x3f749c67 ;  /* 0x3f749c6700057882 */ /* 0x000fe20000000000 */
[----:B------:R-:W-:Y:S01]  /*1fa30*/  IMAD.MOV.U32 R10, RZ, RZ, -0x35dec16 ;  /* 0xfca213eaff0a7424 */ /* 0x000fe200078e00ff */
[----:B------:R-:W-:Y:S01]  /*1fa40*/  MOV R11, 0x3e928af3 ;  /* 0x3e928af3000b7802 */ /* 0x000fe20000000f00 */
[----:B------:R-:W-:Y:S01]  /*1fa50*/  DFMA R8, R12, R8, UR4 ;  /* 0x000000040c087e2b */ /* 0x000fe20008000008 */
[----:B------:R-:W-:Y:S01]  /*1fa60*/  UMOV UR4, 0x69ce2bdf ;  /* 0x69ce2bdf00047882 */ /* 0x000fe20000000000 */
[----:B------:R-:W-:-:S03]  /*1fa70*/  UMOV UR5, 0x3e5ade15 ;  /* 0x3e5ade1500057882 */ /* 0x000fc60000000000 */
[----:B------:R-:W-:Y:S01]  /*1fa80*/  DFMA R10, R24, UR4, R10 ;  /* 0x00000004180a7c2b */ /* 0x000fe2000800000a */
[----:B------:R-:W-:Y:S01]  /*1fa90*/  UMOV UR4, 0x8568e357 ;  /* 0x8568e35700047882 */ /* 0x000fe20000000000 */
[----:B------:R-:W-:Y:S02]  /*1faa0*/  UMOV UR5, 0x3f909623 ;  /* 0x3f90962300057882 */ /* 0x000fe40000000000 */
[----:B------:R-:W-:Y:S01]  /*1fab0*/  DFMA R8, R12, R8, -UR4 ;  /* 0x800000040c087e2b */ /* 0x000fe20008000008 */
[----:B------:R-:W-:Y:S01]  /*1fac0*/  UMOV UR4, 0x62401315 ;  /* 0x6240131500047882 */ /* 0x000fe20000000000 */
[----:B------:R-:W-:Y:S02]  /*1fad0*/  UMOV UR5, 0x3ec71dee ;  /* 0x3ec71dee00057882 */ /* 0x000fe40000000000 */
[----:B------:R-:W-:Y:S01]  /*1fae0*/  DFMA R10, R24, R10, UR4 ;  /* 0x00000004180a7e2b */ /* 0x000fe2000800000a */
[----:B------:R-:W-:Y:S01]  /*1faf0*/  UMOV UR4, 0xdf8c2dc9 ;  /* 0xdf8c2dc900047882 */ /* 0x000fe20000000000 */
[----:B------:R-:W-:-:S02]  /*1fb00*/  UMOV UR5, 0x3fa3079e ;  /* 0x3fa3079e00057882 */ /* 0x000fc40000000000 */
[----:B------:R-:W-:Y:S01]  /*1fb10*/  DFMA R8, R12, R8, UR4 ;  /* 0x000000040c087e2b */ /* 0x000fe20008000008 */
[----:B------:R-:W-:Y:S01]  /*1fb20*/  UMOV UR4, 0x7c89eb71 ;  /* 0x7c89eb7100047882 */ /* 0x000fe20000000000 */
[----:B------:R-:W-:Y:S02]  /*1fb30*/  UMOV UR5, 0x3efa0199 ;  /* 0x3efa019900057882 */ /* 0x000fe40000000000 */
[----:B------:R-:W-:Y:S01]  /*1fb40*/  DFMA R14, R24, R10, UR4 ;  /* 0x00000004180e7e2b */ /* 0x000fe2000800000a */
[----:B------:R-:W-:Y:S01]  /*1fb50*/  UMOV UR4, 0xdff601fc ;  /* 0xdff601fc00047882 */ /* 0x000fe20000000000 */
[----:B------:R-:W-:Y:S01]  /*1fb60*/  UMOV UR5, 0x3fb0fb06 ;  /* 0x3fb0fb0600057882 */ /* 0x000fe20000000000 */
[----:B------:R-:W-:Y:S02]  /*1fb70*/  DFMA R10, R4, 2, R16 ;  /* 0x40000000040a782b */ /* 0x000fe40000000010 */
[----:B------:R-:W-:Y:S01]  /*1fb80*/  DFMA R8, R12, R8, -UR4 ;  /* 0x800000040c087e2b */ /* 0x000fe20008000008 */
[----:B------:R-:W-:Y:S01]  /*1fb90*/  UMOV UR4, 0x14761f65 ;  /* 0x14761f6500047882 */ /* 0x000fe20000000000 */
[----:B------:R-:W-:-:S02]  /*1fba0*/  UMOV UR5, 0x3f2a01a0 ;  /* 0x3f2a01a000057882 */ /* 0x000fc40000000000 */
[----:B------:R-:W-:Y:S01]  /*1fbb0*/  DFMA R16, R24, R14, UR4 ;  /* 0x0000000418107e2b */ /* 0x000fe2000800000e */
[----:B------:R-:W-:Y:S01]  /*1fbc0*/  UMOV UR4, 0x4dfbcdc ;  /* 0x04dfbcdc00047882 */ /* 0x000fe20000000000 */
[----:B------:R-:W-:Y:S01]  /*1fbd0*/  UMOV UR5, 0x3fb7fee0 ;  /* 0x3fb7fee000057882 */ /* 0x000fe20000000000 */
[----:B------:R-:W0:Y:S01]  /*1fbe0*/  MUFU.RCP64H R15, R11 ;  /* 0x0000000b000f7308 */ /* 0x000e220000001800 */
[----:B------:R-:W-:Y:S01]  /*1fbf0*/  DFMA R8, R12, R8, UR4 ;  /* 0x000000040c087e2b */ /* 0x000fe20008000008 */
[----:B------:R-:W-:Y:S01]  /*1fc00*/  UMOV UR4, 0x1852b7af ;  /* 0x1852b7af00047882 */ /* 0x000fe20000000000 */
[----:B------:R-:W-:Y:S01]  /*1fc10*/  UMOV UR5, 0x3f56c16c ;  /* 0x3f56c16c00057882 */ /* 0x000fe20000000000 */
[----:B------:R-:W-:Y:S01]  /*1fc20*/  MOV R14, RZ ;  /* 0x000000ff000e7202 */ /* 0x000fe20000000f00 */
[----:B------:R-:W-:Y:S01]  /*1fc30*/  DFMA R16, R24, R16, UR4 ;  /* 0x0000000418107e2b */ /* 0x000fe20008000010 */
[----:B------:R-:W-:Y:S01]  /*1fc40*/  UMOV UR4, 0x3c3db8c6 ;  /* 0x3c3db8c600047882 */ /* 0x000fe20000000000 */
[----:B------:R-:W-:-:S02]  /*1fc50*/  UMOV UR5, 0x3fb9ddb2 ;  /* 0x3fb9ddb200057882 */ /* 0x000fc40000000000 */
[----:B------:R-:W-:Y:S01]  /*1fc60*/  DFMA R8, R12, R8, -UR4 ;  /* 0x800000040c087e2b */ /* 0x000fe20008000008 */
[----:B------:R-:W-:Y:S01]  /*1fc70*/  UMOV UR4, 0x11122322 ;  /* 0x1112232200047882 */ /* 0x000fe20000000000 */
[----:B------:R-:W-:Y:S02]  /*1fc80*/  UMOV UR5, 0x3f811111 ;  /* 0x3f81111100057882 */ /* 0x000fe40000000000 */
[----:B------:R-:W-:Y:S01]  /*1fc90*/  DFMA R26, R24, R16, UR4 ;  /* 0x00000004181a7e2b */ /* 0x000fe20008000010 */
[----:B------:R-:W-:Y:S01]  /*1fca0*/  UMOV UR4, 0xfcfa5fda ;  /* 0xfcfa5fda00047882 */ /* 0x000fe20000000000 */
[----:B------:R-:W-:Y:S02]  /*1fcb0*/  UMOV UR5, 0x3fb16ece ;  /* 0x3fb16ece00057882 */ /* 0x000fe40000000000 */
[----:B------:R-:W-:Y:S01]  /*1fcc0*/  DFMA R8, R12, R8, UR4 ;  /* 0x000000040c087e2b */ /* 0x000fe20008000008 */
[----:B------:R-:W-:Y:S01]  /*1fcd0*/  UMOV UR4, 0x555502a1 ;  /* 0x555502a100047882 */ /* 0x000fe20000000000 */
[----:B------:R-:W-:Y:S01]  /*1fce0*/  UMOV UR5, 0x3fa55555 ;  /* 0x3fa5555500057882 */ /* 0x000fe20000000000 */
[----:B0-----:R-:W-:-:S02]  /*1fcf0*/  DFMA R16, -R10, R14, 1 ;  /* 0x3ff000000a10742b */ /* 0x001fc4000000010e */
[----:B------:R-:W-:Y:S01]  /*1fd00*/  DFMA R26, R24, R26, UR4 ;  /* 0x00000004181a7e2b */ /* 0x000fe2000800001a */
[----:B------:R-:W-:Y:S01]  /*1fd10*/  UMOV UR4, 0xf66fb6d6 ;  /* 0xf66fb6d600047882 */ /* 0x000fe20000000000 */
[----:B------:R-:W-:Y:S02]  /*1fd20*/  UMOV UR5, 0x3f8f7f5d ;  /* 0x3f8f7f5d00057882 */ /* 0x000fe40000000000 */
[----:B------:R-:W-:Y:S01]  /*1fd30*/  DFMA R8, R12, R8, UR4 ;  /* 0x000000040c087e2b */ /* 0x000fe20008000008 */
[----:B------:R-:W-:Y:S01]  /*1fd40*/  UMOV UR4, 0x55555511 ;  /* 0x5555551100047882 */ /* 0x000fe20000000000 */
[----:B------:R-:W-:Y:S01]  /*1fd50*/  UMOV UR5, 0x3fc55555 ;  /* 0x3fc5555500057882 */ /* 0x000fe20000000000 */
[----:B------:R-:W-:Y:S02]  /*1fd60*/  DFMA R16, R16, R16, R16 ;  /* 0x000000101010722b */ /* 0x000fe40000000010 */
[----:B------:R-:W-:Y:S01]  /*1fd70*/  DFMA R26, R24, R26, UR4 ;  /* 0x00000004181a7e2b */ /* 0x000fe2000800001a */
[----:B------:R-:W-:Y:S01]  /*1fd80*/  UMOV UR4, 0xd154a29d ;  /* 0xd154a29d00047882 */ /* 0x000fe20000000000 */
[----:B------:R-:W-:-:S02]  /*1fd90*/  UMOV UR5, 0x3fc1df1a ;  /* 0x3fc1df1a00057882 */ /* 0x000fc40000000000 */
[----:B------:R-:W-:Y:S01]  /*1fda0*/  DFMA R8, R12, R8, -UR4 ;  /* 0x800000040c087e2b */ /* 0x000fe20008000008 */
[----:B------:R-:W-:Y:S01]  /*1fdb0*/  UMOV UR4, 0xb ;  /* 0x0000000b00047882 */ /* 0x000fe20000000000 */
[----:B------:R-:W-:Y:S01]  /*1fdc0*/  UMOV UR5, 0x3fe00000 ;  /* 0x3fe0000000057882 */ /* 0x000fe20000000000 */
[----:B------:R-:W-:Y:S02]  /*1fdd0*/  DFMA R16, R14, R16, R14 ;  /* 0x000000100e10722b */ /* 0x000fe4000000000e */
[----:B------:R-:W-:Y:S01]  /*1fde0*/  DFMA R26, R24, R26, UR4 ;  /* 0x00000004181a7e2b */ /* 0x000fe2000800001a */
[----:B------:R-:W-:Y:S01]  /*1fdf0*/  UMOV UR4, 0x16e9fd7f ;  /* 0x16e9fd7f00047882 */ /* 0x000fe20000000000 */
[----:B------:R-:W-:Y:S01]  /*1fe00*/  UMOV UR5, 0x3ff3ba59 ;  /* 0x3ff3ba5900057882 */ /* 0x000fe20000000000 */
[----:B------:R-:W-:Y:S01]  /*1fe10*/  SHF.R.S32.HI R15, RZ, 0x1, R0 ;  /* 0x00000001ff0f7819 */ /* 0x000fe20000011400 */
[----:B------:R-:W-:-:S04]  /*1fe20*/  DFMA R8, R12, R8, UR4 ;  /* 0x000000040c087e2b */ /* 0x000fc80008000008 */
[----:B------:R-:W-:Y:S01]  /*1fe30*/  DFMA R26, R24, R26, 1 ;  /* 0x3ff00000181a742b */ /* 0x000fe2000000001a */
[----:B------:R-:W-:-:S03]  /*1fe40*/  IMAD.IADD R20, R20, 0x1, -R15 ;  /* 0x0000000114147824 */ /* 0x000fc600078e0a0f */
[----:B------:R-:W-:-:S04]  /*1fe50*/  DMUL R10, R8, R16 ;  /* 0x00000010080a7228 */ /* 0x000fc80000000000 */
[----:B------:R-:W-:-:S04]  /*1fe60*/  DFMA R26, R24, R26, 1 ;  /* 0x3ff00000181a742b */ /* 0x000fc8000000001a */
[----:B------:R-:W-:-:S06]  /*1fe70*/  DMUL R12, R10, -2 ;  /* 0xc00000000a0c7828 */ /* 0x000fcc0000000000 */
[----:B------:R-:W-:Y:S02]  /*1fe80*/  IMAD R27, R15, 0x100000, R27 ;  /* 0x001000000f1b7824 */ /* 0x000fe400078e021b */
[----:B------:R-:W-:Y:S01]  /*1fe90*/  DFMA R12, R4, R12, R8 ;  /* 0x0000000c040c722b */ /* 0x000fe20000000008 */
[----:B------:R-:W-:Y:S02]  /*1fea0*/  LEA R9, R20, 0x3ff00000, 0x14 ;  /* 0x3ff0000014097811 */ /* 0x000fe400078ea0ff */
[----:B------:R-:W-:-:S05]  /*1feb0*/  MOV R8, RZ ;  /* 0x000000ff00087202 */ /* 0x000fca0000000f00 */
[----:B------:R-:W-:Y:S02]  /*1fec0*/  DADD R12, -R10, R12 ;  /* 0x000000000a0c7229 */ /* 0x000fe4000000010c */
[----:B------:R-:W-:-:S06]  /*1fed0*/  DMUL R8, R26, R8 ;  /* 0x000000081a087228 */ /* 0x000fcc0000000000 */
[----:B------:R-:W-:Y:S02]  /*1fee0*/  DFMA R12, R16, R12, R10 ;  /* 0x0000000c100c722b */ /* 0x000fe4000000000a */
[----:B------:R-:W-:-:S08]  /*1fef0*/  DFMA R18, R8, R18, R8 ;  /* 0x000000120812722b */ /* 0x000fd00000000008 */
[----:B------:R-:W-:-:S10]  /*1ff00*/  DMUL R12, R12, R18 ;  /* 0x000000120c0c7228 */ /* 0x000fd40000000000 */
[----:B------:R-:W-:Y:S02]  /*1ff10*/  FSEL R8, R12, RZ, !P0 ;  /* 0x000000ff0c087208 */ /* 0x000fe40004000000 */
[----:B------:R-:W-:Y:S02]  /*1ff20*/  FSEL R9, R13, RZ, !P0 ;  /* 0x000000ff0d097208 */ /* 0x000fe40004000000 */
[----:B------:R-:W-:-:S04]  /*1ff30*/  ISETP.GE.AND P0, PT, R7, RZ, PT ;  /* 0x000000ff0700720c */ /* 0x000fc80003f06270 */
[----:B------:R-:W-:-:S10]  /*1ff40*/  DADD R4, -R8, 2 ;  /* 0x4000000008047429 */ /* 0x000fd40000000100 */
[----:B------:R-:W-:Y:S02]  /*1ff50*/  FSEL R82, R4, R8, !P0 ;  /* 0x0000000804527208 */ /* 0x000fe40004000000 */
[----:B------:R-:W-:-:S07]  /*1ff60*/  FSEL R83, R5, R9, !P0 ;  /* 0x0000000905537208 */ /* 0x000fce0004000000 */
.L_x_3190:
[----:B------:R-:W-:Y:S05]  /*1ff70*/  BSYNC B2 ;  /* 0x0000000000027941 */ /* 0x000fea0003800000 */
.L_x_3188:
[----:B------:R-:W-:Y:S01]  /*1ff80*/  BSSY B2, `(.L_x_3191) ;  /* 0x0000177000027945 */ /* 0x000fe20003800000 */
[----:B------:R-:W-:Y:S01]  /*1ff90*/  CS2R R62, SRZ ;  /* 0x00000000003e7805 */ /* 0x000fe2000001ff00 */
[----:B------:R-:W-:Y:S01]  /*1ffa0*/  IMAD.MOV.U32 R4, RZ, RZ, 0x0 ;  /* 0x00000000ff047424 */ /* 0x000fe200078e00ff */
[----:B------:R-:W-:Y:S01]  /*1ffb0*/  CS2R R70, SRZ ;  /* 0x0000000000467805 */ /* 0x000fe2000001ff00 */
[----:B------:R-:W-:Y:S01]  /*1ffc0*/  IMAD.MOV.U32 R5, RZ, RZ, 0x7ff00000 ;  /* 0x7ff00000ff057424 */ /* 0x000fe200078e00ff */
[----:B------:R-:W-:Y:S01]  /*1ffd0*/  MOV R8, 0x0 ;  /* 0x0000000000087802 */ /* 0x000fe20000000f00 */
[----:B------:R-:W-:Y:S01]  /*1ffe0*/  IMAD.MOV.U32 R9, RZ, RZ, 0x3ff00000 ;  /* 0x3ff00000ff097424 */ /* 0x000fe200078e00ff */
[----:B------:R-:W-:Y:S02]  /*1fff0*/  CS2R R68, SRZ ;  /* 0x0000000000447805 */ /* 0x000fe4000001ff00 */
[----:B------:R-:W-:Y:S02]  /*20000*/  CS2R R66, SRZ ;  /* 0x0000000000427805 */ /* 0x000fe4000001ff00 */
[----:B------:R-:W-:-:S02]  /*20010*/  CS2R R64, SRZ ;  /* 0x0000000000407805 */ /* 0x000fc4000001ff00 */
[----:B------:R-:W-:Y:S02]  /*20020*/  CS2R R60, SRZ ;  /* 0x00000000003c7805 */ /* 0x000fe4000001ff00 */
[----:B------:R-:W-:Y:S02]  /*20030*/  CS2R R58, SRZ ;  /* 0x00000000003a7805 */ /* 0x000fe4000001ff00 */
[----:B------:R-:W-:Y:S02]  /*20040*/  CS2R R56, SRZ ;  /* 0x0000000000387805 */ /* 0x000fe4000001ff00 */
        /* <DEDUP_REMOVED lines=17> */
[----:B------:R-:W-:-:S07]  /*20160*/  CS2R R80, SRZ ;  /* 0x0000000000507805 */ /* 0x000fce000001ff00 */
.L_x_3197:
[----:B------:R-:W-:-:S05]  /*20170*/  IMAD R0, R63, 0xc8, R1 ;  /* 0x000000c83f007824 */ /* 0x000fca00078e0201 */
[----:B------:R-:W2:Y:S04]  /*20180*/  LDL.64 R6, [R0+0x8] ;  /* 0x0000080000067983 */ /* 0x000ea80000100a00 */
[----:B------:R-:W3:Y:S01]  /*20190*/  LDL.64 R74, [R0] ;  /* 0x00000000004a7983 */ /* 0x000ee20000100a00 */
[C---:B------:R-:W-:Y:S01]  /*201a0*/  ISETP.GE.AND P0, PT, R62.reuse, 0x1, PT ;  /* 0x000000013e00780c */ /* 0x040fe20003f06270 */
[----:B------:R-:W-:Y:S01]  /*201b0*/  VIADD R12, R62, 0x1 ;  /* 0x000000013e0c7836 */ /* 0x000fe20000000000 */
[----:B------:R-:W-:Y:S02]  /*201c0*/  BSSY B3, `(.L_x_3192) ;  /* 0x0000131000037945 */ /* 0x000fe40003800000 */
[----:B------:R-:W-:Y:S02]  /*201d0*/  FSEL R29, R23, R29, !P0 ;  /* 0x0000001d171d7208 */ /* 0x000fe40004000000 */
[----:B------:R-:W-:-:S07]  /*201e0*/  FSEL R28, R22, R28, !P0 ;  /* 0x0000001c161c7208 */ /* 0x000fce0004000000 */
[----:B------:R-:W-:-:S05]  /*201f0*/  @P0 IADD3 R12, R62, RZ, RZ ;  /* 0x000000ff3e0c0210 */ /* 0x000fca0007ffe0ff */
[----:B------:R-:W-:Y:S01]  /*20200*/  IMAD.MOV.U32 R62, RZ, RZ, R12 ;  /* 0x000000ffff3e7224 */ /* 0x000fe200078e000c */
[----:B--2---:R-:W-:-:S08]  /*20210*/  DMUL R6, R28, R6 ;  /* 0x000000061c067228 */ /* 0x004fd00000000000 */
[----:B---3--:R-:W-:-:S08]  /*20220*/  DADD R74, R6, R74 ;  /* 0x00000000064a7229 */ /* 0x008fd0000000004a */
[----:B------:R-:W-:-:S08]  /*20230*/  DMUL R10, |R74|, 1.1102230246251565404e-16 ;  /* 0x3ca000004a0a7828 */ /* 0x000fd00000000200 */
[----:B------:R-:W-:-:S14]  /*20240*/  DSETP.GEU.AND P1, PT, |R6|, R10, PT ;  /* 0x0000000a0600722a */ /* 0x000fdc0003f2e200 */
[----:B------:R-:W-:Y:S05]  /*20250*/  @!P1 BRA `(.L_x_3193) ;  /* 0x00000010009c9947 */ /* 0x000fea0003800000 */
[----:B------:R-:W2:Y:S01]  /*20260*/  LDL.64 R10, [R0+0x10] ;  /* 0x00001000000a7983 */ /* 0x000ea20000100a00 */
[----:B------:R-:W-:Y:S01]  /*20270*/  DMUL R6, R28, R22 ;  /* 0x000000161c067228 */ /* 0x000fe20000000000 */
[C---:B------:R-:W-:Y:S01]  /*20280*/  ISETP.GE.AND P0, PT, R62.reuse, 0x2, PT ;  /* 0x000000023e00780c */ /* 0x040fe20003f06270 */
[----:B------:R-:W-:-:S08]  /*20290*/  VIADD R12, R62, 0x1 ;  /* 0x000000013e0c7836 */ /* 0x000fd00000000000 */
[----:B------:R-:W-:Y:S02]  /*202a0*/  FSEL R26, R6, R26, !P0 ;  /* 0x0000001a061a7208 */ /* 0x000fe40004000000 */
[----:B------:R-:W-:Y:S02]  /*202b0*/  FSEL R27, R7, R27, !P0 ;  /* 0x0000001b071b7208 */ /* 0x000fe40004000000 */
[----:B------:R-:W-:-:S05]  /*202c0*/  @P0 IADD3 R12, R62, RZ, RZ ;  /* 0x000000ff3e0c0210 */ /* 0x000fca0007ffe0ff */
[----:B------:R-:W-:Y:S01]  /*202d0*/  IMAD.MOV.U32 R62, RZ, RZ, R12 ;  /* 0x000000ffff3e7224 */ /* 0x000fe200078e000c */
[----:B--2---:R-:W-:-:S08]  /*202e0*/  DMUL R10, R26, R10 ;  /* 0x0000000a1a0a7228 */ /* 0x004fd00000000000 */
[----:B------:R-:W-:-:S08]  /*202f0*/  DADD R74, R74, R10 ;  /* 0x000000004a4a7229 */ /* 0x000fd0000000000a */
        /* <DEDUP_REMOVED lines=278> */
[----:B------:R-:W-:-:S09]  /*21460*/  ISETP.GE.AND P0, PT, R62, 0x18, PT ;  /* 0x000000183e00780c */ /* 0x000fd20003f06270 */
[----:B------:R-:W-:Y:S01]  /*21470*/  FSEL R76, R6, R76, !P0 ;  /* 0x0000004c064c7208 */ /* 0x000fe20004000000 */
[C---:B------:R-:W-:Y:S01]  /*21480*/  VIADD R6, R62.reuse, 0x1 ;  /* 0x000000013e067836 */ /* 0x040fe20000000000 */
[----:B------:R-:W-:Y:S02]  /*21490*/  FSEL R77, R7, R77, !P0 ;  /* 0x0000004d074d7208 */ /* 0x000fe40004000000 */
[----:B------:R-:W-:-:S05]  /*214a0*/  @P0 IADD3 R6, R62, RZ, RZ ;  /* 0x000000ff3e060210 */ /* 0x000fca0007ffe0ff */
[----:B------:R-:W-:Y:S01]  /*214b0*/  IMAD.MOV.U32 R62, RZ, RZ, R6 ;  /* 0x000000ffff3e7224 */ /* 0x000fe200078e0006 */
[----:B--2---:R-:W-:-:S11]  /*214c0*/  DFMA R74, R76, R10, R74 ;  /* 0x0000000a4c4a722b */ /* 0x004fd6000000004a */
.L_x_3193:
[----:B------:R-:W-:Y:S05]  /*214d0*/  BSYNC B3 ;  /* 0x0000000000037941 */ /* 0x000fea0003800000 */
.L_x_3192:
[----:B------:R-:W-:-:S08]  /*214e0*/  DMUL R74, R74, R8 ;  /* 0x000000084a4a7228 */ /* 0x000fd00000000000 */
[----:B------:R-:W-:-:S14]  /*214f0*/  DSETP.GT.AND P0, PT, |R74|, R4, PT ;  /* 0x000000044a00722a */ /* 0x000fdc0003f04200 */
[----:B------:R-:W-:Y:S05]  /*21500*/  @P0 BRA `(.L_x_3194) ;  /* 0x0000000000780947 */ /* 0x000fea0003800000 */
[----:B------:R-:W-:-:S08]  /*21510*/  DADD R80, R80, R74 ;  /* 0x0000000050507229 */ /* 0x000fd0000000004a */
[----:B------:R-:W-:-:S08]  /*21520*/  DMUL R4, |R80|, 1.1102230246251565404e-16 ;  /* 0x3ca0000050047828 */ /* 0x000fd00000000200 */
[----:B------:R-:W-:-:S14]  /*21530*/  DSETP.GEU.AND P0, PT, |R74|, R4, PT ;  /* 0x000000044a00722a */ /* 0x000fdc0003f0e200 */
[----:B------:R-:W-:Y:S05]  /*21540*/  @!P0 BRA `(.L_x_3194) ;  /* 0x0000000000688947 */ /* 0x000fea0003800000 */
[----:B------:R-:W0:Y:S01]  /*21550*/  MUFU.RCP64H R5, R3 ;  /* 0x0000000300057308 */ /* 0x000e220000001800 */
        /* <DEDUP_REMOVED lines=18> */
.L_x_3196:
[----:B------:R-:W-:Y:S05]  /*21680*/  BSYNC B4 ;  /* 0x0000000000047941 */ /* 0x000fea0003800000 */
.L_x_3195:
[----:B------:R-:W-:Y:S01]  /*21690*/  VIADD R63, R63, 0x1 ;  /* 0x000000013f3f7836 */ /* 0x000fe20000000000 */
[----:B------:R-:W-:Y:S01]  /*216a0*/  DADD R4, -RZ, |R74| ;  /* 0x00000000ff047229 */ /* 0x000fe2000000054a */
[----:B------:R-:W-:Y:S01]  /*216b0*/  MOV R8, R6 ;  /* 0x0000000600087202 */ /* 0x000fe20000000f00 */
[----:B------:R-:W-:Y:S02]  /*216c0*/  IMAD.MOV.U32 R9, RZ, RZ, R7 ;  /* 0x000000ffff097224 */ /* 0x000fe400078e0007 */
[----:B------:R-:W-:-:S13]  /*216d0*/  ISETP.GE.U32.AND P0, PT, R63, 0x19, PT ;  /* 0x000000193f00780c */ /* 0x000fda0003f06070 */
[----:B------:R-:W-:Y:S05]  /*216e0*/  @!P0 BRA `(.L_x_3197) ;  /* 0xffffffe800a08947 */ /* 0x000fea000383ffff */
.L_x_3194:
[----:B------:R-:W-:Y:S05]  /*216f0*/  BSYNC B2 ;  /* 0x0000000000027941 */ /* 0x000fea0003800000 */
.L_x_3191:
[----:B------:R-:W-:Y:S01]  /*21700*/  DMUL R4, R2, -0.5 ;  /* 0xbfe0000002047828 */ /* 0x000fe20000000000 */
[----:B------:R-:W-:Y:S01]  /*21710*/  IMAD.MOV.U32 R8, RZ, RZ, 0x652b82fe ;  /* 0x652b82feff087424 */ /* 0x000fe200078e00ff */
[----:B------:R-:W-:Y:S01]  /*21720*/  MOV R9, 0x3ff71547 ;  /* 0x3ff7154700097802 */ /* 0x000fe20000000f00 */
[----:B------:R-:W-:Y:S01]  /*21730*/  UMOV UR4, 0xfefa39ef ;  /* 0xfefa39ef00047882 */ /* 0x000fe20000000000 */
[----:B------:R-:W-:Y:S01]  /*21740*/  UMOV UR5, 0x3fe62e42 ;  /* 0x3fe62e4200057882 */ /* 0x000fe20000000000 */
[----:B------:R-:W-:Y:S03]  /*21750*/  BSSY B2, `(.L_x_3198) ;  /* 0x0000038000027945 */ /* 0x000fe60003800000 */
        /* <DEDUP_REMOVED lines=11> */
[----:B------:R-:W-:Y:S01]  /*21810*/  UMOV UR5, 0x3e5ade15 ;  /* 0x3e5ade1500057882 */ /* 0x000fe20000000000 */
[----:B------:R-:W-:-:S06]  /*21820*/  IMAD.MOV.U32 R5, RZ, RZ, 0x3e928af3 ;  /* 0x3e928af3ff057424 */ /* 0x000fcc00078e00ff */
        /* <DEDUP_REMOVED lines=39> */
[----:B------:R-:W-:Y:S01]  /*21aa0*/  @!P0 LEA R9, R8, 0x3ff00000, 0x14 ;  /* 0x3ff0000008098811 */ /* 0x000fe200078ea0ff */
[----:B------:R-:W-:-:S06]  /*21ab0*/  @!P0 IMAD.MOV.U32 R8, RZ, RZ, RZ ;  /* 0x000000ffff088224 */ /* 0x000fcc00078e00ff */
[----:B------:R-:W-:-:S11]  /*21ac0*/  @!P0 DMUL R4, R6, R8 ;  /* 0x0000000806048228 */ /* 0x000fd60000000000 */
.L_x_3199:
[----:B------:R-:W-:Y:S05]  /*21ad0*/  BSYNC B2 ;  /* 0x0000000000027941 */ /* 0x000fea0003800000 */
.L_x_3198:
[----:B------:R-:W-:Y:S01]  /*21ae0*/  UMOV UR4, 0x54411744 ;  /* 0x5441174400047882 */ /* 0x000fe20000000000 */
[----:B------:R-:W-:Y:S01]  /*21af0*/  UMOV UR5, 0x401921fb ;  /* 0x401921fb00057882 */ /* 0x000fe20000000000 */
[----:B------:R-:W-:Y:S01]  /*21b00*/  MOV R6, 0x0 ;  /* 0x0000000000067802 */ /* 0x000fe20000000f00 */
[----:B------:R-:W-:Y:S01]  /*21b10*/  DMUL R8, R2, UR4 ;  /* 0x0000000402087c28 */ /* 0x000fe20008000000 */
[----:B------:R-:W-:Y:S01]  /*21b20*/  IMAD.MOV.U32 R7, RZ, RZ, 0x3fd80000 ;  /* 0x3fd80000ff077424 */ /* 0x000fe200078e00ff */
[----:B------:R-:W-:Y:S01]  /*21b30*/  BSSY B3, `(.L_x_3200) ;  /* 0x000001a000037945 */ /* 0x000fe20003800000 */
[----:B------:R-:W-:-:S03]  /*21b40*/  DMUL R80, R4, R80 ;  /* 0x0000005004507228 */ /* 0x000fc60000000000 */
        /* <DEDUP_REMOVED lines=22> */
[----:B------:R-:W-:Y:S02]  /*21cb0*/  IMAD.MOV.U32 R2, RZ, RZ, R8 ;  /* 0x000000ffff027224 */ /* 0x000fe400078e0008 */
[----:B------:R-:W-:-:S07]  /*21cc0*/  IMAD.MOV.U32 R3, RZ, RZ, R9 ;  /* 0x000000ffff037224 */ /* 0x000fce00078e0009 */
.L_x_3201:
[----:B------:R-:W-:Y:S05]  /*21cd0*/  BSYNC B3 ;  /* 0x0000000000037941 */ /* 0x000fea0003800000 */
.L_x_3200:
        /* <DEDUP_REMOVED lines=21> */
.L_x_3203:
[----:B------:R-:W-:Y:S05]  /*21e30*/  BSYNC B2 ;  /* 0x0000000000027941 */ /* 0x000fea0003800000 */
.L_x_3202:
[----:B------:R-:W-:Y:S01]  /*21e40*/  DFMA R6, R82, 0.5, -R6 ;  /* 0x3fe000005206782b */ /* 0x000fe20000000806 */
[----:B------:R-:W-:Y:S10]  /*21e50*/  BRA `(.L_x_3098) ;  /* 0x000000b800487947 */ /* 0x000ff40003800000 */
.L_x_3102:
        /* <DEDUP_REMOVED lines=98> */
[----:B0-----:R-:W-:Y:S02]  /*22480*/  IMAD.MOV.U32 R10, RZ, RZ, 0x5dcd1851 ;  /* 0x5dcd1851ff0a7424 */ /* 0x001fe400078e00ff */
[----:B------:R-:W-:Y:S01]  /*22490*/  IMAD.MOV.U32 R11, RZ, RZ, -0x4350c486 ;  /* 0xbcaf3b7aff0b7424 */ /* 0x000fe200078e00ff */
[----:B------:R0:W-:Y:S01]  /*224a0*/  STL.64 [R1+0x138], R12 ;  /* 0x0001380c01007387 */ /* 0x0001e20000100a00 */
[----:B-1----:R-:W-:Y:S01]  /*224b0*/  IMAD.MOV.U32 R16, RZ, RZ, 0x6edf2b0c ;  /* 0x6edf2b0cff107424 */ /* 0x002fe200078e00ff */
[----:B------:R-:W-:Y:S02]  /*224c0*/  MOV R17, 0xbdbc0d9b ;  /* 0xbdbc0d9b00117802 */ /* 0x000fe40000000f00 */
[----:B------:R1:W-:Y:S01]  /*224d0*/  STL.64 [R1+0x148], R4 ;  /* 0x0001480401007387 */ /* 0x0003e20000100a00 */
[----:B--2---:R-:W-:Y:S01]  /*224e0*/  MOV R18, 0x5c463659 ;  /* 0x5c46365900127802 */ /* 0x004fe20000000f00 */
[----:B------:R-:W-:-:S02]  /*224f0*/  IMAD.MOV.U32 R19, RZ, RZ, 0x3dbac947 ;  /* 0x3dbac947ff137424 */ /* 0x000fc400078e00ff */
[----:B------:R2:W-:Y:S01]  /*22500*/  STL.64 [R1+0x70], R14 ;  /* 0x0000700e01007387 */ /* 0x0005e20000100a00 */
[----:B0-----:R-:W-:Y:S01]  /*22510*/  IMAD.MOV.U32 R12, RZ, RZ, -0x10a3e7d9 ;  /* 0xef5c1827ff0c7424 */ /* 0x001fe200078e00ff */
[----:B------:R-:W-:Y:S02]  /*22520*/  MOV R13, 0x3d16d8a9 ;  /* 0x3d16d8a9000d7802 */ /* 0x000fe40000000f00 */
[----:B------:R0:W-:Y:S01]  /*22530*/  STL.64 [R1+0x158], R6 ;  /* 0x0001580601007387 */ /* 0x0001e20000100a00 */
[----:B-1----:R-:W-:Y:S02]  /*22540*/  IMAD.MOV.U32 R4, RZ, RZ, 0x783db2a2 ;  /* 0x783db2a2ff047424 */ /* 0x002fe400078e00ff */
[----:B------:R-:W-:Y:S01]  /*22550*/  IMAD.MOV.U32 R5, RZ, RZ, -0x430d64fd ;  /* 0xbcf29b03ff057424 */ /* 0x000fe200078e00ff */
[----:B------:R1:W-:Y:S01]  /*22560*/  STL.64 [R1+0x160], R8 ;  /* 0x0001600801007387 */ /* 0x0003e20000100a00 */
[----:B--2---:R-:W-:Y:S01]  /*22570*/  MOV R14, 0x7950ad7b ;  /* 0x7950ad7b000e7802 */ /* 0x004fe20000000f00 */
        /* <DEDUP_REMOVED lines=8> */
[----:B--2---:R-:W-:Y:S01]  /*22600*/  IMAD.MOV.U32 R10, RZ, RZ, -0x55e56cd ;  /* 0xfaa1a933ff0a7424 */ /* 0x004fe200078e00ff */
[----:B------:R-:W-:-:S02]  /*22610*/  MOV R11, 0xbf1c253e ;  /* 0xbf1c253e000b7802 */ /* 0x000fc40000000f00 */
[----:B------:R2:W-:Y:S01]  /*22620*/  STL.64 [R1+0x88], R18 ;  /* 0x0000881201007387 */ /* 0x0005e20000100a00 */
[----:B0-----:R-:W-:-:S03]  /*22630*/  IMAD.MOV.U32 R20, RZ, RZ, -0x3bc965c4 ;  /* 0xc4369a3cff147424 */ /* 0x001fc600078e00ff */
[----:B------:R0:W-:Y:S01]  /*22640*/  STL.64 [R1+0x180], R12 ;  /* 0x0001800c01007387 */ /* 0x0001e20000100a00 */
[----:B------:R-:W-:-:S03]  /*22650*/  IMAD.MOV.U32 R21, RZ, RZ, 0x3d20104f ;  /* 0x3d20104fff157424 */ /* 0x000fc600078e00ff */
[----:B------:R3:W-:Y:S01]  /*22660*/  STL.64 [R1+0x188], R4 ;  /* 0x0001880401007387 */ /* 0x0007e20000100a00 */
[----:B-1----:R-:W-:Y:S02]  /*22670*/  IMAD.MOV.U32 R16, RZ, RZ, -0x36fe1a8c ;  /* 0xc901e574ff107424 */ /* 0x002fe400078e00ff */
[----:B------:R-:W-:Y:S01]  /*22680*/  IMAD.MOV.U32 R17, RZ, RZ, -0x40a1a8c6 ;  /* 0xbf5e573aff117424 */ /* 0x000fe200078e00ff */
[----:B------:R1:W-:Y:S01]  /*22690*/  STL.64 [R1+0xb8], R14 ;  /* 0x0000b80e01007387 */ /* 0x0003e20000100a00 */
[----:B--2---:R-:W-:Y:S01]  /*226a0*/  IMAD.MOV.U32 R18, RZ, RZ, 0x6b015ac0 ;  /* 0x6b015ac0ff127424 */ /* 0x004fe200078e00ff */
        /* <DEDUP_REMOVED lines=15> */
[----:B------:R-:W-:Y:S02]  /*227a0*/  IMAD.MOV.U32 R9, RZ, RZ, -0x4213db43 ;  /* 0xbdec24bdff097424 */ /* 0x000fe400078e00ff */
[----:B-1----:R-:W-:Y:S01]  /*227b0*/  IMAD.MOV.U32 R10, RZ, RZ, 0x55e25360 ;  /* 0x55e25360ff0a7424 */ /* 0x002fe200078e00ff */
[----:B------:R-:W-:Y:S01]  /*227c0*/  MOV R11, 0x3e3ac0d4 ;  /* 0x3e3ac0d4000b7802 */ /* 0x000fe20000000f00 */
[----:B------:R1:W-:Y:S01]  /*227d0*/  STL.64 [R1+0xd8], R18 ;  /* 0x0000d81201007387 */ /* 0x0003e20000100a00 */
[----:B0-----:R-:W-:-:S03]  /*227e0*/  MOV R20, 0xabd6b83e ;  /* 0xabd6b83e00147802 */ /* 0x001fc60000000f00 */
[----:B------:R0:W-:Y:S01]  /*227f0*/  STL.64 [R1+0x1c0], R12 ;  /* 0x0001c00c01007387 */ /* 0x0001e20000100a00 */
[----:B------:R-:W-:Y:S01]  /*22800*/  IMAD.MOV.U32 R21, RZ, RZ, 0x3ee00a9c ;  /* 0x3ee00a9cff157424 */ /* 0x000fe200078e00ff */
[----:B--2---:R-:W-:Y:S02]  /*22810*/  MOV R16, 0xcde3f847 ;  /* 0xcde3f84700107802 */ /* 0x004fe40000000f00 */
[----:B------:R2:W-:Y:S01]  /*22820*/  STL.64 [R1+0x1d0], R4 ;  /* 0x0001d00401007387 */ /* 0x0005e20000100a00 */
[----:B------:R-:W-:-:S03]  /*22830*/  IMAD.MOV.U32 R17, RZ, RZ, 0x3e8280f2 ;  /* 0x3e8280f2ff117424 */ /* 0x000fc600078e00ff */
[----:B------:R3:W-:Y:S01]  /*22840*/  STL.64 [R1+0xf8], R14 ;  /* 0x0000f80e01007387 */ /* 0x0007e20000100a00 */
[----:B-1----:R-:W-:Y:S02]  /*22850*/  IMAD.MOV.U32 R18, RZ, RZ, 0x30de114c ;  /* 0x30de114cff127424 */ /* 0x002fe400078e00ff */
[----:B------:R-:W-:Y:S01]  /*22860*/  IMAD.MOV.U32 R19, RZ, RZ, 0x3e49aa7a ;  /* 0x3e49aa7aff137424 */ /* 0x000fe200078e00ff */
[----:B------:R1:W-:Y:S01]  /*22870*/  STL.64 [R1+0x1d8], R6 ;  /* 0x0001d80601007387 */ /* 0x0003e20000100a00 */
[----:B0-----:R-:W-:Y:S02]  /*22880*/  IMAD.MOV.U32 R12, RZ, RZ, 0x29460138 ;  /* 0x29460138ff0c7424 */ /* 0x001fe400078e00ff */
[----:B------:R-:W-:Y:S01]  /*22890*/  IMAD.MOV.U32 R13, RZ, RZ, -0x41e883a8 ;  /* 0xbe177c58ff0d7424 */ /* 0x000fe200078e00ff */
[----:B--2---:R-:W-:Y:S01]  /*228a0*/  MOV R5, 0x3de1b105 ;  /* 0x3de1b10500057802 */ /* 0x004fe20000000f00 */
[----:B------:R-:W-:Y:S01]  /*228b0*/  IMAD.MOV.U32 R4, RZ, RZ, 0x6c188672 ;  /* 0x6c188672ff047424 */ /* 0x000fe200078e00ff */
[----:B------:R0:W-:Y:S01]  /*228c0*/  STL.64 [R1+0x1e8], R8 ;  /* 0x0001e80801007387 */ /* 0x0001e20000100a00 */
[----:B---3--:R-:W-:-:S02]  /*228d0*/  IMAD.MOV.U32 R14, RZ, RZ, 0x4bf3c34e ;  /* 0x4bf3c34eff0e7424 */ /* 0x008fc400078e00ff */
[----:B------:R-:W-:Y:S01]  /*228e0*/  IMAD.MOV.U32 R15, RZ, RZ, 0x3dfc9b43 ;  /* 0x3dfc9b43ff0f7424 */ /* 0x000fe200078e00ff */
[----:B------:R2:W-:Y:S01]  /*228f0*/  STL.64 [R1+0x1f8], R10 ;  /* 0x0001f80a01007387 */ /* 0x0005e20000100a00 */
[----:B-1----:R-:W-:Y:S01]  /*22900*/  MOV R6, 0x34225759 ;  /* 0x3422575900067802 */ /* 0x002fe20000000f00 */
[----:B------:R-:W-:Y:S02]  /*22910*/  IMAD.MOV.U32 R7, RZ, RZ, 0x3daa55da ;  /* 0x3daa55daff077424 */ /* 0x000fe400078e00ff */
[----:B------:R1:W-:Y:S01]  /*22920*/  STL.64 [R1+0x100], R20 ;  /* 0x0001001401007387 */ /* 0x0003e20000100a00 */
[----:B0-----:R-:W-:Y:S01]  /*22930*/  IMAD.MOV.U32 R8, RZ, RZ, 0x309d6007 ;  /* 0x309d6007ff087424 */ /* 0x001fe200078e00ff */
[----:B------:R-:W-:Y:S02]  /*22940*/  MOV R9, 0xbcf2c681 ;  /* 0xbcf2c68100097802 */ /* 0x000fe40000000f00 */
[----:B------:R0:W-:Y:S01]  /*22950*/  STL.64 [R1+0x118], R16 ;  /* 0x0001181001007387 */ /* 0x0001e20000100a00 */
[----:B--2---:R-:W-:Y:S01]  /*22960*/  MOV R10, 0x56b95f3b ;  /* 0x56b95f3b000a7802 */ /* 0x004fe20000000f00 */
[----:B------:R-:W-:-:S02]  /*22970*/  IMAD.MOV.U32 R11, RZ, RZ, 0x3d60675f ;  /* 0x3d60675fff0b7424 */ /* 0x000fc400078e00ff */
[----:B------:R2:W-:Y:S01]  /*22980*/  STL.64 [R1+0x128], R18 ;  /* 0x0001281201007387 */ /* 0x0005e20000100a00 */
[----:B-1----:R-:W-:Y:S01]  /*22990*/  IMAD.MOV.U32 R20, RZ, RZ, -0x5b992462 ;  /* 0xa466db9eff147424 */ /* 0x002fe200078e00ff */
[----:B------:R-:W-:Y:S02]  /*229a0*/  MOV R21, 0x3d3113e3 ;  /* 0x3d3113e300157802 */ /* 0x000fe40000000f00 */
[----:B------:R1:W-:Y:S01]  /*229b0*/  STL.64 [R1+0x200], R12 ;  /* 0x0002000c01007387 */ /* 0x0003e20000100a00 */
[----:B0-----:R-:W-:-:S03]  /*229c0*/  IMAD.MOV.U32 R16, RZ, RZ, 0xa10cd82 ;  /* 0x0a10cd82ff107424 */ /* 0x001fc600078e00ff */
[----:B------:R0:W-:Y:S01]  /*229d0*/  STL.64 [R1+0x210], R4 ;  /* 0x0002100401007387 */ /* 0x0001e20000100a00 */
[----:B------:R-:W-:-:S03]  /*229e0*/  MOV R17, 0x3d651958 ;  /* 0x3d65195800117802 */ /* 0x000fc60000000f00 */
[----:B------:R3:W-:Y:S01]  /*229f0*/  STL.64 [R1+0x140], R14 ;  /* 0x0001400e01007387 */ /* 0x0007e20000100a00 */
[----:B--2---:R-:W-:Y:S01]  /*22a00*/  MOV R18, 0x448455ea ;  /* 0x448455ea00127802 */ /* 0x004fe20000000f00 */
[----:B------:R-:W-:Y:S02]  /*22a10*/  IMAD.MOV.U32 R19, RZ, RZ, -0x42d3f975 ;  /* 0xbd2c068bff137424 */ /* 0x000fe400078e00ff */
[----:B-1----:R-:W-:Y:S01]  /*22a20*/  IMAD.MOV.U32 R12, RZ, RZ, 0x2a398b8f ;  /* 0x2a398b8fff0c7424 */ /* 0x002fe200078e00ff */
[----:B------:R1:W-:Y:S01]  /*22a30*/  STL.64 [R1+0x220], R6 ;  /* 0x0002200601007387 */ /* 0x0003e20000100a00 */
[----:B------:R-:W-:Y:S01]  /*22a40*/  IMAD.MOV.U32 R13, RZ, RZ, 0x3c75d3b4 ;  /* 0x3c75d3b4ff0d7424 */ /* 0x000fe200078e00ff */
[----:B0-----:R-:W-:Y:S01]  /*22a50*/  MOV R4, 0x637bc2b8 ;  /* 0x637bc2b800047802 */ /* 0x001fe20000000f00 */
[----:B------:R-:W-:Y:S01]  /*22a60*/  IMAD.MOV.U32 R5, RZ, RZ, 0x3d03f2fe ;  /* 0x3d03f2feff057424 */ /* 0x000fe200078e00ff */
[----:B------:R0:W-:Y:S01]  /*22a70*/  STL.64 [R1+0x228], R8 ;  /* 0x0002280801007387 */ /* 0x0001e20000100a00 */
[----:B---3--:R-:W-:Y:S01]  /*22a80*/  MOV R14, 0x3b990ee6 ;  /* 0x3b990ee6000e7802 */ /* 0x008fe20000000f00 */
[----:B------:R-:W-:-:S02]  /*22a90*/  IMAD.MOV.U32 R15, RZ, RZ, 0x3f70ee64 ;  /* 0x3f70ee64ff0f7424 */ /* 0x000fc400078e00ff */
[----:B------:R2:W-:Y:S01]  /*22aa0*/  STL.64 [R1+0x238], R10 ;  /* 0x0002380a01007387 */ /* 0x0005e20000100a00 */
[----:B-1----:R-:W-:-:S03]  /*22ab0*/  IMAD.MOV.U32 R6, RZ, RZ, 0x465fa859 ;  /* 0x465fa859ff067424 */ /* 0x002fc600078e00ff */
[----:B------:R1:W-:Y:S01]  /*22ac0*/  STL.64 [R1+0x150], R20 ;  /* 0x0001501401007387 */ /* 0x0003e20000100a00 */
[----:B------:R-:W-:Y:S02]  /*22ad0*/  IMAD.MOV.U32 R7, RZ, RZ, 0x3f2e13ce ;  /* 0x3f2e13ceff077424 */ /* 0x000fe400078e00ff */
[----:B0-----:R-:W-:Y:S01]  /*22ae0*/  IMAD.MOV.U32 R8, RZ, RZ, 0x5bf2d984 ;  /* 0x5bf2d984ff087424 */ /* 0x001fe200078e00ff */
[----:B------:R-:W-:Y:S01]  /*22af0*/  MOV R9, 0x3f318b9b ;  /* 0x3f318b9b00097802 */ /* 0x000fe20000000f00 */
[----:B------:R0:W-:Y:S01]  /*22b00*/  STL.64 [R1+0x168], R16 ;  /* 0x0001681001007387 */ /* 0x0001e20000100a00 */
[----:B--2---:R-:W-:Y:S02]  /*22b10*/  IMAD.MOV.U32 R10, RZ, RZ, -0x5d64a263 ;  /* 0xa29b5d9dff0a7424 */ /* 0x004fe400078e00ff */
[----:B------:R-:W-:Y:S01]  /*22b20*/  IMAD.MOV.U32 R11, RZ, RZ, -0x40ec2d5d ;  /* 0xbf13d2a3ff0b7424 */ /* 0x000fe200078e00ff */
[----:B------:R2:W-:Y:S01]  /*22b30*/  STL.64 [R1+0x178], R18 ;  /* 0x0001781201007387 */ /* 0x0005e20000100a00 */
[----:B-1----:R-:W-:-:S02]  /*22b40*/  IMAD.MOV.U32 R20, RZ, RZ, -0x3291620 ;  /* 0xfcd6e9e0ff147424 */ /* 0x002fc400078e00ff */
[----:B------:R-:W-:Y:S01]  /*22b50*/  IMAD.MOV.U32 R21, RZ, RZ, 0x3f4948b0 ;  /* 0x3f4948b0ff157424 */ /* 0x000fe200078e00ff */
[----:B------:R1:W-:Y:S01]  /*22b60*/  STL.64 [R1+0x248], R12 ;  /* 0x0002480c01007387 */ /* 0x0003e20000100a00 */
[----:B0-----:R-:W-:-:S03]  /*22b70*/  IMAD.MOV.U32 R16, RZ, RZ, -0x250b01ad ;  /* 0xdaf4fe53ff107424 */ /* 0x001fc600078e00ff */
[----:B------:R0:W-:Y:S01]  /*22b80*/  STL.64 [R1+0x250], R4 ;  /* 0x0002500401007387 */ /* 0x0001e20000100a00 */
[----:B------:R-:W-:-:S03]  /*22b90*/  IMAD.MOV.U32 R17, RZ, RZ, 0x3f0bbf43 ;  /* 0x3f0bbf43ff117424 */ /* 0x000fc600078e00ff */
[----:B------:R3:W-:Y:S01]  /*22ba0*/  STL.64 [R1+0x190], R14 ;  /* 0x0001900e01007387 */ /* 0x0007e20000100a00 */
[----:B--2---:R-:W-:Y:S01]  /*22bb0*/  IMAD.MOV.U32 R18, RZ, RZ, -0x51c6eae3 ;  /* 0xae39151dff127424 */ /* 0x004fe200078e00ff */
[----:B------:R-:W-:Y:S01]  /*22bc0*/  MOV R19, 0x3e626154 ;  /* 0x3e62615400137802 */ /* 0x000fe20000000f00 */
[----:B-1----:R-:W-:Y:S01]  /*22bd0*/  IMAD.MOV.U32 R12, RZ, RZ, 0x62204ef4 ;  /* 0x62204ef4ff0c7424 */ /* 0x002fe200078e00ff */
[----:B------:R-:W-:Y:S01]  /*22be0*/  MOV R13, 0x3ee73df4 ;  /* 0x3ee73df4000d7802 */ /* 0x000fe20000000f00 */
[----:B------:R1:W-:Y:S01]  /*22bf0*/  STL.64 [R1+0x260], R6 ;  /* 0x0002600601007387 */ /* 0x0003e20000100a00 */
[----:B0-----:R-:W-:Y:S01]  /*22c00*/  MOV R4, 0x1539310e ;  /* 0x1539310e00047802 */ /* 0x001fe20000000f00 */
[----:B------:R-:W-:Y:S02]  /*22c10*/  IMAD.MOV.U32 R5, RZ, RZ, 0x3eb7e020 ;  /* 0x3eb7e020ff057424 */ /* 0x000fe400078e00ff */
[----:B------:R0:W-:Y:S01]  /*22c20*/  STL.64 [R1+0x270], R8 ;  /* 0x0002700801007387 */ /* 0x0001e20000100a00 */
[----:B---3--:R-:W-:Y:S01]  /*22c30*/  IMAD.MOV.U32 R14, RZ, RZ, 0x1c15d3d7 ;  /* 0x1c15d3d7ff0e7424 */ /* 0x008fe200078e00ff */
[----:B------:R-:W-:-:S02]  /*22c40*/  MOV R15, 0x3e832ac8 ;  /* 0x3e832ac8000f7802 */ /* 0x000fc40000000f00 */
[----:B------:R2:W-:Y:S01]  /*22c50*/  STL.64 [R1+0x278], R10 ;  /* 0x0002780a01007387 */ /* 0x0005e20000100a00 */
[----:B-1----:R-:W-:Y:S01]  /*22c60*/  IMAD.MOV.U32 R6, RZ, RZ, 0x69c140a7 ;  /* 0x69c140a7ff067424 */ /* 0x002fe200078e00ff */
[----:B------:R-:W-:Y:S02]  /*22c70*/  MOV R7, 0xbdbea232 ;  /* 0xbdbea23200077802 */ /* 0x000fe40000000f00 */
[----:B------:R1:W-:Y:S01]  /*22c80*/  STL.64 [R1+0x1a0], R20 ;  /* 0x0001a01401007387 */ /* 0x0003e20000100a00 */
[----:B0-----:R-:W-:Y:S01]  /*22c90*/  MOV R8, 0xef4c4dc7 ;  /* 0xef4c4dc700087802 */ /* 0x001fe20000000f00 */
[----:B------:R-:W-:Y:S02]  /*22ca0*/  IMAD.MOV.U32 R9, RZ, RZ, 0x3e75bde8 ;  /* 0x3e75bde8ff097424 */ /* 0x000fe400078e00ff */
[----:B------:R0:W-:Y:S01]  /*22cb0*/  STL.64 [R1+0x1b8], R16 ;  /* 0x0001b81001007387 */ /* 0x0001e20000100a00 */
[----:B--2---:R-:W-:Y:S02]  /*22cc0*/  IMAD.MOV.U32 R10, RZ, RZ, 0xdd501eb ;  /* 0x0dd501ebff0a7424 */ /* 0x004fe400078e00ff */
[----:B------:R-:W-:Y:S01]  /*22cd0*/  IMAD.MOV.U32 R11, RZ, RZ, 0x3d850c3f ;  /* 0x3d850c3fff0b7424 */ /* 0x000fe200078e00ff */
[----:B------:R2:W-:Y:S01]  /*22ce0*/  STL.64 [R1+0x1c8], R18 ;  /* 0x0001c81201007387 */ /* 0x0005e20000100a00 */
[----:B-1----:R-:W-:-:S03]  /*22cf0*/  MOV R20, 0x43a46f5d ;  /* 0x43a46f5d00147802 */ /* 0x002fc60000000f00 */
[----:B------:R1:W-:Y:S01]  /*22d00*/  STL.64 [R1+0x288], R12 ;  /* 0x0002880c01007387 */ /* 0x0003e20000100a00 */
[----:B------:R-:W-:Y:S01]  /*22d10*/  IMAD.MOV.U32 R21, RZ, RZ, -0x41b1bc8d ;  /* 0xbe4e4373ff157424 */ /* 0x000fe200078e00ff */
[----:B0-----:R-:W-:Y:S02]  /*22d20*/  MOV R16, 0x74f638bb ;  /* 0x74f638bb00107802 */ /* 0x001fe40000000f00 */
[----:B------:R0:W-:Y:S01]  /*22d30*/  STL.64 [R1+0x298], R4 ;  /* 0x0002980401007387 */ /* 0x0001e20000100a00 */
[----:B------:R-:W-:-:S03]  /*22d40*/  IMAD.MOV.U32 R17, RZ, RZ, 0x3d709627 ;  /* 0x3d709627ff117424 */ /* 0x000fc600078e00ff */
[----:B------:R3:W-:Y:S01]  /*22d50*/  STL.64 [R1+0x1e0], R14 ;  /* 0x0001e00e01007387 */ /* 0x0007e20000100a00 */
[----:B--2---:R-:W-:Y:S02]  /*22d60*/  IMAD.MOV.U32 R18, RZ, RZ, -0x2439ec8f ;  /* 0xdbc61371ff127424 */ /* 0x004fe400078e00ff */
[----:B------:R-:W-:Y:S01]  /*22d70*/  IMAD.MOV.U32 R19, RZ, RZ, -0x42316888 ;  /* 0xbdce9778ff137424 */ /* 0x000fe200078e00ff */
[----:B-1----:R-:W-:Y:S01]  /*22d80*/  MOV R12, 0x39794ba9 ;  /* 0x39794ba9000c7802 */ /* 0x002fe20000000f00 */
[----:B------:R-:W-:Y:S01]  /*22d90*/  IMAD.MOV.U32 R13, RZ, RZ, 0x3e21b66a ;  /* 0x3e21b66aff0d7424 */ /* 0x000fe200078e00ff */
[----:B------:R1:W-:Y:S01]  /*22da0*/  STL.64 [R1+0x2a0], R6 ;  /* 0x0002a00601007387 */ /* 0x0003e20000100a00 */
[----:B0-----:R-:W-:Y:S02]  /*22db0*/  IMAD.MOV.U32 R4, RZ, RZ, 0x465daec1 ;  /* 0x465daec1ff047424 */ /* 0x001fe400078e00ff */
[----:B------:R-:W-:Y:S01]  /*22dc0*/  IMAD.MOV.U32 R5, RZ, RZ, 0x3ded9b15 ;  /* 0x3ded9b15ff057424 */ /* 0x000fe200078e00ff */
[----:B------:R0:W-:Y:S01]  /*22dd0*/  STL.64 [R1+0x2b0], R8 ;  /* 0x0002b00801007387 */ /* 0x0001e20000100a00 */
[----:B---3--:R-:W-:-:S02]  /*22de0*/  IMAD.MOV.U32 R14, RZ, RZ, -0x9a39112 ;  /* 0xf65c6eeeff0e7424 */ /* 0x008fc400078e00ff */
[----:B------:R-:W-:Y:S01]  /*22df0*/  IMAD.MOV.U32 R15, RZ, RZ, -0x428cc0c7 ;  /* 0xbd733f39ff0f7424 */ /* 0x000fe200078e00ff */
[----:B------:R2:W-:Y:S01]  /*22e00*/  STL.64 [R1+0x2c0], R10 ;  /* 0x0002c00a01007387 */ /* 0x0005e20000100a00 */
[----:B-1----:R-:W-:Y:S01]  /*22e10*/  IMAD.MOV.U32 R6, RZ, RZ, -0x26b2acc5 ;  /* 0xd94d533bff067424 */ /* 0x002fe200078e00ff */
[----:B------:R-:W-:Y:S02]  /*22e20*/  MOV R7, 0xbdb812d3 ;  /* 0xbdb812d300077802 */ /* 0x000fe40000000f00 */
[----:B------:R1:W-:Y:S01]  /*22e30*/  STL.64 [R1+0x1f0], R20 ;  /* 0x0001f01401007387 */ /* 0x0003e20000100a00 */
[----:B0-----:R-:W-:-:S03]  /*22e40*/  IMAD.MOV.U32 R8, RZ, RZ, -0x583e5998 ;  /* 0xa7c1a668ff087424 */ /* 0x001fc600078e00ff */
[----:B------:R0:W-:Y:S01]  /*22e50*/  STL.64 [R1+0x208], R16 ;  /* 0x0002081001007387 */ /* 0x0001e20000100a00 */
[----:B------:R-:W-:Y:S02]  /*22e60*/  IMAD.MOV.U32 R9, RZ, RZ, 0x3da587d7 ;  /* 0x3da587d7ff097424 */ /* 0x000fe400078e00ff */
[----:B--2---:R-:W-:Y:S01]  /*22e70*/  IMAD.MOV.U32 R10, RZ, RZ, -0x2455cbbd ;  /* 0xdbaa3443ff0a7424 */ /* 0x004fe200078e00ff */
[----:B------:R-:W-:Y:S01]  /*22e80*/  MOV R11, 0x3c91e54c ;  /* 0x3c91e54c000b7802 */ /* 0x000fe20000000f00 */
[----:B------:R2:W-:Y:S01]  /*22e90*/  STL.64 [R1+0x218], R18 ;  /* 0x0002181201007387 */ /* 0x0005e20000100a00 */
[----:B-1----:R-:W-:-:S03]  /*22ea0*/  IMAD.MOV.U32 R20, RZ, RZ, -0x7d4ffe18 ;  /* 0x82b001e8ff147424 */ /* 0x002fc600078e00ff */
[----:B------:R1:W-:Y:S01]  /*22eb0*/  STL.64 [R1+0x2c8], R12 ;  /* 0x0002c80c01007387 */ /* 0x0003e20000100a00 */
[----:B------:R-:W-:Y:S01]  /*22ec0*/  MOV R21, 0xbd3be161 ;  /* 0xbd3be16100157802 */ /* 0x000fe20000000f00 */
[----:B0-----:R-:W-:Y:S02]  /*22ed0*/  IMAD.MOV.U32 R16, RZ, RZ, 0x3b34e2b6 ;  /* 0x3b34e2b6ff107424 */ /* 0x001fe400078e00ff */
[----:B------:R0:W-:Y:S01]  /*22ee0*/  STL.64 [R1+0x2d8], R4 ;  /* 0x0002d80401007387 */ /* 0x0001e20000100a00 */
[----:B------:R-:W-:-:S03]  /*22ef0*/  MOV R17, 0x3f4547d9 ;  /* 0x3f4547d900117802 */ /* 0x000fc60000000f00 */
[----:B------:R3:W-:Y:S01]  /*22f00*/  STL.64 [R1+0x230], R14 ;  /* 0x0002300e01007387 */ /* 0x0007e20000100a00 */
[----:B--2---:R-:W-:Y:S01]  /*22f10*/  MOV R18, 0x88b7ca00 ;  /* 0x88b7ca0000127802 */ /* 0x004fe20000000f00 */
[----:B------:R-:W-:Y:S01]  /*22f20*/  IMAD.MOV.U32 R19, RZ, RZ, -0x40c1404f ;  /* 0xbf3ebfb1ff137424 */ /* 0x000fe200078e00ff */
[----:B-1----:R-:W-:Y:S01]  /*22f30*/  MOV R12, 0xd36b49dc ;  /* 0xd36b49dc000c7802 */ /* 0x002fe20000000f00 */
[----:B------:R-:W-:Y:S01]  /*22f40*/  IMAD.MOV.U32 R13, RZ, RZ, -0x42c5b272 ;  /* 0xbd3a4d8eff0d7424 */ /* 0x000fe200078e00ff */
[----:B------:R1:W-:Y:S01]  /*22f50*/  STL.64 [R1+0x2e8], R6 ;  /* 0x0002e80601007387 */ /* 0x0003e20000100a00 */
[----:B0-----:R-:W-:Y:S01]  /*22f60*/  IMAD.MOV.U32 R4, RZ, RZ, -0x72302230 ;  /* 0x8dcfddd0ff047424 */ /* 0x001fe200078e00ff */
[----:B------:R-:W-:Y:S02]  /*22f70*/  MOV R5, 0x3d17075e ;  /* 0x3d17075e00057802 */ /* 0x000fe40000000f00 */
[----:B------:R0:W-:Y:S01]  /*22f80*/  STL.64 [R1+0x2f0], R8 ;  /* 0x0002f00801007387 */ /* 0x0001e20000100a00 */
[----:B---3--:R-:W-:Y:S01]  /*22f90*/  MOV R14, 0x1871f27a ;  /* 0x1871f27a000e7802 */ /* 0x008fe20000000f00 */
[----:B------:R-:W-:-:S02]  /*22fa0*/  IMAD.MOV.U32 R15, RZ, RZ, -0x416fead6 ;  /* 0xbe90152aff0f7424 */ /* 0x000fc400078e00ff */
[----:B------:R2:W-:Y:S01]  /*22fb0*/  STL.64 [R1+0x300], R10 ;  /* 0x0003000a01007387 */ /* 0x0005e20000100a00 */
[----:B-1----:R-:W-:Y:S01]  /*22fc0*/  MOV R6, 0x6874f2c4 ;  /* 0x6874f2c400067802 */ /* 0x002fe20000000f00 */
[----:B------:R-:W-:Y:S02]  /*22fd0*/  IMAD.MOV.U32 R7, RZ, RZ, 0x3f49b0ff ;  /* 0x3f49b0ffff077424 */ /* 0x000fe400078e00ff */
[----:B------:R1:W-:Y:S01]  /*22fe0*/  STL.64 [R1+0x240], R20 ;  /* 0x0002401401007387 */ /* 0x0003e20000100a00 */
[----:B0-----:R-:W-:Y:S02]  /*22ff0*/  IMAD.MOV.U32 R8, RZ, RZ, -0x1e210630 ;  /* 0xe1def9d0ff087424 */ /* 0x001fe400078e00ff */
[----:B------:R-:W-:Y:S01]  /*23000*/  IMAD.MOV.U32 R9, RZ, RZ, -0x414770d6 ;  /* 0xbeb88f2aff097424 */ /* 0x000fe200078e00ff */
[----:B------:R0:W-:Y:S01]  /*23010*/  STL.64 [R1+0x258], R16 ;  /* 0x0002581001007387 */ /* 0x0001e20000100a00 */
[----:B--2---:R-:W-:Y:S01]  /*23020*/  MOV R10, 0xb48ce058 ;  /* 0xb48ce058000a7802 */ /* 0x004fe20000000f00 */
[----:B------:R-:W-:-:S02]  /*23030*/  IMAD.MOV.U32 R11, RZ, RZ, 0x3f116908 ;  /* 0x3f116908ff0b7424 */ /* 0x000fc400078e00ff */
[----:B------:R2:W-:Y:S01]  /*23040*/  STL.64 [R1+0x268], R18 ;  /* 0x0002681201007387 */ /* 0x0005e20000100a00 */
[----:B-1----:R-:W-:-:S03]  /*23050*/  IMAD.MOV.U32 R20, RZ, RZ, 0x27b3f020 ;  /* 0x27b3f020ff147424 */ /* 0x002fc600078e00ff */
[----:B------:R1:W-:Y:S01]  /*23060*/  STL.64 [R1+0x310], R12 ;  /* 0x0003100c01007387 */ /* 0x0003e20000100a00 */
[----:B------:R-:W-:-:S03]  /*23070*/  IMAD.MOV.U32 R21, RZ, RZ, -0x41283291 ;  /* 0xbed7cd6fff157424 */ /* 0x000fc600078e00ff */
[----:B------:R3:W-:Y:S01]  /*23080*/  STL.64 [R1+0x318], R4 ;  /* 0x0003180401007387 */ /* 0x0007e20000100a00 */
[----:B0-----:R-:W-:Y:S02]  /*23090*/  IMAD.MOV.U32 R16, RZ, RZ, -0x410111 ;  /* 0xffbefeefff107424 */ /* 0x001fe400078e00ff */
[----:B------:R-:W-:Y:S01]  /*230a0*/  IMAD.MOV.U32 R17, RZ, RZ, -0x41793d24 ;  /* 0xbe86c2dcff117424 */ /* 0x000fe200078e00ff */
[----:B------:R0:W-:Y:S01]  /*230b0*/  STL.64 [R1+0x280], R14 ;  /* 0x0002800e01007387 */ /* 0x0001e20000100a00 */
[----:B--2---:R-:W-:Y:S01]  /*230c0*/  IMAD.MOV.U32 R18, RZ, RZ, -0x12e96cd9 ;  /* 0xed169327ff127424 */ /* 0x004fe200078e00ff */
[----:B------:R-:W-:Y:S01]  /*230d0*/  MOV R19, 0xbe54853c ;  /* 0xbe54853c00137802 */ /* 0x000fe20000000f00 */
[----:B-1----:R-:W-:Y:S01]  /*230e0*/  IMAD.MOV.U32 R12, RZ, RZ, 0x2846e81 ;  /* 0x02846e81ff0c7424 */ /* 0x002fe200078e00ff */
[----:B------:R1:W-:Y:S01]  /*230f0*/  STL.64 [R1+0x328], R6 ;  /* 0x0003280601007387 */ /* 0x0003e20000100a00 */
[----:B------:R-:W-:Y:S02]  /*23100*/  IMAD.MOV.U32 R13, RZ, RZ, 0x3ee7db4c ;  /* 0x3ee7db4cff0d7424 */ /* 0x000fe400078e00ff */
[----:B---3--:R-:W-:Y:S01]  /*23110*/  IMAD.MOV.U32 R4, RZ, RZ, 0x74985d3f ;  /* 0x74985d3fff047424 */ /* 0x008fe200078e00ff */
[----:B------:R-:W-:Y:S01]  /*23120*/  MOV R5, 0xbebc71c0 ;  /* 0xbebc71c000057802 */ /* 0x000fe20000000f00 */
[----:B------:R2:W-:Y:S01]  /*23130*/  STL.64 [R1+0x338], R8 ;  /* 0x0003380801007387 */ /* 0x0005e20000100a00 */
[----:B0-----:R-:W-:Y:S01]  /*23140*/  IMAD.MOV.U32 R14, RZ, RZ, 0x3b2491f0 ;  /* 0x3b2491f0ff0e7424 */ /* 0x001fe200078e00ff */
[----:B------:R-:W-:-:S02]  /*23150*/  MOV R15, 0xbe1040c5 ;  /* 0xbe1040c5000f7802 */ /* 0x000fc40000000f00 */
[----:B------:R0:W-:Y:S01]  /*23160*/  STL.64 [R1+0x340], R10 ;  /* 0x0003400a01007387 */ /* 0x0001e20000100a00 */
[----:B-1----:R-:W-:-:S03]  /*23170*/  IMAD.MOV.U32 R6, RZ, RZ, -0x60f6e9b4 ;  /* 0x9f09164cff067424 */ /* 0x002fc600078e00ff */
        /* <DEDUP_REMOVED lines=11> */
[----:B------:R3:W-:Y:S01]  /*23230*/  STL.64 [R1+0x360], R4 ;  /* 0x0003600401007387 */ /* 0x0007e20000100a00 */
[----:B--2---:R-:W-:Y:S01]  /*23240*/  MOV R16, 0xdf2eb8b6 ;  /* 0xdf2eb8b600107802 */ /* 0x004fe20000000f00 */
[----:B------:R-:W-:Y:S02]  /*23250*/  IMAD.MOV.U32 R17, RZ, RZ, -0x427cd717 ;  /* 0xbd8328e9ff117424 */ /* 0x000fe400078e00ff */
[----:B------:R2:W-:Y:S01]  /*23260*/  STL.64 [R1+0x2d0], R14 ;  /* 0x0002d00e01007387 */ /* 0x0005e20000100a00 */
[----:B0-----:R-:W-:Y:S02]  /*23270*/  IMAD.MOV.U32 R18, RZ, RZ, 0x46a086e5 ;  /* 0x46a086e5ff127424 */ /* 0x001fe400078e00ff */
[----:B------:R-:W-:Y:S01]  /*23280*/  IMAD.MOV.U32 R19, RZ, RZ, 0x3d4def3f ;  /* 0x3d4def3fff137424 */ /* 0x000fe200078e00ff */
[----:B-1----:R-:W-:Y:S01]  /*23290*/  MOV R13, 0x3e2d9a9f ;  /* 0x3e2d9a9f000d7802 */ /* 0x002fe20000000f00 */
[----:B------:R-:W-:Y:S01]  /*232a0*/  IMAD.MOV.U32 R12, RZ, RZ, 0x1a8b7696 ;  /* 0x1a8b7696ff0c7424 */ /* 0x000fe200078e00ff */
[----:B------:R0:W-:Y:S01]  /*232b0*/  STL.64 [R1+0x368], R6 ;  /* 0x0003680601007387 */ /* 0x0001e20000100a00 */
[----:B---3--:R-:W-:Y:S01]  /*232c0*/  MOV R4, 0x12618752 ;  /* 0x1261875200047802 */ /* 0x008fe20000000f00 */
[----:B------:R-:W-:-:S02]  /*232d0*/  IMAD.MOV.U32 R5, RZ, RZ, -0x4204eb0e ;  /* 0xbdfb14f2ff057424 */ /* 0x000fc400078e00ff */
[----:B------:R1:W-:Y:S01]  /*232e0*/  STL.64 [R1+0x378], R8 ;  /* 0x0003780801007387 */ /* 0x0003e20000100a00 */
[----:B--2---:R-:W-:Y:S02]  /*232f0*/  IMAD.MOV.U32 R14, RZ, RZ, 0x2da7bf9 ;  /* 0x02da7bf9ff0e7424 */ /* 0x004fe400078e00ff */
[----:B------:R-:W-:Y:S01]  /*23300*/  IMAD.MOV.U32 R15, RZ, RZ, -0x40b3c1f5 ;  /* 0xbf4c3e0bff0f7424 */ /* 0x000fe200078e00ff */
[----:B------:R2:W-:Y:S01]  /*23310*/  STL.64 [R1+0x388], R10 ;  /* 0x0003880a01007387 */ /* 0x0005e20000100a00 */
[----:B0-----:R-:W-:-:S03]  /*23320*/  IMAD.MOV.U32 R6, RZ, RZ, -0x3a1dd552 ;  /* 0xc5e22aaeff067424 */ /* 0x001fc600078e00ff */
[----:B------:R0:W-:Y:S01]  /*23330*/  STL.64 [R1+0x2e0], R20 ;  /* 0x0002e01401007387 */ /* 0x0001e20000100a00 */
[----:B------:R-:W-:Y:S01]  /*23340*/  IMAD.MOV.U32 R7, RZ, RZ, -0x42380d06 ;  /* 0xbdc7f2faff077424 */ /* 0x000fe200078e00ff */
[----:B-1----:R-:W-:Y:S01]  /*23350*/  MOV R8, 0x90f49aab ;  /* 0x90f49aab00087802 */ /* 0x002fe20000000f00 */
[----:B------:R-:W-:Y:S01]  /*23360*/  IMAD.MOV.U32 R9, RZ, RZ, 0x3cd70880 ;  /* 0x3cd70880ff097424 */ /* 0x000fe200078e00ff */
[----:B------:R1:W-:Y:S01]  /*23370*/  STL.64 [R1+0x2f8], R16 ;  /* 0x0002f81001007387 */ /* 0x0003e20000100a00 */
[----:B--2---:R-:W-:-:S03]  /*23380*/  IMAD.MOV.U32 R10, RZ, RZ, 0x3cc20208 ;  /* 0x3cc20208ff0a7424 */ /* 0x004fc600078e00ff */
[----:B------:R2:W-:Y:S01]  /*23390*/  STL.64 [R1+0x308], R18 ;  /* 0x0003081201007387 */ /* 0x0005e20000100a00 */
[----:B------:R-:W-:Y:S02]  /*233a0*/  IMAD.MOV.U32 R11, RZ, RZ, -0x427d1854 ;  /* 0xbd82e7acff0b7424 */ /* 0x000fe400078e00ff */
[----:B0-----:R-:W-:Y:S01]  /*233b0*/  IMAD.MOV.U32 R20, RZ, RZ, -0x7a5bdc86 ;  /* 0x85a4237aff147424 */ /* 0x001fe200078e00ff */
[----:B------:R0:W-:Y:S01]  /*233c0*/  STL.64 [R1+0x390], R12 ;  /* 0x0003900c01007387 */ /* 0x0001e20000100a00 */
[----:B------:R-:W-:-:S03]  /*233d0*/  MOV R21, 0xbf33999a ;  /* 0xbf33999a00157802 */ /* 0x000fc60000000f00 */
[----:B------:R3:W-:Y:S01]  /*233e0*/  STL.64 [R1+0x3a0], R4 ;  /* 0x0003a00401007387 */ /* 0x0007e20000100a00 */
[----:B-1----:R-:W-:Y:S01]  /*233f0*/  IMAD.MOV.U32 R16, RZ, RZ, -0x26fd4353 ;  /* 0xd902bcadff107424 */ /* 0x002fe200078e00ff */
[----:B------:R-:W-:Y:S02]  /*23400*/  MOV R17, 0xbf04ce3f ;  /* 0xbf04ce3f00117802 */ /* 0x000fe40000000f00 */
[----:B------:R1:W-:Y:S01]  /*23410*/  STL.64 [R1+0x320], R14 ;  /* 0x0003200e01007387 */ /* 0x0003e20000100a00 */
[----:B--2---:R-:W-:Y:S01]  /*23420*/  MOV R18, 0x5b7cb45e ;  /* 0x5b7cb45e00127802 */ /* 0x004fe20000000f00 */
[----:B------:R-:W-:Y:S02]  /*23430*/  IMAD.MOV.U32 R19, RZ, RZ, 0x3df13b3c ;  /* 0x3df13b3cff137424 */ /* 0x000fe400078e00ff */
[----:B0-----:R-:W-:Y:S01]  /*23440*/  IMAD.MOV.U32 R12, RZ, RZ, -0x4602deae ;  /* 0xb9fd2152ff0c7424 */ /* 0x001fe200078e00ff */
[----:B------:R-:W-:Y:S01]  /*23450*/  MOV R13, 0xbc5d3b49 ;  /* 0xbc5d3b49000d7802 */ /* 0x000fe20000000f00 */
[----:B------:R0:W-:Y:S01]  /*23460*/  STL.64 [R1+0x3b0], R6 ;  /* 0x0003b00601007387 */ /* 0x0001e20000100a00 */
[----:B---3--:R-:W-:-:S02]  /*23470*/  IMAD.MOV.U32 R4, RZ, RZ, -0x2d72fff ;  /* 0xfd28d001ff047424 */ /* 0x008fc400078e00ff */
[----:B------:R-:W-:Y:S01]  /*23480*/  IMAD.MOV.U32 R5, RZ, RZ, -0x42d398ea ;  /* 0xbd2c6716ff057424 */ /* 0x000fe200078e00ff */
[----:B------:R2:W-:Y:S01]  /*23490*/  STL.64 [R1+0x3b8], R8 ;  /* 0x0003b80801007387 */ /* 0x0005e20000100a00 */
[----:B-1----:R-:W-:Y:S01]  /*234a0*/  MOV R14, 0xcf33153c ;  /* 0xcf33153c000e7802 */ /* 0x002fe20000000f00 */
[----:B------:R-:W-:Y:S02]  /*234b0*/  IMAD.MOV.U32 R15, RZ, RZ, -0x4171398a ;  /* 0xbe8ec676ff0f7424 */ /* 0x000fe400078e00ff */
[----:B------:R1:W-:Y:S01]  /*234c0*/  STL.64 [R1+0x3c8], R10 ;  /* 0x0003c80a01007387 */ /* 0x0003e20000100a00 */
[----:B0-----:R-:W-:Y:S01]  /*234d0*/  IMAD.MOV.U32 R6, RZ, RZ, 0x4839c039 ;  /* 0x4839c039ff067424 */ /* 0x001fe200078e00ff */
[----:B------:R-:W-:Y:S02]  /*234e0*/  MOV R7, 0xbf124760 ;  /* 0xbf12476000077802 */ /* 0x000fe40000000f00 */
[----:B------:R0:W-:Y:S01]  /*234f0*/  STL.64 [R1+0x330], R20 ;  /* 0x0003301401007387 */ /* 0x0001e20000100a00 */
[----:B--2---:R-:W-:Y:S01]  /*23500*/  MOV R8, 0xc5148e27 ;  /* 0xc5148e2700087802 */ /* 0x004fe20000000f00 */
[----:B------:R-:W-:-:S02]  /*23510*/  IMAD.MOV.U32 R9, RZ, RZ, -0x40d5dfbe ;  /* 0xbf2a2042ff097424 */ /* 0x000fc400078e00ff */
[----:B------:R2:W-:Y:S01]  /*23520*/  STL.64 [R1+0x348], R16 ;  /* 0x0003481001007387 */ /* 0x0005e20000100a00 */
[----:B-1----:R-:W-:Y:S01]  /*23530*/  IMAD.MOV.U32 R10, RZ, RZ, -0x34db89f5 ;  /* 0xcb24760bff0a7424 */ /* 0x002fe200078e00ff */
[----:B------:R-:W-:Y:S02]  /*23540*/  MOV R11, 0x3f11d1e9 ;  /* 0x3f11d1e9000b7802 */ /* 0x000fe40000000f00 */
[----:B------:R1:W-:Y:S01]  /*23550*/  STL.64 [R1+0x358], R18 ;  /* 0x0003581201007387 */ /* 0x0003e20000100a00 */
[----:B0-----:R-:W-:-:S03]  /*23560*/  IMAD.MOV.U32 R20, RZ, RZ, 0x304ac16b ;  /* 0x304ac16bff147424 */ /* 0x001fc600078e00ff */
[----:B------:R0:W-:Y:S01]  /*23570*/  STL.64 [R1+0x3d8], R12 ;  /* 0x0003d80c01007387 */ /* 0x0001e20000100a00 */
[----:B------:R-:W-:-:S03]  /*23580*/  IMAD.MOV.U32 R21, RZ, RZ, 0x3e5efe94 ;  /* 0x3e5efe94ff157424 */ /* 0x000fc600078e00ff */
[----:B------:R3:W-:Y:S01]  /*23590*/  STL.64 [R1+0x3e0], R4 ;  /* 0x0003e00401007387 */ /* 0x0007e20000100a00 */
[----:B--2---:R-:W-:Y:S02]  /*235a0*/  IMAD.MOV.U32 R16, RZ, RZ, 0x70791e5e ;  /* 0x70791e5eff107424 */ /* 0x004fe400078e00ff */
[----:B------:R-:W-:Y:S01]  /*235b0*/  IMAD.MOV.U32 R17, RZ, RZ, -0x42afcc46 ;  /* 0xbd5033baff117424 */ /* 0x000fe200078e00ff */
[----:B------:R2:W-:Y:S01]  /*235c0*/  STL.64 [R1+0x370], R14 ;  /* 0x0003700e01007387 */ /* 0x0005e20000100a00 */
[----:B-1----:R-:W-:Y:S01]  /*235d0*/  IMAD.MOV.U32 R18, RZ, RZ, -0x4358316d ;  /* 0xbca7ce93ff127424 */ /* 0x002fe200078e00ff */
[----:B------:R-:W-:Y:S02]  /*235e0*/  MOV R19, 0x3de9911d ;  /* 0x3de9911d00137802 */ /* 0x000fe40000000f00 */
[----:B0-----:R-:W-:Y:S01]  /*235f0*/  MOV R12, 0xc1b3cc36 ;  /* 0xc1b3cc36000c7802 */ /* 0x001fe20000000f00 */
[----:B------:R-:W-:Y:S01]  /*23600*/  IMAD.MOV.U32 R13, RZ, RZ, -0x41137dc1 ;  /* 0xbeec823fff0d7424 */ /* 0x000fe200078e00ff */
[----:B------:R0:W-:Y:S01]  /*23610*/  STL.64 [R1+0x3f0], R6 ;  /* 0x0003f00601007387 */ /* 0x0001e20000100a00 */
[----:B---3--:R-:W-:-:S02]  /*23620*/  IMAD.MOV.U32 R4, RZ, RZ, 0x19652fd9 ;  /* 0x19652fd9ff047424 */ /* 0x008fc400078e00ff */
[----:B------:R-:W-:Y:S01]  /*23630*/  IMAD.MOV.U32 R5, RZ, RZ, -0x413cc715 ;  /* 0xbec338ebff057424 */ /* 0x000fe200078e00ff */
[----:B------:R1:W-:Y:S01]  /*23640*/  STL.64 [R1+0x400], R8 ;  /* 0x0004000801007387 */ /* 0x0003e20000100a00 */
[----:B--2---:R-:W-:Y:S01]  /*23650*/  IMAD.MOV.U32 R14, RZ, RZ, 0x337812c4 ;  /* 0x337812c4ff0e7424 */ /* 0x004fe200078e00ff */
[----:B------:R-:W-:Y:S02]  /*23660*/  MOV R15, 0x3d949465 ;  /* 0x3d949465000f7802 */ /* 0x000fe40000000f00 */
[----:B------:R2:W-:Y:S01]  /*23670*/  STL.64 [R1+0x408], R10 ;  /* 0x0004080a01007387 */ /* 0x0005e20000100a00 */
[----:B0-----:R-:W-:Y:S01]  /*23680*/  MOV R6, 0xde0bb2eb ;  /* 0xde0bb2eb00067802 */ /* 0x001fe20000000f00 */
[----:B------:R-:W-:Y:S02]  /*23690*/  IMAD.MOV.U32 R7, RZ, RZ, -0x4209a631 ;  /* 0xbdf659cfff077424 */ /* 0x000fe400078e00ff */
[----:B------:R0:W-:Y:S01]  /*236a0*/  STL.64 [R1+0x380], R20 ;  /* 0x0003801401007387 */ /* 0x0001e20000100a00 */
[----:B-1----:R-:W-:-:S03]  /*236b0*/  IMAD.MOV.U32 R8, RZ, RZ, -0x4132f3f1 ;  /* 0xbecd0c0fff087424 */ /* 0x002fc600078e00ff */
[----:B------:R1:W-:Y:S01]  /*236c0*/  STL.64 [R1+0x398], R16 ;  /* 0x0003981001007387 */ /* 0x0003e20000100a00 */
[----:B------:R-:W-:Y:S02]  /*236d0*/  IMAD.MOV.U32 R9, RZ, RZ, -0x41773d99 ;  /* 0xbe88c267ff097424 */ /* 0x000fe400078e00ff */
[----:B--2---:R-:W-:Y:S01]  /*236e0*/  IMAD.MOV.U32 R10, RZ, RZ, 0x5ac40e35 ;  /* 0x5ac40e35ff0a7424 */ /* 0x004fe200078e00ff */
[----:B------:R-:W-:Y:S01]  /*236f0*/  MOV R11, 0xbd14411c ;  /* 0xbd14411c000b7802 */ /* 0x000fe20000000f00 */
[----:B------:R2:W-:Y:S01]  /*23700*/  STL.64 [R1+0x3a8], R18 ;  /* 0x0003a81201007387 */ /* 0x0005e20000100a00 */
[----:B0-----:R-:W-:-:S03]  /*23710*/  MOV R20, 0xd11fe2b7 ;  /* 0xd11fe2b700147802 */ /* 0x001fc60000000f00 */
[----:B------:R0:W-:Y:S01]  /*23720*/  STL.64 [R1+0x418], R12 ;  /* 0x0004180c01007387 */ /* 0x0001e20000100a00 */
[----:B------:R-:W-:Y:S01]  /*23730*/  IMAD.MOV.U32 R21, RZ, RZ, 0x3d614577 ;  /* 0x3d614577ff157424 */ /* 0x000fe200078e00ff */
[----:B-1----:R-:W-:Y:S02]  /*23740*/  MOV R16, 0xc5a4fa71 ;  /* 0xc5a4fa7100107802 */ /* 0x002fe40000000f00 */
[----:B------:R1:W-:Y:S01]  /*23750*/  STL.64 [R1+0x428], R4 ;  /* 0x0004280401007387 */ /* 0x0003e20000100a00 */
[----:B------:R-:W-:-:S03]  /*23760*/  IMAD.MOV.U32 R17, RZ, RZ, -0x40c9ed76 ;  /* 0xbf36128aff117424 */ /* 0x000fc600078e00ff */
[----:B------:R3:W-:Y:S01]  /*23770*/  STL.64 [R1+0x3c0], R14 ;  /* 0x0003c00e01007387 */ /* 0x0007e20000100a00 */
[----:B--2---:R-:W-:Y:S02]  /*23780*/  IMAD.MOV.U32 R18, RZ, RZ, 0x7360ef1f ;  /* 0x7360ef1fff127424 */ /* 0x004fe400078e00ff */
[----:B------:R-:W-:Y:S01]  /*23790*/  IMAD.MOV.U32 R19, RZ, RZ, 0x3f322be8 ;  /* 0x3f322be8ff137424 */ /* 0x000fe200078e00ff */
[----:B------:R2:W-:Y:S01]  /*237a0*/  STL.64 [R1+0x430], R6 ;  /* 0x0004300601007387 */ /* 0x0005e20000100a00 */
[----:B0-----:R-:W-:Y:S02]  /*237b0*/  IMAD.MOV.U32 R12, RZ, RZ, -0xccb373d ;  /* 0xf334c8c3ff0c7424 */ /* 0x001fe400078e00ff */
[----:B------:R-:W-:Y:S01]  /*237c0*/  IMAD.MOV.U32 R13, RZ, RZ, -0x41c4ea45 ;  /* 0xbe3b15bbff0d7424 */ /* 0x000fe200078e00ff */
[----:B-1----:R-:W-:Y:S01]  /*237d0*/  MOV R5, 0xbe0af0f3 ;  /* 0xbe0af0f300057802 */ /* 0x002fe20000000f00 */
[----:B------:R-:W-:Y:S01]  /*237e0*/  IMAD.MOV.U32 R4, RZ, RZ, 0x2d677057 ;  /* 0x2d677057ff047424 */ /* 0x000fe200078e00ff */
[----:B------:R0:W-:Y:S01]  /*237f0*/  STL.64 [R1+0x440], R8 ;  /* 0x0004400801007387 */ /* 0x0001e20000100a00 */
[----:B---3--:R-:W-:-:S02]  /*23800*/  IMAD.MOV.U32 R14, RZ, RZ, -0xdf7f7f2 ;  /* 0xf208080eff0e7424 */ /* 0x008fc400078e00ff */
[----:B------:R-:W-:Y:S01]  /*23810*/  IMAD.MOV.U32 R15, RZ, RZ, 0x3e830bdc ;  /* 0x3e830bdcff0f7424 */ /* 0x000fe200078e00ff */
[----:B------:R1:W-:Y:S01]  /*23820*/  STL.64 [R1+0x450], R10 ;  /* 0x0004500a01007387 */ /* 0x0003e20000100a00 */
[----:B--2---:R-:W-:Y:S01]  /*23830*/  MOV R6, 0x831849dc ;  /* 0x831849dc00067802 */ /* 0x004fe20000000f00 */
[----:B------:R-:W-:Y:S02]  /*23840*/  IMAD.MOV.U32 R7, RZ, RZ, 0x3dd9b9c5 ;  /* 0x3dd9b9c5ff077424 */ /* 0x000fe400078e00ff */
[----:B------:R2:W-:Y:S01]  /*23850*/  STL.64 [R1+0x3d0], R20 ;  /* 0x0003d01401007387 */ /* 0x0005e20000100a00 */
[----:B0-----:R-:W-:Y:S01]  /*23860*/  IMAD.MOV.U32 R8, RZ, RZ, 0x2b8692ba ;  /* 0x2b8692baff087424 */ /* 0x001fe200078e00ff */
[----:B------:R-:W-:Y:S02]  /*23870*/  MOV R9, 0xbdc8d015 ;  /* 0xbdc8d01500097802 */ /* 0x000fe40000000f00 */
[----:B------:R0:W-:Y:S01]  /*23880*/  STL.64 [R1+0x3e8], R16 ;  /* 0x0003e81001007387 */ /* 0x0001e20000100a00 */
[----:B-1----:R-:W-:Y:S01]  /*23890*/  MOV R10, 0xafa33430 ;  /* 0xafa33430000a7802 */ /* 0x002fe20000000f00 */
[----:B------:R-:W-:-:S02]  /*238a0*/  IMAD.MOV.U32 R11, RZ, RZ, -0x437ae403 ;  /* 0xbc851bfdff0b7424 */ /* 0x000fc400078e00ff */
[----:B------:R1:W-:Y:S01]  /*238b0*/  STL.64 [R1+0x3f8], R18 ;  /* 0x0003f81201007387 */ /* 0x0003e20000100a00 */
[----:B--2---:R-:W-:Y:S01]  /*238c0*/  IMAD.MOV.U32 R20, RZ, RZ, 0x29150428 ;  /* 0x29150428ff147424 */ /* 0x004fe200078e00ff */
[----:B------:R-:W-:Y:S02]  /*238d0*/  MOV R21, 0x3ee0d0e2 ;  /* 0x3ee0d0e200157802 */ /* 0x000fe40000000f00 */
[----:B------:R2:W-:Y:S01]  /*238e0*/  STL.64 [R1+0x458], R12 ;  /* 0x0004580c01007387 */ /* 0x0005e20000100a00 */
[----:B0-----:R-:W-:-:S03]  /*238f0*/  IMAD.MOV.U32 R16, RZ, RZ, 0x4e5c87c2 ;  /* 0x4e5c87c2ff107424 */ /* 0x001fc600078e00ff */
[----:B------:R0:W-:Y:S01]  /*23900*/  STL.64 [R1+0x468], R4 ;  /* 0x0004680401007387 */ /* 0x0001e20000100a00 */
[----:B------:R-:W-:-:S03]  /*23910*/  MOV R17, 0x3e974150 ;  /* 0x3e97415000117802 */ /* 0x000fc60000000f00 */
[----:B------:R3:W-:Y:S01]  /*23920*/  STL.64 [R1+0x410], R14 ;  /* 0x0004100e01007387 */ /* 0x0007e20000100a00 */
[----:B-1----:R-:W-:Y:S01]  /*23930*/  MOV R18, 0x225a095b ;  /* 0x225a095b00127802 */ /* 0x002fe20000000f00 */
[----:B------:R-:W-:Y:S02]  /*23940*/  IMAD.MOV.U32 R19, RZ, RZ, 0x3e69e630 ;  /* 0x3e69e630ff137424 */ /* 0x000fe400078e00ff */
[----:B--2---:R-:W-:Y:S01]  /*23950*/  IMAD.MOV.U32 R12, RZ, RZ, 0x49cb50d9 ;  /* 0x49cb50d9ff0c7424 */ /* 0x004fe200078e00ff */
[----:B------:R1:W-:Y:S01]  /*23960*/  STL.64 [R1+0x478], R6 ;  /* 0x0004780601007387 */ /* 0x0003e20000100a00 */
[----:B------:R-:W-:Y:S01]  /*23970*/  IMAD.MOV.U32 R13, RZ, RZ, 0x3d63fcc2 ;  /* 0x3d63fcc2ff0d7424 */ /* 0x000fe200078e00ff */
[----:B0-----:R-:W-:Y:S01]  /*23980*/  MOV R4, 0x6d7de31e ;  /* 0x6d7de31e00047802 */ /* 0x001fe20000000f00 */
[----:B------:R-:W-:Y:S01]  /*23990*/  IMAD.MOV.U32 R5, RZ, RZ, -0x42bd5a4f ;  /* 0xbd42a5b1ff057424 */ /* 0x000fe200078e00ff */
[----:B------:R0:W-:Y:S01]  /*239a0*/  STL.64 [R1+0x480], R8 ;  /* 0x0004800801007387 */ /* 0x0001e20000100a00 */
[----:B---3--:R-:W-:Y:S01]  /*239b0*/  MOV R14, 0xdb58623d ;  /* 0xdb58623d000e7802 */ /* 0x008fe20000000f00 */
[----:B------:R-:W-:-:S02]  /*239c0*/  IMAD.MOV.U32 R15, RZ, RZ, 0x3e2b2a3a ;  /* 0x3e2b2a3aff0f7424 */ /* 0x000fc400078e00ff */
[----:B------:R2:W-:Y:S01]  /*239d0*/  STL.64 [R1+0x490], R10 ;  /* 0x0004900a01007387 */ /* 0x0005e20000100a00 */
[----:B-1----:R-:W-:-:S03]  /*239e0*/  IMAD.MOV.U32 R6, RZ, RZ, -0x424684b8 ;  /* 0xbdb97b48ff067424 */ /* 0x002fc600078e00ff */
[----:B------:R1:W-:Y:S01]  /*239f0*/  STL.64 [R1+0x420], R20 ;  /* 0x0004201401007387 */ /* 0x0003e20000100a00 */
[----:B------:R-:W-:Y:S02]  /*23a00*/  IMAD.MOV.U32 R7, RZ, RZ, -0x40bc988d ;  /* 0xbf436773ff077424 */ /* 0x000fe400078e00ff */
[----:B0-----:R-:W-:Y:S01]  /*23a10*/  IMAD.MOV.U32 R8, RZ, RZ, -0x259354b7 ;  /* 0xda6cab49ff087424 */ /* 0x001fe200078e00ff */
[----:B------:R-:W-:Y:S01]  /*23a20*/  MOV R9, 0x3eaa8411 ;  /* 0x3eaa841100097802 */ /* 0x000fe20000000f00 */
[----:B------:R0:W-:Y:S01]  /*23a30*/  STL.64 [R1+0x438], R16 ;  /* 0x0004381001007387 */ /* 0x0001e20000100a00 */
[----:B--2---:R-:W-:Y:S02]  /*23a40*/  IMAD.MOV.U32 R10, RZ, RZ, 0x45495b37 ;  /* 0x45495b37ff0a7424 */ /* 0x004fe400078e00ff */
[----:B------:R-:W-:Y:S01]  /*23a50*/  IMAD.MOV.U32 R11, RZ, RZ, -0x40ea9ff7 ;  /* 0xbf156009ff0b7424 */ /* 0x000fe200078e00ff */
[----:B------:R2:W-:Y:S01]  /*23a60*/  STL.64 [R1+0x448], R18 ;  /* 0x0004481201007387 */ /* 0x0005e20000100a00 */
[----:B-1----:R-:W-:-:S02]  /*23a70*/  IMAD.MOV.U32 R20, RZ, RZ, 0x60bd9bda ;  /* 0x60bd9bdaff147424 */ /* 0x002fc400078e00ff */
[----:B------:R-:W-:Y:S01]  /*23a80*/  IMAD.MOV.U32 R21, RZ, RZ, 0x3cf762c0 ;  /* 0x3cf762c0ff157424 */ /* 0x000fe200078e00ff */
[----:B------:R1:W-:Y:S01]  /*23a90*/  STL.64 [R1+0x4a0], R12 ;  /* 0x0004a00c01007387 */ /* 0x0003e20000100a00 */
[----:B0-----:R-:W-:-:S03]  /*23aa0*/  IMAD.MOV.U32 R16, RZ, RZ, -0x5998b4a1 ;  /* 0xa6674b5fff107424 */ /* 0x001fc600078e00ff */
[----:B------:R0:W-:Y:S01]  /*23ab0*/  STL.64 [R1+0x4a8], R4 ;  /* 0x0004a80401007387 */ /* 0x0001e20000100a00 */
[----:B------:R-:W-:-:S03]  /*23ac0*/  IMAD.MOV.U32 R17, RZ, RZ, 0x3da7bf5e ;  /* 0x3da7bf5eff117424 */ /* 0x000fc600078e00ff */
[----:B------:R3:W-:Y:S01]  /*23ad0*/  STL.64 [R1+0x460], R14 ;  /* 0x0004600e01007387 */ /* 0x0007e20000100a00 */
[----:B--2---:R-:W-:Y:S01]  /*23ae0*/  IMAD.MOV.U32 R18, RZ, RZ, 0x90f18db ;  /* 0x090f18dbff127424 */ /* 0x004fe200078e00ff */
        /* <DEDUP_REMOVED lines=10> */
[----:B-1----:R-:W-:Y:S01]  /*23b90*/  IMAD.MOV.U32 R6, RZ, RZ, -0x7ab034c9 ;  /* 0x854fcb37ff067424 */ /* 0x002fe200078e00ff */
        /* <DEDUP_REMOVED lines=10> */
[----:B------:R-:W-:Y:S01]  /*23c40*/  IMAD.MOV.U32 R21, RZ, RZ, 0x3f31c095 ;  /* 0x3f31c095ff157424 */ /* 0x000fe200078e00ff */
[----:B0-----:R-:W-:Y:S02]  /*23c50*/  MOV R16, 0x83130dc1 ;  /* 0x83130dc100107802 */ /* 0x001fe40000000f00 */
[----:B------:R0:W-:Y:S01]  /*23c60*/  STL.64 [R1+0x4f0], R4 ;  /* 0x0004f00401007387 */ /* 0x0001e20000100a00 */
[----:B------:R-:W-:-:S03]  /*23c70*/  IMAD.MOV.U32 R17, RZ, RZ, 0x3f0d6bdf ;  /* 0x3f0d6bdfff117424 */ /* 0x000fc600078e00ff */
[----:B------:R3:W-:Y:S01]  /*23c80*/  STL.64 [R1+0x4b0], R14 ;  /* 0x0004b00e01007387 */ /* 0x0007e20000100a00 */
[----:B--2---:R-:W-:Y:S02]  /*23c90*/  IMAD.MOV.U32 R18, RZ, RZ, 0x3fa27729 ;  /* 0x3fa27729ff127424 */ /* 0x004fe400078e00ff */
[----:B------:R-:W-:Y:S01]  /*23ca0*/  IMAD.MOV.U32 R19, RZ, RZ, -0x41d58bdc ;  /* 0xbe2a7424ff137424 */ /* 0x000fe200078e00ff */
[----:B-1----:R-:W-:Y:S01]  /*23cb0*/  MOV R12, 0x334cc20d ;  /* 0x334cc20d000c7802 */ /* 0x002fe20000000f00 */
[----:B------:R-:W-:Y:S01]  /*23cc0*/  IMAD.MOV.U32 R13, RZ, RZ, -0x41b50f16 ;  /* 0xbe4af0eaff0d7424 */ /* 0x000fe200078e00ff */
[----:B------:R1:W-:Y:S01]  /*23cd0*/  STL.64 [R1+0x4f8], R6 ;  /* 0x0004f80601007387 */ /* 0x0003e20000100a00 */
[----:B0-----:R-:W-:Y:S02]  /*23ce0*/  IMAD.MOV.U32 R4, RZ, RZ, -0x605f8f44 ;  /* 0x9fa070bcff047424 */ /* 0x001fe400078e00ff */
[----:B------:R-:W-:Y:S01]  /*23cf0*/  IMAD.MOV.U32 R5, RZ, RZ, 0x3e1cf0f9 ;  /* 0x3e1cf0f9ff057424 */ /* 0x000fe200078e00ff */
[----:B------:R0:W-:Y:S01]  /*23d00*/  STL.64 [R1+0x508], R8 ;  /* 0x0005080801007387 */ /* 0x0001e20000100a00 */
[----:B---3--:R-:W-:-:S02]  /*23d10*/  IMAD.MOV.U32 R14, RZ, RZ, 0x3447d35 ;  /* 0x03447d35ff0e7424 */ /* 0x008fc400078e00ff */
[----:B------:R-:W-:Y:S01]  /*23d20*/  IMAD.MOV.U32 R15, RZ, RZ, 0x3ea36c89 ;  /* 0x3ea36c89ff0f7424 */ /* 0x000fe200078e00ff */
[----:B------:R2:W-:Y:S01]  /*23d30*/  STL.64 [R1+0x518], R10 ;  /* 0x0005180a01007387 */ /* 0x0005e20000100a00 */
[----:B-1----:R-:W-:Y:S01]  /*23d40*/  IMAD.MOV.U32 R6, RZ, RZ, 0x27a51b54 ;  /* 0x27a51b54ff067424 */ /* 0x002fe200078e00ff */
[----:B------:R-:W-:Y:S02]  /*23d50*/  MOV R7, 0x3dedaf33 ;  /* 0x3dedaf3300077802 */ /* 0x000fe40000000f00 */
[----:B------:R1:W-:Y:S01]  /*23d60*/  STL.64 [R1+0x4c0], R20 ;  /* 0x0004c01401007387 */ /* 0x0003e20000100a00 */
[----:B0-----:R-:W-:-:S03]  /*23d70*/  IMAD.MOV.U32 R8, RZ, RZ, 0x3b581619 ;  /* 0x3b581619ff087424 */ /* 0x001fc600078e00ff */
[----:B------:R0:W-:Y:S01]  /*23d80*/  STL.64 [R1+0x4d8], R16 ;  /* 0x0004d81001007387 */ /* 0x0001e20000100a00 */
[----:B------:R-:W-:Y:S02]  /*23d90*/  IMAD.MOV.U32 R9, RZ, RZ, -0x43349209 ;  /* 0xbccb6df7ff097424 */ /* 0x000fe400078e00ff */
[----:B--2---:R-:W-:Y:S01]  /*23da0*/  IMAD.MOV.U32 R10, RZ, RZ, -0x1c1d645b ;  /* 0xe3e29ba5ff0a7424 */ /* 0x004fe200078e00ff */
[----:B------:R-:W-:Y:S01]  /*23db0*/  MOV R11, 0x3dacbb55 ;  /* 0x3dacbb55000b7802 */ /* 0x000fe20000000f00 */
        /* <DEDUP_REMOVED lines=9> */
[----:B------:R-:W-:Y:S01]  /*23e50*/  IMAD.MOV.U32 R19, RZ, RZ, -0x41f288eb ;  /* 0xbe0d7715ff137424 */ /* 0x000fe200078e00ff */
[----:B-1----:R-:W-:Y:S01]  /*23e60*/  MOV R12, 0x2acc211f ;  /* 0x2acc211f000c7802 */ /* 0x002fe20000000f00 */
[----:B------:R-:W-:Y:S01]  /*23e70*/  IMAD.MOV.U32 R13, RZ, RZ, 0x3c55b9bd ;  /* 0x3c55b9bdff0d7424 */ /* 0x000fe200078e00ff */
[----:B------:R1:W-:Y:S01]  /*23e80*/  STL.64 [R1+0x540], R6 ;  /* 0x0005400601007387 */ /* 0x0003e20000100a00 */
[----:B0-----:R-:W-:Y:S01]  /*23e90*/  IMAD.MOV.U32 R4, RZ, RZ, 0x4e8f487b ;  /* 0x4e8f487bff047424 */ /* 0x001fe200078e00ff */
        /* <DEDUP_REMOVED lines=8> */
[----:B0-----:R-:W-:Y:S02]  /*23f20*/  IMAD.MOV.U32 R8, RZ, RZ, 0x5ece1d9f ;  /* 0x5ece1d9fff087424 */ /* 0x001fe400078e00ff */
[----:B------:R-:W-:Y:S01]  /*23f30*/  IMAD.MOV.U32 R9, RZ, RZ, 0x3f326eeb ;  /* 0x3f326eebff097424 */ /* 0x000fe200078e00ff */
[----:B------:R0:W-:Y:S01]  /*23f40*/  STL.64 [R1+0x528], R16 ;  /* 0x0005281001007387 */ /* 0x0001e20000100a00 */
[----:B--2---:R-:W-:Y:S01]  /*23f50*/  MOV R10, 0x787368ce ;  /* 0x787368ce000a7802 */ /* 0x004fe20000000f00 */
[----:B------:R-:W-:-:S02]  /*23f60*/  IMAD.MOV.U32 R11, RZ, RZ, -0x40e339be ;  /* 0xbf1cc642ff0b7424 */ /* 0x000fc400078e00ff */
[----:B------:R2:W-:Y:S01]  /*23f70*/  STL.64 [R1+0x538], R18 ;  /* 0x0005381201007387 */ /* 0x0005e20000100a00 */
[----:B-1----:R-:W-:-:S03]  /*23f80*/  IMAD.MOV.U32 R20, RZ, RZ, -0x16357e4 ;  /* 0xfe9ca81cff147424 */ /* 0x002fc600078e00ff */
[----:B------:R1:W-:Y:S01]  /*23f90*/  STL.64 [R1+0x568], R12 ;  /* 0x0005680c01007387 */ /* 0x0003e20000100a00 */
[----:B------:R-:W-:-:S03]  /*23fa0*/  IMAD.MOV.U32 R21, RZ, RZ, -0x42740778 ;  /* 0xbd8bf888ff157424 */ /* 0x000fc600078e00ff */
[----:B------:R3:W-:Y:S01]  /*23fb0*/  STL.64 [R1+0x570], R4 ;  /* 0x0005700401007387 */ /* 0x0007e20000100a00 */
[----:B0-----:R-:W-:Y:S02]  /*23fc0*/  IMAD.MOV.U32 R16, RZ, RZ, -0x63fe104c ;  /* 0x9c01efb4ff107424 */ /* 0x001fe400078e00ff */
[----:B------:R-:W-:Y:S01]  /*23fd0*/  IMAD.MOV.U32 R17, RZ, RZ, 0x3f369187 ;  /* 0x3f369187ff117424 */ /* 0x000fe200078e00ff */
[----:B------:R0:W-:Y:S01]  /*23fe0*/  STL.64 [R1+0x550], R14 ;  /* 0x0005500e01007387 */ /* 0x0001e20000100a00 */
[----:B--2---:R-:W-:Y:S01]  /*23ff0*/  IMAD.MOV.U32 R18, RZ, RZ, 0x5098cebf ;  /* 0x5098cebfff127424 */ /* 0x004fe200078e00ff */
        /* <DEDUP_REMOVED lines=13> */
[----:B--2---:R-:W-:Y:S01]  /*240d0*/  IMAD.MOV.U32 R8, RZ, RZ, -0x2aebad2b ;  /* 0xd51452d5ff087424 */ /* 0x004fe200078e00ff */
        /* <DEDUP_REMOVED lines=13> */
[----:B------:R-:W-:Y:S01]  /*241b0*/  IMAD.MOV.U32 R19, RZ, RZ, -0x41786d69 ;  /* 0xbe879297ff137424 */ /* 0x000fe200078e00ff */
[----:B-1----:R-:W-:Y:S01]  /*241c0*/  MOV R13, 0x3e5cf11f ;  /* 0x3e5cf11f000d7802 */ /* 0x002fe20000000f00 */
[----:B------:R-:W-:Y:S01]  /*241d0*/  IMAD.MOV.U32 R12, RZ, RZ, -0x420b6167 ;  /* 0xbdf49e99ff0c7424 */ /* 0x000fe200078e00ff */
[----:B------:R0:W-:Y:S01]  /*241e0*/  STL.64 [R1+0x5c0], R6 ;  /* 0x0005c00601007387 */ /* 0x0001e20000100a00 */
[----:B---3--:R-:W-:Y:S01]  /*241f0*/  MOV R4, 0xe4dfce1 ;  /* 0x0e4dfce100047802 */ /* 0x008fe20000000f00 */
[----:B------:R-:W-:-:S02]  /*24200*/  IMAD.MOV.U32 R5, RZ, RZ, 0x3e30b283 ;  /* 0x3e30b283ff057424 */ /* 0x000fc400078e00ff */
[----:B------:R1:W-:Y:S01]  /*24210*/  STL.64 [R1+0x5d0], R8 ;  /* 0x0005d00801007387 */ /* 0x0003e20000100a00 */
[----:B--2---:R-:W-:Y:S02]  /*24220*/  IMAD.MOV.U32 R14, RZ, RZ, -0x3a2e351f ;  /* 0xc5d1cae1ff0e7424 */ /* 0x004fe400078e00ff */
        /* <DEDUP_REMOVED lines=10> */
[----:B------:R-:W-:Y:S02]  /*242d0*/  IMAD.MOV.U32 R11, RZ, RZ, 0x3c7ddc4a ;  /* 0x3c7ddc4aff0b7424 */ /* 0x000fe400078e00ff */
[----:B0-----:R-:W-:Y:S01]  /*242e0*/  IMAD.MOV.U32 R20, RZ, RZ, 0x322ddf56 ;  /* 0x322ddf56ff147424 */ /* 0x001fe200078e00ff */
        /* <DEDUP_REMOVED lines=8> */
[----:B0-----:R-:W-:Y:S01]  /*24370*/  IMAD.MOV.U32 R12, RZ, RZ, 0x109f334 ;  /* 0x0109f334ff0c7424 */ /* 0x001fe200078e00ff */
[----:B------:R-:W-:Y:S01]  /*24380*/  MOV R13, 0xbd935d87 ;  /* 0xbd935d87000d7802 */ /* 0x000fe20000000f00 */
[----:B------:R0:W-:Y:S01]  /*24390*/  STL.64 [R1+0x608], R6 ;  /* 0x0006080601007387 */ /* 0x0001e20000100a00 */
[----:B---3--:R-:W-:-:S02]  /*243a0*/  IMAD.MOV.U32 R4, RZ, RZ, 0xba6216 ;  /* 0x00ba6216ff047424 */ /* 0x008fc400078e00ff */
[----:B------:R-:W-:Y:S01]  /*243b0*/  IMAD.MOV.U32 R5, RZ, RZ, 0x3d731d6a ;  /* 0x3d731d6aff057424 */ /* 0x000fe200078e00ff */
        /* <DEDUP_REMOVED lines=10> */
[----:B-1----:R-:W-:Y:S01]  /*24460*/  IMAD.MOV.U32 R10, RZ, RZ, 0x7082916d ;  /* 0x7082916dff0a7424 */ /* 0x002fe200078e00ff */
[----:B------:R-:W-:Y:S02]  /*24470*/  MOV R11, 0x3f25d115 ;  /* 0x3f25d115000b7802 */ /* 0x000fe40000000f00 */
[----:B------:R1:W-:Y:S01]  /*24480*/  STL.64 [R1+0x628], R18 ;  /* 0x0006281201007387 */ /* 0x0003e20000100a00 */
[----:B0-----:R-:W-:-:S03]  /*24490*/  IMAD.MOV.U32 R20, RZ, RZ, -0x4bbb9ef9 ;  /* 0xb4446107ff147424 */ /* 0x001fc600078e00ff */
[----:B------:R0:W-:Y:S01]  /*244a0*/  STL.64 [R1+0x630], R12 ;  /* 0x0006300c01007387 */ /* 0x0001e20000100a00 */
[----:B------:R-:W-:-:S03]  /*244b0*/  IMAD.MOV.U32 R21, RZ, RZ, -0x40c34699 ;  /* 0xbf3cb967ff157424 */ /* 0x000fc600078e00ff */
[----:B------:R3:W-:Y:S01]  /*244c0*/  STL.64 [R1+0x638], R4 ;  /* 0x0006380401007387 */ /* 0x0007e20000100a00 */
[----:B--2---:R-:W-:Y:S02]  /*244d0*/  IMAD.MOV.U32 R16, RZ, RZ, -0x3158224e ;  /* 0xcea7ddb2ff107424 */ /* 0x004fe400078e00ff */
[----:B------:R-:W-:Y:S01]  /*244e0*/  IMAD.MOV.U32 R17, RZ, RZ, -0x40df3e91 ;  /* 0xbf20c16fff117424 */ /* 0x000fe200078e00ff */
[----:B------:R2:W-:Y:S01]  /*244f0*/  STL.64 [R1+0x640], R14 ;  /* 0x0006400e01007387 */ /* 0x0005e20000100a00 */
[----:B-1----:R-:W-:Y:S01]  /*24500*/  MOV R18, 0xd3f583cd ;  /* 0xd3f583cd00127802 */ /* 0x002fe20000000f00 */
        /* <DEDUP_REMOVED lines=8> */
[----:B--2---:R-:W-:Y:S01]  /*24590*/  IMAD.MOV.U32 R14, RZ, RZ, -0x6acf5853 ;  /* 0x9530a7adff0e7424 */ /* 0x004fe200078e00ff */
[----:B------:R-:W-:Y:S02]  /*245a0*/  MOV R15, 0xbec1adec ;  /* 0xbec1adec000f7802 */ /* 0x000fe40000000f00 */
[----:B-1----:R-:W-:Y:S01]  /*245b0*/  MOV R6, 0x198ab550 ;  /* 0x198ab55000067802 */ /* 0x002fe20000000f00 */
        /* <DEDUP_REMOVED lines=17> */
[----:B-1----:R-:W-:Y:S01]  /*246d0*/  IMAD.MOV.U32 R10, RZ, RZ, -0x1a218756 ;  /* 0xe5de78aaff0a7424 */ /* 0x002fe200078e00ff */
[----:B------:R-:W-:-:S02]  /*246e0*/  MOV R11, 0x3dbcac1e ;  /* 0x3dbcac1e000b7802 */ /* 0x000fc40000000f00 */
[----:B------:R1:W-:Y:S01]  /*246f0*/  STL.64 [R1+0x6d0], R6 ;  /* 0x0006d00601007387 */ /* 0x0003e20000100a00 */
[----:B0-----:R-:W-:-:S03]  /*24700*/  IMAD.MOV.U32 R4, RZ, RZ, 0x6d84752e ;  /* 0x6d84752eff047424 */ /* 0x001fc600078e00ff */
[----:B------:R0:W-:Y:S01]  /*24710*/  STL.64 [R1+0x6d8], R8 ;  /* 0x0006d80801007387 */ /* 0x0001e20000100a00 */
[----:B------:R-:W-:Y:S02]  /*24720*/  IMAD.MOV.U32 R5, RZ, RZ, 0x3e3663fd ;  /* 0x3e3663fdff057424 */ /* 0x000fe400078e00ff */
[----:B--2---:R-:W-:Y:S01]  /*24730*/  IMAD.MOV.U32 R12, RZ, RZ, -0x59a8d1f7 ;  /* 0xa6572e09ff0c7424 */ /* 0x004fe200078e00ff */
[----:B------:R2:W-:Y:S01]  /*24740*/  STL.64 [R1+0x6f0], R10 ;  /* 0x0006f00a01007387 */ /* 0x0005e20000100a00 */
[----:B------:R-:W-:Y:S01]  /*24750*/  IMAD.MOV.U32 R13, RZ, RZ, -0x43a8864c ;  /* 0xbc5779b4ff0d7424 */ /* 0x000fe200078e00ff */
[----:B-1----:R-:W-:Y:S01]  /*24760*/  MOV R6, 0xbb825829 ;  /* 0xbb82582900067802 */ /* 0x002fe20000000f00 */
[----:B------:R-:W-:Y:S01]  /*24770*/  IMAD.MOV.U32 R7, RZ, RZ, 0x3f463969 ;  /* 0x3f463969ff077424 */ /* 0x000fe200078e00ff */
[----:B------:R1:W-:Y:S01]  /*24780*/  STL.64 [R1+0x6c8], R4 ;  /* 0x0006c80401007387 */ /* 0x0003e20000100a00 */
[----:B0-----:R-:W-:Y:S01]  /*24790*/  IMAD.MOV.U32 R8, RZ, RZ, 0x582dd0a5 ;  /* 0x582dd0a5ff087424 */ /* 0x001fe200078e00ff */
[----:B------:R-:W-:-:S02]  /*247a0*/  MOV R9, 0xbf44f9f2 ;  /* 0xbf44f9f200097802 */ /* 0x000fc40000000f00 */
[----:B------:R0:W-:Y:S01]  /*247b0*/  STL.64 [R1+0x6f8], R12 ;  /* 0x0006f80c01007387 */ /* 0x0001e20000100a00 */
[----:B--2---:R-:W-:Y:S02]  /*247c0*/  IMAD.MOV.U32 R10, RZ, RZ, 0xc28e8a0 ;  /* 0x0c28e8a0ff0a7424 */ /* 0x004fe400078e00ff */
[----:B------:R-:W-:Y:S01]  /*247d0*/  IMAD.MOV.U32 R11, RZ, RZ, 0x3f322fb2 ;  /* 0x3f322fb2ff0b7424 */ /* 0x000fe200078e00ff */
[----:B------:R2:W-:Y:S01]  /*247e0*/  STL.64 [R1+0x718], R6 ;  /* 0x0007180601007387 */ /* 0x0005e20000100a00 */
[----:B-1----:R-:W-:Y:S01]  /*247f0*/  MOV R4, 0x13f7775a ;  /* 0x13f7775a00047802 */ /* 0x002fe20000000f00 */
[----:B------:R-:W-:Y:S02]  /*24800*/  IMAD.MOV.U32 R5, RZ, RZ, -0x4272569a ;  /* 0xbd8da966ff057424 */ /* 0x000fe400078e00ff */
[----:B------:R1:W-:Y:S01]  /*24810*/  STL.64 [R1+0x720], R8 ;  /* 0x0007200801007387 */ /* 0x0003e20000100a00 */
[----:B0-----:R-:W-:Y:S02]  /*24820*/  IMAD.MOV.U32 R12, RZ, RZ, 0x36172b0 ;  /* 0x036172b0ff0c7424 */ /* 0x001fe400078e00ff */
[----:B------:R-:W-:Y:S01]  /*24830*/  IMAD.MOV.U32 R13, RZ, RZ, 0x3f100120 ;  /* 0x3f100120ff0d7424 */ /* 0x000fe200078e00ff */
[----:B------:R0:W-:Y:S01]  /*24840*/  STL.64 [R1+0x728], R10 ;  /* 0x0007280a01007387 */ /* 0x0001e20000100a00 */
[----:B--2---:R-:W-:Y:S01]  /*24850*/  IMAD.MOV.U32 R6, RZ, RZ, -0x1741ccd0 ;  /* 0xe8be3330ff067424 */ /* 0x004fe200078e00ff */
[----:B------:R-:W-:-:S02]  /*24860*/  MOV R7, 0xbe0e7018 ;  /* 0xbe0e701800077802 */ /* 0x000fc40000000f00 */
[----:B------:R2:W-:Y:S01]  /*24870*/  STL.64 [R1+0x650], R20 ;  /* 0x0006501401007387 */ /* 0x0005e20000100a00 */
[----:B-1----:R-:W-:Y:S01]  /*24880*/  IMAD.MOV.U32 R8, RZ, RZ, -0xd84d818 ;  /* 0xf27b27e8ff087424 */ /* 0x002fe200078e00ff */
[----:B------:R-:W-:Y:S02]  /*24890*/  MOV R9, 0x3ead3850 ;  /* 0x3ead385000097802 */ /* 0x000fe40000000f00 */
[----:B------:R1:W-:Y:S01]  /*248a0*/  STL.64 [R1+0x700], R4 ;  /* 0x0007000401007387 */ /* 0x0003e20000100a00 */
[----:B0-----:R-:W-:-:S03]  /*248b0*/  IMAD.MOV.U32 R10, RZ, RZ, -0x7f8eef2e ;  /* 0x807110d2ff0a7424 */ /* 0x001fc600078e00ff */
[----:B------:R0:W-:Y:S01]  /*248c0*/  STL.64 [R1+0x740], R12 ;  /* 0x0007400c01007387 */ /* 0x0001e20000100a00 */
[----:B------:R-:W-:Y:S02]  /*248d0*/  IMAD.MOV.U32 R11, RZ, RZ, 0x3d903901 ;  /* 0x3d903901ff0b7424 */ /* 0x000fe400078e00ff */
[----:B--2---:R-:W-:Y:S01]  /*248e0*/  IMAD.MOV.U32 R20, RZ, RZ, 0x124b7492 ;  /* 0x124b7492ff147424 */ /* 0x004fe200078e00ff */
[----:B------:R2:W-:Y:S01]  /*248f0*/  STL.64 [R1+0x750], R6 ;  /* 0x0007500601007387 */ /* 0x0005e20000100a00 */
[----:B------:R-:W-:Y:S01]  /*24900*/  IMAD.MOV.U32 R21, RZ, RZ, -0x424d12c4 ;  /* 0xbdb2ed3cff157424 */ /* 0x000fe200078e00ff */
[----:B-1----:R-:W-:Y:S01]  /*24910*/  MOV R4, 0xc48d37bc ;  /* 0xc48d37bc00047802 */ /* 0x002fe20000000f00 */
[----:B------:R-:W-:Y:S01]  /*24920*/  IMAD.MOV.U32 R5, RZ, RZ, -0x4109e704 ;  /* 0xbef618fcff057424 */ /* 0x000fe200078e00ff */
[----:B------:R1:W-:Y:S01]  /*24930*/  STL.64 [R1+0x768], R8 ;  /* 0x0007680801007387 */ /* 0x0003e20000100a00 */
[----:B0-----:R-:W-:Y:S01]  /*24940*/  MOV R12, 0xa9b6fd04 ;  /* 0xa9b6fd04000c7802 */ /* 0x001fe20000000f00 */
[----:B------:R-:W-:-:S02]  /*24950*/  IMAD.MOV.U32 R13, RZ, RZ, -0x417b679b ;  /* 0xbe849865ff0d7424 */ /* 0x000fc400078e00ff */
[----:B------:R0:W-:Y:S01]  /*24960*/  STL.64 [R1+0x770], R10 ;  /* 0x0007700a01007387 */ /* 0x0001e20000100a00 */
[----:B--2---:R-:W-:Y:S01]  /*24970*/  IMAD.MOV.U32 R6, RZ, RZ, 0x16605be3 ;  /* 0x16605be3ff067424 */ /* 0x004fe200078e00ff */
[----:B------:R-:W-:Y:S02]  /*24980*/  MOV R7, 0x3e30bcbd ;  /* 0x3e30bcbd00077802 */ /* 0x000fe40000000f00 */
[----:B------:R2:W-:Y:S01]  /*24990*/  STL.64 [R1+0x668], R16 ;  /* 0x0006681001007387 */ /* 0x0005e20000100a00 */
[----:B-1----:R-:W-:-:S03]  /*249a0*/  IMAD.MOV.U32 R8, RZ, RZ, -0x2d0002b1 ;  /* 0xd2fffd4fff087424 */ /* 0x002fc600078e00ff */
[----:B------:R1:W-:Y:S01]  /*249b0*/  STL.64 [R1+0x670], R18 ;  /* 0x0006701201007387 */ /* 0x0003e20000100a00 */
[----:B------:R-:W-:Y:S02]  /*249c0*/  IMAD.MOV.U32 R9, RZ, RZ, -0x41ddbb46 ;  /* 0xbe2244baff097424 */ /* 0x000fe400078e00ff */
[----:B0-----:R-:W-:Y:S01]  /*249d0*/  IMAD.MOV.U32 R10, RZ, RZ, -0x28d51ea ;  /* 0xfd72ae16ff0a7424 */ /* 0x001fe200078e00ff */
[----:B------:R0:W-:Y:S01]  /*249e0*/  STL.64 [R1+0x690], R14 ;  /* 0x0006900e01007387 */ /* 0x0001e20000100a00 */
[----:B------:R-:W-:Y:S01]  /*249f0*/  IMAD.MOV.U32 R11, RZ, RZ, -0x4229c0f4 ;  /* 0xbdd63f0cff0b7424 */ /* 0x000fe200078e00ff */
[----:B--2---:R-:W-:Y:S02]  /*24a00*/  MOV R16, 0xc550bd4b ;  /* 0xc550bd4b00107802 */ /* 0x004fe40000000f00 */
[----:B------:R2:W-:Y:S01]  /*24a10*/  STL.64 [R1+0x698], R20 ;  /* 0x0006981401007387 */ /* 0x0005e20000100a00 */
[----:B------:R-:W-:-:S03]  /*24a20*/  IMAD.MOV.U32 R17, RZ, RZ, 0x3cc7c54e ;  /* 0x3cc7c54eff117424 */ /* 0x000fc600078e00ff */
[----:B------:R3:W-:Y:S01]  /*24a30*/  STL.64 [R1+0x748], R4 ;  /* 0x0007480401007387 */ /* 0x0007e20000100a00 */
[----:B-1----:R-:W-:Y:S01]  /*24a40*/  IMAD.MOV.U32 R18, RZ, RZ, -0x178d03aa ;  /* 0xe872fc56ff127424 */ /* 0x002fe200078e00ff */
[----:B------:R-:W-:Y:S02]  /*24a50*/  MOV R19, 0xbe44985e ;  /* 0xbe44985e00137802 */ /* 0x000fe40000000f00 */
[----:B------:R1:W-:Y:S01]  /*24a60*/  STL.64 [R1+0x778], R12 ;  /* 0x0007780c01007387 */ /* 0x0003e20000100a00 */
[----:B0-----:R-:W-:Y:S02]  /*24a70*/  IMAD.MOV.U32 R14, RZ, RZ, 0x9fc7363 ;  /* 0x09fc7363ff0e7424 */ /* 0x001fe400078e00ff */
[----:B------:R-:W-:Y:S01]  /*24a80*/  IMAD.MOV.U32 R15, RZ, RZ, 0x3deac793 ;  /* 0x3deac793ff0f7424 */ /* 0x000fe200078e00ff */
[----:B--2---:R-:W-:Y:S01]  /*24a90*/  MOV R20, 0xf048b194 ;  /* 0xf048b19400147802 */ /* 0x004fe20000000f00 */
[----:B------:R-:W-:Y:S01]  /*24aa0*/  IMAD.MOV.U32 R21, RZ, RZ, -0x4224298f ;  /* 0xbddbd671ff157424 */ /* 0x000fe200078e00ff */
[----:B------:R0:W-:Y:S01]  /*24ab0*/  STL.64 [R1+0x798], R6 ;  /* 0x0007980601007387 */ /* 0x0001e20000100a00 */
[----:B---3--:R-:W-:Y:S01]  /*24ac0*/  MOV R4, 0x44652279 ;  /* 0x4465227900047802 */ /* 0x008fe20000000f00 */
[----:B------:R-:W-:-:S02]  /*24ad0*/  IMAD.MOV.U32 R5, RZ, RZ, -0x42f8f92a ;  /* 0xbd0706d6ff057424 */ /* 0x000fc400078e00ff */
[----:B------:R2:W-:Y:S01]  /*24ae0*/  STL.64 [R1+0x7a0], R8 ;  /* 0x0007a00801007387 */ /* 0x0005e20000100a00 */
[----:B-1----:R-:W-:Y:S01]  /*24af0*/  MOV R12, 0x88c73fed ;  /* 0x88c73fed000c7802 */ /* 0x002fe20000000f00 */
[----:B------:R-:W-:Y:S02]  /*24b00*/  IMAD.MOV.U32 R13, RZ, RZ, 0x3dc74cd6 ;  /* 0x3dc74cd6ff0d7424 */ /* 0x000fe400078e00ff */
[----:B------:R1:W-:Y:S01]  /*24b10*/  STL.64 [R1+0x7b8], R10 ;  /* 0x0007b80a01007387 */ /* 0x0003e20000100a00 */
[----:B0-----:R-:W-:Y:S01]  /*24b20*/  IMAD.MOV.U32 R6, RZ, RZ, -0xe4b96af ;  /* 0xf1b46951ff067424 */ /* 0x001fe200078e00ff */
[----:B------:R-:W-:Y:S02]  /*24b30*/  MOV R7, 0x3f522b37 ;  /* 0x3f522b3700077802 */ /* 0x000fe40000000f00 */
[----:B------:R0:W-:Y:S01]  /*24b40*/  STL.64 [R1+0x6b8], R16 ;  /* 0x0006b81001007387 */ /* 0x0001e20000100a00 */
[----:B--2---:R-:W-:Y:S02]  /*24b50*/  IMAD.MOV.U32 R8, RZ, RZ, 0x61e90004 ;  /* 0x61e90004ff087424 */ /* 0x004fe400078e00ff */
[----:B------:R-:W-:Y:S01]  /*24b60*/  IMAD.MOV.U32 R9, RZ, RZ, 0x3eb0a9ef ;  /* 0x3eb0a9efff097424 */ /* 0x000fe200078e00ff */
[----:B------:R2:W-:Y:S01]  /*24b70*/  STL.64 [R1+0x6c0], R18 ;  /* 0x0006c01201007387 */ /* 0x0005e20000100a00 */
[----:B-1----:R-:W-:Y:S01]  /*24b80*/  MOV R10, 0x98a532bf ;  /* 0x98a532bf000a7802 */ /* 0x002fe20000000f00 */
[----:B------:R-:W-:-:S02]  /*24b90*/  IMAD.MOV.U32 R11, RZ, RZ, -0x40bf5457 ;  /* 0xbf40aba9ff0b7424 */ /* 0x000fc400078e00ff */
[----:B------:R1:W-:Y:S01]  /*24ba0*/  STL.64 [R1+0x6e0], R14 ;  /* 0x0006e00e01007387 */ /* 0x0003e20000100a00 */
[----:B0-----:R-:W-:-:S03]  /*24bb0*/  IMAD.MOV.U32 R16, RZ, RZ, 0x1cc96982 ;  /* 0x1cc96982ff107424 */ /* 0x001fc600078e00ff */
[----:B------:R0:W-:Y:S01]  /*24bc0*/  STL.64 [R1+0x6e8], R20 ;  /* 0x0006e81401007387 */ /* 0x0001e20000100a00 */
[----:B------:R-:W-:-:S03]  /*24bd0*/  MOV R17, 0xbf438dff ;  /* 0xbf438dff00117802 */ /* 0x000fc60000000f00 */
[----:B------:R3:W-:Y:S01]  /*24be0*/  STL.64 [R1+0x790], R4 ;  /* 0x0007900401007387 */ /* 0x0007e20000100a00 */
[----:B--2---:R-:W-:Y:S02]  /*24bf0*/  IMAD.MOV.U32 R18, RZ, RZ, -0x6486ec16 ;  /* 0x9b7913eaff127424 */ /* 0x004fe400078e00ff */
[----:B------:R-:W-:Y:S01]  /*24c00*/  IMAD.MOV.U32 R19, RZ, RZ, -0x40ed1ce1 ;  /* 0xbf12e31fff137424 */ /* 0x000fe200078e00ff */
[----:B------:R2:W-:Y:S01]  /*24c10*/  STL.64 [R1+0x7c0], R12 ;  /* 0x0007c00c01007387 */ /* 0x0005e20000100a00 */
[----:B-1----:R-:W-:Y:S01]  /*24c20*/  MOV R14, 0xc8cebf16 ;  /* 0xc8cebf16000e7802 */ /* 0x002fe20000000f00 */
[----:B------:R-:W-:Y:S02]  /*24c30*/  IMAD.MOV.U32 R15, RZ, RZ, 0x3e886c71 ;  /* 0x3e886c71ff0f7424 */ /* 0x000fe400078e00ff */
[----:B0-----:R-:W-:Y:S01]  /*24c40*/  IMAD.MOV.U32 R20, RZ, RZ, 0x3aebc9b7 ;  /* 0x3aebc9b7ff147424 */ /* 0x001fe200078e00ff */
[----:B------:R-:W-:Y:S01]  /*24c50*/  MOV R21, 0xbf163a80 ;  /* 0xbf163a8000157802 */ /* 0x000fe20000000f00 */
[----:B------:R0:W-:Y:S01]  /*24c60*/  STL.64 [R1+0x7e0], R6 ;  /* 0x0007e00601007387 */ /* 0x0001e20000100a00 */
[----:B---3--:R-:W-:Y:S01]  /*24c70*/  IMAD.MOV.U32 R4, RZ, RZ, -0x578d4d7c ;  /* 0xa872b284ff047424 */ /* 0x008fe200078e00ff */
[----:B------:R-:W-:-:S02]  /*24c80*/  MOV R5, 0xbda831b3 ;  /* 0xbda831b300057802 */ /* 0x000fc40000000f00 */
[----:B------:R1:W-:Y:S01]  /*24c90*/  STL.64 [R1+0x7e8], R8 ;  /* 0x0007e80801007387 */ /* 0x0003e20000100a00 */
[----:B--2---:R-:W-:Y:S01]  /*24ca0*/  MOV R12, 0x6f571329 ;  /* 0x6f571329000c7802 */ /* 0x004fe20000000f00 */
[----:B------:R-:W-:Y:S02]  /*24cb0*/  IMAD.MOV.U32 R13, RZ, RZ, -0x41be8a62 ;  /* 0xbe41759eff0d7424 */ /* 0x000fe400078e00ff */
[----:B------:R2:W-:Y:S01]  /*24cc0*/  STL.64 [R1+0x7f0], R10 ;  /* 0x0007f00a01007387 */ /* 0x0005e20000100a00 */
[----:B0-----:R-:W-:-:S03]  /*24cd0*/  IMAD.MOV.U32 R6, RZ, RZ, 0x761692a2 ;  /* 0x761692a2ff067424 */ /* 0x001fc600078e00ff */
[----:B------:R0:W-:Y:S01]  /*24ce0*/  STL.64 [R1+0x708], R16 ;  /* 0x0007081001007387 */ /* 0x0001e20000100a00 */
[----:B------:R-:W-:Y:S02]  /*24cf0*/  IMAD.MOV.U32 R7, RZ, RZ, -0x40ff9af1 ;  /* 0xbf00650fff077424 */ /* 0x000fe400078e00ff */
[----:B-1----:R-:W-:Y:S01]  /*24d00*/  IMAD.MOV.U32 R8, RZ, RZ, -0x738ddf49 ;  /* 0x8c7220b7ff087424 */ /* 0x002fe200078e00ff */
[----:B------:R1:W-:Y:S01]  /*24d10*/  STL.64 [R1+0x710], R18 ;  /* 0x0007101201007387 */ /* 0x0003e20000100a00 */
[----:B------:R-:W-:Y:S01]  /*24d20*/  IMAD.MOV.U32 R9, RZ, RZ, -0x413dfaa8 ;  /* 0xbec20558ff097424 */ /* 0x000fe200078e00ff */
[----:B--2---:R-:W-:Y:S01]  /*24d30*/  MOV R10, 0x71a80133 ;  /* 0x71a80133000a7802 */ /* 0x004fe20000000f00 */
[----:B------:R-:W-:Y:S01]  /*24d40*/  IMAD.MOV.U32 R11, RZ, RZ, 0x3eb64d99 ;  /* 0x3eb64d99ff0b7424 */ /* 0x000fe200078e00ff */
[----:B------:R2:W-:Y:S01]  /*24d50*/  STL.64 [R1+0x730], R14 ;  /* 0x0007300e01007387 */ /* 0x0005e20000100a00 */
[----:B0-----:R-:W-:-:S03]  /*24d60*/  IMAD.MOV.U32 R16, RZ, RZ, -0x276d1e57 ;  /* 0xd892e1a9ff107424 */ /* 0x001fc600078e00ff */
[----:B------:R0:W-:Y:S01]  /*24d70*/  STL.64 [R1+0x738], R20 ;  /* 0x0007381401007387 */ /* 0x0001e20000100a00 */
[----:B------:R-:W-:Y:S01]  /*24d80*/  IMAD.MOV.U32 R17, RZ, RZ, 0x3ed2fe63 ;  /* 0x3ed2fe63ff117424 */ /* 0x000fe200078e00ff */
[----:B-1----:R-:W-:Y:S02]  /*24d90*/  MOV R18, 0xa891d8ba ;  /* 0xa891d8ba00127802 */ /* 0x002fe40000000f00 */
[----:B------:R1:W-:Y:S01]  /*24da0*/  STL.64 [R1+0x7c8], R4 ;  /* 0x0007c80401007387 */ /* 0x0003e20000100a00 */
[----:B------:R-:W-:-:S03]  /*24db0*/  IMAD.MOV.U32 R19, RZ, RZ, -0x4138272d ;  /* 0xbec7d8d3ff137424 */ /* 0x000fc600078e00ff */
[----:B------:R3:W-:Y:S01]  /*24dc0*/  STL.64 [R1+0x808], R12 ;  /* 0x0008080c01007387 */ /* 0x0007e20000100a00 */
[----:B--2---:R-:W-:Y:S01]  /*24dd0*/  IMAD.MOV.U32 R14, RZ, RZ, -0x5b2caf32 ;  /* 0xa4d350ceff0e7424 */ /* 0x004fe200078e00ff */
[----:B------:R-:W-:Y:S01]  /*24de0*/  MOV R15, 0x3e77ca3d ;  /* 0x3e77ca3d000f7802 */ /* 0x000fe20000000f00 */
[----:B0-----:R-:W-:Y:S01]  /*24df0*/  IMAD.MOV.U32 R20, RZ, RZ, -0x62cef27b ;  /* 0x9d310d85ff147424 */ /* 0x001fe200078e00ff */
[----:B------:R0:W-:Y:S01]  /*24e00*/  STL.64 [R1+0x818], R6 ;  /* 0x0008180601007387 */ /* 0x0001e20000100a00 */
[----:B------:R-:W-:Y:S02]  /*24e10*/  IMAD.MOV.U32 R21, RZ, RZ, -0x41a4f541 ;  /* 0xbe5b0abfff157424 */ /* 0x000fe400078e00ff */
[----:B-1----:R-:W-:Y:S01]  /*24e20*/  IMAD.MOV.U32 R4, RZ, RZ, 0x37b4e130 ;  /* 0x37b4e130ff047424 */ /* 0x002fe200078e00ff */
[----:B------:R-:W-:Y:S01]  /*24e30*/  MOV R5, 0x3f07bdf8 ;  /* 0x3f07bdf800057802 */ /* 0x000fe20000000f00 */
[----:B------:R1:W-:Y:S01]  /*24e40*/  STL.64 [R1+0x830], R8 ;  /* 0x0008300801007387 */ /* 0x0003e20000100a00 */
[----:B---3--:R-:W-:Y:S01]  /*24e50*/  IMAD.MOV.U32 R12, RZ, RZ, 0x52fc4d58 ;  /* 0x52fc4d58ff0c7424 */ /* 0x008fe200078e00ff */
[----:B------:R-:W-:-:S02]  /*24e60*/  MOV R13, 0xbe9b0abf ;  /* 0xbe9b0abf000d7802 */ /* 0x000fc40000000f00 */
[----:B------:R2:W-:Y:S01]  /*24e70*/  STL.64 [R1+0x838], R10 ;  /* 0x0008380a01007387 */ /* 0x0005e20000100a00 */
[----:B0-----:R-:W-:-:S03]  /*24e80*/  IMAD.MOV.U32 R6, RZ, RZ, -0x4b790f26 ;  /* 0xb486f0daff067424 */ /* 0x001fc600078e00ff */
        /* <DEDUP_REMOVED lines=9> */
[----:B------:R-:W-:-:S02]  /*24f20*/  IMAD.MOV.U32 R17, RZ, RZ, 0x3e03b654 ;  /* 0x3e03b654ff117424 */ /* 0x000fc400078e00ff */
[----:B------:R0:W-:Y:S04]  /*24f30*/  STL.64 [R1+0x788], R20 ;  /* 0x0007881401007387 */ /* 0x0001e80000100a00 */
[----:B------:R3:W-:Y:S01]  /*24f40*/  STL.64 [R1+0x810], R4 ;  /* 0x0008100401007387 */ /* 0x0007e20000100a00 */
[----:B-1----:R-:W-:Y:S01]  /*24f50*/  IMAD.MOV.U32 R18, RZ, RZ, -0x5f439432 ;  /* 0xa0bc6bceff127424 */ /* 0x002fe200078e00ff */
[----:B------:R-:W-:Y:S02]  /*24f60*/  MOV R19, 0xbc0bdbb7 ;  /* 0xbc0bdbb700137802 */ /* 0x000fe40000000f00 */
[----:B------:R1:W-:Y:S01]  /*24f70*/  STL.64 [R1+0x840], R12 ;  /* 0x0008400c01007387 */ /* 0x0003e20000100a00 */
[----:B--2---:R-:W-:Y:S02]  /*24f80*/  IMAD.MOV.U32 R14, RZ, RZ, 0x684527bf ;  /* 0x684527bfff0e7424 */ /* 0x004fe400078e00ff */
[----:B------:R-:W-:Y:S01]  /*24f90*/  IMAD.MOV.U32 R15, RZ, RZ, 0x3f55d4ae ;  /* 0x3f55d4aeff0f7424 */ /* 0x000fe200078e00ff */
[----:B0-----:R-:W-:Y:S01]  /*24fa0*/  MOV R20, 0xaf756cde ;  /* 0xaf756cde00147802 */ /* 0x001fe20000000f00 */
[----:B------:R-:W-:Y:S01]  /*24fb0*/  IMAD.MOV.U32 R21, RZ, RZ, -0x40a0a244 ;  /* 0xbf5f5dbcff157424 */ /* 0x000fe200078e00ff */
[----:B------:R0:W-:Y:S01]  /*24fc0*/  STL.64 [R1+0x860], R6 ;  /* 0x0008600601007387 */ /* 0x0001e20000100a00 */
[----:B---3--:R-:W-:Y:S01]  /*24fd0*/  IMAD.MOV.U32 R4, RZ, RZ, -0x353f599d ;  /* 0xcac0a663ff047424 */ /* 0x008fe200078e00ff */
[----:B------:R-:W-:-:S02]  /*24fe0*/  MOV R5, 0xbe65b19d ;  /* 0xbe65b19d00057802 */ /* 0x000fc40000000f00 */
        /* <DEDUP_REMOVED lines=10> */
[----:B-1----:R-:W-:Y:S01]  /*25090*/  IMAD.MOV.U32 R10, RZ, RZ, 0x4cc4d9d6 ;  /* 0x4cc4d9d6ff0a7424 */ /* 0x002fe200078e00ff */
[----:B------:R-:W-:Y:S02]  /*250a0*/  MOV R11, 0xbf508fd6 ;  /* 0xbf508fd6000b7802 */ /* 0x000fe40000000f00 */
[----:B------:R1:W-:Y:S01]  /*250b0*/  STL.64 [R1+0x7d0], R14 ;  /* 0x0007d00e01007387 */ /* 0x0003e20000100a00 */
[----:B0-----:R-:W-:-:S03]  /*250c0*/  IMAD.MOV.U32 R16, RZ, RZ, -0x4ad3ccbb ;  /* 0xb52c3345ff107424 */ /* 0x001fc600078e00ff */
        /* <DEDUP_REMOVED lines=8> */
[----:B0-----:R-:W-:Y:S01]  /*25150*/  IMAD.MOV.U32 R20, RZ, RZ, -0x10765ed6 ;  /* 0xef89a12aff147424 */ /* 0x001fe200078e00ff */
[----:B------:R-:W-:Y:S01]  /*25160*/  MOV R21, 0x3dcaa0a6 ;  /* 0x3dcaa0a600157802 */ /* 0x000fe20000000f00 */
[----:B------:R0:W-:Y:S01]  /*25170*/  STL.64 [R1+0x8a8], R6 ;  /* 0x0008a80601007387 */ /* 0x0001e20000100a00 */
[----:B---3--:R-:W-:-:S02]  /*25180*/  IMAD.MOV.U32 R4, RZ, RZ, 0x207b9023 ;  /* 0x207b9023ff047424 */ /* 0x008fc400078e00ff */
[----:B------:R-:W-:Y:S01]  /*25190*/  IMAD.MOV.U32 R5, RZ, RZ, 0x3dc4b273 ;  /* 0x3dc4b273ff057424 */ /* 0x000fe200078e00ff */
[----:B------:R1:W-:Y:S01]  /*251a0*/  STL.64 [R1+0x8b0], R8 ;  /* 0x0008b00801007387 */ /* 0x0003e20000100a00 */
[----:B--2---:R-:W-:Y:S01]  /*251b0*/  IMAD.MOV.U32 R12, RZ, RZ, 0x5d1a742a ;  /* 0x5d1a742aff0c7424 */ /* 0x004fe200078e00ff */
[----:B------:R-:W-:Y:S02]  /*251c0*/  MOV R13, 0xbf3271c3 ;  /* 0xbf3271c3000d7802 */ /* 0x000fe40000000f00 */
[----:B------:R2:W-:Y:S01]  /*251d0*/  STL.64 [R1+0x8b8], R10 ;  /* 0x0008b80a01007387 */ /* 0x0005e20000100a00 */
[----:B0-----:R-:W-:Y:S01]  /*251e0*/  MOV R6, 0xb487d429 ;  /* 0xb487d42900067802 */ /* 0x001fe20000000f00 */
[----:B------:R-:W-:Y:S02]  /*251f0*/  IMAD.MOV.U32 R7, RZ, RZ, 0x3e223870 ;  /* 0x3e223870ff077424 */ /* 0x000fe400078e00ff */
[----:B------:R0:W-:Y:S01]  /*25200*/  STL.64 [R1+0x7f8], R16 ;  /* 0x0007f81001007387 */ /* 0x0001e20000100a00 */
[----:B-1----:R-:W-:Y:S01]  /*25210*/  MOV R8, 0x22d07b2 ;  /* 0x022d07b200087802 */ /* 0x002fe20000000f00 */
[----:B------:R-:W-:-:S02]  /*25220*/  IMAD.MOV.U32 R9, RZ, RZ, -0x4128569e ;  /* 0xbed7a962ff097424 */ /* 0x000fc400078e00ff */
[----:B------:R1:W-:Y:S01]  /*25230*/  STL.64 [R1+0x800], R18 ;  /* 0x0008001201007387 */ /* 0x0003e20000100a00 */
[----:B--2---:R-:W-:Y:S01]  /*25240*/  IMAD.MOV.U32 R10, RZ, RZ, -0x8d81d02 ;  /* 0xf727e2feff0a7424 */ /* 0x004fe200078e00ff */
[----:B------:R-:W-:Y:S02]  /*25250*/  MOV R11, 0xbda83e23 ;  /* 0xbda83e23000b7802 */ /* 0x000fe40000000f00 */
[----:B------:R2:W-:Y:S01]  /*25260*/  STL.64 [R1+0x820], R14 ;  /* 0x0008200e01007387 */ /* 0x0005e20000100a00 */
[----:B0-----:R-:W-:-:S03]  /*25270*/  IMAD.MOV.U32 R16, RZ, RZ, -0x48aac0bd ;  /* 0xb7553f43ff107424 */ /* 0x001fc600078e00ff */
[----:B------:R0:W-:Y:S01]  /*25280*/  STL.64 [R1+0x828], R20 ;  /* 0x0008281401007387 */ /* 0x0001e20000100a00 */
[----:B------:R-:W-:-:S03]  /*25290*/  IMAD.MOV.U32 R17, RZ, RZ, -0x42b74682 ;  /* 0xbd48b97eff117424 */ /* 0x000fc600078e00ff */
        /* <DEDUP_REMOVED lines=8> */
[----:B------:R-:W-:Y:S02]  /*25320*/  IMAD.MOV.U32 R21, RZ, RZ, 0x3e10bf3a ;  /* 0x3e10bf3aff157424 */ /* 0x000fe400078e00ff */
[----:B---3--:R-:W-:Y:S01]  /*25330*/  IMAD.MOV.U32 R4, RZ, RZ, -0x4746e29f ;  /* 0xb8b91d61ff047424 */ /* 0x008fe200078e00ff */
[----:B------:R2:W-:Y:S01]  /*25340*/  STL.64 [R1+0x8f8], R8 ;  /* 0x0008f80801007387 */ /* 0x0005e20000100a00 */
[----:B------:R-:W-:-:S02]  /*25350*/  IMAD.MOV.U32 R5, RZ, RZ, 0x3f1b648c ;  /* 0x3f1b648cff057424 */ /* 0x000fc400078e00ff */
[----:B-1----:R-:W-:Y:S01]  /*25360*/  IMAD.MOV.U32 R12, RZ, RZ, -0x6cceab4f ;  /* 0x933154b1ff0c7424 */ /* 0x002fe200078e00ff */
        /* <DEDUP_REMOVED lines=12> */
[----:B0-----:R-:W-:Y:S01]  /*25430*/  MOV R16, 0xa8ec5904 ;  /* 0xa8ec590400107802 */ /* 0x001fe20000000f00 */
[----:B------:R-:W-:Y:S02]  /*25440*/  IMAD.MOV.U32 R17, RZ, RZ, 0x3f59e1db ;  /* 0x3f59e1dbff117424 */ /* 0x000fe400078e00ff */
[----:B------:R0:W-:Y:S01]  /*25450*/  STL.64 [R1+0x8d8], R4 ;  /* 0x0008d80401007387 */ /* 0x0001e20000100a00 */
[----:B--2---:R-:W-:Y:S01]  /*25460*/  IMAD.MOV.U32 R18, RZ, RZ, 0x1144693f ;  /* 0x1144693fff127424 */ /* 0x004fe200078e00ff */
[----:B------:R-:W-:-:S02]  /*25470*/  MOV R19, 0x3f254d24 ;  /* 0x3f254d2400137802 */ /* 0x000fc40000000f00 */
[----:B------:R2:W-:Y:S01]  /*25480*/  STL.64 [R1+0x908], R12 ;  /* 0x0009080c01007387 */ /* 0x0005e20000100a00 */
[----:B-1----:R-:W-:Y:S02]  /*25490*/  IMAD.MOV.U32 R14, RZ, RZ, 0x5a61360f ;  /* 0x5a61360fff0e7424 */ /* 0x002fe400078e00ff */
[----:B------:R-:W-:Y:S01]  /*254a0*/  IMAD.MOV.U32 R15, RZ, RZ, -0x4165370d ;  /* 0xbe9ac8f3ff0f7424 */ /* 0x000fe200078e00ff */
[----:B---3--:R-:W-:Y:S01]  /*254b0*/  MOV R20, 0x7a227118 ;  /* 0x7a22711800147802 */ /* 0x008fe20000000f00 */
[----:B------:R-:W-:Y:S01]  /*254c0*/  IMAD.MOV.U32 R21, RZ, RZ, 0x3f37bf3a ;  /* 0x3f37bf3aff157424 */ /* 0x000fe200078e00ff */
[----:B------:R1:W-:Y:S01]  /*254d0*/  STL.64 [R1+0x928], R6 ;  /* 0x0009280601007387 */ /* 0x0003e20000100a00 */
[----:B0-----:R-:W-:Y:S02]  /*254e0*/  IMAD.MOV.U32 R4, RZ, RZ, -0x1908a676 ;  /* 0xe6f7598aff047424 */ /* 0x001fe400078e00ff */
[----:B------:R-:W-:Y:S01]  /*254f0*/  IMAD.MOV.U32 R5, RZ, RZ, 0x3d2a4c4e ;  /* 0x3d2a4c4eff057424 */ /* 0x000fe200078e00ff */
[----:B------:R0:W-:Y:S01]  /*25500*/  STL.64 [R1+0x930], R8 ;  /* 0x0009300801007387 */ /* 0x0001e20000100a00 */
[----:B--2---:R-:W-:-:S02]  /*25510*/  IMAD.MOV.U32 R12, RZ, RZ, 0x4ad52eba ;  /* 0x4ad52ebaff0c7424 */ /* 0x004fc400078e00ff */
[----:B------:R-:W-:Y:S01]  /*25520*/  IMAD.MOV.U32 R13, RZ, RZ, -0x41fef53f ;  /* 0xbe010ac1ff0d7424 */ /* 0x000fe200078e00ff */
[----:B------:R2:W-:Y:S01]  /*25530*/  STL.64 [R1+0x948], R10 ;  /* 0x0009480a01007387 */ /* 0x0005e20000100a00 */
[----:B-1----:R-:W-:Y:S01]  /*25540*/  MOV R6, 0x6f5e0e ;  /* 0x006f5e0e00067802 */ /* 0x002fe20000000f00 */
[----:B------:R-:W-:Y:S02]  /*25550*/  IMAD.MOV.U32 R7, RZ, RZ, -0x408f72b0 ;  /* 0xbf708d50ff077424 */ /* 0x000fe400078e00ff */
[----:B------:R1:W-:Y:S01]  /*25560*/  STL.64 [R1+0x898], R16 ;  /* 0x0008981001007387 */ /* 0x0003e20000100a00 */
[----:B0-----:R-:W-:Y:S01]  /*25570*/  IMAD.MOV.U32 R8, RZ, RZ, -0x3215e115 ;  /* 0xcdea1eebff087424 */ /* 0x001fe200078e00ff */
[----:B------:R-:W-:Y:S02]  /*25580*/  MOV R9, 0xbec25187 ;  /* 0xbec2518700097802 */ /* 0x000fe40000000f00 */
[----:B------:R0:W-:Y:S01]  /*25590*/  STL.64 [R1+0x8a0], R18 ;  /* 0x0008a01201007387 */ /* 0x0001e20000100a00 */
[----:B--2---:R-:W-:-:S02]  /*255a0*/  IMAD.MOV.U32 R10, RZ, RZ, 0x14eb1812 ;  /* 0x14eb1812ff0a7424 */ /* 0x004fc400078e00ff */
[----:B------:R-:W-:Y:S01]  /*255b0*/  IMAD.MOV.U32 R11, RZ, RZ, 0x3f61cf4d ;  /* 0x3f61cf4dff0b7424 */ /* 0x000fe200078e00ff */
[----:B------:R2:W-:Y:S01]  /*255c0*/  STL.64 [R1+0x8c0], R14 ;  /* 0x0008c00e01007387 */ /* 0x0005e20000100a00 */
[----:B-1----:R-:W-:Y:S01]  /*255d0*/  IMAD.MOV.U32 R16, RZ, RZ, 0x1069b36a ;  /* 0x1069b36aff107424 */ /* 0x002fe200078e00ff */
[----:B------:R-:W-:Y:S02]  /*255e0*/  MOV R17, 0xbefb081c ;  /* 0xbefb081c00117802 */ /* 0x000fe40000000f00 */
[----:B------:R1:W-:Y:S01]  /*255f0*/  STL.64 [R1+0x8c8], R20 ;  /* 0x0008c81401007387 */ /* 0x0003e20000100a00 */
[----:B0-----:R-:W-:-:S03]  /*25600*/  IMAD.MOV.U32 R18, RZ, RZ, -0x71bd4ab3 ;  /* 0x8e42b54dff127424 */ /* 0x001fc600078e00ff */
[----:B------:R0:W-:Y:S01]  /*25610*/  STL.64 [R1+0x920], R4 ;  /* 0x0009200401007387 */ /* 0x0001e20000100a00 */
[----:B------:R-:W-:-:S03]  /*25620*/  IMAD.MOV.U32 R19, RZ, RZ, 0x3ef21f0d ;  /* 0x3ef21f0dff137424 */ /* 0x000fc600078e00ff */
[----:B------:R3:W-:Y:S01]  /*25630*/  STL.64 [R1+0x950], R12 ;  /* 0x0009500c01007387 */ /* 0x0007e20000100a00 */
[----:B--2---:R-:W-:Y:S01]  /*25640*/  MOV R14, 0xc2ec0c52 ;  /* 0xc2ec0c52000e7802 */ /* 0x004fe20000000f00 */
[----:B------:R-:W-:Y:S02]  /*25650*/  IMAD.MOV.U32 R15, RZ, RZ, -0x4158f349 ;  /* 0xbea70cb7ff0f7424 */ /* 0x000fe400078e00ff */
[----:B-1----:R-:W-:Y:S01]  /*25660*/  IMAD.MOV.U32 R20, RZ, RZ, -0x104483b7 ;  /* 0xefbb7c49ff147424 */ /* 0x002fe200078e00ff */
[----:B------:R-:W-:Y:S01]  /*25670*/  MOV R21, 0x3e8bb865 ;  /* 0x3e8bb86500157802 */ /* 0x000fe20000000f00 */
[----:B------:R1:W-:Y:S01]  /*25680*/  STL.64 [R1+0x970], R6 ;  /* 0x0009700601007387 */ /* 0x0003e20000100a00 */
[----:B0-----:R-:W-:Y:S01]  /*25690*/  MOV R4, 0x3785de06 ;  /* 0x3785de0600047802 */ /* 0x001fe20000000f00 */
[----:B------:R-:W-:Y:S02]  /*256a0*/  IMAD.MOV.U32 R5, RZ, RZ, 0x3de2876b ;  /* 0x3de2876bff057424 */ /* 0x000fe400078e00ff */
[----:B------:R0:W-:Y:S01]  /*256b0*/  STL.64 [R1+0x978], R8 ;  /* 0x0009780801007387 */ /* 0x0001e20000100a00 */
[----:B---3--:R-:W-:-:S02]  /*256c0*/  IMAD.MOV.U32 R12, RZ, RZ, -0x4654b292 ;  /* 0xb9ab4d6eff0c7424 */ /* 0x008fc400078e00ff */
[----:B------:R-:W-:Y:S01]  /*256d0*/  IMAD.MOV.U32 R13, RZ, RZ, 0x3e54e11f ;  /* 0x3e54e11fff0d7424 */ /* 0x000fe200078e00ff */
[----:B------:R2:W-:Y:S01]  /*256e0*/  STL.64 [R1+0x980], R10 ;  /* 0x0009800a01007387 */ /* 0x0005e20000100a00 */
[----:B-1----:R-:W-:Y:S01]  /*256f0*/  IMAD.MOV.U32 R6, RZ, RZ, 0x7b1a5667 ;  /* 0x7b1a5667ff067424 */ /* 0x002fe200078e00ff */
[----:B------:R-:W-:Y:S02]  /*25700*/  MOV R7, 0x3f28eab1 ;  /* 0x3f28eab100077802 */ /* 0x000fe40000000f00 */
[----:B------:R1:W-:Y:S01]  /*25710*/  STL.64 [R1+0x8e8], R16 ;  /* 0x0008e81001007387 */ /* 0x0003e20000100a00 */
[----:B0-----:R-:W-:Y:S01]  /*25720*/  IMAD.MOV.U32 R8, RZ, RZ, -0x5c8b89bf ;  /* 0xa3747641ff087424 */ /* 0x001fe200078e00ff */
[----:B------:R-:W-:Y:S02]  /*25730*/  MOV R9, 0x3ef079cb ;  /* 0x3ef079cb00097802 */ /* 0x000fe40000000f00 */
[----:B------:R0:W-:Y:S01]  /*25740*/  STL.64 [R1+0x8f0], R18 ;  /* 0x0008f01201007387 */ /* 0x0001e20000100a00 */
[----:B--2---:R-:W-:-:S03]  /*25750*/  IMAD.MOV.U32 R10, RZ, RZ, 0x2daecc91 ;  /* 0x2daecc91ff0a7424 */ /* 0x004fc600078e00ff */
[----:B------:R2:W-:Y:S01]  /*25760*/  STL.64 [R1+0x910], R14 ;  /* 0x0009100e01007387 */ /* 0x0005e20000100a00 */
[----:B------:R-:W-:-:S03]  /*25770*/  IMAD.MOV.U32 R11, RZ, RZ, -0x411a6414 ;  /* 0xbee59becff0b7424 */ /* 0x000fc600078e00ff */
[----:B------:R3:W-:Y:S01]  /*25780*/  STL.64 [R1+0x918], R20 ;  /* 0x0009181401007387 */ /* 0x0007e20000100a00 */
[----:B-1----:R-:W-:Y:S02]  /*25790*/  IMAD.MOV.U32 R16, RZ, RZ, 0x13f0801a ;  /* 0x13f0801aff107424 */ /* 0x002fe400078e00ff */
[----:B------:R-:W-:Y:S01]  /*257a0*/  IMAD.MOV.U32 R17, RZ, RZ, -0x41c70cbf ;  /* 0xbe38f341ff117424 */ /* 0x000fe200078e00ff */
[----:B------:R1:W-:Y:S01]  /*257b0*/  STL.64 [R1+0x958], R4 ;  /* 0x0009580401007387 */ /* 0x0003e20000100a00 */
[----:B0-----:R-:W-:Y:S01]  /*257c0*/  MOV R18, 0x1d7f8951 ;  /* 0x1d7f895100127802 */ /* 0x001fe20000000f00 */
[----:B------:R-:W-:Y:S02]  /*257d0*/  IMAD.MOV.U32 R19, RZ, RZ, -0x435ccac2 ;  /* 0xbca3353eff137424 */ /* 0x000fe400078e00ff */
[----:B------:R0:W-:Y:S01]  /*257e0*/  STL.64 [R1+0x998], R12 ;  /* 0x0009980c01007387 */ /* 0x0001e20000100a00 */
[----:B--2---:R-:W-:Y:S01]  /*257f0*/  IMAD.MOV.U32 R14, RZ, RZ, -0x5a255ed9 ;  /* 0xa5daa127ff0e7424 */ /* 0x004fe200078e00ff */
[----:B------:R-:W-:Y:S01]  /*25800*/  MOV R15, 0xbf70ae56 ;  /* 0xbf70ae56000f7802 */ /* 0x000fe20000000f00 */
[----:B---3--:R-:W-:Y:S01]  /*25810*/  IMAD.MOV.U32 R20, RZ, RZ, -0x60b5bfe5 ;  /* 0x9f4a401bff147424 */ /* 0x008fe200078e00ff */
[----:B------:R2:W-:Y:S01]  /*25820*/  STL.64 [R1+0x9a8], R6 ;  /* 0x0009a80601007387 */ /* 0x0005e20000100a00 */
[----:B------:R-:W-:Y:S01]  /*25830*/  IMAD.MOV.U32 R21, RZ, RZ, 0x3f7a3a69 ;  /* 0x3f7a3a69ff157424 */ /* 0x000fe200078e00ff */
[----:B-1----:R-:W-:Y:S01]  /*25840*/  MOV R4, 0x3ef55b59 ;  /* 0x3ef55b5900047802 */ /* 0x002fe20000000f00 */
[----:B------:R-:W-:Y:S01]  /*25850*/  IMAD.MOV.U32 R5, RZ, RZ, -0x40cf1af0 ;  /* 0xbf30e510ff057424 */ /* 0x000fe200078e00ff */
[----:B------:R1:W-:Y:S01]  /*25860*/  STL.64 [R1+0x9c0], R8 ;  /* 0x0009c00801007387 */ /* 0x0003e20000100a00 */
[----:B0-----:R-:W-:Y:S01]  /*25870*/  MOV R12, 0xdacf43ba ;  /* 0xdacf43ba000c7802 */ /* 0x001fe20000000f00 */
[----:B------:R-:W-:-:S02]  /*25880*/  IMAD.MOV.U32 R13, RZ, RZ, 0x3ecbb865 ;  /* 0x3ecbb865ff0d7424 */ /* 0x000fc400078e00ff */
[----:B------:R0:W-:Y:S01]  /*25890*/  STL.64 [R1+0x9c8], R10 ;  /* 0x0009c80a01007387 */ /* 0x0001e20000100a00 */
[----:B--2---:R-:W-:Y:S01]  /*258a0*/  IMAD.MOV.U32 R6, RZ, RZ, 0x553e9943 ;  /* 0x553e9943ff067424 */ /* 0x004fe200078e00ff */
[----:B------:R-:W-:Y:S02]  /*258b0*/  MOV R7, 0xbe7f3011 ;  /* 0xbe7f301100077802 */ /* 0x000fe40000000f00 */
[----:B------:R2:W-:Y:S01]  /*258c0*/  STL.64 [R1+0x938], R16 ;  /* 0x0009381001007387 */ /* 0x0005e20000100a00 */
[----:B-1----:R-:W-:-:S03]  /*258d0*/  IMAD.MOV.U32 R8, RZ, RZ, 0x554e1fc0 ;  /* 0x554e1fc0ff087424 */ /* 0x002fc600078e00ff */
[----:B------:R1:W-:Y:S01]  /*258e0*/  STL.64 [R1+0x940], R18 ;  /* 0x0009401201007387 */ /* 0x0003e20000100a00 */
[----:B------:R-:W-:Y:S02]  /*258f0*/  IMAD.MOV.U32 R9, RZ, RZ, -0x4316a0e2 ;  /* 0xbce95f1eff097424 */ /* 0x000fe400078e00ff */
[----:B0-----:R-:W-:Y:S01]  /*25900*/  IMAD.MOV.U32 R10, RZ, RZ, -0x2d6249d2 ;  /* 0xd29db62eff0a7424 */ /* 0x001fe200078e00ff */
[----:B------:R0:W-:Y:S01]  /*25910*/  STL.64 [R1+0x960], R14 ;  /* 0x0009600e01007387 */ /* 0x0001e20000100a00 */
[----:B------:R-:W-:-:S03]  /*25920*/  IMAD.MOV.U32 R11, RZ, RZ, 0x3e2bcb20 ;  /* 0x3e2bcb20ff0b7424 */ /* 0x000fc600078e00ff */
[----:B------:R3:W-:Y:S01]  /*25930*/  STL.64 [R1+0x968], R20 ;  /* 0x0009681401007387 */ /* 0x0007e20000100a00 */
[----:B--2---:R-:W-:Y:S01]  /*25940*/  MOV R16, 0x58c76530 ;  /* 0x58c7653000107802 */ /* 0x004fe20000000f00 */
[----:B------:R-:W-:Y:S02]  /*25950*/  IMAD.MOV.U32 R17, RZ, RZ, -0x409fdc85 ;  /* 0xbf60237bff117424 */ /* 0x000fe400078e00ff */
[----:B------:R2:W-:Y:S01]  /*25960*/  STL.64 [R1+0x9a0], R4 ;  /* 0x0009a00401007387 */ /* 0x0005e20000100a00 */
[----:B-1----:R-:W-:Y:S01]  /*25970*/  IMAD.MOV.U32 R18, RZ, RZ, 0xb161ed3 ;  /* 0x0b161ed3ff127424 */ /* 0x002fe200078e00ff */
[----:B------:R-:W-:Y:S02]  /*25980*/  MOV R19, 0x3f4b647f ;  /* 0x3f4b647f00137802 */ /* 0x000fe40000000f00 */
[----:B------:R1:W-:Y:S01]  /*25990*/  STL.64 [R1+0x9d0], R12 ;  /* 0x0009d00c01007387 */ /* 0x0003e20000100a00 */
[----:B0-----:R-:W-:Y:S02]  /*259a0*/  IMAD.MOV.U32 R14, RZ, RZ, 0x35d225d ;  /* 0x035d225dff0e7424 */ /* 0x001fe400078e00ff */
[----:B------:R-:W-:Y:S01]  /*259b0*/  IMAD.MOV.U32 R15, RZ, RZ, -0x40ee40f7 ;  /* 0xbf11bf09ff0f7424 */ /* 0x000fe200078e00ff */
[----:B---3--:R-:W-:Y:S01]  /*259c0*/  MOV R20, 0x49a65517 ;  /* 0x49a6551700147802 */ /* 0x008fe20000000f00 */
[----:B------:R-:W-:Y:S01]  /*259d0*/  IMAD.MOV.U32 R21, RZ, RZ, -0x421c2728 ;  /* 0xbde3d8d8ff157424 */ /* 0x000fe200078e00ff */
[----:B------:R0:W-:Y:S01]  /*259e0*/  STL.64 [R1+0x9f0], R6 ;  /* 0x0009f00601007387 */ /* 0x0001e20000100a00 */
[----:B--2---:R-:W-:Y:S01]  /*259f0*/  MOV R4, 0xaff44abe ;  /* 0xaff44abe00047802 */ /* 0x004fe20000000f00 */
[----:B------:R-:W-:-:S02]  /*25a00*/  IMAD.MOV.U32 R5, RZ, RZ, 0x3e9a1a0b ;  /* 0x3e9a1a0bff057424 */ /* 0x000fc400078e00ff */
[----:B------:R2:W-:Y:S01]  /*25a10*/  STL.64 [R1+0x9f8], R8 ;  /* 0x0009f80801007387 */ /* 0x0005e20000100a00 */
[----:B-1----:R-:W-:Y:S01]  /*25a20*/  MOV R12, 0x2e8ed281 ;  /* 0x2e8ed281000c7802 */ /* 0x002fe20000000f00 */
[----:B------:R-:W-:Y:S02]  /*25a30*/  IMAD.MOV.U32 R13, RZ, RZ, 0x3be8a683 ;  /* 0x3be8a683ff0d7424 */ /* 0x000fe400078e00ff */
[----:B------:R1:W-:Y:S01]  /*25a40*/  STL.64 [R1+0xa10], R10 ;  /* 0x000a100a01007387 */ /* 0x0003e20000100a00 */
[----:B0-----:R-:W-:Y:S01]  /*25a50*/  IMAD.MOV.U32 R6, RZ, RZ, -0x670eaac6 ;  /* 0x98f1553aff067424 */ /* 0x001fe200078e00ff */
[----:B------:R-:W-:Y:S02]  /*25a60*/  MOV R7, 0x3f820109 ;  /* 0x3f82010900077802 */ /* 0x000fe40000000f00 */
[----:B------:R0:W-:Y:S01]  /*25a70*/  STL.64 [R1+0x988], R16 ;  /* 0x0009881001007387 */ /* 0x0001e20000100a00 */
[----:B--2---:R-:W-:Y:S02]  /*25a80*/  IMAD.MOV.U32 R8, RZ, RZ, -0x16b644bd ;  /* 0xe949bb43ff087424 */ /* 0x004fe400078e00ff */
[----:B------:R-:W-:Y:S01]  /*25a90*/  IMAD.MOV.U32 R9, RZ, RZ, -0x407bcfc4 ;  /* 0xbf84303cff097424 */ /* 0x000fe200078e00ff */
[----:B------:R2:W-:Y:S01]  /*25aa0*/  STL.64 [R1+0x990], R18 ;  /* 0x0009901201007387 */ /* 0x0005e20000100a00 */
[----:B-1----:R-:W-:Y:S01]  /*25ab0*/  MOV R10, 0xf8e29435 ;  /* 0xf8e29435000a7802 */ /* 0x002fe20000000f00 */
[----:B------:R-:W-:-:S02]  /*25ac0*/  IMAD.MOV.U32 R11, RZ, RZ, 0x3f748900 ;  /* 0x3f748900ff0b7424 */ /* 0x000fc400078e00ff */
[----:B------:R1:W-:Y:S01]  /*25ad0*/  STL.64 [R1+0x9b0], R14 ;  /* 0x0009b00e01007387 */ /* 0x0003e20000100a00 */
[----:B0-----:R-:W-:-:S03]  /*25ae0*/  IMAD.MOV.U32 R16, RZ, RZ, -0xddec242 ;  /* 0xf2213dbeff107424 */ /* 0x001fc600078e00ff */
[----:B------:R0:W-:Y:S01]  /*25af0*/  STL.64 [R1+0x9b8], R20 ;  /* 0x0009b81401007387 */ /* 0x0001e20000100a00 */
[----:B------:R-:W-:-:S03]  /*25b00*/  MOV R17, 0x3d6c166c ;  /* 0x3d6c166c00117802 */ /* 0x000fc60000000f00 */
[----:B------:R3:W-:Y:S01]  /*25b10*/  STL.64 [R1+0x9e8], R4 ;  /* 0x0009e80401007387 */ /* 0x0007e20000100a00 */
[----:B--2---:R-:W-:Y:S02]  /*25b20*/  IMAD.MOV.U32 R18, RZ, RZ, 0x664ec1e3 ;  /* 0x664ec1e3ff127424 */ /* 0x004fe400078e00ff */
[----:B------:R-:W-:Y:S01]  /*25b30*/  IMAD.MOV.U32 R19, RZ, RZ, -0x415a7e0b ;  /* 0xbea581f5ff137424 */ /* 0x000fe200078e00ff */
[----:B------:R2:W-:Y:S01]  /*25b40*/  STL.64 [R1+0xa18], R12 ;  /* 0x000a180c01007387 */ /* 0x0005e20000100a00 */
[----:B-1----:R-:W-:Y:S01]  /*25b50*/  MOV R14, 0xce2925dd ;  /* 0xce2925dd000e7802 */ /* 0x002fe20000000f00 */
[----:B------:R-:W-:Y:S02]  /*25b60*/  IMAD.MOV.U32 R15, RZ, RZ, 0x3e555806 ;  /* 0x3e555806ff0f7424 */ /* 0x000fe400078e00ff */
[----:B0-----:R-:W-:Y:S01]  /*25b70*/  IMAD.MOV.U32 R20, RZ, RZ, -0x253e430f ;  /* 0xdac1bcf1ff147424 */ /* 0x001fe200078e00ff */
[----:B------:R-:W-:Y:S01]  /*25b80*/  MOV R21, 0xbe487f75 ;  /* 0xbe487f7500157802 */ /* 0x000fe20000000f00 */
[----:B------:R0:W-:Y:S01]  /*25b90*/  STL.64 [R1+0xa38], R6 ;  /* 0x000a380601007387 */ /* 0x0001e20000100a00 */
[----:B---3--:R-:W-:Y:S01]  /*25ba0*/  IMAD.MOV.U32 R4, RZ, RZ, -0x711724b7 ;  /* 0x8ee8db49ff047424 */ /* 0x008fe200078e00ff */
[----:B------:R-:W-:-:S02]  /*25bb0*/  MOV R5, 0xbe015343 ;  /* 0xbe01534300057802 */ /* 0x000fc40000000f00 */
[----:B------:R1:W-:Y:S01]  /*25bc0*/  STL.64 [R1+0xa40], R8 ;  /* 0x000a400801007387 */ /* 0x0003e20000100a00 */
[----:B--2---:R-:W-:Y:S01]  /*25bd0*/  MOV R12, 0xb1314cf1 ;  /* 0xb1314cf1000c7802 */ /* 0x004fe20000000f00 */
[----:B------:R-:W-:Y:S02]  /*25be0*/  IMAD.MOV.U32 R13, RZ, RZ, 0x3f5c0816 ;  /* 0x3f5c0816ff0d7424 */ /* 0x000fe400078e00ff */
[----:B------:R2:W-:Y:S01]  /*25bf0*/  STL.64 [R1+0xa48], R10 ;  /* 0x000a480a01007387 */ /* 0x0005e20000100a00 */
[----:B0-----:R-:W-:-:S03]  /*25c00*/  IMAD.MOV.U32 R6, RZ, RZ, 0x523aaa76 ;  /* 0x523aaa76ff067424 */ /* 0x001fc600078e00ff */
[----:B------:R0:W-:Y:S01]  /*25c10*/  STL.64 [R1+0x9d8], R16 ;  /* 0x0009d81001007387 */ /* 0x0001e20000100a00 */
[----:B------:R-:W-:Y:S02]  /*25c20*/  IMAD.MOV.U32 R7, RZ, RZ, -0x41c25c1a ;  /* 0xbe3da3e6ff077424 */ /* 0x000fe400078e00ff */
[----:B-1----:R-:W-:Y:S01]  /*25c30*/  IMAD.MOV.U32 R8, RZ, RZ, -0x22889d73 ;  /* 0xdd77628dff087424 */ /* 0x002fe200078e00ff */
[----:B------:R1:W-:Y:S01]  /*25c40*/  STL.64 [R1+0x9e0], R18 ;  /* 0x0009e01201007387 */ /* 0x0003e20000100a00 */
[----:B------:R-:W-:Y:S01]  /*25c50*/  IMAD.MOV.U32 R9, RZ, RZ, 0x3f084156 ;  /* 0x3f084156ff097424 */ /* 0x000fe200078e00ff */
[----:B--2---:R-:W-:Y:S01]  /*25c60*/  MOV R10, 0x2b27e94c ;  /* 0x2b27e94c000a7802 */ /* 0x004fe20000000f00 */
[----:B------:R-:W-:Y:S01]  /*25c70*/  IMAD.MOV.U32 R11, RZ, RZ, 0x3dc60251 ;  /* 0x3dc60251ff0b7424 */ /* 0x000fe200078e00ff */
[----:B------:R2:W-:Y:S01]  /*25c80*/  STL.64 [R1+0xa00], R14 ;  /* 0x000a000e01007387 */ /* 0x0005e20000100a00 */
[----:B0-----:R-:W-:-:S03]  /*25c90*/  IMAD.MOV.U32 R16, RZ, RZ, -0x343a03ee ;  /* 0xcbc5fc12ff107424 */ /* 0x001fc600078e00ff */
[----:B------:R0:W-:Y:S01]  /*25ca0*/  STL.64 [R1+0xa08], R20 ;  /* 0x000a081401007387 */ /* 0x0001e20000100a00 */
[----:B------:R-:W-:Y:S01]  /*25cb0*/  IMAD.MOV.U32 R17, RZ, RZ, -0x4087a384 ;  /* 0xbf785c7cff117424 */ /* 0x000fe200078e00ff */
        /* <DEDUP_REMOVED lines=9> */
[----:B-1----:R-:W-:Y:S01]  /*25d50*/  IMAD.MOV.U32 R4, RZ, RZ, -0x3a9fd7d3 ;  /* 0xc560282dff047424 */ /* 0x002fe200078e00ff */
        /* <DEDUP_REMOVED lines=9> */
[----:B------:R-:W-:Y:S01]  /*25df0*/  IMAD.MOV.U32 R9, RZ, RZ, -0x416fec5b ;  /* 0xbe9013a5ff097424 */ /* 0x000fe200078e00ff */
        /* <DEDUP_REMOVED lines=8> */
[----:B-1----:R-:W-:Y:S01]  /*25e80*/  IMAD.MOV.U32 R18, RZ, RZ, 0x43924ff5 ;  /* 0x43924ff5ff127424 */ /* 0x002fe200078e00ff */
[----:B------:R-:W-:Y:S02]  /*25e90*/  MOV R19, 0xbf218eb0 ;  /* 0xbf218eb000137802 */ /* 0x000fe40000000f00 */
[----:B------:R1:W-:Y:S01]  /*25ea0*/  STL.64 [R1+0xa98], R12 ;  /* 0x000a980c01007387 */ /* 0x0003e20000100a00 */
[----:B--2---:R-:W-:Y:S02]  /*25eb0*/  IMAD.MOV.U32 R14, RZ, RZ, 0x7672b130 ;  /* 0x7672b130ff0e7424 */ /* 0x004fe400078e00ff */
[----:B------:R-:W-:Y:S01]  /*25ec0*/  IMAD.MOV.U32 R15, RZ, RZ, 0x3edbbbac ;  /* 0x3edbbbacff0f7424 */ /* 0x000fe200078e00ff */
[----:B0-----:R-:W-:Y:S01]  /*25ed0*/  MOV R20, 0x8b674d56 ;  /* 0x8b674d5600147802 */ /* 0x001fe20000000f00 */
[----:B------:R-:W-:Y:S01]  /*25ee0*/  IMAD.MOV.U32 R21, RZ, RZ, -0x413e74f7 ;  /* 0xbec18b09ff157424 */ /* 0x000fe200078e00ff */
[----:B------:R0:W-:Y:S01]  /*25ef0*/  STL.64 [R1+0xab8], R6 ;  /* 0x000ab80601007387 */ /* 0x0001e20000100a00 */
[----:B---3--:R-:W-:Y:S01]  /*25f00*/  IMAD.MOV.U32 R4, RZ, RZ, 0x376be54f ;  /* 0x376be54fff047424 */ /* 0x008fe200078e00ff */
[----:B------:R-:W-:-:S02]  /*25f10*/  MOV R5, 0xbd4d7cac ;  /* 0xbd4d7cac00057802 */ /* 0x000fc40000000f00 */
        /* <DEDUP_REMOVED lines=15> */
[----:B------:R-:W-:-:S03]  /*26010*/  MOV R17, 0x3e731ba6 ;  /* 0x3e731ba600117802 */ /* 0x000fc60000000f00 */
[----:B------:R3:W-:Y:S01]  /*26020*/  STL.64 [R1+0xab0], R4 ;  /* 0x000ab00401007387 */ /* 0x0007e20000100a00 */
[----:B--2---:R-:W-:Y:S02]  /*26030*/  IMAD.MOV.U32 R18, RZ, RZ, -0x1c06cc2a ;  /* 0xe3f933d6ff127424 */ /* 0x004fe400078e00ff */
[----:B------:R-:W-:Y:S01]  /*26040*/  IMAD.MOV.U32 R19, RZ, RZ, 0x3cd01431 ;  /* 0x3cd01431ff137424 */ /* 0x000fe200078e00ff */
[----:B------:R2:W-:Y:S01]  /*26050*/  STL.64 [R1+0xae0], R12 ;  /* 0x000ae00c01007387 */ /* 0x0005e20000100a00 */
[----:B-1----:R-:W-:Y:S01]  /*26060*/  MOV R14, 0x50ed0c93 ;  /* 0x50ed0c93000e7802 */ /* 0x002fe20000000f00 */
[----:B------:R-:W-:Y:S02]  /*26070*/  IMAD.MOV.U32 R15, RZ, RZ, 0x3f91d1d6 ;  /* 0x3f91d1d6ff0f7424 */ /* 0x000fe400078e00ff */
[----:B0-----:R-:W-:Y:S01]  /*26080*/  IMAD.MOV.U32 R20, RZ, RZ, -0x74127944 ;  /* 0x8bed86bcff147424 */ /* 0x001fe200078e00ff */
[----:B------:R-:W-:Y:S01]  /*26090*/  MOV R21, 0xbf9e3c8e ;  /* 0xbf9e3c8e00157802 */ /* 0x000fe20000000f00 */
        /* <DEDUP_REMOVED lines=21> */
[----:B------:R-:W-:Y:S02]  /*261f0*/  IMAD.MOV.U32 R19, RZ, RZ, -0x4089d154 ;  /* 0xbf762eacff137424 */ /* 0x000fe400078e00ff */
[----:B------:R1:W-:Y:S01]  /*26200*/  STL.64 [R1+0xb28], R12 ;  /* 0x000b280c01007387 */ /* 0x0003e20000100a00 */
[----:B--2---:R-:W-:Y:S02]  /*26210*/  IMAD.MOV.U32 R4, RZ, RZ, -0x1b5a0a71 ;  /* 0xe4a5f58fff047424 */ /* 0x004fe400078e00ff */
[----:B------:R-:W-:Y:S01]  /*26220*/  IMAD.MOV.U32 R5, RZ, RZ, 0x3f5ee468 ;  /* 0x3f5ee468ff057424 */ /* 0x000fe200078e00ff */
[----:B0-----:R-:W-:Y:S01]  /*26230*/  MOV R15, 0x3f423100 ;  /* 0x3f423100000f7802 */ /* 0x001fe20000000f00 */
[----:B------:R-:W-:Y:S01]  /*26240*/  IMAD.MOV.U32 R14, RZ, RZ, -0xe5c5f25 ;  /* 0xf1a3a0dbff0e7424 */ /* 0x000fe200078e00ff */
[----:B------:R0:W-:Y:S01]  /*26250*/  STL.64 [R1+0xb38], R6 ;  /* 0x000b380601007387 */ /* 0x0001e20000100a00 */
[----:B---3--:R-:W-:-:S02]  /*26260*/  IMAD.MOV.U32 R20, RZ, RZ, -0x1645b3 ;  /* 0xffe9ba4dff147424 */ /* 0x008fc400078e00ff */
[----:B------:R-:W-:Y:S01]  /*26270*/  IMAD.MOV.U32 R21, RZ, RZ, 0x3e0201c0 ;  /* 0x3e0201c0ff157424 */ /* 0x000fe200078e00ff */
[----:B------:R2:W-:Y:S01]  /*26280*/  STL.64 [R1+0xb50], R8 ;  /* 0x000b500801007387 */ /* 0x0005e20000100a00 */
[----:B-1----:R-:W-:Y:S02]  /*26290*/  IMAD.MOV.U32 R12, RZ, RZ, -0x78f15f33 ;  /* 0x870ea0cdff0c7424 */ /* 0x002fe400078e00ff */
[----:B------:R-:W-:Y:S01]  /*262a0*/  IMAD.MOV.U32 R13, RZ, RZ, -0x40fe74f7 ;  /* 0xbf018b09ff0d7424 */ /* 0x000fe200078e00ff */
[----:B------:R1:W-:Y:S01]  /*262b0*/  STL.64 [R1+0xb58], R10 ;  /* 0x000b580a01007387 */ /* 0x0003e20000100a00 */
[----:B0-----:R-:W-:Y:S01]  /*262c0*/  MOV R6, 0x28144e09 ;  /* 0x28144e0900067802 */ /* 0x001fe20000000f00 */
[----:B------:R-:W-:Y:S02]  /*262d0*/  IMAD.MOV.U32 R7, RZ, RZ, 0x3eb7e290 ;  /* 0x3eb7e290ff077424 */ /* 0x000fe400078e00ff */
[----:B------:R0:W-:Y:S01]  /*262e0*/  STL.64 [R1+0xb18], R16 ;  /* 0x000b181001007387 */ /* 0x0001e20000100a00 */
[----:B--2---:R-:W-:Y:S01]  /*262f0*/  IMAD.MOV.U32 R8, RZ, RZ, -0x7c02650f ;  /* 0x83fd9af1ff087424 */ /* 0x004fe200078e00ff */
[----:B------:R-:W-:-:S02]  /*26300*/  MOV R9, 0x3d152ba3 ;  /* 0x3d152ba300097802 */ /* 0x000fc40000000f00 */
[----:B------:R2:W-:Y:S01]  /*26310*/  STL.64 [R1+0xb20], R18 ;  /* 0x000b201201007387 */ /* 0x0005e20000100a00 */
[----:B-1----:R-:W-:Y:S01]  /*26320*/  IMAD.MOV.U32 R10, RZ, RZ, 0x1300d859 ;  /* 0x1300d859ff0a7424 */ /* 0x002fe200078e00ff */
[----:B------:R-:W-:Y:S02]  /*26330*/  MOV R11, 0xbe695567 ;  /* 0xbe695567000b7802 */ /* 0x000fe40000000f00 */
[----:B------:R1:W-:Y:S01]  /*26340*/  STL.64 [R1+0xb30], R4 ;  /* 0x000b300401007387 */ /* 0x0003e20000100a00 */
[----:B0-----:R-:W-:-:S03]  /*26350*/  MOV R16, 0xafb85756 ;  /* 0xafb8575600107802 */ /* 0x001fc60000000f00 */
[----:B------:R0:W-:Y:S01]  /*26360*/  STL.64 [R1+0xb40], R14 ;  /* 0x000b400e01007387 */ /* 0x0001e20000100a00 */
[----:B------:R-:W-:-:S03]  /*26370*/  IMAD.MOV.U32 R17, RZ, RZ, -0x42708c81 ;  /* 0xbd8f737fff117424 */ /* 0x000fc600078e00ff */
[----:B------:R3:W-:Y:S01]  /*26380*/  STL.64 [R1+0xb48], R20 ;  /* 0x000b481401007387 */ /* 0x0007e20000100a00 */
[----:B--2---:R-:W-:Y:S01]  /*26390*/  IMAD.MOV.U32 R18, RZ, RZ, -0x47865104 ;  /* 0xb879aefcff127424 */ /* 0x004fe200078e00ff */
[----:B------:R-:W-:Y:S02]  /*263a0*/  MOV R19, 0x3ede03c9 ;  /* 0x3ede03c900137802 */ /* 0x000fe40000000f00 */
[----:B------:R2:W-:Y:S01]  /*263b0*/  STL.64 [R1+0xb60], R12 ;  /* 0x000b600c01007387 */ /* 0x0005e20000100a00 */
[----:B-1----:R-:W-:Y:S02]  /*263c0*/  IMAD.MOV.U32 R4, RZ, RZ, 0x57fe1a62 ;  /* 0x57fe1a62ff047424 */ /* 0x002fe400078e00ff */
[----:B------:R-:W-:Y:S01]  /*263d0*/  IMAD.MOV.U32 R5, RZ, RZ, -0x412ce8ac ;  /* 0xbed31754ff057424 */ /* 0x000fe200078e00ff */
[----:B------:R1:W-:Y:S01]  /*263e0*/  STL.64 [R1+0xb80], R6 ;  /* 0x000b800601007387 */ /* 0x0003e20000100a00 */
[----:B0-----:R-:W-:Y:S02]  /*263f0*/  IMAD.MOV.U32 R14, RZ, RZ, -0x504dba13 ;  /* 0xafb245edff0e7424 */ /* 0x001fe400078e00ff */
[----:B------:R-:W-:Y:S01]  /*26400*/  IMAD.MOV.U32 R15, RZ, RZ, -0x416e2223 ;  /* 0xbe91ddddff0f7424 */ /* 0x000fe200078e00ff */
[----:B---3--:R-:W-:Y:S01]  /*26410*/  MOV R20, 0x531b5ee8 ;  /* 0x531b5ee800147802 */ /* 0x008fe20000000f00 */
[----:B------:R-:W-:Y:S01]  /*26420*/  IMAD.MOV.U32 R21, RZ, RZ, 0x3e856899 ;  /* 0x3e856899ff157424 */ /* 0x000fe200078e00ff */
[----:B------:R0:W-:Y:S01]  /*26430*/  STL.64 [R1+0xb88], R8 ;  /* 0x000b880801007387 */ /* 0x0001e20000100a00 */
[----:B--2---:R-:W-:-:S02]  /*26440*/  IMAD.MOV.U32 R12, RZ, RZ, -0xd47a6ac ;  /* 0xf2b85954ff0c7424 */ /* 0x004fc400078e00ff */
        /* <DEDUP_REMOVED lines=8> */
[----:B--2---:R-:W-:-:S03]  /*264d0*/  IMAD.MOV.U32 R10, RZ, RZ, -0x6b5d1b4e ;  /* 0x94a2e4b2ff0a7424 */ /* 0x004fc600078e00ff */
[----:B------:R2:W-:Y:S01]  /*264e0*/  STL.64 [R1+0xb78], R4 ;  /* 0x000b780401007387 */ /* 0x0005e20000100a00 */
[----:B------:R-:W-:Y:S02]  /*264f0*/  IMAD.MOV.U32 R11, RZ, RZ, -0x405f5e5d ;  /* 0xbfa0a1a3ff0b7424 */ /* 0x000fe400078e00ff */
[----:B-1----:R-:W-:Y:S01]  /*26500*/  IMAD.MOV.U32 R16, RZ, RZ, 0x5c03d2e9 ;  /* 0x5c03d2e9ff107424 */ /* 0x002fe200078e00ff */
        /* <DEDUP_REMOVED lines=11> */
[----:B---3--:R-:W-:Y:S01]  /*265c0*/  IMAD.MOV.U32 R20, RZ, RZ, 0x3853b987 ;  /* 0x3853b987ff147424 */ /* 0x008fe200078e00ff */
[----:B------:R-:W-:Y:S01]  /*265d0*/  MOV R21, 0x3f8ee504 ;  /* 0x3f8ee50400157802 */ /* 0x000fe20000000f00 */
[----:B------:R1:W-:Y:S01]  /*265e0*/  STL.64 [R1+0xbd0], R8 ;  /* 0x000bd00801007387 */ /* 0x0003e20000100a00 */
[----:B0-----:R-:W-:Y:S02]  /*265f0*/  IMAD.MOV.U32 R12, RZ, RZ, -0x38c59a22 ;  /* 0xc73a65deff0c7424 */ /* 0x001fe400078e00ff */
[----:B------:R-:W-:Y:S01]  /*26600*/  IMAD.MOV.U32 R13, RZ, RZ, -0x4074d740 ;  /* 0xbf8b28c0ff0d7424 */ /* 0x000fe200078e00ff */
[----:B------:R0:W-:Y:S01]  /*26610*/  STL.64 [R1+0xbd8], R10 ;  /* 0x000bd80a01007387 */ /* 0x0001e20000100a00 */
[----:B--2---:R-:W-:Y:S01]  /*26620*/  IMAD.MOV.U32 R6, RZ, RZ, 0x10abeebc ;  /* 0x10abeebcff067424 */ /* 0x004fe200078e00ff */
[----:B------:R-:W-:Y:S02]  /*26630*/  MOV R7, 0x3e603f57 ;  /* 0x3e603f5700077802 */ /* 0x000fe40000000f00 */
[----:B------:R2:W-:Y:S01]  /*26640*/  STL.64 [R1+0xbb0], R4 ;  /* 0x000bb00401007387 */ /* 0x0005e20000100a00 */
[----:B-1----:R-:W-:Y:S01]  /*26650*/  IMAD.MOV.U32 R8, RZ, RZ, 0x5f300209 ;  /* 0x5f300209ff087424 */ /* 0x002fe200078e00ff */
[----:B------:R-:W-:-:S02]  /*26660*/  MOV R9, 0xbf3eb34f ;  /* 0xbf3eb34f00097802 */ /* 0x000fc40000000f00 */
        /* <DEDUP_REMOVED lines=15> */
[----:B------:R-:W-:Y:S01]  /*26760*/  MOV R15, 0xbf1448c9 ;  /* 0xbf1448c9000f7802 */ /* 0x000fe20000000f00 */
[----:B---3--:R-:W-:Y:S01]  /*26770*/  IMAD.MOV.U32 R20, RZ, RZ, 0xeccfadb ;  /* 0x0eccfadbff147424 */ /* 0x008fe200078e00ff */
[----:B------:R2:W-:Y:S01]  /*26780*/  STL.64 [R1+0xc18], R8 ;  /* 0x000c180801007387 */ /* 0x0005e20000100a00 */
[----:B------:R-:W-:Y:S01]  /*26790*/  IMAD.MOV.U32 R21, RZ, RZ, 0x3efadee2 ;  /* 0x3efadee2ff157424 */ /* 0x000fe200078e00ff */
[----:B-1----:R-:W-:Y:S01]  /*267a0*/  MOV R12, 0x2f459ca1 ;  /* 0x2f459ca1000c7802 */ /* 0x002fe20000000f00 */
[----:B------:R-:W-:Y:S01]  /*267b0*/  IMAD.MOV.U32 R13, RZ, RZ, 0x3f1e03ca ;  /* 0x3f1e03caff0d7424 */ /* 0x000fe200078e00ff */
[----:B------:R1:W-:Y:S01]  /*267c0*/  STL.64 [R1+0xc20], R10 ;  /* 0x000c200a01007387 */ /* 0x0003e20000100a00 */
[----:B0-----:R-:W-:Y:S01]  /*267d0*/  IMAD.MOV.U32 R6, RZ, RZ, 0x261131ce ;  /* 0x261131ceff067424 */ /* 0x001fe200078e00ff */
[----:B------:R-:W-:-:S02]  /*267e0*/  MOV R7, 0xbed65555 ;  /* 0xbed6555500077802 */ /* 0x000fc40000000f00 */
[----:B------:R0:W-:Y:S01]  /*267f0*/  STL.64 [R1+0xbf8], R4 ;  /* 0x000bf80401007387 */ /* 0x0001e20000100a00 */
[----:B--2---:R-:W-:-:S03]  /*26800*/  IMAD.MOV.U32 R8, RZ, RZ, 0x3d88fea7 ;  /* 0x3d88fea7ff087424 */ /* 0x004fc600078e00ff */
[----:B------:R2:W-:Y:S01]  /*26810*/  STL.64 [R1+0xc08], R16 ;  /* 0x000c081001007387 */ /* 0x0005e20000100a00 */
[----:B------:R-:W-:Y:S02]  /*26820*/  IMAD.MOV.U32 R9, RZ, RZ, 0x3ecc1949 ;  /* 0x3ecc1949ff097424 */ /* 0x000fe400078e00ff */
[----:B-1----:R-:W-:Y:S01]  /*26830*/  IMAD.MOV.U32 R10, RZ, RZ, 0x1c8dde07 ;  /* 0x1c8dde07ff0a7424 */ /* 0x002fe200078e00ff */
[----:B------:R-:W-:Y:S01]  /*26840*/  MOV R11, 0x3e89b42c ;  /* 0x3e89b42c000b7802 */ /* 0x000fe20000000f00 */
[----:B------:R1:W-:Y:S01]  /*26850*/  STL.64 [R1+0xc10], R18 ;  /* 0x000c101201007387 */ /* 0x0003e20000100a00 */
[----:B0-----:R-:W-:Y:S01]  /*26860*/  MOV R4, 0x5a7d9ac5 ;  /* 0x5a7d9ac500047802 */ /* 0x001fe20000000f00 */
[----:B------:R-:W-:Y:S02]  /*26870*/  IMAD.MOV.U32 R5, RZ, RZ, 0x3d72f0a6 ;  /* 0x3d72f0a6ff057424 */ /* 0x000fe400078e00ff */
[----:B------:R0:W-:Y:S01]  /*26880*/  STL.64 [R1+0xc28], R12 ;  /* 0x000c280c01007387 */ /* 0x0001e20000100a00 */
[----:B--2---:R-:W-:Y:S01]  /*26890*/  MOV R16, 0xda432b11 ;  /* 0xda432b1100107802 */ /* 0x004fe20000000f00 */
[----:B------:R-:W-:-:S02]  /*268a0*/  IMAD.MOV.U32 R17, RZ, RZ, -0x414e954a ;  /* 0xbeb16ab6ff117424 */ /* 0x000fc400078e00ff */
[----:B------:R2:W-:Y:S04]  /*268b0*/  STL.64 [R1+0xc30], R14 ;  /* 0x000c300e01007387 */ /* 0x0005e80000100a00 */
[----:B------:R3:W-:Y:S01]  /*268c0*/  STL.64 [R1+0xc38], R20 ;  /* 0x000c381401007387 */ /* 0x0007e20000100a00 */
[----:B-1----:R-:W-:Y:S01]  /*268d0*/  IMAD.MOV.U32 R18, RZ, RZ, 0x36ee783 ;  /* 0x036ee783ff127424 */ /* 0x002fe200078e00ff */
[----:B------:R-:W-:Y:S02]  /*268e0*/  MOV R19, 0xbcf942a2 ;  /* 0xbcf942a200137802 */ /* 0x000fe40000000f00 */
[----:B------:R1:W-:Y:S01]  /*268f0*/  STL.64 [R1+0xc48], R6 ;  /* 0x000c480601007387 */ /* 0x0003e20000100a00 */
[----:B0-----:R-:W-:Y:S02]  /*26900*/  IMAD.MOV.U32 R12, RZ, RZ, 0x27a1383d ;  /* 0x27a1383dff0c7424 */ /* 0x001fe400078e00ff */
[----:B------:R-:W-:Y:S01]  /*26910*/  IMAD.MOV.U32 R13, RZ, RZ, -0x4181595c ;  /* 0xbe7ea6a4ff0d7424 */ /* 0x000fe200078e00ff */
[----:B--2---:R-:W-:Y:S01]  /*26920*/  MOV R14, 0xd1a9ac83 ;  /* 0xd1a9ac83000e7802 */ /* 0x004fe20000000f00 */
[----:B------:R-:W-:Y:S01]  /*26930*/  IMAD.MOV.U32 R15, RZ, RZ, 0x3e62116d ;  /* 0x3e62116dff0f7424 */ /* 0x000fe200078e00ff */
[----:B------:R0:W-:Y:S01]  /*26940*/  STL.64 [R1+0xc50], R8 ;  /* 0x000c500801007387 */ /* 0x0001e20000100a00 */
[----:B---3--:R-:W-:Y:S01]  /*26950*/  IMAD.MOV.U32 R20, RZ, RZ, 0x5f50d178 ;  /* 0x5f50d178ff147424 */ /* 0x008fe200078e00ff */
[----:B------:R-:W-:-:S02]  /*26960*/  MOV R21, 0xbfb95b68 ;  /* 0xbfb95b6800157802 */ /* 0x000fc40000000f00 */
[----:B------:R2:W-:Y:S01]  /*26970*/  STL.64 [R1+0xc68], R10 ;  /* 0x000c680a01007387 */ /* 0x0005e20000100a00 */
[----:B-1----:R-:W-:Y:S02]  /*26980*/  IMAD.MOV.U32 R6, RZ, RZ, -0x5673743c ;  /* 0xa98c8bc4ff067424 */ /* 0x002fe400078e00ff */
[----:B------:R-:W-:Y:S01]  /*26990*/  IMAD.MOV.U32 R7, RZ, RZ, 0x3fc6fb2b ;  /* 0x3fc6fb2bff077424 */ /* 0x000fe200078e00ff */
[----:B------:R1:W-:Y:S01]  /*269a0*/  STL.64 [R1+0xc40], R4 ;  /* 0x000c400401007387 */ /* 0x0003e20000100a00 */
[----:B0-----:R-:W-:Y:S01]  /*269b0*/  MOV R8, 0x29064247 ;  /* 0x2906424700087802 */ /* 0x001fe20000000f00 */
[----:B------:R-:W-:Y:S02]  /*269c0*/  IMAD.MOV.U32 R9, RZ, RZ, -0x403f5f91 ;  /* 0xbfc0a06fff097424 */ /* 0x000fe400078e00ff */
[----:B------:R0:W-:Y:S01]  /*269d0*/  STL.64 [R1+0xc58], R16 ;  /* 0x000c581001007387 */ /* 0x0001e20000100a00 */
[----:B--2---:R-:W-:Y:S02]  /*269e0*/  IMAD.MOV.U32 R10, RZ, RZ, 0x7a744982 ;  /* 0x7a744982ff0a7424 */ /* 0x004fe400078e00ff */
[----:B------:R-:W-:Y:S01]  /*269f0*/  IMAD.MOV.U32 R11, RZ, RZ, 0x3fb72bb4 ;  /* 0x3fb72bb4ff0b7424 */ /* 0x000fe200078e00ff */
[----:B------:R2:W-:Y:S01]  /*26a00*/  STL.64 [R1+0xc60], R18 ;  /* 0x000c601201007387 */ /* 0x0005e20000100a00 */
[----:B-1----:R-:W-:-:S03]  /*26a10*/  DFMA R4, R28, R28, R28 ;  /* 0x0000001c1c04722b */ /* 0x002fc6000000001c */
[----:B------:R1:W-:Y:S01]  /*26a20*/  STL.64 [R1+0xc70], R12 ;  /* 0x000c700c01007387 */ /* 0x0003e20000100a00 */
[----:B0-----:R-:W-:-:S03]  /*26a30*/  IMAD.MOV.U32 R16, RZ, RZ, -0x2b09626c ;  /* 0xd4f69d94ff107424 */ /* 0x001fc600078e00ff */
[----:B------:R0:W-:Y:S01]  /*26a40*/  STL.64 [R1+0xc78], R14 ;  /* 0x000c780e01007387 */ /* 0x0001e20000100a00 */
[----:B------:R-:W-:Y:S01]  /*26a50*/  MOV R17, 0xbf008105 ;  /* 0xbf00810500117802 */ /* 0x000fe20000000f00 */
[----:B------:R-:W-:Y:S02]  /*26a60*/  DFMA R4, R24, R4, R24 ;  /* 0x000000041804722b */ /* 0x000fe40000000018 */
[----:B------:R3:W-:Y:S01]  /*26a70*/  STL.64 [R1+0xc80], R20 ;  /* 0x000c801401007387 */ /* 0x0007e20000100a00 */
[----:B------:R-:W-:Y:S01]  /*26a80*/  MOV R24, 0xb2241202 ;  /* 0xb224120200187802 */ /* 0x000fe20000000f00 */
[----:B------:R-:W-:Y:S01]  /*26a90*/  IMAD.MOV.U32 R25, RZ, RZ, -0x41db6b2d ;  /* 0xbe2494d3ff197424 */ /* 0x000fe200078e00ff */
[----:B--2---:R-:W-:Y:S01]  /*26aa0*/  MOV R18, 0x3cf8dfb4 ;  /* 0x3cf8dfb400127802 */ /* 0x004fe20000000f00 */
[----:B------:R2:W-:Y:S01]  /*26ab0*/  STL.64 [R1+0xc88], R6 ;  /* 0x000c880601007387 */ /* 0x0005e20000100a00 */
[----:B-1----:R-:W-:Y:S01]  /*26ac0*/  IMAD.MOV.U32 R12, RZ, RZ, 0x38631744 ;  /* 0x38631744ff0c7424 */ /* 0x002fe200078e00ff */
[----:B------:R-:W-:Y:S01]  /*26ad0*/  MOV R13, 0x3fa6bd2f ;  /* 0x3fa6bd2f000d7802 */ /* 0x000fe20000000f00 */
[----:B------:R-:W-:Y:S01]  /*26ae0*/  IMAD.MOV.U32 R19, RZ, RZ, -0x40483c5f ;  /* 0xbfb7c3a1ff137424 */ /* 0x000fe200078e00ff */
[----:B------:R1:W-:Y:S01]  /*26af0*/  STL.64 [R1+0xc90], R8 ;  /* 0x000c900801007387 */ /* 0x0003e20000100a00 */
[----:B0-----:R-:W-:Y:S01]  /*26b00*/  IMAD.MOV.U32 R14, RZ, RZ, -0x442fe938 ;  /* 0xbbd016c8ff0e7424 */ /* 0x001fe200078e00ff */
[----:B------:R-:W-:Y:S01]  /*26b10*/  DFMA R28, -R2, R4, 1 ;  /* 0x3ff00000021c742b */ /* 0x000fe20000000104 */
[----:B------:R-:W-:Y:S01]  /*26b20*/  IMAD.MOV.U32 R15, RZ, RZ, 0x3e92a46f ;  /* 0x3e92a46fff0f7424 */ /* 0x000fe200078e00ff */
[----:B------:R0:W-:Y:S01]  /*26b30*/  STL.64 [R1+0xca0], R10 ;  /* 0x000ca00a01007387 */ /* 0x0001e20000100a00 */
[----:B---3--:R-:W-:-:S02]  /*26b40*/  IMAD.MOV.U32 R20, RZ, RZ, 0x69432cef ;  /* 0x69432cefff147424 */ /* 0x008fc400078e00ff */
[----:B------:R-:W-:Y:S01]  /*26b50*/  IMAD.MOV.U32 R21, RZ, RZ, -0x4088f985 ;  /* 0xbf77067bff157424 */ /* 0x000fe200078e00ff */
[----:B--2---:R-:W-:Y:S01]  /*26b60*/  MOV R6, 0x1cad78b9 ;  /* 0x1cad78b900067802 */ /* 0x004fe20000000f00 */
[----:B------:R-:W-:Y:S01]  /*26b70*/  IMAD.MOV.U32 R7, RZ, RZ, -0x406e5b61 ;  /* 0xbf91a49fff077424 */ /* 0x000fe200078e00ff */
[----:B------:R2:W-:Y:S01]  /*26b80*/  STL.64 [R1+0xcb0], R12 ;  /* 0x000cb00c01007387 */ /* 0x0005e20000100a00 */
[----:B------:R-:W-:Y:S01]  /*26b90*/  DFMA R28, R4, R28, R4 ;  /* 0x0000001c041c722b */ /* 0x000fe20000000004 */
[----:B-1----:R-:W-:Y:S01]  /*26ba0*/  IMAD.MOV.U32 R8, RZ, RZ, -0x5f55a85 ;  /* 0xfa0aa57bff087424 */ /* 0x002fe200078e00ff */
[----:B------:R-:W-:Y:S01]  /*26bb0*/  MOV R9, 0x3f8d0bef ;  /* 0x3f8d0bef00097802 */ /* 0x000fe20000000f00 */
[----:B------:R1:W-:Y:S01]  /*26bc0*/  STL.64 [R1+0xcc0], R6 ;  /* 0x000cc00601007387 */ /* 0x0003e20000100a00 */
[----:B------:R-:W-:Y:S01]  /*26bd0*/  MOV R4, 0xc17e78cb ;  /* 0xc17e78cb00047802 */ /* 0x000fe20000000f00 */
[----:B0-----:R-:W-:Y:S02]  /*26be0*/  IMAD.MOV.U32 R10, RZ, RZ, 0x3c40f6a ;  /* 0x03c40f6aff0a7424 */ /* 0x001fe400078e00ff */
[----:B------:R-:W-:Y:S01]  /*26bf0*/  IMAD.MOV.U32 R11, RZ, RZ, -0x40acfbc3 ;  /* 0xbf53043dff0b7424 */ /* 0x000fe200078e00ff */
[----:B------:R0:W-:Y:S01]  /*26c00*/  STL.64 [R1+0xcc8], R8 ;  /* 0x000cc80801007387 */ /* 0x0001e20000100a00 */
[----:B------:R-:W-:Y:S01]  /*26c10*/  IMAD.MOV.U32 R5, RZ, RZ, 0x40957e75 ;  /* 0x40957e75ff057424 */ /* 0x000fe200078e00ff */
[----:B--2---:R-:W-:Y:S01]  /*26c20*/  MOV R12, 0xc4df7f1 ;  /* 0x0c4df7f1000c7802 */ /* 0x004fe20000000f00 */
[----:B------:R-:W-:Y:S01]  /*26c30*/  IMAD.MOV.U32 R13, RZ, RZ, 0x3f3adee2 ;  /* 0x3f3adee2ff0d7424 */ /* 0x000fe200078e00ff */
[----:B------:R2:W-:Y:S01]  /*26c40*/  STL.64 [R1+0xcb8], R14 ;  /* 0x000cb80e01007387 */ /* 0x0005e20000100a00 */
[----:B-1----:R-:W-:Y:S01]  /*26c50*/  MOV R6, 0x7c4544c3 ;  /* 0x7c4544c300067802 */ /* 0x002fe20000000f00 */
[----:B------:R-:W-:-:S02]  /*26c60*/  IMAD.MOV.U32 R7, RZ, RZ, 0x3f10af03 ;  /* 0x3f10af03ff077424 */ /* 0x000fc400078e00ff */
[----:B------:R1:W-:Y:S01]  /*26c70*/  STL.64 [R1+0xce8], R10 ;  /* 0x000ce80a01007387 */ /* 0x0003e20000100a00 */
[----:B0-----:R-:W-:Y:S01]  /*26c80*/  IMAD.MOV.U32 R8, RZ, RZ, -0x6f643b9e ;  /* 0x909bc462ff087424 */ /* 0x001fe200078e00ff */
[----:B------:R-:W-:Y:S02]  /*26c90*/  MOV R9, 0xbef5c564 ;  /* 0xbef5c56400097802 */ /* 0x000fe40000000f00 */
[----:B------:R0:W-:Y:S01]  /*26ca0*/  STL.64 [R1+0xcf0], R12 ;  /* 0x000cf00c01007387 */ /* 0x0001e20000100a00 */
[----:B--2---:R-:W-:Y:S01]  /*26cb0*/  IMAD.MOV.U32 R14, RZ, RZ, 0x6a382e07 ;  /* 0x6a382e07ff0e7424 */ /* 0x004fe200078e00ff */
[----:B------:R-:W-:Y:S02]  /*26cc0*/  MOV R15, 0x3db43183 ;  /* 0x3db43183000f7802 */ /* 0x000fe40000000f00 */
[----:B------:R2:W-:Y:S01]  /*26cd0*/  STL.64 [R1+0xd08], R6 ;  /* 0x000d080601007387 */ /* 0x0005e20000100a00 */
[----:B-1----:R-:W-:Y:S02]  /*26ce0*/  IMAD.MOV.U32 R10, RZ, RZ, -0x458bb1e4 ;  /* 0xba744e1cff0a7424 */ /* 0x002fe400078e00ff */
[----:B------:R-:W-:Y:S01]  /*26cf0*/  IMAD.MOV.U32 R11, RZ, RZ, 0x3eab1a24 ;  /* 0x3eab1a24ff0b7424 */ /* 0x000fe200078e00ff */
[----:B------:R1:W-:Y:S01]  /*26d00*/  STL.64 [R1+0xd10], R8 ;  /* 0x000d100801007387 */ /* 0x0003e20000100a00 */
[----:B0-----:R-:W-:Y:S01]  /*26d10*/  MOV R12, 0xf5f87fc0 ;  /* 0xf5f87fc0000c7802 */ /* 0x001fe20000000f00 */
[----:B------:R-:W-:-:S02]  /*26d20*/  IMAD.MOV.U32 R13, RZ, RZ, 0x3cc5a9a2 ;  /* 0x3cc5a9a2ff0d7424 */ /* 0x000fc400078e00ff */
[----:B------:R0:W-:Y:S01]  /*26d30*/  STL.64 [R1+0xcf8], R14 ;  /* 0x000cf80e01007387 */ /* 0x0001e20000100a00 */
[----:B--2---:R-:W-:Y:S01]  /*26d40*/  IMAD.MOV.U32 R6, RZ, RZ, 0x66be9669 ;  /* 0x66be9669ff067424 */ /* 0x004fe200078e00ff */
[----:B------:R-:W-:Y:S02]  /*26d50*/  MOV R7, 0xbe83c519 ;  /* 0xbe83c51900077802 */ /* 0x000fe40000000f00 */
[----:B------:R2:W-:Y:S01]  /*26d60*/  STL.64 [R1+0xd30], R10 ;  /* 0x000d300a01007387 */ /* 0x0005e20000100a00 */
[----:B-1----:R-:W-:Y:S01]  /*26d70*/  IMAD.MOV.U32 R8, RZ, RZ, -0x498130b8 ;  /* 0xb67ecf48ff087424 */ /* 0x002fe200078e00ff */
[----:B------:R-:W-:Y:S02]  /*26d80*/  MOV R9, 0x3fd75748 ;  /* 0x3fd7574800097802 */ /* 0x000fe40000000f00 */
[----:B------:R1:W-:Y:S01]  /*26d90*/  STL.64 [R1+0xcd8], R24 ;  /* 0x000cd81801007387 */ /* 0x0003e20000100a00 */
[----:B0-----:R-:W-:Y:S02]  /*26da0*/  IMAD.MOV.U32 R14, RZ, RZ, -0x3bccff5e ;  /* 0xc43300a2ff0e7424 */ /* 0x001fe400078e00ff */
[----:B------:R-:W-:Y:S01]  /*26db0*/  IMAD.MOV.U32 R15, RZ, RZ, -0x40366831 ;  /* 0xbfc997cfff0f7424 */ /* 0x000fe200078e00ff */
[----:B------:R0:W-:Y:S01]  /*26dc0*/  STL.64 [R1+0xd38], R12 ;  /* 0x000d380c01007387 */ /* 0x0001e20000100a00 */
[----:B--2---:R-:W-:Y:S01]  /*26dd0*/  MOV R10, 0xca6272d6 ;  /* 0xca6272d6000a7802 */ /* 0x004fe20000000f00 */
[----:B------:R-:W-:-:S02]  /*26de0*/  IMAD.MOV.U32 R11, RZ, RZ, 0x3fd10cd9 ;  /* 0x3fd10cd9ff0b7424 */ /* 0x000fc400078e00ff */
[----:B------:R2:W-:Y:S01]  /*26df0*/  STL.64 [R1+0xd40], R6 ;  /* 0x000d400601007387 */ /* 0x0005e20000100a00 */
[----:B-1----:R-:W-:Y:S01]  /*26e00*/  IMAD.MOV.U32 R24, RZ, RZ, -0x39092c3 ;  /* 0xfc6f6d3dff187424 */ /* 0x002fe200078e00ff */
[----:B------:R-:W-:Y:S02]  /*26e10*/  MOV R25, 0xbec607c5 ;  /* 0xbec607c500197802 */ /* 0x000fe40000000f00 */
[----:B------:R1:W-:Y:S01]  /*26e20*/  STL.64 [R1+0xd58], R8 ;  /* 0x000d580801007387 */ /* 0x0003e20000100a00 */
[----:B0-----:R-:W-:Y:S01]  /*26e30*/  MOV R12, 0x4744ccfb ;  /* 0x4744ccfb000c7802 */ /* 0x001fe20000000f00 */
[----:B------:R-:W-:Y:S02]  /*26e40*/  IMAD.MOV.U32 R13, RZ, RZ, 0x3fc056ba ;  /* 0x3fc056baff0d7424 */ /* 0x000fe400078e00ff */
[----:B------:R0:W-:Y:S01]  /*26e50*/  STL.64 [R1+0xc98], R16 ;  /* 0x000c981001007387 */ /* 0x0001e20000100a00 */
[----:B--2---:R-:W-:Y:S01]  /*26e60*/  IMAD.MOV.U32 R6, RZ, RZ, 0x182c4e01 ;  /* 0x182c4e01ff067424 */ /* 0x004fe200078e00ff */
[----:B------:R-:W-:-:S02]  /*26e70*/  MOV R7, 0xbfacc80f ;  /* 0xbfacc80f00077802 */ /* 0x000fc40000000f00 */
[----:B------:R2:W-:Y:S01]  /*26e80*/  STL.64 [R1+0xd48], R14 ;  /* 0x000d480e01007387 */ /* 0x0005e20000100a00 */
[----:B-1----:R-:W-:-:S03]  /*26e90*/  IMAD.MOV.U32 R8, RZ, RZ, -0x2c454e17 ;  /* 0xd3bab1e9ff087424 */ /* 0x002fc600078e00ff */
[----:B------:R1:W-:Y:S01]  /*26ea0*/  STL.64 [R1+0xd68], R10 ;  /* 0x000d680a01007387 */ /* 0x0003e20000100a00 */
[----:B------:R-:W-:Y:S02]  /*26eb0*/  IMAD.MOV.U32 R9, RZ, RZ, -0x41787839 ;  /* 0xbe8787c7ff097424 */ /* 0x000fe400078e00ff */
[----:B0-----:R-:W-:Y:S01]  /*26ec0*/  IMAD.MOV.U32 R16, RZ, RZ, -0x1da32ee4 ;  /* 0xe25cd11cff107424 */ /* 0x001fe200078e00ff */
[----:B------:R-:W-:Y:S01]  /*26ed0*/  MOV R17, 0x3f5a4350 ;  /* 0x3f5a435000117802 */ /* 0x000fe20000000f00 */
[----:B------:R0:W-:Y:S01]  /*26ee0*/  STL.64 [R1+0xd28], R24 ;  /* 0x000d281801007387 */ /* 0x0001e20000100a00 */
[----:B--2---:R-:W-:Y:S01]  /*26ef0*/  MOV R14, 0xcaac87da ;  /* 0xcaac87da000e7802 */ /* 0x004fe20000000f00 */
[----:B------:R-:W-:Y:S02]  /*26f00*/  IMAD.MOV.U32 R15, RZ, RZ, 0x3f93b27e ;  /* 0x3f93b27eff0f7424 */ /* 0x000fe400078e00ff */
[----:B------:R2:W-:Y:S01]  /*26f10*/  STL.64 [R1+0xd80], R12 ;  /* 0x000d800c01007387 */ /* 0x0005e20000100a00 */
[----:B-1----:R-:W-:Y:S01]  /*26f20*/  MOV R10, 0xf86c0936 ;  /* 0xf86c0936000a7802 */ /* 0x002fe20000000f00 */
[----:B------:R-:W-:-:S02]  /*26f30*/  IMAD.MOV.U32 R11, RZ, RZ, 0x3e123fc5 ;  /* 0x3e123fc5ff0b7424 */ /* 0x000fc400078e00ff */
[----:B------:R1:W-:Y:S01]  /*26f40*/  STL.64 [R1+0xd88], R6 ;  /* 0x000d880601007387 */ /* 0x0003e20000100a00 */
[----:B0-----:R-:W-:-:S03]  /*26f50*/  IMAD.MOV.U32 R24, RZ, RZ, 0x23c48dc0 ;  /* 0x23c48dc0ff187424 */ /* 0x001fc600078e00ff */
[----:B------:R0:W-:Y:S01]  /*26f60*/  STL.64 [R1+0xd90], R8 ;  /* 0x000d900801007387 */ /* 0x0001e20000100a00 */
[----:B------:R-:W-:Y:S02]  /*26f70*/  IMAD.MOV.U32 R25, RZ, RZ, -0x403e5b26 ;  /* 0xbfc1a4daff197424 */ /* 0x000fe400078e00ff */
[----:B--2---:R-:W-:Y:S01]  /*26f80*/  IMAD.MOV.U32 R12, RZ, RZ, -0x8aa5d37 ;  /* 0xf755a2c9ff0c7424 */ /* 0x004fe200078e00ff */
[----:B------:R-:W-:Y:S01]  /*26f90*/  MOV R13, 0xbf591fff ;  /* 0xbf591fff000d7802 */ /* 0x000fe20000000f00 */
        /* <DEDUP_REMOVED lines=16> */
[----:B--2---:R-:W-:Y:S01]  /*270a0*/  MOV R24, 0x172c9899 ;  /* 0x172c989900187802 */ /* 0x004fe20000000f00 */
[----:B------:R-:W-:Y:S02]  /*270b0*/  IMAD.MOV.U32 R25, RZ, RZ, -0x40c781ef ;  /* 0xbf387e11ff197424 */ /* 0x000fe400078e00ff */
[----:B------:R2:W-:Y:S01]  /*270c0*/  STL.64 [R1+0xdb8], R12 ;  /* 0x000db80c01007387 */ /* 0x0005e20000100a00 */
[----:B-1----:R-:W-:-:S03]  /*270d0*/  IMAD.MOV.U32 R18, RZ, RZ, -0x35cf944b ;  /* 0xca306bb5ff127424 */ /* 0x002fc600078e00ff */
[----:B------:R1:W-:Y:S01]  /*270e0*/  STL.64 [R1+0xdd0], R6 ;  /* 0x000dd00601007387 */ /* 0x0003e20000100a00 */
[----:B------:R-:W-:Y:S01]  /*270f0*/  IMAD.MOV.U32 R19, RZ, RZ, -0x40e6e001 ;  /* 0xbf191fffff137424 */ /* 0x000fe200078e00ff */
[----:B0-----:R-:W-:Y:S01]  /*27100*/  MOV R20, 0x539275a7 ;  /* 0x539275a700147802 */ /* 0x001fe20000000f00 */
[----:B------:R-:W-:Y:S01]  /*27110*/  IMAD.MOV.U32 R21, RZ, RZ, 0x3ed1abde ;  /* 0x3ed1abdeff157424 */ /* 0x000fe200078e00ff */
[----:B------:R0:W-:Y:S01]  /*27120*/  STL.64 [R1+0xdd8], R8 ;  /* 0x000dd80801007387 */ /* 0x0001e20000100a00 */
[----:B--2---:R-:W-:Y:S01]  /*27130*/  IMAD.MOV.U32 R12, RZ, RZ, -0x2a8595fa ;  /* 0xd57a6a06ff0c7424 */ /* 0x004fe200078e00ff */
[----:B------:R-:W-:Y:S02]  /*27140*/  MOV R13, 0x3ec257a6 ;  /* 0x3ec257a6000d7802 */ /* 0x000fe40000000f00 */
[----:B------:R2:W-:Y:S01]  /*27150*/  STL.64 [R1+0xd18], R16 ;  /* 0x000d181001007387 */ /* 0x0005e20000100a00 */
[----:B-1----:R-:W-:Y:S02]  /*27160*/  IMAD.MOV.U32 R6, RZ, RZ, 0x18d848b8 ;  /* 0x18d848b8ff067424 */ /* 0x002fe400078e00ff */
[----:B------:R-:W-:Y:S01]  /*27170*/  IMAD.MOV.U32 R7, RZ, RZ, -0x415994d2 ;  /* 0xbea66b2eff077424 */ /* 0x000fe200078e00ff */
        /* <DEDUP_REMOVED lines=13> */
[----:B--2---:R-:W-:Y:S01]  /*27250*/  IMAD.MOV.U32 R24, RZ, RZ, 0x3921c967 ;  /* 0x3921c967ff187424 */ /* 0x004fe200078e00ff */
[----:B------:R-:W-:Y:S02]  /*27260*/  MOV R25, 0xbff644d1 ;  /* 0xbff644d100197802 */ /* 0x000fe40000000f00 */
[----:B------:R2:W-:Y:S04]  /*27270*/  STL.64 [R1+0xe00], R12 ;  /* 0x000e000c01007387 */ /* 0x0005e80000100a00 */
[----:B------:R3:W-:Y:S01]  /*27280*/  STL.64 [R1+0xe08], R6 ;  /* 0x000e080601007387 */ /* 0x0007e20000100a00 */
[----:B-1----:R-:W-:Y:S01]  /*27290*/  MOV R18, 0x48e4f389 ;  /* 0x48e4f38900127802 */ /* 0x002fe20000000f00 */
[----:B------:R-:W-:-:S02]  /*272a0*/  IMAD.MOV.U32 R19, RZ, RZ, -0x40712a43 ;  /* 0xbf8ed5bdff137424 */ /* 0x000fc400078e00ff */
[----:B0-----:R-:W-:Y:S01]  /*272b0*/  IMAD.MOV.U32 R20, RZ, RZ, -0x15b5e6ab ;  /* 0xea4a1955ff147424 */ /* 0x001fe200078e00ff */
[----:B------:R-:W-:Y:S01]  /*272c0*/  MOV R21, 0x3f01d889 ;  /* 0x3f01d88900157802 */ /* 0x000fe20000000f00 */
[----:B------:R0:W-:Y:S01]  /*272d0*/  STL.64 [R1+0xe20], R8 ;  /* 0x000e200801007387 */ /* 0x0001e20000100a00 */
[----:B--2---:R-:W-:Y:S01]  /*272e0*/  IMAD.MOV.U32 R12, RZ, RZ, -0x77e3fbe3 ;  /* 0x881c041dff0c7424 */ /* 0x004fe200078e00ff */
[----:B------:R-:W-:Y:S02]  /*272f0*/  MOV R13, 0xbebb0613 ;  /* 0xbebb0613000d7802 */ /* 0x000fe40000000f00 */
[----:B------:R1:W-:Y:S01]  /*27300*/  STL.64 [R1+0xd60], R16 ;  /* 0x000d601001007387 */ /* 0x0003e20000100a00 */
[----:B---3--:R-:W-:Y:S02]  /*27310*/  IMAD.MOV.U32 R6, RZ, RZ, 0x41653f05 ;  /* 0x41653f05ff067424 */ /* 0x008fe400078e00ff */
[----:B------:R-:W-:Y:S01]  /*27320*/  IMAD.MOV.U32 R7, RZ, RZ, 0x3fc89f1e ;  /* 0x3fc89f1eff077424 */ /* 0x000fe200078e00ff */
[----:B------:R2:W-:Y:S01]  /*27330*/  STL.64 [R1+0xe28], R14 ;  /* 0x000e280e01007387 */ /* 0x0005e20000100a00 */
[----:B0-----:R-:W-:-:S03]  /*27340*/  MOV R8, 0x2bd4a5fe ;  /* 0x2bd4a5fe00087802 */ /* 0x001fc60000000f00 */
[----:B------:R0:W-:Y:S01]  /*27350*/  STL.64 [R1+0xe30], R10 ;  /* 0x000e300a01007387 */ /* 0x0001e20000100a00 */
[----:B------:R-:W-:Y:S02]  /*27360*/  IMAD.MOV.U32 R9, RZ, RZ, -0x403ac144 ;  /* 0xbfc53ebcff097424 */ /* 0x000fe400078e00ff */
[----:B-1----:R-:W-:Y:S01]  /*27370*/  IMAD.MOV.U32 R16, RZ, RZ, 0x4c284396 ;  /* 0x4c284396ff107424 */ /* 0x002fe200078e00ff */
[----:B------:R1:W-:Y:S01]  /*27380*/  STL.64 [R1+0xe18], R24 ;  /* 0x000e181801007387 */ /* 0x0003e20000100a00 */
[----:B------:R-:W-:Y:S01]  /*27390*/  IMAD.MOV.U32 R17, RZ, RZ, 0x3f778305 ;  /* 0x3f778305ff117424 */ /* 0x000fe200078e00ff */
[----:B--2---:R-:W-:Y:S01]  /*273a0*/  MOV R14, 0xf5c36b90 ;  /* 0xf5c36b90000e7802 */ /* 0x004fe20000000f00 */
[----:B------:R-:W-:Y:S01]  /*273b0*/  IMAD.MOV.U32 R15, RZ, RZ, -0x406a0401 ;  /* 0xbf95fbffff0f7424 */ /* 0x000fe200078e00ff */
[----:B------:R2:W-:Y:S01]  /*273c0*/  STL.64 [R1+0xd50], R18 ;  /* 0x000d501201007387 */ /* 0x0005e20000100a00 */
[----:B0-----:R-:W-:Y:S01]  /*273d0*/  IMAD.MOV.U32 R10, RZ, RZ, 0x78d507d5 ;  /* 0x78d507d5ff0a7424 */ /* 0x001fe200078e00ff */
[----:B------:R-:W-:-:S02]  /*273e0*/  MOV R11, 0x3f909e54 ;  /* 0x3f909e54000b7802 */ /* 0x000fc40000000f00 */
[----:B------:R0:W-:Y:S01]  /*273f0*/  STL.64 [R1+0xd70], R20 ;  /* 0x000d701401007387 */ /* 0x0001e20000100a00 */
[----:B-1----:R-:W-:-:S03]  /*27400*/  IMAD.MOV.U32 R24, RZ, RZ, 0x5f42d73e ;  /* 0x5f42d73eff187424 */ /* 0x002fc600078e00ff */
[----:B------:R1:W-:Y:S01]  /*27410*/  STL.64 [R1+0xe48], R12 ;  /* 0x000e480c01007387 */ /* 0x0003e20000100a00 */
[----:B------:R-:W-:-:S03]  /*27420*/  IMAD.MOV.U32 R25, RZ, RZ, 0x3e4ddf27 ;  /* 0x3e4ddf27ff197424 */ /* 0x000fc600078e00ff */
[----:B------:R3:W-:Y:S01]  /*27430*/  STL.64 [R1+0xe50], R6 ;  /* 0x000e500601007387 */ /* 0x0007e20000100a00 */
[----:B--2---:R-:W-:Y:S01]  /*27440*/  IMAD.MOV.U32 R18, RZ, RZ, 0x4f7ffc6f ;  /* 0x4f7ffc6fff127424 */ /* 0x004fe200078e00ff */
[----:B------:R-:W-:Y:S01]  /*27450*/  MOV R19, 0xbf8ee6e3 ;  /* 0xbf8ee6e300137802 */ /* 0x000fe20000000f00 */
[----:B0-----:R-:W-:Y:S01]  /*27460*/  IMAD.MOV.U32 R20, RZ, RZ, -0x4ab40e33 ;  /* 0xb54bf1cdff147424 */ /* 0x001fe200078e00ff */
[----:B------:R0:W-:Y:S01]  /*27470*/  STL.64 [R1+0xe58], R8 ;  /* 0x000e580801007387 */ /* 0x0001e20000100a00 */
[----:B------:R-:W-:Y:S02]  /*27480*/  IMAD.MOV.U32 R21, RZ, RZ, 0x3f51b9f3 ;  /* 0x3f51b9f3ff157424 */ /* 0x000fe400078e00ff */
[----:B-1----:R-:W-:Y:S01]  /*27490*/  IMAD.MOV.U32 R12, RZ, RZ, 0x163a4d10 ;  /* 0x163a4d10ff0c7424 */ /* 0x002fe200078e00ff */
[----:B------:R1:W-:Y:S01]  /*274a0*/  STL.64 [R1+0xda8], R16 ;  /* 0x000da81001007387 */ /* 0x0003e20000100a00 */
[----:B------:R-:W-:Y:S02]  /*274b0*/  IMAD.MOV.U32 R13, RZ, RZ, -0x408781ef ;  /* 0xbf787e11ff0d7424 */ /* 0x000fe400078e00ff */
[----:B---3--:R-:W-:Y:S01]  /*274c0*/  IMAD.MOV.U32 R6, RZ, RZ, -0x35c68f95 ;  /* 0xca39706bff067424 */ /* 0x008fe200078e00ff */
[----:B------:R2:W-:Y:S01]  /*274d0*/  STL.64 [R1+0xe70], R14 ;  /* 0x000e700e01007387 */ /* 0x0005e20000100a00 */
[----:B------:R-:W-:-:S03]  /*274e0*/  IMAD.MOV.U32 R7, RZ, RZ, -0x40aed4f2 ;  /* 0xbf512b0eff077424 */ /* 0x000fc600078e00ff */
[----:B------:R3:W-:Y:S01]  /*274f0*/  STL.64 [R1+0xe78], R10 ;  /* 0x000e780a01007387 */ /* 0x0007e20000100a00 */
[----:B0-----:R-:W-:Y:S01]  /*27500*/  MOV R8, 0x8ed1da06 ;  /* 0x8ed1da0600087802 */ /* 0x001fe20000000f00 */
[----:B------:R-:W-:Y:S02]  /*27510*/  IMAD.MOV.U32 R9, RZ, RZ, 0x3f374a77 ;  /* 0x3f374a77ff097424 */ /* 0x000fe400078e00ff */
[----:B-1----:R-:W-:Y:S01]  /*27520*/  IMAD.MOV.U32 R16, RZ, RZ, 0x3f1f53aa ;  /* 0x3f1f53aaff107424 */ /* 0x002fe200078e00ff */
[----:B------:R-:W-:Y:S01]  /*27530*/  MOV R17, 0x3ef2a1f9 ;  /* 0x3ef2a1f900117802 */ /* 0x000fe20000000f00 */
[----:B------:R0:W-:Y:S01]  /*27540*/  STL.64 [R1+0xe68], R24 ;  /* 0x000e681801007387 */ /* 0x0001e20000100a00 */
[----:B--2---:R-:W-:Y:S01]  /*27550*/  IMAD.MOV.U32 R14, RZ, RZ, 0x664ed58b ;  /* 0x664ed58bff0e7424 */ /* 0x004fe200078e00ff */
[----:B------:R-:W-:Y:S02]  /*27560*/  MOV R15, 0x3d6cbf45 ;  /* 0x3d6cbf45000f7802 */ /* 0x000fe40000000f00 */
[----:B------:R1:W-:Y:S01]  /*27570*/  STL.64 [R1+0xda0], R18 ;  /* 0x000da01201007387 */ /* 0x0003e20000100a00 */
[----:B---3--:R-:W-:Y:S01]  /*27580*/  IMAD.MOV.U32 R10, RZ, RZ, -0x6d5fb8c9 ;  /* 0x92a04737ff0a7424 */ /* 0x008fe200078e00ff */
[----:B------:R-:W-:-:S02]  /*27590*/  MOV R11, 0xbef0d062 ;  /* 0xbef0d062000b7802 */ /* 0x000fc40000000f00 */
[----:B------:R2:W-:Y:S04]  /*275a0*/  STL.64 [R1+0xdc0], R20 ;  /* 0x000dc01401007387 */ /* 0x0005e80000100a00 */
[----:B------:R3:W-:Y:S01]  /*275b0*/  STL.64 [R1+0xe80], R12 ;  /* 0x000e800c01007387 */ /* 0x0007e20000100a00 */
[----:B0-----:R-:W-:Y:S01]  /*275c0*/  MOV R24, 0xd2db3feb ;  /* 0xd2db3feb00187802 */ /* 0x001fe20000000f00 */
[----:B------:R-:W-:Y:S02]  /*275d0*/  IMAD.MOV.U32 R25, RZ, RZ, 0x3f0a5dff ;  /* 0x3f0a5dffff197424 */ /* 0x000fe400078e00ff */
[----:B------:R0:W-:Y:S01]  /*275e0*/  STL.64 [R1+0xe98], R6 ;  /* 0x000e980601007387 */ /* 0x0001e20000100a00 */
[----:B-1----:R-:W-:Y:S02]  /*275f0*/  IMAD.MOV.U32 R18, RZ, RZ, -0x79aa5638 ;  /* 0x8655a9c8ff127424 */ /* 0x002fe400078e00ff */
[----:B------:R-:W-:Y:S01]  /*27600*/  IMAD.MOV.U32 R19, RZ, RZ, 0x3d25dbb1 ;  /* 0x3d25dbb1ff137424 */ /* 0x000fe200078e00ff */
[----:B--2---:R-:W-:Y:S01]  /*27610*/  MOV R20, 0xba1d9e04 ;  /* 0xba1d9e0400147802 */ /* 0x004fe20000000f00 */
[----:B------:R-:W-:Y:S01]  /*27620*/  IMAD.MOV.U32 R21, RZ, RZ, 0x3fe72e2b ;  /* 0x3fe72e2bff157424 */ /* 0x000fe200078e00ff */
[----:B------:R1:W-:Y:S01]  /*27630*/  STL.64 [R1+0xea0], R8 ;  /* 0x000ea00801007387 */ /* 0x0003e20000100a00 */
[----:B---3--:R-:W-:-:S02]  /*27640*/  IMAD.MOV.U32 R12, RZ, RZ, -0x18f0abe5 ;  /* 0xe70f541bff0c7424 */ /* 0x008fc400078e00ff */
[----:B------:R-:W-:Y:S01]  /*27650*/  IMAD.MOV.U32 R13, RZ, RZ, 0x3d0c1417 ;  /* 0x3d0c1417ff0d7424 */ /* 0x000fe200078e00ff */
[----:B------:R2:W-:Y:S01]  /*27660*/  STL.64 [R1+0xde8], R16 ;  /* 0x000de81001007387 */ /* 0x0005e20000100a00 */
[----:B0-----:R-:W-:Y:S01]  /*27670*/  MOV R6, 0xda7b0108 ;  /* 0xda7b010800067802 */ /* 0x001fe20000000f00 */
[----:B------:R-:W-:Y:S02]  /*27680*/  IMAD.MOV.U32 R7, RZ, RZ, 0x3eca5076 ;  /* 0x3eca5076ff077424 */ /* 0x000fe400078e00ff */
[----:B------:R0:W-:Y:S01]  /*27690*/  STL.64 [R1+0xea8], R14 ;  /* 0x000ea80e01007387 */ /* 0x0001e20000100a00 */
[----:B-1----:R-:W-:-:S03]  /*276a0*/  MOV R8, 0x82be467c ;  /* 0x82be467c00087802 */ /* 0x002fc60000000f00 */
[----:B------:R1:W-:Y:S01]  /*276b0*/  STL.64 [R1+0xec0], R10 ;  /* 0x000ec00a01007387 */ /* 0x0003e20000100a00 */
[----:B------:R-:W-:Y:S02]  /*276c0*/  IMAD.MOV.U32 R9, RZ, RZ, -0x3ff55e8a ;  /* 0xc00aa176ff097424 */ /* 0x000fe400078e00ff */
[----:B--2---:R-:W-:Y:S01]  /*276d0*/  IMAD.MOV.U32 R16, RZ, RZ, 0x57cf058f ;  /* 0x57cf058fff107424 */ /* 0x004fe200078e00ff */
[----:B------:R2:W-:Y:S01]  /*276e0*/  STL.64 [R1+0xeb8], R24 ;  /* 0x000eb81801007387 */ /* 0x0005e20000100a00 */
[----:B------:R-:W-:Y:S02]  /*276f0*/  IMAD.MOV.U32 R17, RZ, RZ, 0x3fec97c0 ;  /* 0x3fec97c0ff117424 */ /* 0x000fe400078e00ff */
[----:B0-----:R-:W-:Y:S01]  /*27700*/  IMAD.MOV.U32 R14, RZ, RZ, 0x7f446f75 ;  /* 0x7f446f75ff0e7424 */ /* 0x001fe200078e00ff */
[----:B------:R-:W-:Y:S01]  /*27710*/  MOV R15, 0x4011e07e ;  /* 0x4011e07e000f7802 */ /* 0x000fe20000000f00 */
[----:B------:R0:W-:Y:S01]  /*27720*/  STL.64 [R1+0xdf0], R18 ;  /* 0x000df01201007387 */ /* 0x0001e20000100a00 */
[----:B-1----:R-:W-:-:S02]  /*27730*/  IMAD.MOV.U32 R10, RZ, RZ, 0x12bad9bf ;  /* 0x12bad9bfff0a7424 */ /* 0x002fc400078e00ff */
[----:B------:R-:W-:Y:S01]  /*27740*/  IMAD.MOV.U32 R11, RZ, RZ, -0x3ffa6af8 ;  /* 0xc0059508ff0b7424 */ /* 0x000fe200078e00ff */
[----:B------:R1:W-:Y:S01]  /*27750*/  STL.64 [R1+0xe10], R20 ;  /* 0x000e101401007387 */ /* 0x0003e20000100a00 */
[----:B--2---:R-:W-:Y:S01]  /*27760*/  IMAD.MOV.U32 R24, RZ, RZ, 0x741b2958 ;  /* 0x741b2958ff187424 */ /* 0x004fe200078e00ff */
[----:B------:R-:W-:Y:S02]  /*27770*/  MOV R25, 0x3ff89f57 ;  /* 0x3ff89f5700197802 */ /* 0x000fe40000000f00 */
[----:B------:R2:W-:Y:S01]  /*27780*/  STL.64 [R1+0xec8], R12 ;  /* 0x000ec80c01007387 */ /* 0x0005e20000100a00 */
[----:B0-----:R-:W-:-:S03]  /*27790*/  MOV R18, 0x9e91f59e ;  /* 0x9e91f59e00127802 */ /* 0x001fc60000000f00 */
[----:B------:R0:W-:Y:S01]  /*277a0*/  STL.64 [R1+0xed0], R6 ;  /* 0x000ed00601007387 */ /* 0x0001e20000100a00 */
[----:B------:R-:W-:Y:S02]  /*277b0*/  IMAD.MOV.U32 R19, RZ, RZ, -0x402337f4 ;  /* 0xbfdcc80cff137424 */ /* 0x000fe400078e00ff */
[----:B-1----:R-:W-:Y:S01]  /*277c0*/  IMAD.MOV.U32 R20, RZ, RZ, -0x124e4a17 ;  /* 0xedb1b5e9ff147424 */ /* 0x002fe200078e00ff */
[----:B------:R-:W-:Y:S01]  /*277d0*/  MOV R21, 0x3fb1a243 ;  /* 0x3fb1a24300157802 */ /* 0x000fe20000000f00 */
[----:B------:R1:W-:Y:S01]  /*277e0*/  STL.64 [R1+0xee8], R8 ;  /* 0x000ee80801007387 */ /* 0x0003e20000100a00 */
[----:B--2---:R-:W-:Y:S02]  /*277f0*/  IMAD.MOV.U32 R12, RZ, RZ, -0x1e30139f ;  /* 0xe1cfec61ff0c7424 */ /* 0x004fe400078e00ff */
[----:B------:R-:W-:Y:S01]  /*27800*/  IMAD.MOV.U32 R13, RZ, RZ, -0x4008196a ;  /* 0xbff7e696ff0d7424 */ /* 0x000fe200078e00ff */
[----:B------:R2:W-:Y:S01]  /*27810*/  STL.64 [R1+0xe38], R16 ;  /* 0x000e381001007387 */ /* 0x0005e20000100a00 */
[----:B0-----:R-:W-:Y:S01]  /*27820*/  MOV R6, 0x7fbade6a ;  /* 0x7fbade6a00067802 */ /* 0x001fe20000000f00 */
[----:B------:R-:W-:-:S02]  /*27830*/  IMAD.MOV.U32 R7, RZ, RZ, 0x3fe60acf ;  /* 0x3fe60acfff077424 */ /* 0x000fc400078e00ff */
[----:B------:R0:W-:Y:S01]  /*27840*/  STL.64 [R1+0xef0], R14 ;  /* 0x000ef00e01007387 */ /* 0x0001e20000100a00 */
[----:B-1----:R-:W-:-:S03]  /*27850*/  IMAD.MOV.U32 R8, RZ, RZ, 0x5a443c00 ;  /* 0x5a443c00ff087424 */ /* 0x002fc600078e00ff */
[----:B------:R1:W-:Y:S01]  /*27860*/  STL.64 [R1+0xef8], R10 ;  /* 0x000ef80a01007387 */ /* 0x0003e20000100a00 */
[----:B------:R-:W-:Y:S02]  /*27870*/  MOV R9, 0x3eb5f0bc ;  /* 0x3eb5f0bc00097802 */ /* 0x000fe40000000f00 */
[----:B--2---:R-:W-:Y:S01]  /*27880*/  MOV R16, 0xaae91936 ;  /* 0xaae9193600107802 */ /* 0x004fe20000000f00 */
[----:B------:R-:W-:Y:S01]  /*27890*/  IMAD.MOV.U32 R17, RZ, RZ, -0x4220f927 ;  /* 0xbddf06d9ff117424 */ /* 0x000fe200078e00ff */
[----:B------:R2:W-:Y:S01]  /*278a0*/  STL.64 [R1+0xf08], R24 ;  /* 0x000f081801007387 */ /* 0x0005e20000100a00 */
[----:B0-----:R-:W-:Y:S01]  /*278b0*/  IMAD.MOV.U32 R14, RZ, RZ, -0x49e4a63d ;  /* 0xb61b59c3ff0e7424 */ /* 0x001fe200078e00ff */
[----:B------:R-:W-:Y:S02]  /*278c0*/  MOV R15, 0xbfb56e4e ;  /* 0xbfb56e4e000f7802 */ /* 0x000fe40000000f00 */
[----:B------:R0:W-:Y:S01]  /*278d0*/  STL.64 [R1+0xe40], R18 ;  /* 0x000e401201007387 */ /* 0x0001e20000100a00 */
[----:B-1----:R-:W-:-:S02]  /*278e0*/  IMAD.MOV.U32 R10, RZ, RZ, -0x746b991f ;  /* 0x8b9466e1ff0a7424 */ /* 0x002fc400078e00ff */
[----:B------:R-:W-:Y:S01]  /*278f0*/  IMAD.MOV.U32 R11, RZ, RZ, -0x41bf4448 ;  /* 0xbe40bbb8ff0b7424 */ /* 0x000fe200078e00ff */
[----:B------:R1:W-:Y:S01]  /*27900*/  STL.64 [R1+0xe60], R20 ;  /* 0x000e601401007387 */ /* 0x0003e20000100a00 */
[----:B--2---:R-:W-:-:S03]  /*27910*/  IMAD.MOV.U32 R24, RZ, RZ, 0x7b186dc8 ;  /* 0x7b186dc8ff187424 */ /* 0x004fc600078e00ff */
[----:B------:R2:W-:Y:S01]  /*27920*/  STL.64 [R1+0xf10], R12 ;  /* 0x000f100c01007387 */ /* 0x0005e20000100a00 */
[----:B------:R-:W-:Y:S02]  /*27930*/  IMAD.MOV.U32 R25, RZ, RZ, 0x3f7a33c6 ;  /* 0x3f7a33c6ff197424 */ /* 0x000fe400078e00ff */
[----:B0-----:R-:W-:Y:S01]  /*27940*/  IMAD.MOV.U32 R18, RZ, RZ, -0x564076af ;  /* 0xa9bf8951ff127424 */ /* 0x001fe200078e00ff */
[----:B------:R0:W-:Y:S01]  /*27950*/  STL.64 [R1+0xf18], R6 ;  /* 0x000f180601007387 */ /* 0x0001e20000100a00 */
[----:B------:R-:W-:Y:S01]  /*27960*/  MOV R19, 0x3f58d9b0 ;  /* 0x3f58d9b000137802 */ /* 0x000fe20000000f00 */
[----:B-1----:R-:W-:Y:S02]  /*27970*/  IMAD.MOV.U32 R20, RZ, RZ, 0x326dba30 ;  /* 0x326dba30ff147424 */ /* 0x002fe400078e00ff */
        /* <DEDUP_REMOVED lines=8> */
[----:B-1----:R-:W-:-:S03]  /*27a00*/  IMAD.MOV.U32 R8, RZ, RZ, -0x3f0a6f3b ;  /* 0xc0f590c5ff087424 */ /* 0x002fc600078e00ff */
[----:B------:R1:W-:Y:S01]  /*27a10*/  STL.64 [R1+0xf40], R10 ;  /* 0x000f400a01007387 */ /* 0x0003e20000100a00 */
[----:B------:R-:W-:Y:S01]  /*27a20*/  MOV R9, 0xbf597c12 ;  /* 0xbf597c1200097802 */ /* 0x000fe20000000f00 */
[----:B--2---:R-:W-:Y:S01]  /*27a30*/  IMAD.MOV.U32 R16, RZ, RZ, 0x101bb71a ;  /* 0x101bb71aff107424 */ /* 0x004fe200078e00ff */
[----:B------:R-:W-:Y:S01]  /*27a40*/  MOV R17, 0x3ffaab9a ;  /* 0x3ffaab9a00117802 */ /* 0x000fe20000000f00 */
[----:B------:R2:W-:Y:S01]  /*27a50*/  STL.64 [R1+0xf58], R24 ;  /* 0x000f581801007387 */ /* 0x0005e20000100a00 */
[----:B0-----:R-:W-:Y:S02]  /*27a60*/  IMAD.MOV.U32 R14, RZ, RZ, -0x1d9556fb ;  /* 0xe26aa905ff0e7424 */ /* 0x001fe400078e00ff */
[----:B------:R-:W-:Y:S01]  /*27a70*/  IMAD.MOV.U32 R15, RZ, RZ, 0x3f514daf ;  /* 0x3f514dafff0f7424 */ /* 0x000fe200078e00ff */
[----:B------:R0:W-:Y:S01]  /*27a80*/  STL.64 [R1+0xe90], R18 ;  /* 0x000e901201007387 */ /* 0x0001e20000100a00 */
[----:B-1----:R-:W-:Y:S02]  /*27a90*/  IMAD.MOV.U32 R10, RZ, RZ, 0x2408f7d0 ;  /* 0x2408f7d0ff0a7424 */ /* 0x002fe400078e00ff */
[----:B------:R-:W-:Y:S01]  /*27aa0*/  IMAD.MOV.U32 R11, RZ, RZ, 0x3f13bc59 ;  /* 0x3f13bc59ff0b7424 */ /* 0x000fe200078e00ff */
[----:B------:R1:W-:Y:S01]  /*27ab0*/  STL.64 [R1+0xeb0], R20 ;  /* 0x000eb01401007387 */ /* 0x0003e20000100a00 */
[----:B--2---:R-:W-:-:S03]  /*27ac0*/  MOV R24, 0xbfe43e00 ;  /* 0xbfe43e0000187802 */ /* 0x004fc60000000f00 */
[----:B------:R2:W-:Y:S01]  /*27ad0*/  STL.64 [R1+0xf48], R12 ;  /* 0x000f480c01007387 */ /* 0x0005e20000100a00 */
[----:B------:R-:W-:-:S03]  /*27ae0*/  IMAD.MOV.U32 R25, RZ, RZ, 0x402acbc4 ;  /* 0x402acbc4ff197424 */ /* 0x000fc600078e00ff */
[----:B------:R3:W-:Y:S01]  /*27af0*/  STL.64 [R1+0xf60], R6 ;  /* 0x000f600601007387 */ /* 0x0007e20000100a00 */
[----:B0-----:R-:W-:Y:S02]  /*27b00*/  IMAD.MOV.U32 R18, RZ, RZ, 0xe771b94 ;  /* 0x0e771b94ff127424 */ /* 0x001fe400078e00ff */
[----:B------:R-:W-:Y:S01]  /*27b10*/  IMAD.MOV.U32 R19, RZ, RZ, 0x3fbdd5fa ;  /* 0x3fbdd5faff137424 */ /* 0x000fe200078e00ff */
[----:B-1----:R-:W-:Y:S01]  /*27b20*/  MOV R20, 0x57317fb1 ;  /* 0x57317fb100147802 */ /* 0x002fe20000000f00 */
[----:B------:R-:W-:Y:S01]  /*27b30*/  IMAD.MOV.U32 R21, RZ, RZ, -0x40cef4ce ;  /* 0xbf310b32ff157424 */ /* 0x000fe200078e00ff */
[----:B------:R0:W-:Y:S01]  /*27b40*/  STL.64 [R1+0xf68], R8 ;  /* 0x000f680801007387 */ /* 0x0001e20000100a00 */
[----:B--2---:R-:W-:Y:S01]  /*27b50*/  MOV R12, 0x115cc480 ;  /* 0x115cc480000c7802 */ /* 0x004fe20000000f00 */
[----:B------:R-:W-:Y:S02]  /*27b60*/  IMAD.MOV.U32 R13, RZ, RZ, -0x40f6bc84 ;  /* 0xbf09437cff0d7424 */ /* 0x000fe400078e00ff */
[----:B------:R1:W-:Y:S01]  /*27b70*/  STL.64 [R1+0xed8], R16 ;  /* 0x000ed81001007387 */ /* 0x0003e20000100a00 */
[----:B---3--:R-:W-:Y:S01]  /*27b80*/  IMAD.MOV.U32 R6, RZ, RZ, 0x428cf51e ;  /* 0x428cf51eff067424 */ /* 0x008fe200078e00ff */
[----:B------:R-:W-:-:S02]  /*27b90*/  MOV R7, 0x3eefef14 ;  /* 0x3eefef1400077802 */ /* 0x000fc40000000f00 */
[----:B------:R2:W-:Y:S04]  /*27ba0*/  STL.64 [R1+0xf70], R14 ;  /* 0x000f700e01007387 */ /* 0x0005e80000100a00 */
[----:B------:R3:W-:Y:S01]  /*27bb0*/  STL.64 [R1+0xf88], R10 ;  /* 0x000f880a01007387 */ /* 0x0007e20000100a00 */
[----:B0-----:R-:W-:Y:S01]  /*27bc0*/  IMAD.MOV.U32 R8, RZ, RZ, -0x3cbd0b71 ;  /* 0xc342f48fff087424 */ /* 0x001fe200078e00ff */
[----:B------:R-:W-:Y:S01]  /*27bd0*/  MOV R9, 0xc0259425 ;  /* 0xc025942500097802 */ /* 0x000fe20000000f00 */
[----:B-1----:R-:W-:Y:S01]  /*27be0*/  IMAD.MOV.U32 R16, RZ, RZ, 0x542640 ;  /* 0x00542640ff107424 */ /* 0x002fe200078e00ff */
[----:B------:R0:W-:Y:S01]  /*27bf0*/  STL.64 [R1+0xfa8], R24 ;  /* 0x000fa81801007387 */ /* 0x0001e20000100a00 */
[----:B------:R-:W-:Y:S02]  /*27c00*/  IMAD.MOV.U32 R17, RZ, RZ, -0x402f82ff ;  /* 0xbfd07d01ff117424 */ /* 0x000fe400078e00ff */
[----:B--2---:R-:W-:Y:S01]  /*27c10*/  IMAD.MOV.U32 R14, RZ, RZ, -0x674527d3 ;  /* 0x98bad82dff0e7424 */ /* 0x004fe200078e00ff */
[----:B------:R1:W-:Y:S01]  /*27c20*/  STL.64 [R1+0xee0], R18 ;  /* 0x000ee01201007387 */ /* 0x0003e20000100a00 */
[----:B------:R-:W-:Y:S01]  /*27c30*/  IMAD.MOV.U32 R15, RZ, RZ, -0x40a87c3b ;  /* 0xbf5783c5ff0f7424 */ /* 0x000fe200078e00ff */
[----:B---3--:R-:W-:Y:S01]  /*27c40*/  MOV R10, 0x33a9e5be ;  /* 0x33a9e5be000a7802 */ /* 0x008fe20000000f00 */
[----:B------:R-:W-:Y:S01]  /*27c50*/  IMAD.MOV.U32 R11, RZ, RZ, 0x4022777c ;  /* 0x4022777cff0b7424 */ /* 0x000fe200078e00ff */
[----:B------:R2:W-:Y:S01]  /*27c60*/  STL.64 [R1+0xf00], R20 ;  /* 0x000f001401007387 */ /* 0x0005e20000100a00 */
[----:B0-----:R-:W-:-:S03]  /*27c70*/  IMAD.MOV.U32 R24, RZ, RZ, 0x603144a ;  /* 0x0603144aff187424 */ /* 0x001fc600078e00ff */
[----:B------:R0:W-:Y:S01]  /*27c80*/  STL.64 [R1+0xf90], R12 ;  /* 0x000f900c01007387 */ /* 0x0001e20000100a00 */
[----:B------:R-:W-:Y:S02]  /*27c90*/  MOV R25, 0xbe7b66c5 ;  /* 0xbe7b66c500197802 */ /* 0x000fe40000000f00 */
[----:B-1----:R-:W-:Y:S01]  /*27ca0*/  MOV R18, 0x5866b19f ;  /* 0x5866b19f00127802 */ /* 0x002fe20000000f00 */
[----:B------:R1:W-:Y:S01]  /*27cb0*/  STL.64 [R1+0xf98], R6 ;  /* 0x000f980601007387 */ /* 0x0003e20000100a00 */
[----:B------:R-:W-:Y:S02]  /*27cc0*/  IMAD.MOV.U32 R19, RZ, RZ, 0x3fcb0149 ;  /* 0x3fcb0149ff137424 */ /* 0x000fe400078e00ff */
[----:B--2---:R-:W-:Y:S01]  /*27cd0*/  IMAD.MOV.U32 R20, RZ, RZ, -0x4886cb15 ;  /* 0xb77934ebff147424 */ /* 0x004fe200078e00ff */
[----:B------:R-:W-:Y:S01]  /*27ce0*/  MOV R21, 0xbf923dbf ;  /* 0xbf923dbf00157802 */ /* 0x000fe20000000f00 */
[----:B------:R2:W-:Y:S01]  /*27cf0*/  STL.64 [R1+0xfb0], R8 ;  /* 0x000fb00801007387 */ /* 0x0005e20000100a00 */
[----:B0-----:R-:W-:Y:S01]  /*27d00*/  MOV R12, 0x683ce6df ;  /* 0x683ce6df000c7802 */ /* 0x001fe20000000f00 */
[----:B------:R-:W-:-:S02]  /*27d10*/  IMAD.MOV.U32 R13, RZ, RZ, 0x3ee93792 ;  /* 0x3ee93792ff0d7424 */ /* 0x000fc400078e00ff */
[----:B------:R0:W-:Y:S01]  /*27d20*/  STL.64 [R1+0xf28], R16 ;  /* 0x000f281001007387 */ /* 0x0001e20000100a00 */
[----:B-1----:R-:W-:Y:S01]  /*27d30*/  IMAD.MOV.U32 R6, RZ, RZ, 0x2368986f ;  /* 0x2368986fff067424 */ /* 0x002fe200078e00ff */
[----:B------:R-:W-:Y:S02]  /*27d40*/  MOV R7, 0xc0049c41 ;  /* 0xc0049c4100077802 */ /* 0x000fe40000000f00 */
[----:B------:R1:W-:Y:S04]  /*27d50*/  STL.64 [R1+0xfb8], R14 ;  /* 0x000fb80e01007387 */ /* 0x0003e80000100a00 */
[----:B------:R3:W-:Y:S01]  /*27d60*/  STL.64 [R1+0xfc0], R10 ;  /* 0x000fc00a01007387 */ /* 0x0007e20000100a00 */
[----:B--2---:R-:W-:Y:S02]  /*27d70*/  IMAD.MOV.U32 R8, RZ, RZ, 0x5fcc2f2f ;  /* 0x5fcc2f2fff087424 */ /* 0x004fe400078e00ff */
[----:B------:R-:W-:Y:S01]  /*27d80*/  IMAD.MOV.U32 R9, RZ, RZ, 0x400290e2 ;  /* 0x400290e2ff097424 */ /* 0x000fe200078e00ff */
[----:B0-----:R-:W-:Y:S01]  /*27d90*/  MOV R16, 0x89184a90 ;  /* 0x89184a9000107802 */ /* 0x001fe20000000f00 */
[----:B------:R-:W-:Y:S01]  /*27da0*/  IMAD.MOV.U32 R17, RZ, RZ, -0x40c8e179 ;  /* 0xbf371e87ff117424 */ /* 0x000fe200078e00ff */
[----:B------:R0:W-:Y:S01]  /*27db0*/  STL.64 [R1+0xff8], R24 ;  /* 0x000ff81801007387 */ /* 0x0001e20000100a00 */
[----:B-1----:R-:W-:-:S02]  /*27dc0*/  IMAD.MOV.U32 R14, RZ, RZ, -0x599d9835 ;  /* 0xa66267cbff0e7424 */ /* 0x002fc400078e00ff */
[----:B------:R-:W-:Y:S01]  /*27dd0*/  IMAD.MOV.U32 R15, RZ, RZ, 0x3fd5be7a ;  /* 0x3fd5be7aff0f7424 */ /* 0x000fe200078e00ff */
[----:B------:R1:W-:Y:S01]  /*27de0*/  STL.64 [R1+0xf30], R18 ;  /* 0x000f301201007387 */ /* 0x0003e20000100a00 */
[----:B---3--:R-:W-:Y:S01]  /*27df0*/  MOV R10, 0xbb753f97 ;  /* 0xbb753f97000a7802 */ /* 0x008fe20000000f00 */
[----:B------:R-:W-:Y:S02]  /*27e00*/  IMAD.MOV.U32 R11, RZ, RZ, -0x402ee61d ;  /* 0xbfd119e3ff0b7424 */ /* 0x000fe400078e00ff */
[----:B------:R2:W-:Y:S01]  /*27e10*/  STL.64 [R1+0xf50], R20 ;  /* 0x000f501401007387 */ /* 0x0005e20000100a00 */
[----:B0-----:R-:W-:-:S03]  /*27e20*/  IMAD.MOV.U32 R24, RZ, RZ, 0x2c7988e6 ;  /* 0x2c7988e6ff187424 */ /* 0x001fc600078e00ff */
[----:B------:R0:W-:Y:S01]  /*27e30*/  STL.64 [R1+0xfd8], R12 ;  /* 0x000fd80c01007387 */ /* 0x0001e20000100a00 */
[----:B------:R-:W-:-:S03]  /*27e40*/  IMAD.MOV.U32 R25, RZ, RZ, -0x40add77f ;  /* 0xbf522881ff197424 */ /* 0x000fc600078e00ff */
[----:B------:R3:W-:Y:S01]  /*27e50*/  STL.64 [R1+0xfe0], R6 ;  /* 0x000fe00601007387 */ /* 0x0007e20000100a00 */
[----:B-1----:R-:W-:Y:S01]  /*27e60*/  IMAD.MOV.U32 R18, RZ, RZ, 0x43f4cecc ;  /* 0x43f4ceccff127424 */ /* 0x002fe200078e00ff */
[----:B------:R-:W-:Y:S01]  /*27e70*/  MOV R19, 0x3d3a2d86 ;  /* 0x3d3a2d8600137802 */ /* 0x000fe20000000f00 */
[----:B--2---:R-:W-:Y:S01]  /*27e80*/  IMAD.MOV.U32 R20, RZ, RZ, -0x755502fe ;  /* 0x8aaafd02ff147424 */ /* 0x004fe200078e00ff */
[----:B------:R1:W-:Y:S01]  /*27e90*/  STL.64 [R1+0xfe8], R8 ;  /* 0x000fe80801007387 */ /* 0x0003e20000100a00 */
[----:B------:R-:W-:Y:S02]  /*27ea0*/  IMAD.MOV.U32 R21, RZ, RZ, -0x3fe58652 ;  /* 0xc01a79aeff157424 */ /* 0x000fe400078e00ff */
[----:B0-----:R-:W-:Y:S01]  /*27eb0*/  IMAD.MOV.U32 R12, RZ, RZ, 0x7aa334e1 ;  /* 0x7aa334e1ff0c7424 */ /* 0x001fe200078e00ff */
[----:B------:R-:W-:Y:S01]  /*27ec0*/  MOV R13, 0x3fba33c6 ;  /* 0x3fba33c6000d7802 */ /* 0x000fe20000000f00 */
[----:B------:R0:W-:Y:S01]  /*27ed0*/  STL.64 [R1+0xf78], R16 ;  /* 0x000f781001007387 */ /* 0x0001e20000100a00 */
[----:B---3--:R-:W-:Y:S01]  /*27ee0*/  IMAD.MOV.U32 R6, RZ, RZ, -0x232dd40d ;  /* 0xdcd22bf3ff067424 */ /* 0x008fe200078e00ff */
[----:B------:R-:W-:-:S02]  /*27ef0*/  MOV R7, 0x3f948c40 ;  /* 0x3f948c4000077802 */ /* 0x000fc40000000f00 */
[----:B------:R2:W-:Y:S01]  /*27f00*/  STL.64 [R1+0x1000], R14 ;  /* 0x0010000e01007387 */ /* 0x0005e20000100a00 */
[----:B-1----:R-:W-:-:S03]  /*27f10*/  IMAD.MOV.U32 R8, RZ, RZ, 0x6b540e4a ;  /* 0x6b540e4aff087424 */ /* 0x002fc600078e00ff */
[----:B------:R1:W-:Y:S01]  /*27f20*/  STL.64 [R1+0x1008], R10 ;  /* 0x0010080a01007387 */ /* 0x0003e20000100a00 */
[----:B------:R-:W-:Y:S02]  /*27f30*/  IMAD.MOV.U32 R9, RZ, RZ, -0x408319d7 ;  /* 0xbf7ce629ff097424 */ /* 0x000fe400078e00ff */
[----:B0-----:R-:W-:Y:S01]  /*27f40*/  IMAD.MOV.U32 R16, RZ, RZ, 0x4a89b561 ;  /* 0x4a89b561ff107424 */ /* 0x001fe200078e00ff */
[----:B------:R-:W-:Y:S01]  /*27f50*/  MOV R17, 0xc024e9c1 ;  /* 0xc024e9c100117802 */ /* 0x000fe20000000f00 */
[----:B------:R0:W-:Y:S01]  /*27f60*/  STL.64 [R1+0x1048], R24 ;  /* 0x0010481801007387 */ /* 0x0001e20000100a00 */
[----:B--2---:R-:W-:Y:S01]  /*27f70*/  MOV R14, 0xe1c91478 ;  /* 0xe1c91478000e7802 */ /* 0x004fe20000000f00 */
[----:B------:R-:W-:Y:S02]  /*27f80*/  IMAD.MOV.U32 R15, RZ, RZ, 0x3d8110fe ;  /* 0x3d8110feff0f7424 */ /* 0x000fe400078e00ff */
[----:B------:R2:W-:Y:S01]  /*27f90*/  STL.64 [R1+0xf80], R18 ;  /* 0x000f801201007387 */ /* 0x0005e20000100a00 */
[----:B-1----:R-:W-:Y:S01]  /*27fa0*/  MOV R10, 0x31e8c834 ;  /* 0x31e8c834000a7802 */ /* 0x002fe20000000f00 */
[----:B------:R-:W-:-:S02]  /*27fb0*/  IMAD.MOV.U32 R11, RZ, RZ, 0x3f37f34f ;  /* 0x3f37f34fff0b7424 */ /* 0x000fc400078e00ff */
[----:B------:R1:W-:Y:S04]  /*27fc0*/  STL.64 [R1+0xfa0], R20 ;  /* 0x000fa01401007387 */ /* 0x0003e80000100a00 */
[----:B------:R3:W-:Y:S01]  /*27fd0*/  STL.64 [R1+0x1010], R12 ;  /* 0x0010100c01007387 */ /* 0x0007e20000100a00 */
[----:B0-----:R-:W-:Y:S01]  /*27fe0*/  MOV R24, 0x8d29d8b8 ;  /* 0x8d29d8b800187802 */ /* 0x001fe20000000f00 */
[----:B------:R-:W-:Y:S02]  /*27ff0*/  IMAD.MOV.U32 R25, RZ, RZ, -0x3fcb639d ;  /* 0xc0349c63ff197424 */ /* 0x000fe400078e00ff */
[----:B------:R0:W-:Y:S01]  /*28000*/  STL.64 [R1+0x1028], R6 ;  /* 0x0010280601007387 */ /* 0x0001e20000100a00 */
[----:B--2---:R-:W-:Y:S02]  /*28010*/  IMAD.MOV.U32 R18, RZ, RZ, 0x4d316e22 ;  /* 0x4d316e22ff127424 */ /* 0x004fe400078e00ff */
[----:B------:R-:W-:Y:S01]  /*28020*/  IMAD.MOV.U32 R19, RZ, RZ, 0x40160ace ;  /* 0x40160aceff137424 */ /* 0x000fe200078e00ff */
[----:B-1----:R-:W-:Y:S01]  /*28030*/  MOV R20, 0x30da5a0 ;  /* 0x030da5a000147802 */ /* 0x002fe20000000f00 */
[----:B------:R-:W-:Y:S01]  /*28040*/  IMAD.MOV.U32 R21, RZ, RZ, -0x400fed45 ;  /* 0xbff012bbff157424 */ /* 0x000fe200078e00ff */
[----:B------:R1:W-:Y:S01]  /*28050*/  STL.64 [R1+0x1030], R8 ;  /* 0x0010300801007387 */ /* 0x0003e20000100a00 */
[----:B---3--:R-:W-:Y:S01]  /*28060*/  IMAD.MOV.U32 R12, RZ, RZ, 0x272abdba ;  /* 0x272abdbaff0c7424 */ /* 0x008fe200078e00ff */
[----:B------:R-:W-:-:S02]  /*28070*/  MOV R13, 0xbdcc326e ;  /* 0xbdcc326e000d7802 */ /* 0x000fc40000000f00 */
[----:B------:R2:W-:Y:S01]  /*28080*/  STL.64 [R1+0xfc8], R16 ;  /* 0x000fc81001007387 */ /* 0x0005e20000100a00 */
[----:B0-----:R-:W-:Y:S02]  /*28090*/  IMAD.MOV.U32 R6, RZ, RZ, -0x14756c2 ;  /* 0xfeb8a93eff067424 */ /* 0x001fe400078e00ff */
[----:B------:R-:W-:Y:S01]  /*280a0*/  IMAD.MOV.U32 R7, RZ, RZ, -0x40ebfce8 ;  /* 0xbf140318ff077424 */ /* 0x000fe200078e00ff */
[----:B------:R0:W-:Y:S01]  /*280b0*/  STL.64 [R1+0x1038], R14 ;  /* 0x0010380e01007387 */ /* 0x0001e20000100a00 */
[----:B-1----:R-:W-:-:S03]  /*280c0*/  IMAD.MOV.U32 R8, RZ, RZ, 0x47565b8b ;  /* 0x47565b8bff087424 */ /* 0x002fc600078e00ff */
[----:B------:R1:W-:Y:S01]  /*280d0*/  STL.64 [R1+0x1050], R10 ;  /* 0x0010500a01007387 */ /* 0x0003e20000100a00 */
[----:B------:R-:W-:Y:S02]  /*280e0*/  IMAD.MOV.U32 R9, RZ, RZ, 0x404290e4 ;  /* 0x404290e4ff097424 */ /* 0x000fe400078e00ff */
[----:B--2---:R-:W-:Y:S01]  /*280f0*/  IMAD.MOV.U32 R16, RZ, RZ, -0x493b40ef ;  /* 0xb6c4bf11ff107424 */ /* 0x004fe200078e00ff */
[----:B------:R2:W-:Y:S01]  /*28100*/  STL.64 [R1+0x1098], R24 ;  /* 0x0010981801007387 */ /* 0x0005e20000100a00 */
[----:B------:R-:W-:Y:S01]  /*28110*/  IMAD.MOV.U32 R17, RZ, RZ, 0x3e0cf9b8 ;  /* 0x3e0cf9b8ff117424 */ /* 0x000fe200078e00ff */
[----:B0-----:R-:W-:Y:S01]  /*28120*/  MOV R14, 0xbeb59bed ;  /* 0xbeb59bed000e7802 */ /* 0x001fe20000000f00 */
[----:B------:R-:W-:Y:S01]  /*28130*/  IMAD.MOV.U32 R15, RZ, RZ, -0x3fb5d9d3 ;  /* 0xc04a262dff0f7424 */ /* 0x000fe200078e00ff */
[----:B------:R0:W-:Y:S01]  /*28140*/  STL.64 [R1+0xfd0], R18 ;  /* 0x000fd01201007387 */ /* 0x0001e20000100a00 */
[----:B-1----:R-:W-:Y:S01]  /*28150*/  IMAD.MOV.U32 R10, RZ, RZ, -0x22008eaf ;  /* 0xddff7151ff0a7424 */ /* 0x002fe200078e00ff */
[----:B------:R-:W-:-:S02]  /*28160*/  MOV R11, 0x4040877f ;  /* 0x4040877f000b7802 */ /* 0x000fc40000000f00 */
[----:B------:R1:W-:Y:S01]  /*28170*/  STL.64 [R1+0xff0], R20 ;  /* 0x000ff01401007387 */ /* 0x0003e20000100a00 */
[----:B--2---:R-:W-:Y:S01]  /*28180*/  IMAD.MOV.U32 R24, RZ, RZ, 0x4ab1cf11 ;  /* 0x4ab1cf11ff187424 */ /* 0x004fe200078e00ff */
[----:B------:R-:W-:Y:S02]  /*28190*/  MOV R25, 0xbfc04177 ;  /* 0xbfc0417700197802 */ /* 0x000fe40000000f00 */
[----:B------:R2:W-:Y:S04]  /*281a0*/  STL.64 [R1+0x1058], R12 ;  /* 0x0010580c01007387 */ /* 0x0005e80000100a00 */
[----:B------:R3:W-:Y:S01]  /*281b0*/  STL.64 [R1+0x1060], R6 ;  /* 0x0010600601007387 */ /* 0x0007e20000100a00 */
[----:B0-----:R-:W-:Y:S01]  /*281c0*/  MOV R18, 0x18f65fc2 ;  /* 0x18f65fc200127802 */ /* 0x001fe20000000f00 */
[----:B------:R-:W-:-:S02]  /*281d0*/  IMAD.MOV.U32 R19, RZ, RZ, -0x4063546b ;  /* 0xbf9cab95ff137424 */ /* 0x000fc400078e00ff */
[----:B-1----:R-:W-:Y:S01]  /*281e0*/  IMAD.MOV.U32 R20, RZ, RZ, -0x6e766f2a ;  /* 0x918990d6ff147424 */ /* 0x002fe200078e00ff */
[----:B------:R-:W-:Y:S01]  /*281f0*/  MOV R21, 0x3f5b22fa ;  /* 0x3f5b22fa00157802 */ /* 0x000fe20000000f00 */
[----:B------:R0:W-:Y:S01]  /*28200*/  STL.64 [R1+0x1078], R8 ;  /* 0x0010780801007387 */ /* 0x0001e20000100a00 */
[----:B--2---:R-:W-:Y:S01]  /*28210*/  IMAD.MOV.U32 R12, RZ, RZ, -0x68fb0aa9 ;  /* 0x9704f557ff0c7424 */ /* 0x004fe200078e00ff */
[----:B------:R-:W-:Y:S02]  /*28220*/  MOV R13, 0x4034e300 ;  /* 0x4034e300000d7802 */ /* 0x000fe40000000f00 */
[----:B------:R1:W-:Y:S01]  /*28230*/  STL.64 [R1+0x1018], R16 ;  /* 0x0010181001007387 */ /* 0x0003e20000100a00 */
[----:B---3--:R-:W-:Y:S02]  /*28240*/  IMAD.MOV.U32 R6, RZ, RZ, -0x7db2eaba ;  /* 0x824d1546ff067424 */ /* 0x008fe400078e00ff */
[----:B------:R-:W-:Y:S01]  /*28250*/  IMAD.MOV.U32 R7, RZ, RZ, -0x3fdbe89a ;  /* 0xc0241766ff077424 */ /* 0x000fe200078e00ff */
[----:B------:R2:W-:Y:S01]  /*28260*/  STL.64 [R1+0x1080], R14 ;  /* 0x0010800e01007387 */ /* 0x0005e20000100a00 */
[----:B0-----:R-:W-:-:S03]  /*28270*/  MOV R8, 0x96c95635 ;  /* 0x96c9563500087802 */ /* 0x001fc60000000f00 */
[----:B------:R0:W-:Y:S01]  /*28280*/  STL.64 [R1+0x1088], R10 ;  /* 0x0010880a01007387 */ /* 0x0001e20000100a00 */
[----:B------:R-:W-:Y:S01]  /*28290*/  IMAD.MOV.U32 R9, RZ, RZ, -0x4116555b ;  /* 0xbee9aaa5ff097424 */ /* 0x000fe200078e00ff */
[----:B-1----:R-:W-:Y:S01]  /*282a0*/  MOV R16, 0x4df23f8f ;  /* 0x4df23f8f00107802 */ /* 0x002fe20000000f00 */
[----:B------:R-:W-:Y:S01]  /*282b0*/  IMAD.MOV.U32 R17, RZ, RZ, -0x3fcee326 ;  /* 0xc0311cdaff117424 */ /* 0x000fe200078e00ff */
[----:B------:R1:W-:Y:S01]  /*282c0*/  STL.64 [R1+0x10e8], R24 ;  /* 0x0010e81801007387 */ /* 0x0003e20000100a00 */
[----:B--2---:R-:W-:Y:S01]  /*282d0*/  MOV R14, 0x8666bb37 ;  /* 0x8666bb37000e7802 */ /* 0x004fe20000000f00 */
[----:B------:R-:W-:Y:S02]  /*282e0*/  IMAD.MOV.U32 R15, RZ, RZ, 0x3ff6ed4d ;  /* 0x3ff6ed4dff0f7424 */ /* 0x000fe400078e00ff */
[----:B------:R2:W-:Y:S01]  /*282f0*/  STL.64 [R1+0x1020], R18 ;  /* 0x0010201201007387 */ /* 0x0005e20000100a00 */
[----:B0-----:R-:W-:Y:S01]  /*28300*/  IMAD.MOV.U32 R10, RZ, RZ, -0x1c0ba3cb ;  /* 0xe3f45c35ff0a7424 */ /* 0x001fe200078e00ff */
[----:B------:R-:W-:-:S02]  /*28310*/  MOV R11, 0x3e7327d0 ;  /* 0x3e7327d0000b7802 */ /* 0x000fc40000000f00 */
[----:B------:R0:W-:Y:S01]  /*28320*/  STL.64 [R1+0x1040], R20 ;  /* 0x0010401401007387 */ /* 0x0001e20000100a00 */
[----:B-1----:R-:W-:-:S03]  /*28330*/  IMAD.MOV.U32 R24, RZ, RZ, 0x2c414c0d ;  /* 0x2c414c0dff187424 */ /* 0x002fc600078e00ff */
[----:B------:R1:W-:Y:S01]  /*28340*/  STL.64 [R1+0x10a0], R12 ;  /* 0x0010a00c01007387 */ /* 0x0003e20000100a00 */
[----:B------:R-:W-:-:S03]  /*28350*/  IMAD.MOV.U32 R25, RZ, RZ, -0x3f9c665b ;  /* 0xc06399a5ff197424 */ /* 0x000fc600078e00ff */
[----:B------:R3:W-:Y:S01]  /*28360*/  STL.64 [R1+0x10a8], R6 ;  /* 0x0010a80601007387 */ /* 0x0007e20000100a00 */
[----:B--2---:R-:W-:Y:S01]  /*28370*/  IMAD.MOV.U32 R18, RZ, RZ, -0x568a9fde ;  /* 0xa9756022ff127424 */ /* 0x004fe200078e00ff */
        /* <DEDUP_REMOVED lines=13> */
[----:B-1----:R-:W-:Y:S01]  /*28450*/  IMAD.MOV.U32 R16, RZ, RZ, -0x645f7a03 ;  /* 0x9ba085fdff107424 */ /* 0x002fe200078e00ff */
[----:B------:R-:W-:Y:S01]  /*28460*/  MOV R17, 0x40104edc ;  /* 0x40104edc00117802 */ /* 0x000fe20000000f00 */
[----:B------:R0:W-:Y:S01]  /*28470*/  STL.64 [R1+0x1138], R24 ;  /* 0x0011381801007387 */ /* 0x0001e20000100a00 */
[----:B--2---:R-:W-:Y:S01]  /*28480*/  IMAD.MOV.U32 R14, RZ, RZ, -0x759a0054 ;  /* 0x8a65ffacff0e7424 */ /* 0x004fe200078e00ff */
[----:B------:R-:W-:Y:S02]  /*28490*/  MOV R15, 0xbf97d529 ;  /* 0xbf97d529000f7802 */ /* 0x000fe40000000f00 */
[----:B------:R1:W-:Y:S01]  /*284a0*/  STL.64 [R1+0x1070], R18 ;  /* 0x0010701201007387 */ /* 0x0003e20000100a00 */
[----:B---3--:R-:W-:Y:S01]  /*284b0*/  IMAD.MOV.U32 R10, RZ, RZ, 0x7e2fe4f3 ;  /* 0x7e2fe4f3ff0a7424 */ /* 0x008fe200078e00ff */
[----:B------:R-:W-:-:S02]  /*284c0*/  MOV R11, 0xbf5e04a5 ;  /* 0xbf5e04a5000b7802 */ /* 0x000fc40000000f00 */
[----:B------:R2:W-:Y:S04]  /*284d0*/  STL.64 [R1+0x1090], R20 ;  /* 0x0010901401007387 */ /* 0x0005e80000100a00 */
[----:B------:R3:W-:Y:S01]  /*284e0*/  STL.64 [R1+0x10d8], R12 ;  /* 0x0010d80c01007387 */ /* 0x0007e20000100a00 */
[----:B0-----:R-:W-:Y:S01]  /*284f0*/  MOV R24, 0x205f94ff ;  /* 0x205f94ff00187802 */ /* 0x001fe20000000f00 */
[----:B------:R-:W-:Y:S02]  /*28500*/  IMAD.MOV.U32 R25, RZ, RZ, 0x3eaf6148 ;  /* 0x3eaf6148ff197424 */ /* 0x000fe400078e00ff */
[----:B------:R0:W-:Y:S01]  /*28510*/  STL.64 [R1+0x10f0], R6 ;  /* 0x0010f00601007387 */ /* 0x0001e20000100a00 */
[----:B-1----:R-:W-:Y:S02]  /*28520*/  IMAD.MOV.U32 R18, RZ, RZ, 0x1cae7f61 ;  /* 0x1cae7f61ff127424 */ /* 0x002fe400078e00ff */
[----:B------:R-:W-:Y:S01]  /*28530*/  IMAD.MOV.U32 R19, RZ, RZ, -0x3ff435ee ;  /* 0xc00bca12ff137424 */ /* 0x000fe200078e00ff */
[----:B--2---:R-:W-:Y:S01]  /*28540*/  MOV R20, 0xeafd4576 ;  /* 0xeafd457600147802 */ /* 0x004fe20000000f00 */
[----:B------:R-:W-:Y:S01]  /*28550*/  IMAD.MOV.U32 R21, RZ, RZ, 0x3fd5d504 ;  /* 0x3fd5d504ff157424 */ /* 0x000fe200078e00ff */
[----:B------:R1:W-:Y:S01]  /*28560*/  STL.64 [R1+0x10f8], R8 ;  /* 0x0010f80801007387 */ /* 0x0003e20000100a00 */
[----:B---3--:R-:W-:-:S02]  /*28570*/  IMAD.MOV.U32 R12, RZ, RZ, -0x50d8d6c ;  /* 0xfaf27294ff0c7424 */ /* 0x008fc400078e00ff */
[----:B------:R-:W-:Y:S01]  /*28580*/  IMAD.MOV.U32 R13, RZ, RZ, 0x3f53d694 ;  /* 0x3f53d694ff0d7424 */ /* 0x000fe200078e00ff */
[----:B------:R2:W-:Y:S01]  /*28590*/  STL.64 [R1+0x10b8], R16 ;  /* 0x0010b81001007387 */ /* 0x0005e20000100a00 */
[----:B0-----:R-:W-:Y:S01]  /*285a0*/  MOV R6, 0x90a5dfd6 ;  /* 0x90a5dfd600067802 */ /* 0x001fe20000000f00 */
[----:B------:R-:W-:Y:S02]  /*285b0*/  IMAD.MOV.U32 R7, RZ, RZ, -0x40c6205e ;  /* 0xbf39dfa2ff077424 */ /* 0x000fe400078e00ff */
[----:B------:R0:W-:Y:S01]  /*285c0*/  STL.64 [R1+0x1100], R14 ;  /* 0x0011000e01007387 */ /* 0x0001e20000100a00 */
[----:B-1----:R-:W-:-:S03]  /*285d0*/  MOV R8, 0xd7d0b401 ;  /* 0xd7d0b40100087802 */ /* 0x002fc60000000f00 */
[----:B------:R1:W-:Y:S01]  /*285e0*/  STL.64 [R1+0x1118], R10 ;  /* 0x0011180a01007387 */ /* 0x0003e20000100a00 */
[----:B------:R-:W-:Y:S02]  /*285f0*/  IMAD.MOV.U32 R9, RZ, RZ, 0x406086f7 ;  /* 0x406086f7ff097424 */ /* 0x000fe400078e00ff */
[----:B--2---:R-:W-:Y:S01]  /*28600*/  IMAD.MOV.U32 R16, RZ, RZ, 0x72284d2c ;  /* 0x72284d2cff107424 */ /* 0x004fe200078e00ff */
[----:B------:R2:W-:Y:S01]  /*28610*/  STL.64 [R1+0x1188], R24 ;  /* 0x0011881801007387 */ /* 0x0005e20000100a00 */
[----:B------:R-:W-:Y:S02]  /*28620*/  IMAD.MOV.U32 R17, RZ, RZ, 0x3f807746 ;  /* 0x3f807746ff117424 */ /* 0x000fe400078e00ff */
[----:B0-----:R-:W-:Y:S01]  /*28630*/  IMAD.MOV.U32 R14, RZ, RZ, -0x2cfd698c ;  /* 0xd3029674ff0e7424 */ /* 0x001fe200078e00ff */
[----:B------:R-:W-:Y:S01]  /*28640*/  MOV R15, 0x3f8c0b02 ;  /* 0x3f8c0b02000f7802 */ /* 0x000fe20000000f00 */
[----:B------:R0:W-:Y:S01]  /*28650*/  STL.64 [R1+0x10c0], R18 ;  /* 0x0010c01201007387 */ /* 0x0001e20000100a00 */
[----:B-1----:R-:W-:-:S02]  /*28660*/  IMAD.MOV.U32 R10, RZ, RZ, -0x267437c0 ;  /* 0xd98bc840ff0a7424 */ /* 0x002fc400078e00ff */
        /* <DEDUP_REMOVED lines=8> */
[----:B-1----:R-:W-:Y:S01]  /*286f0*/  IMAD.MOV.U32 R20, RZ, RZ, 0x311f1460 ;  /* 0x311f1460ff147424 */ /* 0x002fe200078e00ff */
        /* <DEDUP_REMOVED lines=12> */
[----:B------:R-:W-:Y:S01]  /*287c0*/  IMAD.MOV.U32 R17, RZ, RZ, 0x4062469e ;  /* 0x4062469eff117424 */ /* 0x000fe200078e00ff */
[----:B------:R2:W-:Y:S01]  /*287d0*/  STL.64 [R1+0x11d8], R24 ;  /* 0x0011d81801007387 */ /* 0x0005e20000100a00 */
[----:B0-----:R-:W-:Y:S01]  /*287e0*/  IMAD.MOV.U32 R14, RZ, RZ, -0x7f6a3542 ;  /* 0x8095cabeff0e7424 */ /* 0x001fe200078e00ff */
[----:B------:R-:W-:Y:S02]  /*287f0*/  MOV R15, 0xc0191622 ;  /* 0xc0191622000f7802 */ /* 0x000fe40000000f00 */
[----:B------:R0:W-:Y:S01]  /*28800*/  STL.64 [R1+0x1110], R18 ;  /* 0x0011101201007387 */ /* 0x0001e20000100a00 */
[----:B-1----:R-:W-:-:S02]  /*28810*/  IMAD.MOV.U32 R10, RZ, RZ, -0x6406ef78 ;  /* 0x9bf91088ff0a7424 */ /* 0x002fc400078e00ff */
[----:B------:R-:W-:Y:S01]  /*28820*/  IMAD.MOV.U32 R11, RZ, RZ, 0x401477b4 ;  /* 0x401477b4ff0b7424 */ /* 0x000fe200078e00ff */
[----:B------:R1:W-:Y:S01]  /*28830*/  STL.64 [R1+0x1130], R20 ;  /* 0x0011301401007387 */ /* 0x0003e20000100a00 */
[----:B--2---:R-:W-:-:S03]  /*28840*/  IMAD.MOV.U32 R24, RZ, RZ, -0x22ea8a14 ;  /* 0xdd1575ecff187424 */ /* 0x004fc600078e00ff */
[----:B------:R2:W-:Y:S01]  /*28850*/  STL.64 [R1+0x1168], R12 ;  /* 0x0011680c01007387 */ /* 0x0005e20000100a00 */
[----:B------:R-:W-:Y:S02]  /*28860*/  IMAD.MOV.U32 R25, RZ, RZ, 0x407462ac ;  /* 0x407462acff197424 */ /* 0x000fe400078e00ff */
[----:B0-----:R-:W-:Y:S01]  /*28870*/  IMAD.MOV.U32 R18, RZ, RZ, -0x35f17898 ;  /* 0xca0e8768ff127424 */ /* 0x001fe200078e00ff */
[----:B------:R0:W-:Y:S01]  /*28880*/  STL.64 [R1+0x1170], R6 ;  /* 0x0011700601007387 */ /* 0x0001e20000100a00 */
[----:B------:R-:W-:Y:S01]  /*28890*/  MOV R19, 0xc0541765 ;  /* 0xc054176500137802 */ /* 0x000fe20000000f00 */
[----:B-1----:R-:W-:Y:S02]  /*288a0*/  IMAD.MOV.U32 R20, RZ, RZ, 0x217aa43e ;  /* 0x217aa43eff147424 */ /* 0x002fe400078e00ff */
        /* <DEDUP_REMOVED lines=8> */
[----:B-1----:R-:W-:-:S03]  /*28930*/  IMAD.MOV.U32 R8, RZ, RZ, 0xeaf4767 ;  /* 0x0eaf4767ff087424 */ /* 0x002fc600078e00ff */
[----:B------:R1:W-:Y:S01]  /*28940*/  STL.64 [R1+0x1198], R10 ;  /* 0x0011980a01007387 */ /* 0x0003e20000100a00 */
[----:B------:R-:W-:Y:S01]  /*28950*/  MOV R9, 0x3fc49518 ;  /* 0x3fc4951800097802 */ /* 0x000fe20000000f00 */
[----:B--2---:R-:W-:Y:S01]  /*28960*/  IMAD.MOV.U32 R16, RZ, RZ, 0x3c3db77e ;  /* 0x3c3db77eff107424 */ /* 0x004fe200078e00ff */
[----:B------:R-:W-:Y:S01]  /*28970*/  MOV R17, 0xbe354360 ;  /* 0xbe35436000117802 */ /* 0x000fe20000000f00 */
[----:B------:R2:W-:Y:S01]  /*28980*/  STL.64 [R1+0x1228], R24 ;  /* 0x0012281801007387 */ /* 0x0005e20000100a00 */
[----:B0-----:R-:W-:Y:S02]  /*28990*/  IMAD.MOV.U32 R14, RZ, RZ, 0x79502d77 ;  /* 0x79502d77ff0e7424 */ /* 0x001fe400078e00ff */
[----:B------:R-:W-:Y:S01]  /*289a0*/  IMAD.MOV.U32 R15, RZ, RZ, -0x41a5713b ;  /* 0xbe5a8ec5ff0f7424 */ /* 0x000fe200078e00ff */
[----:B------:R0:W-:Y:S01]  /*289b0*/  STL.64 [R1+0x1160], R18 ;  /* 0x0011601201007387 */ /* 0x0001e20000100a00 */
[----:B-1----:R-:W-:Y:S02]  /*289c0*/  IMAD.MOV.U32 R10, RZ, RZ, -0x1383e024 ;  /* 0xec7c1fdcff0a7424 */ /* 0x002fe400078e00ff */
[----:B------:R-:W-:Y:S01]  /*289d0*/  IMAD.MOV.U32 R11, RZ, RZ, -0x407c9847 ;  /* 0xbf8367b9ff0b7424 */ /* 0x000fe200078e00ff */
        /* <DEDUP_REMOVED lines=11> */
[----:B------:R-:W-:Y:S02]  /*28a90*/  IMAD.MOV.U32 R13, RZ, RZ, 0x3edaed56 ;  /* 0x3edaed56ff0d7424 */ /* 0x000fe400078e00ff */
        /* <DEDUP_REMOVED lines=9> */
[----:B------:R-:W-:Y:S02]  /*28b30*/  IMAD.MOV.U32 R17, RZ, RZ, 0x406a8563 ;  /* 0x406a8563ff117424 */ /* 0x000fe400078e00ff */
[----:B--2---:R-:W-:Y:S01]  /*28b40*/  IMAD.MOV.U32 R14, RZ, RZ, 0x4564ae7d ;  /* 0x4564ae7dff0e7424 */ /* 0x004fe200078e00ff */
[----:B------:R1:W-:Y:S01]  /*28b50*/  STL.64 [R1+0x11b0], R18 ;  /* 0x0011b01201007387 */ /* 0x0003e20000100a00 */
[----:B------:R-:W-:Y:S01]  /*28b60*/  IMAD.MOV.U32 R15, RZ, RZ, 0x4086d9ba ;  /* 0x4086d9baff0f7424 */ /* 0x000fe200078e00ff */
[----:B---3--:R-:W-:Y:S01]  /*28b70*/  MOV R10, 0x233f801a ;  /* 0x233f801a000a7802 */ /* 0x008fe20000000f00 */
[----:B------:R-:W-:Y:S01]  /*28b80*/  IMAD.MOV.U32 R11, RZ, RZ, -0x3f81ddca ;  /* 0xc07e2236ff0b7424 */ /* 0x000fe200078e00ff */
[----:B------:R2:W-:Y:S01]  /*28b90*/  STL.64 [R1+0x11d0], R20 ;  /* 0x0011d01401007387 */ /* 0x0005e20000100a00 */
[----:B0-----:R-:W-:-:S03]  /*28ba0*/  IMAD.MOV.U32 R24, RZ, RZ, 0x6f39f917 ;  /* 0x6f39f917ff187424 */ /* 0x001fc600078e00ff */
[----:B------:R0:W-:Y:S01]  /*28bb0*/  STL.64 [R1+0x11e8], R12 ;  /* 0x0011e80c01007387 */ /* 0x0001e20000100a00 */
[----:B------:R-:W-:Y:S02]  /*28bc0*/  MOV R25, 0x40a1211c ;  /* 0x40a1211c00197802 */ /* 0x000fe40000000f00 */
[----:B-1----:R-:W-:Y:S01]  /*28bd0*/  MOV R18, 0xd2755202 ;  /* 0xd275520200127802 */ /* 0x002fe20000000f00 */
[----:B------:R1:W-:Y:S01]  /*28be0*/  STL.64 [R1+0x11f0], R6 ;  /* 0x0011f00601007387 */ /* 0x0003e20000100a00 */
[----:B------:R-:W-:-:S03]  /*28bf0*/  IMAD.MOV.U32 R19, RZ, RZ, 0x402a3739 ;  /* 0x402a3739ff137424 */ /* 0x000fc600078e00ff */
[----:B------:R3:W-:Y:S01]  /*28c00*/  STL.64 [R1+0x1208], R8 ;  /* 0x0012080801007387 */ /* 0x0007e20000100a00 */
[----:B--2---:R-:W-:Y:S01]  /*28c10*/  IMAD.MOV.U32 R20, RZ, RZ, -0x2d3698eb ;  /* 0xd2c96715ff147424 */ /* 0x004fe200078e00ff */
[----:B------:R-:W-:Y:S02]  /*28c20*/  MOV R21, 0xbf9d8244 ;  /* 0xbf9d824400157802 */ /* 0x000fe40000000f00 */
[----:B0-----:R-:W-:Y:S01]  /*28c30*/  MOV R12, 0x60bc3e58 ;  /* 0x60bc3e58000c7802 */ /* 0x001fe20000000f00 */
[----:B------:R-:W-:Y:S01]  /*28c40*/  IMAD.MOV.U32 R13, RZ, RZ, -0x3f8a81b5 ;  /* 0xc0757e4bff0d7424 */ /* 0x000fe200078e00ff */
[----:B------:R0:W-:Y:S01]  /*28c50*/  STL.64 [R1+0x11f8], R16 ;  /* 0x0011f81001007387 */ /* 0x0001e20000100a00 */
[----:B-1----:R-:W-:Y:S01]  /*28c60*/  IMAD.MOV.U32 R6, RZ, RZ, 0x482a6b51 ;  /* 0x482a6b51ff067424 */ /* 0x002fe200078e00ff */
[----:B------:R-:W-:Y:S02]  /*28c70*/  MOV R7, 0x40657e76 ;  /* 0x40657e7600077802 */ /* 0x000fe40000000f00 */
[----:B------:R1:W-:Y:S01]  /*28c80*/  STL.64 [R1+0x1210], R14 ;  /* 0x0012100e01007387 */ /* 0x0003e20000100a00 */
[----:B---3--:R-:W-:-:S03]  /*28c90*/  IMAD.MOV.U32 R8, RZ, RZ, -0x55d2c28c ;  /* 0xaa2d3d74ff087424 */ /* 0x008fc600078e00ff */
[----:B------:R2:W-:Y:S01]  /*28ca0*/  STL.64 [R1+0x1218], R10 ;  /* 0x0012180a01007387 */ /* 0x0005e20000100a00 */
[----:B------:R-:W-:Y:S01]  /*28cb0*/  IMAD.MOV.U32 R9, RZ, RZ, 0x3f226665 ;  /* 0x3f226665ff097424 */ /* 0x000fe200078e00ff */
[----:B0-----:R-:W-:Y:S01]  /*28cc0*/  MOV R16, 0x549f7d79 ;  /* 0x549f7d7900107802 */ /* 0x001fe20000000f00 */
[----:B------:R-:W-:Y:S01]  /*28cd0*/  IMAD.MOV.U32 R17, RZ, RZ, -0x3fad2f66 ;  /* 0xc052d09aff117424 */ /* 0x000fe200078e00ff */
[----:B------:R0:W-:Y:S01]  /*28ce0*/  STL.64 [R1+0x12c8], R24 ;  /* 0x0012c81801007387 */ /* 0x0001e20000100a00 */
[----:B-1----:R-:W-:Y:S02]  /*28cf0*/  IMAD.MOV.U32 R14, RZ, RZ, -0x58855efb ;  /* 0xa77aa105ff0e7424 */ /* 0x002fe400078e00ff */
[----:B------:R-:W-:Y:S01]  /*28d00*/  IMAD.MOV.U32 R15, RZ, RZ, -0x3fc38d70 ;  /* 0xc03c7290ff0f7424 */ /* 0x000fe200078e00ff */
[----:B------:R1:W-:Y:S01]  /*28d10*/  STL.64 [R1+0x1200], R18 ;  /* 0x0012001201007387 */ /* 0x0003e20000100a00 */
[----:B--2---:R-:W-:Y:S01]  /*28d20*/  MOV R10, 0xe94c0d42 ;  /* 0xe94c0d42000a7802 */ /* 0x004fe20000000f00 */
[----:B------:R-:W-:-:S02]  /*28d30*/  IMAD.MOV.U32 R11, RZ, RZ, -0x415673e2 ;  /* 0xbea98c1eff0b7424 */ /* 0x000fc400078e00ff */
[----:B------:R2:W-:Y:S01]  /*28d40*/  STL.64 [R1+0x1220], R20 ;  /* 0x0012201401007387 */ /* 0x0005e20000100a00 */
[----:B0-----:R-:W-:-:S03]  /*28d50*/  DMUL R24, R26, R28 ;  /* 0x0000001c1a187228 */ /* 0x001fc60000000000 */
[----:B------:R0:W-:Y:S04]  /*28d60*/  STL.64 [R1+0x1230], R12 ;  /* 0x0012300c01007387 */ /* 0x0001e80000100a00 */
[----:B------:R3:W-:Y:S01]  /*28d70*/  STL.64 [R1+0x1238], R6 ;  /* 0x0012380601007387 */ /* 0x0007e20000100a00 */
[----:B-1----:R-:W-:Y:S01]  /*28d80*/  IMAD.MOV.U32 R18, RZ, RZ, -0x3cdc45bc ;  /* 0xc323ba44ff127424 */ /* 0x002fe200078e00ff */
[----:B------:R-:W-:Y:S01]  /*28d90*/  MOV R19, 0x4050a142 ;  /* 0x4050a14200137802 */ /* 0x000fe20000000f00 */
[----:B------:R-:W-:Y:S01]  /*28da0*/  DFMA R30, -R2, R24, R26 ;  /* 0x00000018021e722b */ /* 0x000fe2000000011a */
[----:B------:R1:W-:Y:S01]  /*28db0*/  STL.64 [R1+0x1240], R8 ;  /* 0x0012400801007387 */ /* 0x0003e20000100a00 */
[----:B--2---:R-:W-:Y:S02]  /*28dc0*/  IMAD.MOV.U32 R20, RZ, RZ, 0x69db732d ;  /* 0x69db732dff147424 */ /* 0x004fe400078e00ff */
[----:B------:R-:W-:Y:S01]  /*28dd0*/  IMAD.MOV.U32 R21, RZ, RZ, -0x3fe1ee0d ;  /* 0xc01e11f3ff157424 */ /* 0x000fe200078e00ff */
[----:B0-----:R-:W-:Y:S01]  /*28de0*/  MOV R13, 0x40231498 ;  /* 0x40231498000d7802 */ /* 0x001fe20000000f00 */
[----:B------:R-:W-:Y:S01]  /*28df0*/  IMAD.MOV.U32 R12, RZ, RZ, 0x33c28106 ;  /* 0x33c28106ff0c7424 */ /* 0x000fe200078e00ff */
[----:B------:R0:W-:Y:S01]  /*28e00*/  STL.64 [R1+0x1248], R16 ;  /* 0x0012481001007387 */ /* 0x0001e20000100a00 */
[----:B------:R-:W-:Y:S01]  /*28e10*/  DFMA R24, R28, R30, R24 ;  /* 0x0000001e1c18722b */ /* 0x000fe20000000018 */
[----:B---3--:R-:W-:Y:S01]  /*28e20*/  IMAD.MOV.U32 R6, RZ, RZ, 0x413bd03 ;  /* 0x0413bd03ff067424 */ /* 0x008fe200078e00ff */
[----:B------:R-:W-:Y:S01]  /*28e30*/  MOV R7, 0xbe9f47ea ;  /* 0xbe9f47ea00077802 */ /* 0x000fe20000000f00 */
[----:B------:R2:W-:Y:S01]  /*28e40*/  STL.64 [R1+0x1258], R14 ;  /* 0x0012580e01007387 */ /* 0x0005e20000100a00 */
[----:B------:R-:W-:Y:S01]  /*28e50*/  MOV R28, 0xa04b635e ;  /* 0xa04b635e001c7802 */ /* 0x000fe20000000f00 */
[----:B-1----:R-:W-:-:S02]  /*28e60*/  IMAD.MOV.U32 R8, RZ, RZ, 0x38dc7845 ;  /* 0x38dc7845ff087424 */ /* 0x002fc400078e00ff */
[----:B------:R1:W-:Y:S01]  /*28e70*/  STL.64 [R1+0x1260], R10 ;  /* 0x0012600a01007387 */ /* 0x0003e20000100a00 */
[----:B------:R-:W-:Y:S02]  /*28e80*/  IMAD.MOV.U32 R9, RZ, RZ, -0x40163402 ;  /* 0xbfe9cbfeff097424 */ /* 0x000fe400078e00ff */
[----:B------:R-:W-:Y:S01]  /*28e90*/  IMAD.MOV.U32 R29, RZ, RZ, 0x3fdf284b ;  /* 0x3fdf284bff1d7424 */ /* 0x000fe200078e00ff */
[----:B0-----:R-:W-:Y:S01]  /*28ea0*/  MOV R17, 0xbfcaae9f ;  /* 0xbfcaae9f00117802 */ /* 0x001fe20000000f00 */
[----:B------:R-:W-:Y:S01]  /*28eb0*/  IMAD.MOV.U32 R16, RZ, RZ, -0x5af264f2 ;  /* 0xa50d9b0eff107424 */ /* 0x000fe200078e00ff */
[----:B------:R0:W-:Y:S01]  /*28ec0*/  STL.64 [R1+0x1250], R18 ;  /* 0x0012501201007387 */ /* 0x0001e20000100a00 */
[----:B------:R-:W-:Y:S01]  /*28ed0*/  FFMA R0, RZ, R3, R25 ;  /* 0x00000003ff007223 */ /* 0x000fe20000000019 */
[----:B--2---:R-:W-:Y:S01]  /*28ee0*/  MOV R14, 0x8abda2e3 ;  /* 0x8abda2e3000e7802 */ /* 0x004fe20000000f00 */
[----:B------:R-:W-:Y:S01]  /*28ef0*/  IMAD.MOV.U32 R15, RZ, RZ, 0x3fe2b6ed ;  /* 0x3fe2b6edff0f7424 */ /* 0x000fe200078e00ff */
[----:B------:R2:W-:Y:S01]  /*28f00*/  STL.64 [R1+0x1268], R12 ;  /* 0x0012680c01007387 */ /* 0x0005e20000100a00 */
[----:B-1----:R-:W-:Y:S01]  /*28f10*/  MOV R10, 0x970da277 ;  /* 0x970da277000a7802 */ /* 0x002fe20000000f00 */
[----:B------:R-:W-:-:S02]  /*28f20*/  IMAD.MOV.U32 R11, RZ, RZ, 0x3faa1cba ;  /* 0x3faa1cbaff0b7424 */ /* 0x000fc400078e00ff */
[----:B------:R1:W-:Y:S01]  /*28f30*/  STL.64 [R1+0x1270], R20 ;  /* 0x0012701401007387 */ /* 0x0003e20000100a00 */
[----:B------:R-:W-:-:S03]  /*28f40*/  FSETP.GT.AND P0, PT, |R0|, 1.469367938527859385e-39, PT ;  /* 0x001000000000780b */ /* 0x000fc60003f04200 */
[----:B------:R3:W-:Y:S01]  /*28f50*/  STL.64 [R1+0x1280], R6 ;  /* 0x0012800601007387 */ /* 0x0007e20000100a00 */
[----:B0-----:R-:W-:Y:S02]  /*28f60*/  IMAD.MOV.U32 R18, RZ, RZ, 0x30c9aff6 ;  /* 0x30c9aff6ff127424 */ /* 0x001fe400078e00ff */
[----:B------:R-:W-:Y:S01]  /*28f70*/  IMAD.MOV.U32 R19, RZ, RZ, 0x3f235a96 ;  /* 0x3f235a96ff137424 */ /* 0x000fe200078e00ff */
[----:B------:R0:W-:Y:S01]  /*28f80*/  STL.64 [R1+0x1288], R8 ;  /* 0x0012880801007387 */ /* 0x0001e20000100a00 */
[----:B--2---:R-:W-:Y:S01]  /*28f90*/  IMAD.MOV.U32 R12, RZ, RZ, 0x4f19f2c4 ;  /* 0x4f19f2c4ff0c7424 */ /* 0x004fe200078e00ff */
[----:B------:R-:W-:Y:S02]  /*28fa0*/  MOV R13, 0xbfa0ee0f ;  /* 0xbfa0ee0f000d7802 */ /* 0x000fe40000000f00 */
[----:B-1----:R-:W-:Y:S01]  /*28fb0*/  MOV R20, 0x7d9b7a22 ;  /* 0x7d9b7a2200147802 */ /* 0x002fe20000000f00 */
[----:B------:R-:W-:Y:S01]  /*28fc0*/  IMAD.MOV.U32 R21, RZ, RZ, -0x3f71133b ;  /* 0xc08eecc5ff157424 */ /* 0x000fe200078e00ff */
[----:B------:R1:W-:Y:S01]  /*28fd0*/  STL.64 [R1+0x1290], R14 ;  /* 0x0012900e01007387 */ /* 0x0003e20000100a00 */
[----:B---3--:R-:W-:-:S02]  /*28fe0*/  IMAD.MOV.U32 R6, RZ, RZ, 0x3f907c55 ;  /* 0x3f907c55ff067424 */ /* 0x008fc400078e00ff */
[----:B------:R-:W-:Y:S01]  /*28ff0*/  IMAD.MOV.U32 R7, RZ, RZ, 0x3f8ef19b ;  /* 0x3f8ef19bff077424 */ /* 0x000fe200078e00ff */
[----:B------:R2:W-:Y:S01]  /*29000*/  STL.64 [R1+0x1298], R16 ;  /* 0x0012981001007387 */ /* 0x0005e20000100a00 */
[----:B0-----:R-:W-:Y:S02]  /*29010*/  IMAD.MOV.U32 R8, RZ, RZ, 0x495b65de ;  /* 0x495b65deff087424 */ /* 0x001fe400078e00ff */
[----:B------:R-:W-:Y:S01]  /*29020*/  IMAD.MOV.U32 R9, RZ, RZ, -0x3f61de91 ;  /* 0xc09e216fff097424 */ /* 0x000fe200078e00ff */
[----:B------:R0:W-:Y:S01]  /*29030*/  STL.64 [R1+0x12a8], R10 ;  /* 0x0012a80a01007387 */ /* 0x0001e20000100a00 */
[----:B-1----:R-:W-:Y:S01]  /*29040*/  MOV R14, 0xbdff74b9 ;  /* 0xbdff74b9000e7802 */ /* 0x002fe20000000f00 */
[----:B------:R-:W-:Y:S02]  /*29050*/  IMAD.MOV.U32 R15, RZ, RZ, -0x403b9d75 ;  /* 0xbfc4628bff0f7424 */ /* 0x000fe400078e00ff */
[----:B------:R1:W-:Y:S01]  /*29060*/  STL.64 [R1+0x12a0], R18 ;  /* 0x0012a01201007387 */ /* 0x0003e20000100a00 */
[----:B--2---:R-:W-:-:S03]  /*29070*/  IMAD.MOV.U32 R16, RZ, RZ, -0x3e789b85 ;  /* 0xc187647bff107424 */ /* 0x004fc600078e00ff */
[----:B------:R2:W-:Y:S01]  /*29080*/  STL.64 [R1+0x12b0], R12 ;  /* 0x0012b00c01007387 */ /* 0x0005e20000100a00 */
[----:B------:R-:W-:Y:S02]  /*29090*/  IMAD.MOV.U32 R17, RZ, RZ, -0x3f5d3180 ;  /* 0xc0a2ce80ff117424 */ /* 0x000fe400078e00ff */
[----:B0-----:R-:W-:Y:S01]  /*290a0*/  IMAD.MOV.U32 R10, RZ, RZ, -0x706b55d6 ;  /* 0x8f94aa2aff0a7424 */ /* 0x001fe200078e00ff */
[----:B------:R-:W-:Y:S01]  /*290b0*/  MOV R11, 0x409e93fe ;  /* 0x409e93fe000b7802 */ /* 0x000fe20000000f00 */
[----:B------:R0:W-:Y:S01]  /*290c0*/  STL.64 [R1+0x12b8], R6 ;  /* 0x0012b80601007387 */ /* 0x0001e20000100a00 */
[----:B-1----:R-:W-:-:S03]  /*290d0*/  MOV R18, 0xc69d7a8d ;  /* 0xc69d7a8d00127802 */ /* 0x002fc60000000f00 */
[----:B------:R1:W-:Y:S01]  /*290e0*/  STL.64 [R1+0x12c0], R20 ;  /* 0x0012c01401007387 */ /* 0x0003e20000100a00 */
[----:B------:R-:W-:Y:S02]  /*290f0*/  IMAD.MOV.U32 R19, RZ, RZ, 0x4086ddbb ;  /* 0x4086ddbbff137424 */ /* 0x000fe400078e00ff */
[----:B--2---:R-:W-:Y:S01]  /*29100*/  IMAD.MOV.U32 R12, RZ, RZ, -0x22f680c9 ;  /* 0xdd097f37ff0c7424 */ /* 0x004fe200078e00ff */
[----:B------:R2:W-:Y:S01]  /*29110*/  STL.64 [R1+0x12d0], R8 ;  /* 0x0012d00801007387 */ /* 0x0005e20000100a00 */
[----:B------:R-:W-:-:S03]  /*29120*/  IMAD.MOV.U32 R13, RZ, RZ, -0x3f787b40 ;  /* 0xc08784c0ff0d7424 */ /* 0x000fc600078e00ff */
[----:B------:R3:W-:Y:S01]  /*29130*/  STL.64 [R1+0x12d8], R14 ;  /* 0x0012d80e01007387 */ /* 0x0007e20000100a00 */
[----:B0-----:R-:W-:Y:S01]  /*29140*/  IMAD.MOV.U32 R6, RZ, RZ, 0x61d37922 ;  /* 0x61d37922ff067424 */ /* 0x001fe200078e00ff */
[----:B------:R-:W-:Y:S02]  /*29150*/  MOV R7, 0x3f552b59 ;  /* 0x3f552b5900077802 */ /* 0x000fe40000000f00 */
[----:B------:R0:W-:Y:S01]  /*29160*/  STL.64 [R1+0x12e0], R10 ;  /* 0x0012e00a01007387 */ /* 0x0001e20000100a00 */
[----:B-1----:R-:W-:Y:S01]  /*29170*/  IMAD.MOV.U32 R20, RZ, RZ, 0x7b2e5ff5 ;  /* 0x7b2e5ff5ff147424 */ /* 0x002fe200078e00ff */
[----:B------:R-:W-:Y:S02]  /*29180*/  MOV R21, 0xc07555ec ;  /* 0xc07555ec00157802 */ /* 0x000fe40000000f00 */
[----:B------:R1:W-:Y:S01]  /*29190*/  STL.64 [R1+0x12e8], R16 ;  /* 0x0012e81001007387 */ /* 0x0003e20000100a00 */
[----:B--2---:R-:W-:Y:S02]  /*291a0*/  IMAD.MOV.U32 R8, RZ, RZ, -0x7a866d55 ;  /* 0x857992abff087424 */ /* 0x004fe400078e00ff */
[----:B------:R-:W-:Y:S01]  /*291b0*/  IMAD.MOV.U32 R9, RZ, RZ, -0x411b0ef3 ;  /* 0xbee4f10dff097424 */ /* 0x000fe200078e00ff */
[----:B---3--:R-:W-:Y:S01]  /*291c0*/  MOV R15, 0xc05c30d4 ;  /* 0xc05c30d4000f7802 */ /* 0x008fe20000000f00 */
[----:B------:R-:W-:Y:S01]  /*291d0*/  IMAD.MOV.U32 R14, RZ, RZ, 0x33000f3b ;  /* 0x33000f3bff0e7424 */ /* 0x000fe200078e00ff */
[----:B------:R2:W-:Y:S01]  /*291e0*/  STL.64 [R1+0x12f0], R4 ;  /* 0x0012f00401007387 */ /* 0x0005e20000100a00 */
[----:B0-----:R-:W-:Y:S01]  /*291f0*/  MOV R10, 0x2d01f9ee ;  /* 0x2d01f9ee000a7802 */ /* 0x001fe20000000f00 */
[----:B------:R-:W-:-:S02]  /*29200*/  IMAD.MOV.U32 R11, RZ, RZ, 0x4060b205 ;  /* 0x4060b205ff0b7424 */ /* 0x000fc400078e00ff */
[----:B------:R0:W-:Y:S01]  /*29210*/  STL.64 [R1+0x12f8], R6 ;  /* 0x0012f80601007387 */ /* 0x0001e20000100a00 */
[----:B-1----:R-:W-:Y:S02]  /*29220*/  IMAD.MOV.U32 R16, RZ, RZ, 0xf314c0d ;  /* 0x0f314c0dff107424 */ /* 0x002fe400078e00ff */
[----:B------:R-:W-:Y:S01]  /*29230*/  IMAD.MOV.U32 R17, RZ, RZ, 0x404727bb ;  /* 0x404727bbff117424 */ /* 0x000fe200078e00ff */
        /* <DEDUP_REMOVED lines=9> */
[----:B------:R-:W-:Y:S01]  /*292d0*/  IMAD.MOV.U32 R13, RZ, RZ, 0x4026393a ;  /* 0x4026393aff0d7424 */ /* 0x000fe200078e00ff */
[----:B------:R1:W-:Y:S01]  /*292e0*/  STL.64 [R1+0x1320], R10 ;  /* 0x0013200a01007387 */ /* 0x0003e20000100a00 */
[----:B--2---:R-:W-:Y:S01]  /*292f0*/  MOV R18, 0xc7275f11 ;  /* 0xc7275f1100127802 */ /* 0x004fe20000000f00 */
[----:B------:R-:W-:Y:S02]  /*29300*/  IMAD.MOV.U32 R19, RZ, RZ, -0x3fef52dd ;  /* 0xc010ad23ff137424 */ /* 0x000fe400078e00ff */
[----:B------:R2:W-:Y:S01]  /*29310*/  STL.64 [R1+0x1328], R14 ;  /* 0x0013280e01007387 */ /* 0x0005e20000100a00 */
[----:B0-----:R-:W-:Y:S01]  /*29320*/  IMAD.MOV.U32 R20, RZ, RZ, 0x1fd5f699 ;  /* 0x1fd5f699ff147424 */ /* 0x001fe200078e00ff */
[----:B------:R-:W-:-:S02]  /*29330*/  MOV R21, 0x3f6966e5 ;  /* 0x3f6966e500157802 */ /* 0x000fc40000000f00 */
[----:B------:R0:W-:Y:S01]  /*29340*/  STL.64 [R1+0x1330], R16 ;  /* 0x0013301001007387 */ /* 0x0001e20000100a00 */
[----:B---3--:R-:W-:Y:S02]  /*29350*/  IMAD.MOV.U32 R8, RZ, RZ, 0x47d911f2 ;  /* 0x47d911f2ff087424 */ /* 0x008fe400078e00ff */
[----:B------:R-:W-:Y:S01]  /*29360*/  IMAD.MOV.U32 R9, RZ, RZ, 0x3ff1f3c0 ;  /* 0x3ff1f3c0ff097424 */ /* 0x000fe200078e00ff */
[----:B-1----:R-:W-:Y:S01]  /*29370*/  MOV R10, 0x1b50cc3 ;  /* 0x01b50cc3000a7802 */ /* 0x002fe20000000f00 */
[----:B------:R-:W-:Y:S01]  /*29380*/  IMAD.MOV.U32 R11, RZ, RZ, -0x4017a9ca ;  /* 0xbfe85636ff0b7424 */ /* 0x000fe200078e00ff */
[----:B------:R1:W-:Y:S01]  /*29390*/  STL.64 [R1+0x1338], R4 ;  /* 0x0013380401007387 */ /* 0x0003e20000100a00 */
[----:B--2---:R-:W-:Y:S01]  /*293a0*/  IMAD.MOV.U32 R14, RZ, RZ, 0x6fac42ee ;  /* 0x6fac42eeff0e7424 */ /* 0x004fe200078e00ff */
[----:B------:R-:W-:Y:S02]  /*293b0*/  MOV R15, 0x3fd73534 ;  /* 0x3fd73534000f7802 */ /* 0x000fe40000000f00 */
[----:B------:R1:W-:Y:S01]  /*293c0*/  STL.64 [R1+0x1340], R6 ;  /* 0x0013400601007387 */ /* 0x0003e20000100a00 */
[----:B0-----:R-:W-:-:S02]  /*293d0*/  IMAD.MOV.U32 R16, RZ, RZ, 0x728f44d1 ;  /* 0x728f44d1ff107424 */ /* 0x001fc400078e00ff */
[----:B------:R-:W-:Y:S01]  /*293e0*/  IMAD.MOV.U32 R17, RZ, RZ, 0x3fcc603b ;  /* 0x3fcc603bff117424 */ /* 0x000fe200078e00ff */
        /* <DEDUP_REMOVED lines=17> */
.L_x_3205:
[----:B------:R-:W-:Y:S05]  /*29500*/  BSYNC B0 ;  /* 0x0000000000007941 */ /* 0x000fea0003800000 */
.L_x_3204:
        /* <DEDUP_REMOVED lines=21> */
.L_x_3207:
[----:B------:R-:W-:Y:S05]  /*29660*/  BSYNC B0 ;  /* 0x0000000000007941 */ /* 0x000fea0003800000 */
.L_x_3206:
        /* <DEDUP_REMOVED lines=91> */
.L_x_3212:
        /* <DEDUP_REMOVED lines=22> */
.L_x_3215:
[----:B------:R-:W-:Y:S05]  /*29d80*/  BSYNC B4 ;  /* 0x0000000000047941 */ /* 0x000fea0003800000 */
.L_x_3214:
        /* <DEDUP_REMOVED lines=29> */
.L_x_3213:
[----:B------:R-:W-:Y:S05]  /*29f60*/  BSYNC B2 ;  /* 0x0000000000027941 */ /* 0x000fea0003800000 */
.L_x_3211:
        /* <DEDUP_REMOVED lines=29> */
.L_x_3217:
[----:B------:R-:W-:Y:S05]  /*2a140*/  BSYNC B3 ;  /* 0x0000000000037941 */ /* 0x000fea0003800000 */
.L_x_3216:
[----:B------:R-:W-:Y:S01]  /*2a150*/  DADD R22, -RZ, -R22 ;  /* 0x00000000ff167229 */ /* 0x000fe20000000916 */
[----:B------:R-:W-:Y:S10]  /*2a160*/  BRA `(.L_x_3210) ;  /* 0x0000000800a47947 */ /* 0x000ff40003800000 */
.L_x_3209:
        /* <DEDUP_REMOVED lines=86> */
.L_x_3219:
        /* <DEDUP_REMOVED lines=22> */
.L_x_3222:
[----:B------:R-:W-:Y:S05]  /*2a830*/  BSYNC B4 ;  /* 0x0000000000047941 */ /* 0x000fea0003800000 */
.L_x_3221:
        /* <DEDUP_REMOVED lines=29> */
.L_x_3220:
[----:B------:R-:W-:Y:S05]  /*2aa10*/  BSYNC B2 ;  /* 0x0000000000027941 */ /* 0x000fea0003800000 */
.L_x_3218:
        /* <DEDUP_REMOVED lines=29> */
.L_x_3223:
[----:B------:R-:W-:Y:S05]  /*2abf0*/  BSYNC B3 ;  /* 0x0000000000037941 */ /* 0x000fea0003800000 */
.L_x_3210:
[----:B------:R-:W-:Y:S05]  /*2ac00*/  BSYNC B0 ;  /* 0x0000000000007941 */ /* 0x000fea0003800000 */
.L_x_3208:
        /* <DEDUP_REMOVED lines=28> */
.L_x_3225:
[----:B------:R-:W-:Y:S05]  /*2add0*/  BSYNC B0 ;  /* 0x0000000000007941 */ /* 0x000fea0003800000 */
.L_x_3224:
        /* <DEDUP_REMOVED lines=14> */
.L_x_3227:
        /* <DEDUP_REMOVED lines=153> */
.L_x_3228:
[----:B------:R-:W-:Y:S05]  /*2b850*/  BSYNC B0 ;  /* 0x0000000000007941 */ /* 0x000fea0003800000 */
.L_x_3226:
        /* <DEDUP_REMOVED lines=31> */
.L_x_3235:
        /* <DEDUP_REMOVED lines=310> */
.L_x_3231:
[----:B------:R-:W-:Y:S05]  /*2cdb0*/  BSYNC B2 ;  /* 0x0000000000027941 */ /* 0x000fea0003800000 */
.L_x_3230:
        /* <DEDUP_REMOVED lines=26> */
.L_x_3234:
[----:B------:R-:W-:Y:S05]  /*2cf60*/  BSYNC B2 ;  /* 0x0000000000027941 */ /* 0x000fea0003800000 */
.L_x_3233:
[----:B------:R-:W-:Y:S01]  /*2cf70*/  VIADD R63, R63, 0x1 ;  /* 0x000000013f3f7836 */ /* 0x000fe20000000000 */
[----:B------:R-:W-:Y:S01]  /*2cf80*/  DADD R4, -RZ, |R74| ;  /* 0x00000000ff047229 */ /* 0x000fe2000000054a */
[----:B------:R-:W-:Y:S01]  /*2cf90*/  MOV R8, R6 ;  /* 0x0000000600087202 */ /* 0x000fe20000000f00 */
[----:B------:R-:W-:Y:S02]  /*2cfa0*/  IMAD.MOV.U32 R9, RZ, RZ, R7 ;  /* 0x000000ffff097224 */ /* 0x000fe400078e0007 */
[----:B------:R-:W-:-:S13]  /*2cfb0*/  ISETP.GE.U32.AND P0, PT, R63, 0x19, PT ;  /* 0x000000193f00780c */ /* 0x000fda0003f06070 */
[----:B------:R-:W-:Y:S05]  /*2cfc0*/  @!P0 BRA `(.L_x_3235) ;  /* 0xffffffe800a08947 */ /* 0x000fea000383ffff */
.L_x_3232:
[----:B------:R-:W-:Y:S05]  /*2cfd0*/  BSYNC B0 ;  /* 0x0000000000007941 */ /* 0x000fea0003800000 */
.L_x_3229:
        /* <DEDUP_REMOVED lines=61> */
.L_x_3237:
[----:B------:R-:W-:Y:S05]  /*2d3b0*/  BSYNC B0 ;  /* 0x0000000000007941 */ /* 0x000fea0003800000 */
.L_x_3236:
        /* <DEDUP_REMOVED lines=31> */
.L_x_3239:
[----:B------:R-:W-:Y:S05]  /*2d5b0*/  BSYNC B0 ;  /* 0x0000000000007941 */ /* 0x000fea0003800000 */
.L_x_3238:
        /* <DEDUP_REMOVED lines=21> */
.L_x_3241:
[----:B------:R-:W-:Y:S05]  /*2d710*/  BSYNC B0 ;  /* 0x0000000000007941 */ /* 0x000fea0003800000 */
.L_x_3240:
[----:B------:R-:W-:Y:S01]  /*2d720*/  DFMA R6, R82, 0.5, -R6 ;  /* 0x3fe000005206782b */ /* 0x000fe20000000806 */
[----:B------:R-:W-:Y:S10]  /*2d730*/  BRA `(.L_x_3098) ;  /* 0x0000000000107947 */ /* 0x000ff40003800000 */
.L_x_3099:
[----:B------:R-:W-:Y:S01]  /*2d740*/  DSETP.GT.AND P0, PT, R22, RZ, PT ;  /* 0x000000ff1600722a */ /* 0x000fe20003f04000 */
[----:B------:R-:W-:-:S05]  /*2d750*/  IMAD.MOV.U32 R6, RZ, RZ, 0x3ff00000 ;  /* 0x3ff00000ff067424 */ /* 0x000fca00078e00ff */
[----:B------:R-:W-:Y:S02]  /*2d760*/  FSEL R7, R6, +QNAN , P0 ;  /* 0x7ff8000006077808 */ /* 0x000fe40000000000 */
[----:B------:R-:W-:-:S07]  /*2d770*/  MOV R6, RZ ;  /* 0x000000ff00067202 */ /* 0x000fce0000000f00 */
.L_x_3098:
[----:B------:R-:W-:Y:S05]  /*2d780*/  BSYNC B1 ;  /* 0x0000000000017941 */ /* 0x000fea0003800000 */
.L_x_3097:
[----:B------:R-:W-:Y:S01]  /*2d790*/  MOV R2, R87 ;  /* 0x0000005700027202 */ /* 0x000fe20000000f00 */
[----:B------:R-:W-:Y:S02]  /*2d7a0*/  IMAD.MOV.U32 R3, RZ, RZ, 0x0 ;  /* 0x00000000ff037424 */ /* 0x000fe400078e00ff */
[----:B------:R-:W-:Y:S02]  /*2d7b0*/  IMAD.MOV.U32 R4, RZ, RZ, R6 ;  /* 0x000000ffff047224 */ /* 0x000fe400078e0006 */
[----:B------:R-:W-:Y:S01]  /*2d7c0*/  IMAD.MOV.U32 R5, RZ, RZ, R7 ;  /* 0x000000ffff057224 */ /* 0x000fe200078e0007 */
[----:B------:R-:W-:Y:S06]  /*2d7d0*/  RET.REL.NODEC R2 `(_ZN2at6native18elementwise_kernelILi128ELi4EZNS0_15gpu_kernel_implIN48_GLOBAL__N__08322988_15_IGammaKernel_cu_cb51a28d10CalcIgammaIdEEEEvRNS_18TensorIteratorBaseERKT_EUliE_EEviT1_) ;  /* 0xfffffd2802087950 */ /* 0x000fec0003c3ffff */
        .type           $_ZN2at6native18elementwise_kernelILi128ELi4EZNS0_15gpu_kernel_implIN48_GLOBAL__N__08322988_15_IGammaKernel_cu_cb51a28d10CalcIgammaIdEEEEvRNS_18TensorIteratorBaseERKT_EUliE_EEviT1_$_ZN46_INTERNAL_08322988_15_IGammaKernel_cu_cb51a28d48_GLOBAL__N__08322988_15_IGammaKernel_cu_cb51a28d12calc_igammacIdEET_S2_S2_,@function
        .size           $_ZN2at6native18elementwise_kernelILi128ELi4EZNS0_15gpu_kernel_implIN48_GLOBAL__N__08322988_15_IGammaKernel_cu_cb51a28d10CalcIgammaIdEEEEvRNS_18TensorIteratorBaseERKT_EUliE_EEviT1_$_ZN46_INTERNAL_08322988_15_IGammaKernel_cu_cb51a28d48_GLOBAL__N__08322988_15_IGammaKernel_cu_cb51a28d12calc_igammacIdEET_S2_S2_,($__internal_14_$__cuda_sm20_dblrcp_rn_slowpath_v3 - $_ZN2at6native18elementwise_kernelILi128ELi4EZNS0_15gpu_kernel_implIN48_GLOBAL__N__08322988_15_IGammaKernel_cu_cb51a28d10CalcIgammaIdEEEEvRNS_18TensorIteratorBaseERKT_EUliE_EEviT1_$_ZN46_INTERNAL_08322988_15_IGammaKernel_cu_cb51a28d48_GLOBAL__N__08322988_15_IGammaKernel_cu_cb51a28d12calc_igammacIdEET_S2_S2_)
$_ZN2at6native18elementwise_kernelILi128ELi4EZNS0_15gpu_kernel_implIN48_GLOBAL__N__08322988_15_IGammaKernel_cu_cb51a28d10CalcIgammaIdEEEEvRNS_18TensorIteratorBaseERKT_EUliE_EEviT1_$_ZN46_INTERNAL_08322988_15_IGammaKernel_cu_cb51a28d48_GLOBAL__N__08322988_15_IGammaKernel_cu_cb51a28d12calc_igammacIdEET_S2_S2_:
[----:B------:R-:W-:Y:S01]  /*2d7e0*/  DSETP.GEU.AND P0, PT, R22, RZ, PT ;  /* 0x000000ff1600722a */ /* 0x000fe20003f0e000 */
[----:B------:R-:W-:Y:S01]  /*2d7f0*/  IMAD.MOV.U32 R2, RZ, RZ, R18 ;  /* 0x000000ffff027224 */ /* 0x000fe200078e0012 */
[----:B------:R-:W-:Y:S01]  /*2d800*/  MOV R3, R19 ;  /* 0x0000001300037202 */ /* 0x000fe20000000f00 */
[----:B------:R-:W-:Y:S01]  /*2d810*/  BSSY B0, `(.L_x_3242) ;  /* 0x0002d91000007945 */ /* 0x000fe20003800000 */
[----:B------:R-:W-:Y:S02]  /*2d820*/  IMAD.MOV.U32 R6, RZ, RZ, 0x0 ;  /* 0x00000000ff067424 */ /* 0x000fe400078e00ff */
[----:B------:R-:W-:Y:S02]  /*2d830*/  IMAD.MOV.U32 R7, RZ, RZ, 0x7ff80000 ;  /* 0x7ff80000ff077424 */ /* 0x000fe400078e00ff */
[----:B------:R-:W-:-:S14]  /*2d840*/  DSETP.LT.OR P0, PT, R2, RZ, !P0 ;  /* 0x000000ff0200722a */ /* 0x000fdc0004701400 */
[----:B------:R-:W-:Y:S05]  /*2d850*/  @P0 BRA `(.L_x_3243) ;  /* 0x000002d800300947 */ /* 0x000fea0003800000 */
[----:B------:R-:W-:-:S14]  /*2d860*/  DSETP.NEU.AND P0, PT, R2, RZ, PT ;  /* 0x000000ff0200722a */ /* 0x000fdc0003f0d000 */
[----:B------:R-:W-:Y:S05]  /*2d870*/  @!P0 BRA `(.L_x_3244) ;  /* 0x000002d8001c8947 */ /* 0x000fea0003800000 */
[----:B------:R-:W-:Y:S01]  /*2d880*/  DSETP.NEU.AND P0, PT, R22, RZ, PT ;  /* 0x000000ff1600722a */ /* 0x000fe20003f0d000 */
[----:B------:R-:W-:Y:S01]  /*2d890*/  MOV R6, 0x0 ;  /* 0x0000000000067802 */ /* 0x000fe20000000f00 */
[----:B------:R-:W-:-:S12]  /*2d8a0*/  IMAD.MOV.U32 R7, RZ, RZ, 0x3ff00000 ;  /* 0x3ff00000ff077424 */ /* 0x000fd800078e00ff */
[----:B------:R-:W-:Y:S05]  /*2d8b0*/  @!P0 BRA `(.L_x_3243) ;  /* 0x000002d800188947 */ /* 0x000fea0003800000 */
[----:B------:R-:W-:-:S14]  /*2d8c0*/  DSETP.NEU.AND P1, PT, |R2|, +INF , PT ;  /* 0x7ff000000200742a */ /* 0x000fdc0003f2d200 */
[----:B------:R-:W-:Y:S01]  /*2d8d0*/  @!P1 DSETP.NEU.AND P0, PT, |R22|, +INF , PT ;  /* 0x7ff000001600942a */ /* 0x000fe20003f0d200 */
[----:B------:R-:W-:-:S05]  /*2d8e0*/  @!P1 IMAD.MOV.U32 R6, RZ, RZ, 0x3ff00000 ;  /* 0x3ff00000ff069424 */ /* 0x000fca00078e00ff */
[----:B------:R-:W-:Y:S02]  /*2d8f0*/  @!P1 FSEL R7, R6, +QNAN , P0 ;  /* 0x7ff8000006079808 */ /* 0x000fe40000000000 */
[----:B------:R-:W-:Y:S01]  /*2d900*/  @!P1 MOV R6, RZ ;  /* 0x000000ff00069202 */ /* 0x000fe20000000f00 */
[----:B------:R-:W-:Y:S06]  /*2d910*/  @!P1 BRA `(.L_x_3243) ;  /* 0x000002d800009947 */ /* 0x000fec0003800000 */
[----:B------:R-:W-:Y:S01]  /*2d920*/  DSETP.NEU.AND P0, PT, |R22|, +INF , PT ;  /* 0x7ff000001600742a */ /* 0x000fe20003f0d200 */
[----:B------:R-:W-:-:S13]  /*2d930*/  CS2R R6, SRZ ;  /* 0x0000000000067805 */ /* 0x000fda000001ff00 */
[----:B------:R-:W-:Y:S05]  /*2d940*/  @!P0 BRA `(.L_x_3243) ;  /* 0x000002d400f48947 */ /* 0x000fea0003800000 */
[----:B------:R-:W0:Y:S01]  /*2d950*/  MUFU.RCP64H R5, R3 ;  /* 0x0000000300057308 */ /* 0x000e220000001800 */
[----:B------:R-:W-:Y:S01]  /*2d960*/  IMAD.MOV.U32 R4, RZ, RZ, 0x1 ;  /* 0x00000001ff047424 */ /* 0x000fe200078e00ff */
[----:B------:R-:W-:Y:S01]  /*2d970*/  DADD R30, -R2, R22 ;  /* 0x00000000021e7229 */ /* 0x000fe20000000116 */
[----:B------:R-:W1:Y:S01]  /*2d980*/  LDC.64 R36, c[0x0][0x208] ;  /* 0x00008200ff247b82 */ /* 0x000e620000000a00 */
[----:B------:R-:W-:Y:S01]  /*2d990*/  VIADD R82, R1, 0x13f0 ;  /* 0x000013f001527836 */ /* 0x000fe20000000000 */
[----:B------:R-:W-:Y:S01]  /*2d9a0*/  BSSY B2, `(.L_x_3245) ;  /* 0x0000016000027945 */ /* 0x000fe20003800000 */
[----:B------:R-:W-:-:S03]  /*2d9b0*/  DADD R28, -RZ, |R2| ;  /* 0x00000000ff1c7229 */ /* 0x000fc60000000502 */
[----:B------:R-:W-:Y:S01]  /*2d9c0*/  IADD3 R34, R82, 0x1388, RZ ;  /* 0x0000138852227810 */ /* 0x000fe20007ffe0ff */
        /* <DEDUP_REMOVED lines=12> */
[----:B-1----:R-:W-:Y:S05]  /*2da90*/  @P0 BRA P1, `(.L_x_3246) ;  /* 0x0000000000180947 */ /* 0x002fea0000800000 */
[----:B------:R-:W-:Y:S01]  /*2daa0*/  IMAD.MOV.U32 R6, RZ, RZ, R2 ;  /* 0x000000ffff067224 */ /* 0x000fe200078e0002 */
[----:B------:R-:W-:Y:S01]  /*2dab0*/  MOV R0, 0x2dae0 ;  /* 0x0002dae000007802 */ /* 0x000fe20000000f00 */
[----:B------:R-:W-:-:S07]  /*2dac0*/  IMAD.MOV.U32 R7, RZ, RZ, R3 ;  /* 0x000000ffff077224 */ /* 0x000fce00078e0003 */
[----:B------:R-:W-:Y:S05]  /*2dad0*/  CALL.REL.NOINC `($__internal_15_$__cuda_sm20_div_rn_f64_full) ;  /* 0x000002d800547944 */ /* 0x000fea0003c00000 */
[----:B------:R-:W-:Y:S01]  /*2dae0*/  MOV R24, R6 ;  /* 0x0000000600187202 */ /* 0x000fe20000000f00 */
[----:B------:R-:W-:-:S07]  /*2daf0*/  IMAD.MOV.U32 R25, RZ, RZ, R7 ;  /* 0x000000ffff197224 */ /* 0x000fce00078e0007 */
.L_x_3246:
[----:B------:R-:W-:Y:S05]  /*2db00*/  BSYNC B2 ;  /* 0x0000000000027941 */ /* 0x000fea0003800000 */
.L_x_3245:
        /* <DEDUP_REMOVED lines=38> */
.L_x_3251:
[----:B------:R-:W-:Y:S05]  /*2dd70*/  BSYNC B3 ;  /* 0x0000000000037941 */ /* 0x000fea0003800000 */
.L_x_3250:
        /* <DEDUP_REMOVED lines=20> */
.L_x_3253:
[----:B------:R-:W-:Y:S05]  /*2dec0*/  BSYNC B2 ;  /* 0x0000000000027941 */ /* 0x000fea0003800000 */
.L_x_3252:
[----:B------:R-:W-:-:S14]  /*2ded0*/  DSETP.GEU.AND P0, PT, R24, R6, PT ;  /* 0x000000061800722a */ /* 0x000fdc0003f0e000 */
[----:B------:R-:W-:Y:S05]  /*2dee0*/  @!P0 BREAK B4 ;  /* 0x0000000000048942 */ /* 0x000fea0003800000 */
[----:B------:R-:W-:Y:S05]  /*2def0*/  @!P0 BRA `(.L_x_3254) ;  /* 0x00000160000c8947 */ /* 0x000fea0003800000 */
.L_x_3249:
[----:B------:R-:W-:Y:S05]  /*2df00*/  BSYNC B4 ;  /* 0x0000000000047941 */ /* 0x000fea0003800000 */
.L_x_3248:
[----:B------:R-:W-:Y:S02]  /*2df10*/  IMAD.MOV.U32 R4, RZ, RZ, -0x66666666 ;  /* 0x9999999aff047424 */ /* 0x000fe400078e00ff */
[----:B------:R-:W-:-:S06]  /*2df20*/  IMAD.MOV.U32 R5, RZ, RZ, 0x3ff19999 ;  /* 0x3ff19999ff057424 */ /* 0x000fcc00078e00ff */
[----:B------:R-:W-:-:S14]  /*2df30*/  DSETP.GT.AND P0, PT, R22, R4, PT ;  /* 0x000000041600722a */ /* 0x000fdc0003f04000 */
[----:B------:R-:W-:Y:S05]  /*2df40*/  @P0 BRA `(.L_x_3255) ;  /* 0x000000d4007c0947 */ /* 0x000fea0003800000 */
[----:B------:R-:W-:-:S14]  /*2df50*/  DSETP.GTU.AND P0, PT, R22, 0.5, PT ;  /* 0x3fe000001600742a */ /* 0x000fdc0003f0c000 */
[----:B------:R-:W-:Y:S05]  /*2df60*/  @P0 BRA `(.L_x_3256) ;  /* 0x0000006800e40947 */ /* 0x000fea0003800000 */
[----:B------:R-:W-:Y:S01]  /*2df70*/  ISETP.GT.AND P5, PT, R23, 0xfffff, PT ;  /* 0x000fffff1700780c */ /* 0x000fe20003fa4270 */
[--C-:B------:R-:W-:Y:S01]  /*2df80*/  IMAD.MOV.U32 R5, RZ, RZ, R23.reuse ;  /* 0x000000ffff057224 */ /* 0x100fe200078e0017 */
[----:B------:R-:W-:Y:S01]  /*2df90*/  MOV R4, R22 ;  /* 0x0000001600047202 */ /* 0x000fe20000000f00 */
[----:B------:R-:W-:Y:S01]  /*2dfa0*/  IMAD.MOV.U32 R17, RZ, RZ, R23 ;  /* 0x000000ffff117224 */ /* 0x000fe200078e0017 */
[----:B------:R-:W-:Y:S09]  /*2dfb0*/  BSSY B2, `(.L_x_3257) ;  /* 0x000004e000027945 */ /* 0x000ff20003800000 */
[----:B------:R-:W-:-:S10]  /*2dfc0*/  @!P5 DMUL R4, R22, 1.80143985094819840000e+16 ;  /* 0x435000001604d828 */ /* 0x000fd40000000000 */
[----:B------:R-:W-:-:S05]  /*2dfd0*/  @!P5 MOV R17, R5 ;  /* 0x000000050011d202 */ /* 0x000fca0000000f00 */
[----:B------:R-:W-:-:S05]  /*2dfe0*/  VIADD R0, R17, 0xffffffff ;  /* 0xffffffff11007836 */ /* 0x000fca0000000000 */
[----:B------:R-:W-:Y:S01]  /*2dff0*/  ISETP.GE.U32.AND P0, PT, R0, 0x7fefffff, PT ;  /* 0x7fefffff0000780c */ /* 0x000fe20003f06070 */
[----:B------:R-:W-:Y:S02]  /*2e000*/  IMAD.MOV.U32 R0, RZ, RZ, R22 ;  /* 0x000000ffff007224 */ /* 0x000fe400078e0016 */
[----:B------:R-:W-:-:S10]  /*2e010*/  @!P5 IMAD.MOV.U32 R0, RZ, RZ, R4 ;  /* 0x000000ffff00d224 */ /* 0x000fd400078e0004 */
        /* <DEDUP_REMOVED lines=8> */
[----:B------:R-:W-:Y:S01]  /*2e0a0*/  IMAD.MOV.U32 R14, RZ, RZ, -0x748574fc ;  /* 0x8b7a8b04ff0e7424 */ /* 0x000fe200078e00ff */
[----:B------:R-:W-:Y:S01]  /*2e0b0*/  MOV R8, RZ ;  /* 0x000000ff00087202 */ /* 0x000fe20000000f00 */
[----:B------:R-:W-:Y:S01]  /*2e0c0*/  IMAD.MOV.U32 R15, RZ, RZ, 0x3ed0ee25 ;  /* 0x3ed0ee25ff0f7424 */ /* 0x000fe200078e00ff */
[----:B------:R-:W-:Y:S01]  /*2e0d0*/  LOP3.LUT R5, R4, 0x3ff00000, RZ, 0xfc, !PT ;  /* 0x3ff0000004057812 */ /* 0x000fe200078efcff */
[----:B------:R-:W-:Y:S01]  /*2e0e0*/  UMOV UR4, 0x3ae80f1e ;  /* 0x3ae80f1e00047882 */ /* 0x000fe20000000000 */
[----:B------:R-:W-:Y:S01]  /*2e0f0*/  MOV R4, R0 ;  /* 0x0000000000047202 */ /* 0x000fe20000000f00 */
[----:B------:R-:W-:Y:S01]  /*2e100*/  UMOV UR5, 0x3eb1380b ;  /* 0x3eb1380b00057882 */ /* 0x000fe20000000000 */
[----:B------:R-:W-:Y:S01]  /*2e110*/  ISETP.GE.AND P0, PT, R5, 0x3ff6a09f, PT ;  /* 0x3ff6a09f0500780c */ /* 0x000fe20003f06270 */
[----:B------:R-:W-:Y:S01]  /*2e120*/  UMOV UR6, 0x80000000 ;  /* 0x8000000000067882 */ /* 0x000fe20000000000 */
[----:B------:R-:W-:Y:S01]  /*2e130*/  MOV R0, 0xfffffc01 ;  /* 0xfffffc0100007802 */ /* 0x000fe20000000f00 */
[----:B------:R-:W-:Y:S01]  /*2e140*/  @!P5 IMAD.MOV.U32 R0, RZ, RZ, -0x435 ;  /* 0xfffffbcbff00d424 */ /* 0x000fe200078e00ff */
[----:B------:R-:W-:-:S04]  /*2e150*/  UMOV UR7, 0x43300000 ;  /* 0x4330000000077882 */ /* 0x000fc80000000000 */
[----:B------:R-:W-:Y:S02]  /*2e160*/  LEA.HI R0, R17, R0, RZ, 0xc ;  /* 0x0000000011007211 */ /* 0x000fe400078f60ff */
[----:B------:R-:W-:-:S03]  /*2e170*/  MOV R17, 0x43300000 ;  /* 0x4330000000117802 */ /* 0x000fc60000000f00 */
[----:B------:R-:W-:Y:S02]  /*2e180*/  @P0 VIADD R7, R5, 0xfff00000 ;  /* 0xfff0000005070836 */ /* 0x000fe40000000000 */
[----:B------:R-:W-:Y:S02]  /*2e190*/  @P0 VIADD R0, R0, 0x1 ;  /* 0x0000000100000836 */ /* 0x000fe40000000000 */
[----:B------:R-:W-:-:S03]  /*2e1a0*/  @P0 IMAD.MOV.U32 R5, RZ, RZ, R7 ;  /* 0x000000ffff050224 */ /* 0x000fc600078e0007 */
[----:B------:R-:W-:-:S03]  /*2e1b0*/  LOP3.LUT R16, R0, 0x80000000, RZ, 0x3c, !PT ;  /* 0x8000000000107812 */ /* 0x000fc600078e3cff */
        /* <DEDUP_REMOVED lines=45> */
.L_x_3258:
[----:B------:R-:W-:Y:S05]  /*2e490*/  BSYNC B2 ;  /* 0x0000000000027941 */ /* 0x000fea0003800000 */
.L_x_3257:
[----:B------:R-:W0:Y:S01]  /*2e4a0*/  MUFU.RCP64H R5, R25 ;  /* 0x0000001900057308 */ /* 0x000e220000001800 */
[----:B------:R-:W-:Y:S01]  /*2e4b0*/  IMAD.MOV.U32 R4, RZ, RZ, 0x1 ;  /* 0x00000001ff047424 */ /* 0x000fe200078e00ff */
[----:B------:R-:W-:Y:S01]  /*2e4c0*/  UMOV UR4, 0x9999999a ;  /* 0x9999999a00047882 */ /* 0x000fe20000000000 */
[----:B------:R-:W-:Y:S01]  /*2e4d0*/  UMOV UR5, 0x3fd99999 ;  /* 0x3fd9999900057882 */ /* 0x000fe20000000000 */
[----:B------:R-:W-:Y:S01]  /*2e4e0*/  BSSY B2, `(.L_x_3259) ;  /* 0x0000014000027945 */ /* 0x000fe20003800000 */
[----:B------:R-:W-:Y:S01]  /*2e4f0*/  IMAD.MOV.U32 R33, RZ, RZ, R23 ;  /* 0x000000ffff217224 */ /* 0x000fe200078e0017 */
[----:B------:R-:W-:Y:S01]  /*2e500*/  MOV R32, R22 ;  /* 0x0000001600207202 */ /* 0x000fe20000000f00 */
[----:B0-----:R-:W-:-:S08]  /*2e510*/  DFMA R6, R4, -R24, 1 ;  /* 0x3ff000000406742b */ /* 0x001fd00000000818 */
[----:B------:R-:W-:-:S08]  /*2e520*/  DFMA R6, R6, R6, R6 ;  /* 0x000000060606722b */ /* 0x000fd00000000006 */
[----:B------:R-:W-:-:S08]  /*2e530*/  DFMA R6, R4, R6, R4 ;  /* 0x000000060406722b */ /* 0x000fd00000000004 */
[----:B------:R-:W-:-:S08]  /*2e540*/  DFMA R4, R6, -R24, 1 ;  /* 0x3ff000000604742b */ /* 0x000fd00000000818 */
[----:B------:R-:W-:-:S08]  /*2e550*/  DFMA R4, R6, R4, R6 ;  /* 0x000000040604722b */ /* 0x000fd00000000006 */
[----:B------:R-:W-:-:S08]  /*2e560*/  DMUL R6, R4, -UR4 ;  /* 0x8000000404067c28 */ /* 0x000fd00008000000 */
[----:B------:R-:W-:-:S08]  /*2e570*/  DFMA R8, R6, -R24, -UR4 ;  /* 0x8000000406087e2b */ /* 0x000fd00008000818 */
[----:B------:R-:W-:-:S10]  /*2e580*/  DFMA R6, R4, R8, R6 ;  /* 0x000000080406722b */ /* 0x000fd40000000006 */
[----:B------:R-:W-:-:S05]  /*2e590*/  FFMA R0, RZ, R25, R7 ;  /* 0x00000019ff007223 */ /* 0x000fca0000000007 */
[----:B------:R-:W-:-:S13]  /*2e5a0*/  FSETP.GT.AND P0, PT, |R0|, 1.469367938527859385e-39, PT ;  /* 0x001000000000780b */ /* 0x000fda0003f04200 */
[----:B------:R-:W-:Y:S05]  /*2e5b0*/  @P0 BRA `(.L_x_3260) ;  /* 0x0000000000180947 */ /* 0x000fea0003800000 */
[----:B------:R-:W-:Y:S01]  /*2e5c0*/  IMAD.MOV.U32 R8, RZ, RZ, -0x66666666 ;  /* 0x9999999aff087424 */ /* 0x000fe200078e00ff */
[----:B------:R-:W-:Y:S01]  /*2e5d0*/  MOV R6, R24 ;  /* 0x0000001800067202 */ /* 0x000fe20000000f00 */
[----:B------:R-:W-:Y:S01]  /*2e5e0*/  IMAD.MOV.U32 R9, RZ, RZ, -0x40266667 ;  /* 0xbfd99999ff097424 */ /* 0x000fe200078e00ff */
[----:B------:R-:W-:Y:S01]  /*2e5f0*/  MOV R0, 0x2e620 ;  /* 0x0002e62000007802 */ /* 0x000fe20000000f00 */
[----:B------:R-:W-:-:S07]  /*2e600*/  IMAD.MOV.U32 R7, RZ, RZ, R25 ;  /* 0x000000ffff077224 */ /* 0x000fce00078e0019 */
[----:B------:R-:W-:Y:S05]  /*2e610*/  CALL.REL.NOINC `($__internal_15_$__cuda_sm20_div_rn_f64_full) ;  /* 0x000002cc00847944 */ /* 0x000fea0003c00000 */
.L_x_3260:
[----:B------:R-:W-:Y:S05]  /*2e620*/  BSYNC B2 ;  /* 0x0000000000027941 */ /* 0x000fea0003800000 */
.L_x_3259:
[----:B------:R-:W-:-:S14]  /*2e630*/  DSETP.GEU.AND P0, PT, R6, R2, PT ;  /* 0x000000020600722a */ /* 0x000fdc0003f0e000 */
[----:B------:R-:W-:Y:S05]  /*2e640*/  @!P0 BRA `(.L_x_3261) ;  /* 0x0000002400a08947 */ /* 0x000fea0003800000 */
[----:B------:R-:W-:Y:S01]  /*2e650*/  DADD R34, -RZ, -R22 ;  /* 0x00000000ff227229 */ /* 0x000fe20000000916 */
[----:B------:R-:W-:Y:S01]  /*2e660*/  BSSY B2, `(.L_x_3262) ;  /* 0x0000039000027945 */ /* 0x000fe20003800000 */
[----:B------:R-:W-:Y:S01]  /*2e670*/  MOV R30, 0x0 ;  /* 0x00000000001e7802 */ /* 0x000fe20000000f00 */
[----:B------:R-:W-:Y:S01]  /*2e680*/  IMAD.MOV.U32 R31, RZ, RZ, 0x3ff00000 ;  /* 0x3ff00000ff1f7424 */ /* 0x000fe200078e00ff */
[----:B------:R-:W-:Y:S02]  /*2e690*/  CS2R R24, SRZ ;  /* 0x0000000000187805 */ /* 0x000fe4000001ff00 */
[----:B------:R-:W-:-:S07]  /*2e6a0*/  IMAD.MOV.U32 R34, RZ, RZ, 0x1 ;  /* 0x00000001ff227424 */ /* 0x000fce00078e00ff */
.L_x_3267:
[----:B------:R-:W0:Y:S01]  /*2e6b0*/  I2F.F64 R26, R34 ;  /* 0x00000022001a7312 */ /* 0x000e220000201c00 */
[----:B------:R-:W-:Y:S01]  /*2e6c0*/  IMAD.MOV.U32 R4, RZ, RZ, 0x1 ;  /* 0x00000001ff047424 */ /* 0x000fe200078e00ff */
[----:B------:R-:W-:Y:S01]  /*2e6d0*/  FSETP.GEU.AND P1, PT, |R35|, 6.5827683646048100446e-37, PT ;  /* 0x036000002300780b */ /* 0x000fe20003f2e200 */
[----:B------:R-:W-:Y:S05]  /*2e6e0*/  BSSY B4, `(.L_x_3263) ;  /* 0x0000012000047945 */ /* 0x000fea0003800000 */
[----:B0-----:R-:W0:Y:S02]  /*2e6f0*/  MUFU.RCP64H R5, R27 ;  /* 0x0000001b00057308 */ /* 0x001e240000001800 */
[----:B0-----:R-:W-:-:S08]  /*2e700*/  DFMA R6, -R26, R4, 1 ;  /* 0x3ff000001a06742b */ /* 0x001fd00000000104 */
[----:B------:R-:W-:-:S08]  /*2e710*/  DFMA R6, R6, R6, R6 ;  /* 0x000000060606722b */ /* 0x000fd00000000006 */
[----:B------:R-:W-:-:S08]  /*2e720*/  DFMA R6, R4, R6, R4 ;  /* 0x000000060406722b */ /* 0x000fd00000000004 */
[----:B------:R-:W-:-:S08]  /*2e730*/  DFMA R4, -R26, R6, 1 ;  /* 0x3ff000001a04742b */ /* 0x000fd00000000106 */
[----:B------:R-:W-:-:S08]  /*2e740*/  DFMA R4, R6, R4, R6 ;  /* 0x000000040604722b */ /* 0x000fd00000000006 */
[----:B------:R-:W-:-:S08]  /*2e750*/  DMUL R6, R22, -R4 ;  /* 0x8000000416067228 */ /* 0x000fd00000000000 */
[----:B------:R-:W-:-:S08]  /*2e760*/  DFMA R8, -R26, R6, -R22 ;  /* 0x000000061a08722b */ /* 0x000fd00000000916 */
[----:B------:R-:W-:Y:S02]  /*2e770*/  DFMA R6, R4, R8, R6 ;  /* 0x000000080406722b */ /* 0x000fe40000000006 */
[----:B------:R-:W-:-:S08]  /*2e780*/  DADD R8, -RZ, -R22 ;  /* 0x00000000ff087229 */ /* 0x000fd00000000916 */
[----:B------:R-:W-:-:S05]  /*2e790*/  FFMA R0, RZ, R27, R7 ;  /* 0x0000001bff007223 */ /* 0x000fca0000000007 */
[----:B------:R-:W-:-:S13]  /*2e7a0*/  FSETP.GT.AND P0, PT, |R0|, 1.469367938527859385e-39, PT ;  /* 0x001000000000780b */ /* 0x000fda0003f04200 */
[----:B------:R-:W-:Y:S05]  /*2e7b0*/  @P0 BRA P1, `(.L_x_3264) ;  /* 0x0000000000100947 */ /* 0x000fea0000800000 */
[----:B------:R-:W-:Y:S01]  /*2e7c0*/  MOV R6, R26 ;  /* 0x0000001a00067202 */ /* 0x000fe20000000f00 */
[----:B------:R-:W-:Y:S01]  /*2e7d0*/  IMAD.MOV.U32 R7, RZ, RZ, R27 ;  /* 0x000000ffff077224 */ /* 0x000fe200078e001b */
[----:B------:R-:W-:-:S07]  /*2e7e0*/  MOV R0, 0x2e800 ;  /* 0x0002e80000007802 */ /* 0x000fce0000000f00 */
[----:B------:R-:W-:Y:S05]  /*2e7f0*/  CALL.REL.NOINC `($__internal_15_$__cuda_sm20_div_rn_f64_full) ;  /* 0x000002cc000c7944 */ /* 0x000fea0003c00000 */
.L_x_3264:
[----:B------:R-:W-:Y:S05]  /*2e800*/  BSYNC B4 ;  /* 0x0000000000047941 */ /* 0x000fea0003800000 */
.L_x_3263:
[----:B------:R-:W-:Y:S01]  /*2e810*/  DADD R26, R2, R26 ;  /* 0x00000000021a7229 */ /* 0x000fe2000000001a */
[----:B------:R-:W-:Y:S01]  /*2e820*/  IMAD.MOV.U32 R4, RZ, RZ, 0x1 ;  /* 0x00000001ff047424 */ /* 0x000fe200078e00ff */
[----:B------:R-:W-:Y:S01]  /*2e830*/  DMUL R30, R6, R30 ;  /* 0x0000001e061e7228 */ /* 0x000fe20000000000 */
[----:B------:R-:W-:Y:S03]  /*2e840*/  BSSY B4, `(.L_x_3265) ;  /* 0x0000014000047945 */ /* 0x000fe60003800000 */
[----:B------:R-:W0:Y:S06]  /*2e850*/  MUFU.RCP64H R5, R27 ;  /* 0x0000001b00057308 */ /* 0x000e2c0000001800 */
        /* <DEDUP_REMOVED lines=18> */
.L_x_3266:
[----:B------:R-:W-:Y:S05]  /*2e980*/  BSYNC B4 ;  /* 0x0000000000047941 */ /* 0x000fea0003800000 */
.L_x_3265:
[----:B------:R-:W-:Y:S01]  /*2e990*/  DADD R24, R6, R24 ;  /* 0x0000000006187229 */ /* 0x000fe20000000018 */
[----:B------:R-:W-:-:S05]  /*2e9a0*/  VIADD R34, R34, 0x1 ;  /* 0x0000000122227836 */ /* 0x000fca0000000000 */
[----:B------:R-:W-:Y:S02]  /*2e9b0*/  ISETP.GE.U32.AND P0, PT, R34, 0x7d0, PT ;  /* 0x000007d02200780c */ /* 0x000fe40003f06070 */
[----:B------:R-:W-:-:S08]  /*2e9c0*/  DMUL R4, |R24|, 1.1102230246251565404e-16 ;  /* 0x3ca0000018047828 */ /* 0x000fd00000000200 */
[----:B------:R-:W-:-:S14]  /*2e9d0*/  DSETP.GTU.AND P1, PT, |R6|, R4, PT ;  /* 0x000000040600722a */ /* 0x000fdc0003f2c200 */
[----:B------:R-:W-:Y:S05]  /*2e9e0*/  @!P0 BRA P1, `(.L_x_3267) ;  /* 0xfffffffc00308947 */ /* 0x000fea000083ffff */
[----:B------:R-:W-:Y:S05]  /*2e9f0*/  BSYNC B2 ;  /* 0x0000000000027941 */ /* 0x000fea0003800000 */
.L_x_3262:
[----:B------:R-:W-:Y:S01]  /*2ea00*/  @!P5 DMUL R22, R22, 1.80143985094819840000e+16 ;  /* 0x435000001616d828 */ /* 0x000fe20000000000 */
[----:B------:R-:W-:Y:S01]  /*2ea10*/  BSSY B2, `(.L_x_3268) ;  /* 0x000004e000027945 */ /* 0x000fe20003800000 */
[----:B------:R-:W-:-:S08]  /*2ea20*/  DADD R30, R2, 1 ;  /* 0x3ff00000021e7429 */ /* 0x000fd00000000000 */
[----:B------:R-:W-:Y:S01]  /*2ea30*/  @!P5 IMAD.MOV.U32 R33, RZ, RZ, R23 ;  /* 0x000000ffff21d224 */ /* 0x000fe200078e0017 */
[----:B------:R-:W-:Y:S01]  /*2ea40*/  DSETP.GTU.AND P2, PT, |R30|, +INF , PT ;  /* 0x7ff000001e00742a */ /* 0x000fe20003f4c200 */
[----:B------:R-:W-:-:S03]  /*2ea50*/  @!P5 IMAD.MOV.U32 R32, RZ, RZ, R22 ;  /* 0x000000ffff20d224 */ /* 0x000fc600078e0016 */
[----:B------:R-:W-:-:S04]  /*2ea60*/  IADD3 R0, R33, -0x1, RZ ;  /* 0xffffffff21007810 */ /* 0x000fc80007ffe0ff */
[----:B------:R-:W-:Y:S02]  /*2ea70*/  ISETP.GE.U32.AND P0, PT, R0, 0x7fefffff, PT ;  /* 0x7fefffff0000780c */ /* 0x000fe40003f06070 */
[----:B------:R-:W-:Y:S01]  /*2ea80*/  MOV R0, 0xfffffc01 ;  /* 0xfffffc0100007802 */ /* 0x000fe20000000f00 */
[----:B------:R-:W-:-:S10]  /*2ea90*/  @!P5 IMAD.MOV.U32 R0, RZ, RZ, -0x435 ;  /* 0xfffffbcbff00d424 */ /* 0x000fd400078e00ff */
        /* <DEDUP_REMOVED lines=16> */
[----:B------:R-:W-:Y:S01]  /*2eba0*/  IMAD.MOV.U32 R17, RZ, RZ, 0x43300000 ;  /* 0x43300000ff117424 */ /* 0x000fe200078e00ff */
[----:B------:R-:W-:Y:S01]  /*2ebb0*/  LEA.HI R0, R33, R0, RZ, 0xc ;  /* 0x0000000021007211 */ /* 0x000fe200078f60ff */
[----:B------:R-:W-:Y:S01]  /*2ebc0*/  UMOV UR6, 0x80000000 ;  /* 0x8000000000067882 */ /* 0x000fe20000000000 */
[----:B------:R-:W-:-:S09]  /*2ebd0*/  UMOV UR7, 0x43300000 ;  /* 0x4330000000077882 */ /* 0x000fd20000000000 */
[----:B------:R-:W-:Y:S01]  /*2ebe0*/  @P0 VIADD R7, R5, 0xfff00000 ;  /* 0xfff0000005070836 */ /* 0x000fe20000000000 */
[----:B------:R-:W-:-:S03]  /*2ebf0*/  @P0 IADD3 R0, R0, 0x1, RZ ;  /* 0x0000000100000810 */ /* 0x000fc60007ffe0ff */
[----:B------:R-:W-:Y:S01]  /*2ec00*/  @P0 IMAD.MOV.U32 R5, RZ, RZ, R7 ;  /* 0x000000ffff050224 */ /* 0x000fe200078e0007 */
[----:B------:R-:W-:-:S05]  /*2ec10*/  LOP3.LUT R16, R0, 0x80000000, RZ, 0x3c, !PT ;  /* 0x8000000000107812 */ /* 0x000fca00078e3cff */
        /* <DEDUP_REMOVED lines=45> */
.L_x_3269:
[----:B------:R-:W-:Y:S05]  /*2eef0*/  BSYNC B2 ;  /* 0x0000000000027941 */ /* 0x000fea0003800000 */
.L_x_3268:
[----:B------:R-:W-:Y:S01]  /*2ef00*/  BSSY B5, `(.L_x_3270) ;  /* 0x00000a9000057945 */ /* 0x000fe20003800000 */
[----:B------:R-:W-:-:S03]  /*2ef10*/  DMUL R32, R2, R4 ;  /* 0x0000000402207228 */ /* 0x000fc60000000000 */
[----:B------:R-:W-:Y:S08]  /*2ef20*/  @P2 BRA `(.L_x_3271) ;  /* 0x0000000800942947 */ /* 0x000ff00003800000 */
[----:B------:R-:W-:Y:S01]  /*2ef30*/  DADD R22, -RZ, |R30| ;  /* 0x00000000ff167229 */ /* 0x000fe2000000051e */
[----:B------:R-:W-:-:S09]  /*2ef40*/  MOV R34, 0x2ef80 ;  /* 0x0002ef8000227802 */ /* 0x000fd20000000f00 */
[----:B------:R-:W-:Y:S01]  /*2ef50*/  IMAD.MOV.U32 R26, RZ, RZ, R22 ;  /* 0x000000ffff1a7224 */ /* 0x000fe200078e0016 */
[----:B------:R-:W-:-:S07]  /*2ef60*/  MOV R27, R23 ;  /* 0x00000017001b7202 */ /* 0x000fce0000000f00 */
[----:B------:R-:W-:Y:S05]  /*2ef70*/  CALL.REL.NOINC `($_ZN2at6native18elementwise_kernelILi128ELi4EZNS0_15gpu_kernel_implIN48_GLOBAL__N__08322988_15_IGammaKernel_cu_cb51a28d10CalcIgammaIdEEEEvRNS_18TensorIteratorBaseERKT_EUliE_EEviT1_$__internal_lgamma_pos) ;  /* 0x000002d8003c7944 */ /* 0x000fea0003c00000 */
[----:B------:R-:W-:Y:S01]  /*2ef80*/  ISETP.GT.AND P0, PT, R31, -0x1, PT ;  /* 0xffffffff1f00780c */ /* 0x000fe20003f04270 */
[----:B------:R-:W-:Y:S02]  /*2ef90*/  IMAD.MOV.U32 R30, RZ, RZ, R26 ;  /* 0x000000ffff1e7224 */ /* 0x000fe400078e001a */
[----:B------:R-:W-:-:S10]  /*2efa0*/  IMAD.MOV.U32 R31, RZ, RZ, R27 ;  /* 0x000000ffff1f7224 */ /* 0x000fd400078e001b */
[----:B------:R-:W-:Y:S05]  /*2efb0*/  @P0 BRA `(.L_x_3272) ;  /* 0x0000000800740947 */ /* 0x000fea0003800000 */
[----:B------:R-:W0:Y:S01]  /*2efc0*/  FRND.F64.TRUNC R4, R22 ;  /* 0x0000001600047313 */ /* 0x000e22000030d800 */
[----:B------:R-:W-:Y:S01]  /*2efd0*/  MOV R30, 0x0 ;  /* 0x00000000001e7802 */ /* 0x000fe20000000f00 */
[----:B------:R-:W-:Y:S01]  /*2efe0*/  IMAD.MOV.U32 R31, RZ, RZ, 0x7ff00000 ;  /* 0x7ff00000ff1f7424 */ /* 0x000fe200078e00ff */
[----:B0-----:R-:W-:-:S14]  /*2eff0*/  DSETP.NEU.AND P0, PT, R22, R4, PT ;  /* 0x000000041600722a */ /* 0x001fdc0003f0d000 */
[----:B------:R-:W-:Y:S05]  /*2f000*/  @!P0 BRA `(.L_x_3272) ;  /* 0x0000000800608947 */ /* 0x000fea0003800000 */
[----:B------:R-:W-:Y:S01]  /*2f010*/  ISETP.GE.AND P4, PT, R23, 0x3c000000, PT ;  /* 0x3c0000001700780c */ /* 0x000fe20003f86270 */
[----:B------:R-:W-:Y:S01]  /*2f020*/  BSSY B2, `(.L_x_3273) ;  /* 0x0000040000027945 */ /* 0x000fe20003800000 */
[----:B------:R-:W-:-:S11]  /*2f030*/  IMAD.MOV.U32 R0, RZ, RZ, R23 ;  /* 0x000000ffff007224 */ /* 0x000fd600078e0017 */
[----:B------:R-:W-:Y:S05]  /*2f040*/  @!P4 BRA `(.L_x_3274) ;  /* 0x0000000000f4c947 */ /* 0x000fea0003800000 */
[----:B------:R-:W-:Y:S01]  /*2f050*/  IADD3 R17, R0, 0x100000, RZ ;  /* 0x0010000000117810 */ /* 0x000fe20007ffe0ff */
[----:B------:R-:W-:Y:S01]  /*2f060*/  IMAD.MOV.U32 R16, RZ, RZ, R22 ;  /* 0x000000ffff107224 */ /* 0x000fe200078e0016 */
[----:B------:R-:W0:Y:S01]  /*2f070*/  LDC.64 R30, c[0x4][0x118] ;  /* 0x01004600ff1e7b82 */ /* 0x000e220000000a00 */
[----:B------:R-:W-:Y:S02]  /*2f080*/  R2UR UR4, R36 ;  /* 0x00000000240472ca */ /* 0x000fe400000e0000 */
[----:B------:R-:W1:Y:S01]  /*2f090*/  F2I.S64.F64 R38, R16 ;  /* 0x0000001000267311 */ /* 0x000e620000301900 */
[----:B------:R-:W-:Y:S01]  /*2f0a0*/  R2UR UR5, R37 ;  /* 0x00000000250572ca */ /* 0x000fe200000e0000 */
[----:B-1----:R-:W-:-:S05]  /*2f0b0*/  IMAD.SHL.U32 R0, R38, 0x8, RZ ;  /* 0x0000000826007824 */ /* 0x002fca00078e00ff */
        /* <DEDUP_REMOVED lines=17> */
[----:B------:R-:W-:Y:S02]  /*2f1d0*/  MOV R18, 0x79785eba ;  /* 0x79785eba00127802 */ /* 0x000fe40000000f00 */
[----:B------:R-:W-:Y:S02]  /*2f1e0*/  FSEL R19, R0, -0.082518599927425384521, !P0 ;  /* 0xbda8ff8300137808 */ /* 0x000fe40004000000 */
[----:B------:R-:W-:-:S03]  /*2f1f0*/  FSEL R18, -R18, 4.2945490664224492434e-19, !P0 ;  /* 0x20fd816412127808 */ /* 0x000fc60004000100 */
        /* <DEDUP_REMOVED lines=9> */
[----:B------:R-:W-:-:S07]  /*2f290*/  IMAD.MOV.U32 R4, RZ, RZ, 0x1 ;  /* 0x00000001ff047424 */ /* 0x000fce00078e00ff */
        /* <DEDUP_REMOVED lines=14> */
[----:B------:R-:W-:Y:S01]  /*2f380*/  MOV R6, R20 ;  /* 0x0000001400067202 */ /* 0x000fe20000000f00 */
[----:B------:R-:W-:Y:S01]  /*2f390*/  IMAD.MOV.U32 R7, RZ, RZ, R21 ;  /* 0x000000ffff077224 */ /* 0x000fe200078e0015 */
[----:B------:R-:W-:Y:S01]  /*2f3a0*/  MOV R9, 0x400921fb ;  /* 0x400921fb00097802 */ /* 0x000fe20000000f00 */
[----:B------:R-:W-:Y:S01]  /*2f3b0*/  IMAD.MOV.U32 R8, RZ, RZ, 0x54442d18 ;  /* 0x54442d18ff087424 */ /* 0x000fe200078e00ff */
[----:B------:R-:W-:-:S07]  /*2f3c0*/  MOV R0, 0x2f3e0 ;  /* 0x0002f3e000007802 */ /* 0x000fce0000000f00 */
[----:B------:R-:W-:Y:S05]  /*2f3d0*/  CALL.REL.NOINC `($__internal_15_$__cuda_sm20_div_rn_f64_full) ;  /* 0x000002c000147944 */ /* 0x000fea0003c00000 */
.L_x_3276:
[----:B------:R-:W-:Y:S05]  /*2f3e0*/  BSYNC B4 ;  /* 0x0000000000047941 */ /* 0x000fea0003800000 */
.L_x_3275:
[----:B------:R-:W-:Y:S01]  /*2f3f0*/  IMAD.MOV.U32 R0, RZ, RZ, R7 ;  /* 0x000000ffff007224 */ /* 0x000fe200078e0007 */
[----:B------:R-:W-:Y:S01]  /*2f400*/  MOV R23, R7 ;  /* 0x0000000700177202 */ /* 0x000fe20000000f00 */
[----:B------:R-:W-:-:S07]  /*2f410*/  IMAD.MOV.U32 R22, RZ, RZ, R6 ;  /* 0x000000ffff167224 */ /* 0x000fce00078e0006 */
.L_x_3274:
[----:B------:R-:W-:Y:S05]  /*2f420*/  BSYNC B2 ;  /* 0x0000000000027941 */ /* 0x000fea0003800000 */
.L_x_3273:
[----:B------:R-:W-:Y:S01]  /*2f430*/  ISETP.GT.AND P0, PT, R0, 0xfffff, PT ;  /* 0x000fffff0000780c */ /* 0x000fe20003f04270 */
[----:B------:R-:W-:Y:S01]  /*2f440*/  IMAD.MOV.U32 R6, RZ, RZ, R22 ;  /* 0x000000ffff067224 */ /* 0x000fe200078e0016 */
[----:B------:R-:W-:Y:S01]  /*2f450*/  BSSY B2, `(.L_x_3277) ;  /* 0x000004d000027945 */ /* 0x000fe20003800000 */
[----:B------:R-:W-:-:S10]  /*2f460*/  MOV R17, 0xfffffc01 ;  /* 0xfffffc0100117802 */ /* 0x000fd40000000f00 */
        /* <DEDUP_REMOVED lines=23> */
[----:B------:R-:W-:Y:S01]  /*2f5e0*/  LEA.HI R17, R0, R17, RZ, 0xc ;  /* 0x0000001100117211 */ /* 0x000fe200078f60ff */
[----:B------:R-:W-:-:S10]  /*2f5f0*/  UMOV UR7, 0x43300000 ;  /* 0x4330000000077882 */ /* 0x000fd40000000000 */
        /* <DEDUP_REMOVED lines=50> */
.L_x_3278:
[----:B------:R-:W-:Y:S05]  /*2f920*/  BSYNC B2 ;  /* 0x0000000000027941 */ /* 0x000fea0003800000 */
.L_x_3277:
[--C-:B------:R-:W-:Y:S02]  /*2f930*/  DADD R26, -R26, R4.reuse ;  /* 0x000000001a1a7229 */ /* 0x100fe40000000104 */
[----:B------:R-:W-:-:S10]  /*2f940*/  DADD R4, -RZ, -R4 ;  /* 0x00000000ff047229 */ /* 0x000fd40000000904 */
[----:B------:R-:W-:Y:S02]  /*2f950*/  FSEL R30, R4, R26, !P4 ;  /* 0x0000001a041e7208 */ /* 0x000fe40006000000 */
[----:B------:R-:W-:Y:S01]  /*2f960*/  FSEL R31, R5, R27, !P4 ;  /* 0x0000001b051f7208 */ /* 0x000fe20006000000 */
[----:B------:R-:W-:Y:S06]  /*2f970*/  BRA `(.L_x_3272) ;  /* 0x0000000000047947 */ /* 0x000fec0003800000 */
.L_x_3271:
[----:B------:R-:W-:-:S11]  /*2f980*/  DADD R30, R30, R30 ;  /* 0x000000001e1e7229 */ /* 0x000fd6000000001e */
.L_x_3272:
[----:B------:R-:W-:Y:S05]  /*2f990*/  BSYNC B5 ;  /* 0x0000000000057941 */ /* 0x000fea0003800000 */
.L_x_3270:
[----:B------:R-:W-:Y:S01]  /*2f9a0*/  DADD R30, R32, -R30 ;  /* 0x00000000201e7229 */ /* 0x000fe2000000081e */
[----:B------:R-:W-:Y:S09]  /*2f9b0*/  BSSY B2, `(.L_x_3279) ;  /* 0x0000048000027945 */ /* 0x000ff20003800000 */
[----:B------:R-:W-:-:S02]  /*2f9c0*/  FSETP.GEU.FTZ.AND P1, PT, R31, 4.1931471824645996094, PT ;  /* 0x40862e431f00780b */ /* 0x000fc40003f3e000 */
[----:B------:R-:W-:-:S13]  /*2f9d0*/  FSETP.GT.FTZ.AND P0, PT, R31, -3.1640625, PT ;  /* 0xc04a80001f00780b */ /* 0x000fda0003f14000 */
[----:B------:R-:W-:Y:S05]  /*2f9e0*/  @P0 BRA !P1, `(.L_x_3280) ;  /* 0x0000000000200947 */ /* 0x000fea0004800000 */
[C---:B------:R-:W-:Y:S01]  /*2f9f0*/  DADD R4, R30.reuse, R30 ;  /* 0x000000001e047229 */ /* 0x040fe2000000001e */
[----:B------:R-:W-:Y:S01]  /*2fa00*/  IMAD.MOV.U32 R7, RZ, RZ, 0x3ff00000 ;  /* 0x3ff00000ff077424 */ /* 0x000fe200078e00ff */
[----:B------:R-:W-:Y:S01]  /*2fa10*/  ISETP.GE.AND P1, PT, R31, RZ, PT ;  /* 0x000000ff1f00720c */ /* 0x000fe20003f26270 */
[----:B------:R-:W-:-:S03]  /*2fa20*/  DSETP.GTU.AND P0, PT, |R30|, +INF , PT ;  /* 0x7ff000001e00742a */ /* 0x000fc60003f0c200 */
[----:B------:R-:W-:-:S04]  /*2fa30*/  FSEL R7, -R7, +QNAN , !P1 ;  /* 0x7ff0000007077808 */ /* 0x000fc80004800100 */
[----:B------:R-:W-:Y:S02]  /*2fa40*/  FSEL R22, R4, RZ, P0 ;  /* 0x000000ff04167208 */ /* 0x000fe40000000000 */
[----:B------:R-:W-:Y:S01]  /*2fa50*/  FSEL R23, R5, R7, P0 ;  /* 0x0000000705177208 */ /* 0x000fe20000000000 */
[----:B------:R-:W-:Y:S06]  /*2fa60*/  BRA `(.L_x_3281) ;  /* 0x0000000000f07947 */ /* 0x000fec0003800000 */
.L_x_3280:
[----:B------:R-:W-:Y:S01]  /*2fa70*/  MOV R4, 0x652b82fe ;  /* 0x652b82fe00047802 */ /* 0x000fe20000000f00 */
[----:B------:R-:W-:Y:S01]  /*2fa80*/  IMAD.MOV.U32 R5, RZ, RZ, 0x3ff71547 ;  /* 0x3ff71547ff057424 */ /* 0x000fe200078e00ff */
[----:B------:R-:W-:Y:S01]  /*2fa90*/  UMOV UR4, 0xfefa39ef ;  /* 0xfefa39ef00047882 */ /* 0x000fe20000000000 */
[----:B------:R-:W-:Y:S01]  /*2faa0*/  UMOV UR5, 0x3fe62e42 ;  /* 0x3fe62e4200057882 */ /* 0x000fe20000000000 */
[----:B------:R-:W-:Y:S01]  /*2fab0*/  IMAD.SHL.U32 R0, R31, 0x2, RZ ;  /* 0x000000021f007824 */ /* 0x000fe200078e00ff */
[----:B------:R-:W-:Y:S01]  /*2fac0*/  MOV R10, 0x8ebd13cd ;  /* 0x8ebd13cd000a7802 */ /* 0x000fe20000000f00 */
[----:B------:R-:W-:Y:S01]  /*2fad0*/  IMAD.MOV.U32 R11, RZ, RZ, 0x3e5af86d ;  /* 0x3e5af86dff0b7424 */ /* 0x000fe200078e00ff */
[----:B------:R-:W-:Y:S02]  /*2fae0*/  DFMA R4, R30, R4, 6.75539944105574400000e+15 ;  /* 0x433800001e04742b */ /* 0x000fe40000000004 */
[C---:B------:R-:W-:Y:S02]  /*2faf0*/  ISETP.GE.U32.AND P0, PT, R0.reuse, 0x7fb3e647, PT ;  /* 0x7fb3e6470000780c */ /* 0x040fe40003f06070 */
[----:B------:R-:W-:-:S04]  /*2fb00*/  ISETP.NE.AND P1, PT, R0, RZ, PT ;  /* 0x000000ff0000720c */ /* 0x000fc80003f25270 */
[----:B------:R-:W-:Y:S02]  /*2fb10*/  DADD R6, R4, -6.75539944105574400000e+15 ;  /* 0xc338000004067429 */ /* 0x000fe40000000000 */
[----:B------:R-:W-:-:S05]  /*2fb20*/  SEL R4, R4, RZ, P0 ;  /* 0x000000ff04047207 */ /* 0x000fca0000000000 */
[----:B------:R-:W-:Y:S01]  /*2fb30*/  VIADD R5, R4, 0xffffffff ;  /* 0xffffffff04057836 */ /* 0x000fe20000000000 */
[----:B------:R-:W-:Y:S01]  /*2fb40*/  DFMA R8, R6, -UR4, R30 ;  /* 0x8000000406087c2b */ /* 0x000fe2000800001e */
[----:B------:R-:W-:Y:S01]  /*2fb50*/  UMOV UR4, 0x3b39803f ;  /* 0x3b39803f00047882 */ /* 0x000fe20000000000 */
[----:B------:R-:W-:-:S06]  /*2fb60*/  UMOV UR5, 0x3c7abc9e ;  /* 0x3c7abc9e00057882 */ /* 0x000fcc0000000000 */
[----:B------:R-:W-:Y:S01]  /*2fb70*/  DFMA R8, R6, -UR4, R8 ;  /* 0x8000000406087c2b */ /* 0x000fe20008000008 */
[----:B------:R-:W-:Y:S01]  /*2fb80*/  UMOV UR4, 0x6acd15b6 ;  /* 0x6acd15b600047882 */ /* 0x000fe20000000000 */
[----:B------:R-:W-:-:S08]  /*2fb90*/  UMOV UR5, 0x3e21f407 ;  /* 0x3e21f40700057882 */ /* 0x000fd00000000000 */
[----:B------:R-:W-:Y:S02]  /*2fba0*/  FSEL R22, R30, R8, !P0 ;  /* 0x000000081e167208 */ /* 0x000fe40004000000 */
[----:B------:R-:W-:Y:S02]  /*2fbb0*/  FSEL R23, R31, R9, !P0 ;  /* 0x000000091f177208 */ /* 0x000fe40004000000 */
[----:B------:R-:W-:Y:S01]  /*2fbc0*/  ISETP.NE.AND P0, PT, R4, 0x400, PT ;  /* 0x000004000400780c */ /* 0x000fe20003f05270 */
[----:B------:R-:W-:Y:S01]  /*2fbd0*/  IMAD.MOV.U32 R6, RZ, RZ, R22 ;  /* 0x000000ffff067224 */ /* 0x000fe200078e0016 */
[----:B------:R-:W-:-:S06]  /*2fbe0*/  MOV R7, R23 ;  /* 0x0000001700077202 */ /* 0x000fcc0000000f00 */
[----:B------:R-:W-:Y:S01]  /*2fbf0*/  DFMA R8, R6, UR4, R10 ;  /* 0x0000000406087c2b */ /* 0x000fe2000800000a */
[----:B------:R-:W-:Y:S01]  /*2fc00*/  UMOV UR4, 0x92ba033d ;  /* 0x92ba033d00047882 */ /* 0x000fe20000000000 */
[----:B------:R-:W-:-:S03]  /*2fc10*/  UMOV UR5, 0x3e927e50 ;  /* 0x3e927e5000057882 */ /* 0x000fc60000000000 */
[----:B------:R-:W-:Y:S01]  /*2fc20*/  @P0 IMAD.MOV R5, RZ, RZ, R4 ;  /* 0x000000ffff050224 */ /* 0x000fe200078e0204 */
[----:B------:R-:W-:Y:S02]  /*2fc30*/  MOV R4, RZ ;  /* 0x000000ff00047202 */ /* 0x000fe40000000f00 */
[----:B------:R-:W-:Y:S01]  /*2fc40*/  DFMA R8, R6, R8, UR4 ;  /* 0x0000000406087e2b */ /* 0x000fe20008000008 */
[----:B------:R-:W-:Y:S01]  /*2fc50*/  UMOV UR4, 0x6c5f9da1 ;  /* 0x6c5f9da100047882 */ /* 0x000fe20000000000 */
[----:B------:R-:W-:Y:S01]  /*2fc60*/  UMOV UR5, 0x3ec71dde ;  /* 0x3ec71dde00057882 */ /* 0x000fe20000000000 */
[----:B------:R-:W-:-:S05]  /*2fc70*/  LEA R5, R5, 0x3ff00000, 0x14 ;  /* 0x3ff0000005057811 */ /* 0x000fca00078ea0ff */
[----:B------:R-:W-:Y:S01]  /*2fc80*/  DFMA R8, R6, R8, UR4 ;  /* 0x0000000406087e2b */ /* 0x000fe20008000008 */
[----:B------:R-:W-:Y:S01]  /*2fc90*/  UMOV UR4, 0x18d034e6 ;  /* 0x18d034e600047882 */ /* 0x000fe20000000000 */
[----:B------:R-:W-:Y:S01]  /*2fca0*/  UMOV UR5, 0x3efa01a0 ;  /* 0x3efa01a000057882 */ /* 0x000fe20000000000 */
[----:B------:R-:W-:-:S05]  /*2fcb0*/  DADD R10, R4, -1 ;  /* 0xbff00000040a7429 */ /* 0x000fca0000000000 */
        /* <DEDUP_REMOVED lines=16> */
[----:B------:R-:W-:-:S08]  /*2fdc0*/  DFMA R8, R6, R8, 0.5 ;  /* 0x3fe000000608742b */ /* 0x000fd00000000008 */
[----:B------:R-:W-:-:S08]  /*2fdd0*/  DMUL R8, R6, R8 ;  /* 0x0000000806087228 */ /* 0x000fd00000000000 */
[----:B------:R-:W-:-:S08]  /*2fde0*/  DFMA R8, R6, R8, R6 ;  /* 0x000000080608722b */ /* 0x000fd00000000006 */
[----:B------:R-:W-:-:S08]  /*2fdf0*/  DFMA R8, R8, R4, R10 ;  /* 0x000000040808722b */ /* 0x000fd0000000000a */
[----:B------:R-:W-:-:S10]  /*2fe00*/  DADD R4, R8, R8 ;  /* 0x0000000008047229 */ /* 0x000fd40000000008 */
[----:B------:R-:W-:Y:S02]  /*2fe10*/  @P1 FSEL R22, R4, R8, !P0 ;  /* 0x0000000804161208 */ /* 0x000fe40004000000 */
[----:B------:R-:W-:-:S07]  /*2fe20*/  @P1 FSEL R23, R5, R9, !P0 ;  /* 0x0000000905171208 */ /* 0x000fce0004000000 */
.L_x_3281:
[----:B------:R-:W-:Y:S05]  /*2fe30*/  BSYNC B2 ;  /* 0x0000000000027941 */ /* 0x000fea0003800000 */
.L_x_3279:
[----:B------:R-:W-:Y:S01]  /*2fe40*/  DSETP.GTU.AND P0, PT, R28, +INF , PT ;  /* 0x7ff000001c00742a */ /* 0x000fe20003f0c000 */
[----:B------:R-:W-:-:S13]  /*2fe50*/  BSSY B5, `(.L_x_3282) ;  /* 0x00000a9000057945 */ /* 0x000fda0003800000 */
[----:B------:R-:W-:Y:S05]  /*2fe60*/  @P0 BRA `(.L_x_3283) ;  /* 0x0000000800980947 */ /* 0x000fea0003800000 */
[----:B------:R-:W-:Y:S01]  /*2fe70*/  IMAD.MOV.U32 R26, RZ, RZ, R28 ;  /* 0x000000ffff1a7224 */ /* 0x000fe200078e001c */
[----:B------:R-:W-:Y:S01]  /*2fe80*/  MOV R34, 0x2feb0 ;  /* 0x0002feb000227802 */ /* 0x000fe20000000f00 */
[----:B------:R-:W-:-:S07]  /*2fe90*/  IMAD.MOV.U32 R27, RZ, RZ, R29 ;  /* 0x000000ffff1b7224 */ /* 0x000fce00078e001d */
[----:B------:R-:W-:Y:S05]  /*2fea0*/  CALL.REL.NOINC `($_ZN2at6native18elementwise_kernelILi128ELi4EZNS0_15gpu_kernel_implIN48_GLOBAL__N__08322988_15_IGammaKernel_cu_cb51a28d10CalcIgammaIdEEEEvRNS_18TensorIteratorBaseERKT_EUliE_EEviT1_$__internal_lgamma_pos) ;  /* 0x000002c800707944 */ /* 0x000fea0003c00000 */
[----:B------:R-:W-:Y:S01]  /*2feb0*/  ISETP.GT.AND P0, PT, R3, -0x1, PT ;  /* 0xffffffff0300780c */ /* 0x000fe20003f04270 */
[----:B------:R-:W-:Y:S01]  /*2fec0*/  IMAD.MOV.U32 R3, RZ, RZ, R27 ;  /* 0x000000ffff037224 */ /* 0x000fe200078e001b */
[----:B------:R-:W-:-:S04]  /*2fed0*/  MOV R2, R26 ;  /* 0x0000001a00027202 */ /* 0x000fc80000000f00 */
[----:B------:R-:W-:Y:S01]  /*2fee0*/  MOV R5, R3 ;  /* 0x0000000300057202 */ /* 0x000fe20000000f00 */
[----:B------:R-:W-:-:S06]  /*2fef0*/  IMAD.MOV.U32 R4, RZ, RZ, R2 ;  /* 0x000000ffff047224 */ /* 0x000fcc00078e0002 */
        /* <DEDUP_REMOVED lines=13> */
[----:B------:R-:W-:Y:S02]  /*2ffd0*/  R2UR UR4, R36 ;  /* 0x00000000240472ca */ /* 0x000fe400000e0000 */
[----:B------:R-:W-:Y:S01]  /*2ffe0*/  R2UR UR5, R37 ;  /* 0x00000000250572ca */ /* 0x000fe200000e0000 */
        /* <DEDUP_REMOVED lines=52> */
.L_x_3288:
[----:B------:R-:W-:Y:S05]  /*30330*/  BSYNC B4 ;  /* 0x0000000000047941 */ /* 0x000fea0003800000 */
.L_x_3287:
[--C-:B------:R-:W-:Y:S01]  /*30340*/  IMAD.MOV.U32 R0, RZ, RZ, R7.reuse ;  /* 0x000000ffff007224 */ /* 0x100fe200078e0007 */
[----:B------:R-:W-:Y:S01]  /*30350*/  MOV R28, R6 ;  /* 0x00000006001c7202 */ /* 0x000fe20000000f00 */
[----:B------:R-:W-:-:S07]  /*30360*/  IMAD.MOV.U32 R29, RZ, RZ, R7 ;  /* 0x000000ffff1d7224 */ /* 0x000fce00078e0007 */
.L_x_3286:
[----:B------:R-:W-:Y:S05]  /*30370*/  BSYNC B2 ;  /* 0x0000000000027941 */ /* 0x000fea0003800000 */
.L_x_3285:
        /* <DEDUP_REMOVED lines=79> */
.L_x_3290:
[----:B------:R-:W-:Y:S05]  /*30870*/  BSYNC B2 ;  /* 0x0000000000027941 */ /* 0x000fea0003800000 */
.L_x_3289:
[--C-:B------:R-:W-:Y:S02]  /*30880*/  DADD R2, -R2, R4.reuse ;  /* 0x0000000002027229 */ /* 0x100fe40000000104 */
[----:B------:R-:W-:-:S10]  /*30890*/  DADD R4, -RZ, -R4 ;  /* 0x00000000ff047229 */ /* 0x000fd40000000904 */
[----:B------:R-:W-:Y:S02]  /*308a0*/  FSEL R4, R4, R2, !P4 ;  /* 0x0000000204047208 */ /* 0x000fe40006000000 */
[----:B------:R-:W-:Y:S01]  /*308b0*/  FSEL R5, R5, R3, !P4 ;  /* 0x0000000305057208 */ /* 0x000fe20006000000 */
[----:B------:R-:W-:Y:S06]  /*308c0*/  BRA `(.L_x_3284) ;  /* 0x0000000000047947 */ /* 0x000fec0003800000 */
.L_x_3283:
[----:B------:R-:W-:-:S11]  /*308d0*/  DADD R4, R2, R2 ;  /* 0x0000000002047229 */ /* 0x000fd60000000002 */
.L_x_3284:
[----:B------:R-:W-:Y:S05]  /*308e0*/  BSYNC B5 ;  /* 0x0000000000057941 */ /* 0x000fea0003800000 */
.L_x_3282:
[----:B------:R-:W-:Y:S01]  /*308f0*/  DADD R32, R32, -R4 ;  /* 0x0000000020207229 */ /* 0x000fe20000000804 */
        /* <DEDUP_REMOVED lines=58> */
.L_x_3292:
[----:B------:R-:W-:Y:S05]  /*30ca0*/  BSYNC B2 ;  /* 0x0000000000027941 */ /* 0x000fea0003800000 */
.L_x_3291:
[----:B------:R-:W-:Y:S01]  /*30cb0*/  DFMA R6, -R24, R6, -R22 ;  /* 0x000000061806722b */ /* 0x000fe20000000916 */
[----:B------:R-:W-:Y:S10]  /*30cc0*/  BRA `(.L_x_3243) ;  /* 0x000002a400147947 */ /* 0x000ff40003800000 */
.L_x_3261:
[----:B------:R-:W-:Y:S01]  /*30cd0*/  UMOV UR4, 0x9999999a ;  /* 0x9999999a00047882 */ /* 0x000fe20000000000 */
[----:B------:R-:W-:Y:S01]  /*30ce0*/  UMOV UR5, 0x3fd99999 ;  /* 0x3fd9999900057882 */ /* 0x000fe20000000000 */
[----:B------:R-:W-:Y:S01]  /*30cf0*/  DADD R32, R2, -R22 ;  /* 0x0000000002207229 */ /* 0x000fe20000000816 */
[----:B------:R-:W-:Y:S01]  /*30d00*/  BSSY B5, `(.L_x_3293) ;  /* 0x000039c000057945 */ /* 0x000fe20003800000 */
[----:B------:R-:W-:-:S08]  /*30d10*/  DMUL R4, R28, UR4 ;  /* 0x000000041c047c28 */ /* 0x000fd00008000000 */
[----:B------:R-:W-:-:S14]  /*30d20*/  DSETP.GT.AND P0, PT, |R32|, R4, PT ;  /* 0x000000042000722a */ /* 0x000fdc0003f04200 */
[----:B------:R-:W-:Y:S05]  /*30d30*/  @P0 BRA `(.L_x_3294) ;  /* 0x0000002800bc0947 */ /* 0x000fea0003800000 */
[----:B------:R-:W-:Y:S01]  /*30d40*/  MOV R10, 0xe7b3dd77 ;  /* 0xe7b3dd77000a7802 */ /* 0x000fe20000000f00 */
[----:B------:R-:W-:Y:S01]  /*30d50*/  IMAD.MOV.U32 R11, RZ, RZ, 0x407c1f1c ;  /* 0x407c1f1cff0b7424 */ /* 0x000fe200078e00ff */
[----:B------:R-:W-:Y:S01]  /*30d60*/  MOV R13, 0x40bb2bff ;  /* 0x40bb2bff000d7802 */ /* 0x000fe20000000f00 */
[----:B------:R-:W-:Y:S01]  /*30d70*/  IMAD.MOV.U32 R12, RZ, RZ, -0x1a0caf76 ;  /* 0xe5f3508aff0c7424 */ /* 0x000fe200078e00ff */
        /* <DEDUP_REMOVED lines=14> */
[----:B0-----:R-:W-:Y:S01]  /*30e60*/  MOV R11, 0x3ff00000 ;  /* 0x3ff00000000b7802 */ /* 0x001fe20000000f00 */
[----:B------:R-:W-:Y:S01]  /*30e70*/  IMAD.MOV.U32 R10, RZ, RZ, 0x0 ;  /* 0x00000000ff0a7424 */ /* 0x000fe200078e00ff */
[----:B------:R0:W-:Y:S01]  /*30e80*/  STL.64 [R1+0x1420], R16 ;  /* 0x0014201001007387 */ /* 0x0001e20000100a00 */
[----:B------:R-:W-:Y:S01]  /*30e90*/  IMAD.MOV.U32 R25, RZ, RZ, 0x4184aa64 ;  /* 0x4184aa64ff197424 */ /* 0x000fe200078e00ff */
[----:B------:R-:W-:Y:S01]  /*30ea0*/  MOV R4, 0x6a172145 ;  /* 0x6a17214500047802 */ /* 0x000fe20000000f00 */
[----:B-1----:R-:W-:Y:S01]  /*30eb0*/  IMAD.MOV.U32 R12, RZ, RZ, 0x0 ;  /* 0x00000000ff0c7424 */ /* 0x002fe200078e00ff */
[----:B------:R1:W-:Y:S01]  /*30ec0*/  STL.64 [R1+0x1428], R18 ;  /* 0x0014281201007387 */ /* 0x0003e20000100a00 */
[----:B------:R-:W-:Y:S01]  /*30ed0*/  IMAD.MOV.U32 R13, RZ, RZ, 0x40508000 ;  /* 0x40508000ff0d7424 */ /* 0x000fe200078e00ff */
[----:B--2---:R-:W-:Y:S01]  /*30ee0*/  MOV R14, 0x0 ;  /* 0x00000000000e7802 */ /* 0x004fe20000000f00 */
[----:B------:R-:W-:Y:S01]  /*30ef0*/  IMAD.MOV.U32 R15, RZ, RZ, 0x409e1400 ;  /* 0x409e1400ff0f7424 */ /* 0x000fe200078e00ff */
[----:B------:R2:W-:Y:S01]  /*30f00*/  STL.64 [R1+0x1430], R20 ;  /* 0x0014301401007387 */ /* 0x0005e20000100a00 */
[----:B------:R-:W-:Y:S01]  /*30f10*/  IMAD.MOV.U32 R5, RZ, RZ, 0x3f78d44d ;  /* 0x3f78d44dff057424 */ /* 0x000fe200078e00ff */
[----:B------:R-:W-:Y:S01]  /*30f20*/  MOV R7, 0x3fe0509f ;  /* 0x3fe0509f00077802 */ /* 0x000fe20000000f00 */
[----:B------:R-:W-:Y:S01]  /*30f30*/  IMAD.MOV.U32 R6, RZ, RZ, 0x77f7c44b ;  /* 0x77f7c44bff067424 */ /* 0x000fe200078e00ff */
[----:B------:R3:W-:Y:S01]  /*30f40*/  STL.64 [R1+0x2778], R10 ;  /* 0x0027780a01007387 */ /* 0x0007e20000100a00 */
[----:B0-----:R-:W-:Y:S01]  /*30f50*/  IMAD.MOV.U32 R16, RZ, RZ, 0x0 ;  /* 0x00000000ff107424 */ /* 0x001fe200078e00ff */
[----:B------:R-:W-:Y:S01]  /*30f60*/  MOV R17, 0x40dfe780 ;  /* 0x40dfe78000117802 */ /* 0x000fe20000000f00 */
[----:B------:R-:W-:Y:S01]  /*30f70*/  DSETP.GT.AND P0, PT, R28, 1, PT ;  /* 0x3ff000001c00742a */ /* 0x000fe20003f04000 */
[----:B------:R0:W-:Y:S01]  /*30f80*/  STL.64 [R1+0x2780], R12 ;  /* 0x0027800c01007387 */ /* 0x0001e20000100a00 */
[----:B-1----:R-:W-:Y:S01]  /*30f90*/  IMAD.MOV.U32 R18, RZ, RZ, 0x0 ;  /* 0x00000000ff127424 */ /* 0x002fe200078e00ff */
[----:B------:R-:W-:Y:S01]  /*30fa0*/  UMOV UR4, 0xb9800000 ;  /* 0xb980000000047882 */ /* 0x000fe20000000000 */
[----:B------:R-:W-:Y:S01]  /*30fb0*/  IMAD.MOV.U32 R19, RZ, RZ, 0x4115d0bc ;  /* 0x4115d0bcff137424 */ /* 0x000fe200078e00ff */
[----:B--2---:R-:W-:Y:S01]  /*30fc0*/  MOV R20, 0x0 ;  /* 0x0000000000147802 */ /* 0x004fe20000000f00 */
[----:B------:R-:W-:Y:S01]  /*30fd0*/  IMAD.MOV.U32 R21, RZ, RZ, 0x41441f7b ;  /* 0x41441f7bff157424 */ /* 0x000fe200078e00ff */
[----:B------:R-:W-:Y:S01]  /*30fe0*/  STL.64 [R1+0x2788], R14 ;  /* 0x0027880e01007387 */ /* 0x000fe20000100a00 */
[----:B------:R-:W-:Y:S01]  /*30ff0*/  IMAD.MOV.U32 R8, RZ, RZ, -0x19c7c7e ;  /* 0xfe638382ff087424 */ /* 0x000fe200078e00ff */
[----:B---3--:R-:W-:Y:S01]  /*31000*/  MOV R11, 0x41a1fda6 ;  /* 0x41a1fda6000b7802 */ /* 0x008fe20000000f00 */
[----:B------:R-:W-:Y:S01]  /*31010*/  IMAD.MOV.U32 R10, RZ, RZ, -0x50000000 ;  /* 0xb0000000ff0a7424 */ /* 0x000fe200078e00ff */
[----:B------:R-:W-:Y:S01]  /*31020*/  STL.64 [R1+0x2790], R16 ;  /* 0x0027901001007387 */ /* 0x000fe20000100a00 */
[----:B------:R-:W-:Y:S01]  /*31030*/  IMAD.MOV.U32 R9, RZ, RZ, 0x40338519 ;  /* 0x40338519ff097424 */ /* 0x000fe200078e00ff */
[----:B------:R-:W-:Y:S01]  /*31040*/  UMOV UR5, 0x40181945 ;  /* 0x4018194500057882 */ /* 0x000fe20000000000 */
[----:B0-----:R-:W-:Y:S01]  /*31050*/  IMAD.MOV.U32 R12, RZ, RZ, -0x80000000 ;  /* 0x80000000ff0c7424 */ /* 0x001fe200078e00ff */
[----:B------:R-:W-:Y:S01]  /*31060*/  STL.64 [R1+0x2798], R18 ;  /* 0x0027981201007387 */ /* 0x000fe20000100a00 */
[----:B------:R-:W-:Y:S01]  /*31070*/  IMAD.MOV.U32 R13, RZ, RZ, 0x419cbd69 ;  /* 0x419cbd69ff0d7424 */ /* 0x000fe200078e00ff */
[----:B------:R-:W-:Y:S01]  /*31080*/  BSSY B3, `(.L_x_3295) ;  /* 0x000003c000037945 */ /* 0x000fe20003800000 */
[----:B------:R-:W-:Y:S01]  /*31090*/  MOV R0, 0x1 ;  /* 0x0000000100007802 */ /* 0x000fe20000000f00 */
[----:B------:R-:W-:Y:S04]  /*310a0*/  STL.64 [R1+0x27a0], R20 ;  /* 0x0027a01401007387 */ /* 0x000fe80000100a00 */
[----:B------:R-:W-:Y:S04]  /*310b0*/  STL.64 [R1+0x27c0], R10 ;  /* 0x0027c00a01007387 */ /* 0x000fe80000100a00 */
[----:B------:R-:W-:Y:S04]  /*310c0*/  STL.64 [R1+0x27c8], R12 ;  /* 0x0027c80c01007387 */ /* 0x000fe80000100a00 */
[----:B------:R-:W-:Y:S04]  /*310d0*/  STL.64 [R1+0x27d0], R26 ;  /* 0x0027d01a01007387 */ /* 0x000fe80000100a00 */
[----:B------:R-:W-:Y:S04]  /*310e0*/  STL.64 [R1+0x27d8], RZ ;  /* 0x0027d8ff01007387 */ /* 0x000fe80000100a00 */
[----:B------:R0:W-:Y:S04]  /*310f0*/  STL.64 [R1+0x1438], R24 ;  /* 0x0014381801007387 */ /* 0x0001e80000100a00 */
[----:B------:R1:W-:Y:S04]  /*31100*/  STL.64 [R1+0x13f0], R4 ;  /* 0x0013f00401007387 */ /* 0x0003e80000100a00 */
[----:B------:R2:W-:Y:S01]  /*31110*/  STL.64 [R1+0x13f8], R6 ;  /* 0x0013f80601007387 */ /* 0x0005e20000100a00 */
[----:B0-----:R-:W-:Y:S01]  /*31120*/  IMAD.MOV.U32 R24, RZ, RZ, -0x20000000 ;  /* 0xe0000000ff187424 */ /* 0x001fe200078e00ff */
[----:B------:R-:W-:-:S02]  /*31130*/  MOV R25, 0x41697171 ;  /* 0x4169717100197802 */ /* 0x000fc40000000f00 */
[----:B------:R0:W-:Y:S01]  /*31140*/  STL.64 [R1+0x1400], R8 ;  /* 0x0014000801007387 */ /* 0x0001e20000100a00 */
[----:B-1----:R-:W-:Y:S01]  /*31150*/  IMAD.MOV.U32 R4, RZ, RZ, -0x12d8f232 ;  /* 0xed270dceff047424 */ /* 0x002fe200078e00ff */
[----:B------:R-:W-:Y:S02]  /*31160*/  MOV R5, 0x4194972f ;  /* 0x4194972f00057802 */ /* 0x000fe40000000f00 */
[----:B------:R1:W-:Y:S01]  /*31170*/  STL.64 [R1+0x27a8], R24 ;  /* 0x0027a81801007387 */ /* 0x0003e20000100a00 */
[----:B--2---:R-:W-:Y:S02]  /*31180*/  IMAD.MOV.U32 R6, RZ, RZ, -0x1388dcfa ;  /* 0xec772306ff067424 */ /* 0x004fe400078e00ff */
[----:B------:R-:W-:Y:S01]  /*31190*/  IMAD.MOV.U32 R7, RZ, RZ, 0x4198bf15 ;  /* 0x4198bf15ff077424 */ /* 0x000fe200078e00ff */
[----:B------:R2:W-:Y:S01]  /*311a0*/  STL.64 [R1+0x1440], R4 ;  /* 0x0014400401007387 */ /* 0x0005e20000100a00 */
[----:B0-----:R-:W-:-:S03]  /*311b0*/  MOV R8, 0xcf4eca2e ;  /* 0xcf4eca2e00087802 */ /* 0x001fc60000000f00 */
[----:B------:R0:W-:Y:S01]  /*311c0*/  STL.64 [R1+0x1448], R6 ;  /* 0x0014480601007387 */ /* 0x0001e20000100a00 */
[----:B------:R-:W-:Y:S01]  /*311d0*/  IMAD.MOV.U32 R9, RZ, RZ, 0x418b2298 ;  /* 0x418b2298ff097424 */ /* 0x000fe200078e00ff */
[----:B-1----:R-:W-:-:S04]  /*311e0*/  DADD R24, R2, UR4 ;  /* 0x0000000402187e29 */ /* 0x002fc80008000000 */
[----:B------:R1:W-:Y:S01]  /*311f0*/  STL.64 [R1+0x1450], R8 ;  /* 0x0014500801007387 */ /* 0x0003e20000100a00 */
[----:B--2---:R-:W-:Y:S02]  /*31200*/  IMAD.MOV.U32 R4, RZ, RZ, -0x70000000 ;  /* 0x90000000ff047424 */ /* 0x004fe400078e00ff */
[----:B------:R-:W-:Y:S01]  /*31210*/  IMAD.MOV.U32 R5, RZ, RZ, 0x4185eeb6 ;  /* 0x4185eeb6ff057424 */ /* 0x000fe200078e00ff */
[----:B------:R-:W-:Y:S01]  /*31220*/  DADD R24, R24, -0.5 ;  /* 0xbfe0000018187429 */ /* 0x000fe20000000000 */
[----:B0-----:R-:W-:Y:S01]  /*31230*/  MOV R6, 0x70000000 ;  /* 0x7000000000067802 */ /* 0x001fe20000000f00 */
[----:B------:R-:W-:Y:S02]  /*31240*/  IMAD.MOV.U32 R7, RZ, RZ, 0x41991871 ;  /* 0x41991871ff077424 */ /* 0x000fe400078e00ff */
[----:B------:R0:W-:Y:S01]  /*31250*/  STL.64 [R1+0x27b0], R4 ;  /* 0x0027b00401007387 */ /* 0x0001e20000100a00 */
[----:B-1----:R-:W-:-:S03]  /*31260*/  IMAD.MOV.U32 R9, RZ, RZ, RZ ;  /* 0x000000ffff097224 */ /* 0x002fc600078e00ff */
[----:B------:R1:W-:Y:S01]  /*31270*/  STL.64 [R1+0x27b8], R6 ;  /* 0x0027b80601007387 */ /* 0x0003e20000100a00 */
[----:B0-----:R-:W-:Y:S01]  /*31280*/  MOV R4, R2 ;  /* 0x0000000200047202 */ /* 0x001fe20000000f00 */
[----:B------:R-:W-:Y:S02]  /*31290*/  IMAD.MOV.U32 R5, RZ, RZ, R3 ;  /* 0x000000ffff057224 */ /* 0x000fe400078e0003 */
[----:B-1----:R-:W-:Y:S02]  /*312a0*/  IMAD.MOV.U32 R6, RZ, RZ, 0x6a172145 ;  /* 0x6a172145ff067424 */ /* 0x002fe400078e00ff */
[----:B------:R-:W-:Y:S01]  /*312b0*/  IMAD.MOV.U32 R7, RZ, RZ, 0x3f78d44d ;  /* 0x3f78d44dff077424 */ /* 0x000fe200078e00ff */
        /* <DEDUP_REMOVED lines=17> */
[----:B------:R-:W-:Y:S01]  /*313d0*/  MOV R4, R6 ;  /* 0x0000000600047202 */ /* 0x000fe20000000f00 */
[----:B------:R-:W-:-:S07]  /*313e0*/  IMAD.MOV.U32 R5, RZ, RZ, R7 ;  /* 0x000000ffff057224 */ /* 0x000fce00078e0007 */
.L_x_3298:
[----:B------:R-:W-:Y:S05]  /*313f0*/  BSYNC B4 ;  /* 0x0000000000047941 */ /* 0x000fea0003800000 */
.L_x_3297:
[----:B------:R-:W-:Y:S01]  /*31400*/  IMAD.MOV.U32 R9, RZ, RZ, 0xc ;  /* 0x0000000cff097424 */ /* 0x000fe200078e00ff */
[----:B------:R-:W-:Y:S01]  /*31410*/  MOV R0, 0xffffffff ;  /* 0xffffffff00007802 */ /* 0x000fe20000000f00 */
[----:B------:R-:W-:Y:S02]  /*31420*/  IMAD.MOV.U32 R6, RZ, RZ, -0x30b135d2 ;  /* 0xcf4eca2eff067424 */ /* 0x000fe400078e00ff */
[----:B------:R-:W-:-:S07]  /*31430*/  IMAD.MOV.U32 R7, RZ, RZ, 0x418b2298 ;  /* 0x418b2298ff077424 */ /* 0x000fce00078e00ff */
.L_x_3296:
[----:B------:R-:W-:Y:S05]  /*31440*/  BSYNC B3 ;  /* 0x0000000000037941 */ /* 0x000fea0003800000 */
.L_x_3295:
[----:B------:R-:W-:Y:S01]  /*31450*/  DSETP.GT.AND P0, PT, R28, 1, PT ;  /* 0x3ff000001c00742a */ /* 0x000fe20003f04000 */
[----:B------:R-:W-:Y:S01]  /*31460*/  IADD3 R11, R82, 0x13e8, RZ ;  /* 0x000013e8520b7810 */ /* 0x000fe20007ffe0ff */
[----:B------:R-:W-:-:S04]  /*31470*/  IMAD.SHL.U32 R67, R0, 0x8, RZ ;  /* 0x0000000800437824 */ /* 0x000fc800078e00ff */
[----:B------:R-:W-:-:S05]  /*31480*/  SEL R14, R11, R34, P0 ;  /* 0x000000220b0e7207 */ /* 0x000fca0000000000 */
[----:B------:R-:W-:-:S05]  /*31490*/  IMAD.IADD R14, R14, 0x1, R67 ;  /* 0x000000010e0e7824 */ /* 0x000fca00078e0243 */
[----:B------:R-:W2:Y:S01]  /*314a0*/  LDL.64 R38, [R14] ;  /* 0x000000000e267983 */ /* 0x000ea20000100a00 */
[----:B------:R-:W-:-:S05]  /*314b0*/  IADD3 R13, R14, R67, RZ ;  /* 0x000000430e0d7210 */ /* 0x000fca0007ffe0ff */
[----:B------:R-:W3:Y:S01]  /*314c0*/  LDL.64 R40, [R13] ;  /* 0x000000000d287983 */ /* 0x000ee20000100a00 */
[----:B------:R-:W-:-:S05]  /*314d0*/  IMAD.IADD R10, R13, 0x1, R67 ;  /* 0x000000010d0a7824 */ /* 0x000fca00078e0243 */
[----:B------:R0:W4:Y:S01]  /*314e0*/  LDL.64 R42, [R10] ;  /* 0x000000000a2a7983 */ /* 0x0001220000100a00 */
[----:B------:R-:W-:-:S05]  /*314f0*/  IMAD.IADD R12, R10, 0x1, R67 ;  /* 0x000000010a0c7824 */ /* 0x000fca00078e0243 */
[----:B------:R1:W5:Y:S01]  /*31500*/  LDL.64 R44, [R12] ;  /* 0x000000000c2c7983 */ /* 0x0003620000100a00 */
[----:B------:R-:W-:-:S05]  /*31510*/  IADD3 R11, R12, R67, RZ ;  /* 0x000000430c0b7210 */ /* 0x000fca0007ffe0ff */
[----:B------:R-:W5:Y:S01]  /*31520*/  LDL.64 R52, [R11] ;  /* 0x000000000b347983 */ /* 0x000f620000100a00 */
[----:B------:R-:W-:Y:S02]  /*31530*/  IMAD.IADD R8, R11, 0x1, R67 ;  /* 0x000000010b087824 */ /* 0x000fe400078e0243 */
[----:B------:R-:W-:-:S03]  /*31540*/  IMAD.IADD R9, R9, 0x1, R0 ;  /* 0x0000000109097824 */ /* 0x000fc600078e0200 */
[----:B------:R1:W5:Y:S01]  /*31550*/  LDL.64 R50, [R8] ;  /* 0x0000000008327983 */ /* 0x0003620000100a00 */
[----:B------:R-:W-:Y:S01]  /*31560*/  IADD3 R0, R8, R67, RZ ;  /* 0x0000004308007210 */ /* 0x000fe20007ffe0ff */
[----:B------:R-:W-:-:S04]  /*31570*/  IMAD.U32 R82, R9, 0x8, R82 ;  /* 0x0000000809527824 */ /* 0x000fc800078e0052 */
[----:B------:R1:W5:Y:S01]  /*31580*/  LDL.64 R62, [R0] ;  /* 0x00000000003e7983 */ /* 0x0003620000100a00 */
[----:B0-----:R-:W-:-:S03]  /*31590*/  IMAD.IADD R10, R0, 0x1, R67 ;  /* 0x00000001000a7824 */ /* 0x001fc600078e0243 */
[----:B------:R-:W5:Y:S01]  /*315a0*/  LDL.64 R64, [R82] ;  /* 0x0000000052407983 */ /* 0x000f620000100a00 */
[----:B------:R-:W-:-:S03]  /*315b0*/  IADD3 R13, R67, R82, RZ ;  /* 0x00000052430d7210 */ /* 0x000fc60007ffe0ff */
[----:B------:R0:W5:Y:S01]  /*315c0*/  LDL.64 R60, [R10] ;  /* 0x000000000a3c7983 */ /* 0x0001620000100a00 */
[----:B------:R-:W-:-:S03]  /*315d0*/  IMAD.IADD R9, R10, 0x1, R67 ;  /* 0x000000010a097824 */ /* 0x000fc600078e0243 */
[----:B------:R-:W5:Y:S01]  /*315e0*/  LDL.64 R58, [R13] ;  /* 0x000000000d3a7983 */ /* 0x000f620000100a00 */
[----:B-1----:R-:W-:-:S03]  /*315f0*/  IMAD.IADD R12, R13, 0x1, R67 ;  /* 0x000000010d0c7824 */ /* 0x002fc600078e0243 */
[----:B------:R1:W5:Y:S01]  /*31600*/  LDL.64 R56, [R9] ;  /* 0x0000000009387983 */ /* 0x0003620000100a00 */
[----:B------:R-:W-:-:S03]  /*31610*/  IADD3 R8, R9, R67, RZ ;  /* 0x0000004309087210 */ /* 0x000fc60007ffe0ff */
[----:B------:R-:W5:Y:S01]  /*31620*/  LDL.64 R54, [R12] ;  /* 0x000000000c367983 */ /* 0x000f620000100a00 */
[----:B------:R-:W-:-:S03]  /*31630*/  IMAD.IADD R11, R12, 0x1, R67 ;  /* 0x000000010c0b7824 */ /* 0x000fc600078e0243 */
[----:B------:R-:W5:Y:S01]  /*31640*/  LDL.64 R48, [R8] ;  /* 0x0000000008307983 */ /* 0x000f620000100a00 */
[----:B------:R-:W-:-:S03]  /*31650*/  IMAD.IADD R0, R8, 0x1, R67 ;  /* 0x0000000108007824 */ /* 0x000fc600078e0243 */
[----:B------:R-:W5:Y:S01]  /*31660*/  LDL.64 R46, [R11] ;  /* 0x000000000b2e7983 */ /* 0x000f620000100a00 */
[----:B0-----:R-:W-:Y:S01]  /*31670*/  IADD3 R10, R11, R67, RZ ;  /* 0x000000430b0a7210 */ /* 0x001fe20007ffe0ff */
[--C-:B------:R-:W-:Y:S02]  /*31680*/  IMAD.IADD R26, R0, 0x1, R67.reuse ;  /* 0x00000001001a7824 */ /* 0x100fe400078e0243 */
[----:B------:R0:W5:Y:S04]  /*31690*/  LDL.64 R36, [R0] ;  /* 0x0000000000247983 */ /* 0x0001680000100a00 */
[----:B------:R-:W5:Y:S01]  /*316a0*/  LDL.64 R34, [R10] ;  /* 0x000000000a227983 */ /* 0x000f620000100a00 */
[----:B-1----:R-:W-:-:S03]  /*316b0*/  IMAD.IADD R9, R10, 0x1, R67 ;  /* 0x000000010a097824 */ /* 0x002fc600078e0243 */
[----:B------:R-:W5:Y:S04]  /*316c0*/  LDL.64 R26, [R26] ;  /* 0x000000001a1a7983 */ /* 0x000f680000100a00 */
[----:B------:R-:W5:Y:S01]  /*316d0*/  LDL.64 R20, [R9] ;  /* 0x0000000009147983 */ /* 0x000f620000100a00 */
[----:B------:R-:W-:-:S05]  /*316e0*/  IADD3 R66, R9, R67, RZ ;  /* 0x0000004309427210 */ /* 0x000fca0007ffe0ff */
[----:B------:R1:W5:Y:S01]  /*316f0*/  LDL.64 R18, [R66] ;  /* 0x0000000042127983 */ /* 0x0003620000100a00 */
[----:B------:R-:W-:-:S05]  /*31700*/  IMAD.IADD R70, R66, 0x1, R67 ;  /* 0x0000000142467824 */ /* 0x000fca00078e0243 */
[----:B------:R-:W5:Y:S01]  /*31710*/  LDL.64 R16, [R70] ;  /* 0x0000000046107983 */ /* 0x000f620000100a00 */
[----:B------:R-:W-:-:S05]  /*31720*/  IMAD.IADD R69, R70, 0x1, R67 ;  /* 0x0000000146457824 */ /* 0x000fca00078e0243 */
[----:B------:R-:W5:Y:S01]  /*31730*/  LDL.64 R14, [R69] ;  /* 0x00000000450e7983 */ /* 0x000f620000100a00 */
[----:B------:R-:W-:-:S05]  /*31740*/  IADD3 R68, R69, R67, RZ ;  /* 0x0000004345447210 */ /* 0x000fca0007ffe0ff */
[----:B------:R-:W5:Y:S01]  /*31750*/  LDL.64 R12, [R68] ;  /* 0x00000000440c7983 */ /* 0x000f620000100a00 */
[----:B0-----:R-:W-:-:S05]  /*31760*/  IMAD.IADD R0, R68, 0x1, R67 ;  /* 0x0000000144007824 */ /* 0x001fca00078e0243 */
[----:B------:R-:W5:Y:S01]  /*31770*/  LDL.64 R10, [R0] ;  /* 0x00000000000a7983 */ /* 0x000f620000100a00 */
[----:B------:R-:W-:-:S06]  /*31780*/  IMAD.IADD R8, R0, 0x1, R67 ;  /* 0x0000000100087824 */ /* 0x000fcc00078e0243 */
[----:B------:R-:W5:Y:S01]  /*31790*/  LDL.64 R8, [R8] ;  /* 0x0000000008087983 */ /* 0x000f620000100a00 */
[----:B------:R-:W-:Y:S01]  /*317a0*/  FSEL R67, RZ, 1.875, P0 ;  /* 0x3ff00000ff437808 */ /* 0x000fe20000000000 */
[----:B------:R-:W-:Y:S01]  /*317b0*/  BSSY B2, `(.L_x_3299) ;  /* 0x000002e000027945 */ /* 0x000fe20003800000 */
[----:B-1----:R-:W-:-:S06]  /*317c0*/  MOV R66, RZ ;  /* 0x000000ff00427202 */ /* 0x002fcc0000000f00 */
[----:B--2---:R-:W-:-:S08]  /*317d0*/  DFMA R38, R4, R66, R38 ;  /* 0x000000420426722b */ /* 0x004fd00000000026 */
[----:B---3--:R-:W-:-:S08]  /*317e0*/  DFMA R38, R38, R4, R40 ;  /* 0x000000042626722b */ /* 0x008fd00000000028 */
[----:B----4-:R-:W-:-:S08]  /*317f0*/  DFMA R38, R38, R4, R42 ;  /* 0x000000042626722b */ /* 0x010fd0000000002a */
[----:B-----5:R-:W-:-:S08]  /*31800*/  DFMA R38, R38, R4, R44 ;  /* 0x000000042626722b */ /* 0x020fd0000000002c */
        /* <DEDUP_REMOVED lines=12> */
[----:B------:R-:W-:Y:S01]  /*318d0*/  DFMA R6, R6, R4, R20 ;  /* 0x000000040606722b */ /* 0x000fe20000000014 */
[----:B------:R-:W-:-:S05]  /*318e0*/  IMAD.MOV.U32 R20, RZ, RZ, 0x1 ;  /* 0x00000001ff147424 */ /* 0x000fca00078e00ff */
        /* <DEDUP_REMOVED lines=26> */
.L_x_3300:
[----:B------:R-:W-:Y:S05]  /*31a90*/  BSYNC B2 ;  /* 0x0000000000027941 */ /* 0x000fea0003800000 */
.L_x_3299:
[----:B------:R-:W0:Y:S01]  /*31aa0*/  MUFU.RCP64H R5, 2.718280792236328125 ;  /* 0x4005bf0a00057908 */ /* 0x000e220000001800 */
[----:B------:R-:W-:Y:S01]  /*31ab0*/  MOV R8, 0x8b145769 ;  /* 0x8b14576900087802 */ /* 0x000fe20000000f00 */
[----:B------:R-:W-:Y:S01]  /*31ac0*/  IMAD.MOV.U32 R9, RZ, RZ, 0x4005bf0a ;  /* 0x4005bf0aff097424 */ /* 0x000fe200078e00ff */
        /* <DEDUP_REMOVED lines=14> */
[----:B------:R-:W-:Y:S01]  /*31bb0*/  MOV R8, R24 ;  /* 0x0000001800087202 */ /* 0x000fe20000000f00 */
[----:B------:R-:W-:Y:S01]  /*31bc0*/  IMAD.MOV.U32 R9, RZ, RZ, R25 ;  /* 0x000000ffff097224 */ /* 0x000fe200078e0019 */
[----:B------:R-:W-:Y:S01]  /*31bd0*/  MOV R7, 0x4005bf0a ;  /* 0x4005bf0a00077802 */ /* 0x000fe20000000f00 */
[----:B------:R-:W-:Y:S01]  /*31be0*/  IMAD.MOV.U32 R6, RZ, RZ, -0x74eba897 ;  /* 0x8b145769ff067424 */ /* 0x000fe200078e00ff */
[----:B------:R-:W-:-:S07]  /*31bf0*/  MOV R0, 0x31c10 ;  /* 0x00031c1000007802 */ /* 0x000fce0000000f00 */
[----:B------:R-:W-:Y:S05]  /*31c00*/  CALL.REL.NOINC `($__internal_15_$__cuda_sm20_div_rn_f64_full) ;  /* 0x0000029800087944 */ /* 0x000fea0003c00000 */
.L_x_3302:
[----:B------:R-:W-:Y:S05]  /*31c10*/  BSYNC B2 ;  /* 0x0000000000027941 */ /* 0x000fea0003800000 */
.L_x_3301:
[----:B------:R-:W0:Y:S01]  /*31c20*/  MUFU.RSQ64H R13, R7 ;  /* 0x00000007000d7308 */ /* 0x000e220000001c00 */
[----:B------:R-:W-:Y:S01]  /*31c30*/  VIADD R12, R7, 0xfcb00000 ;  /* 0xfcb00000070c7836 */ /* 0x000fe20000000000 */
[----:B------:R-:W-:Y:S01]  /*31c40*/  MOV R9, 0x3fd80000 ;  /* 0x3fd8000000097802 */ /* 0x000fe20000000f00 */
[----:B------:R-:W-:Y:S01]  /*31c50*/  IMAD.MOV.U32 R8, RZ, RZ, 0x0 ;  /* 0x00000000ff087424 */ /* 0x000fe200078e00ff */
[----:B------:R-:W-:Y:S02]  /*31c60*/  BSSY B3, `(.L_x_3303) ;  /* 0x0000015000037945 */ /* 0x000fe40003800000 */
[----:B------:R-:W-:Y:S01]  /*31c70*/  ISETP.GE.U32.AND P0, PT, R12, 0x7ca00000, PT ;  /* 0x7ca000000c00780c */ /* 0x000fe20003f06070 */
[----:B0-----:R-:W-:-:S08]  /*31c80*/  DMUL R4, R12, R12 ;  /* 0x0000000c0c047228 */ /* 0x001fd00000000000 */
[----:B------:R-:W-:-:S08]  /*31c90*/  DFMA R4, -R4, R6, 1 ;  /* 0x3ff000000404742b */ /* 0x000fd00000000106 */
        /* <DEDUP_REMOVED lines=17> */
.L_x_3304:
[----:B------:R-:W-:Y:S05]  /*31db0*/  BSYNC B3 ;  /* 0x0000000000037941 */ /* 0x000fea0003800000 */
.L_x_3303:
        /* <DEDUP_REMOVED lines=21> */
.L_x_3306:
[----:B------:R-:W-:Y:S05]  /*31f10*/  BSYNC B2 ;  /* 0x0000000000027941 */ /* 0x000fea0003800000 */
.L_x_3305:
        /* <DEDUP_REMOVED lines=9> */
[----:B0-----:R-:W-:-:S08]  /*31fb0*/  DFMA R6, -R24, R4, 1 ;  /* 0x3ff000001806742b */ /* 0x001fd00000000104 */
[----:B------:R-:W-:Y:S01]  /*31fc0*/  FSETP.GEU.AND P1, PT, |R9|, 6.5827683646048100446e-37, PT ;  /* 0x036000000900780b */ /* 0x000fe20003f2e200 */
        /* <DEDUP_REMOVED lines=16> */
.L_x_3309:
[----:B------:R-:W-:Y:S05]  /*320d0*/  BSYNC B2 ;  /* 0x0000000000027941 */ /* 0x000fea0003800000 */
.L_x_3308:
        /* <DEDUP_REMOVED lines=85> */
.L_x_3311:
        /* <DEDUP_REMOVED lines=22> */
.L_x_3314:
[----:B------:R-:W-:Y:S05]  /*32790*/  BSYNC B4 ;  /* 0x0000000000047941 */ /* 0x000fea0003800000 */
.L_x_3313:
        /* <DEDUP_REMOVED lines=29> */
.L_x_3312:
[----:B------:R-:W-:Y:S05]  /*32970*/  BSYNC B2 ;  /* 0x0000000000027941 */ /* 0x000fea0003800000 */
.L_x_3310:
[----:B------:R-:W0:Y:S01]  /*32980*/  MUFU.RCP64H R5, R25 ;  /* 0x0000001900057308 */ /* 0x000e220000001800 */
[----:B------:R-:W-:Y:S01]  /*32990*/  IMAD.MOV.U32 R4, RZ, RZ, 0x1 ;  /* 0x00000001ff047424 */ /* 0x000fe200078e00ff */
[----:B------:R-:W-:Y:S01]  /*329a0*/  UMOV UR4, 0xb9800000 ;  /* 0xb980000000047882 */ /* 0x000fe20000000000 */
[----:B------:R-:W-:Y:S01]  /*329b0*/  UMOV UR5, 0x40161945 ;  /* 0x4016194500057882 */ /* 0x000fe20000000000 */
[----:B------:R-:W-:Y:S01]  /*329c0*/  BSSY B2, `(.L_x_3315) ;  /* 0x0000013000027945 */ /* 0x000fe20003800000 */
[----:B------:R-:W-:Y:S02]  /*329d0*/  DMUL R8, R22, -UR4 ;  /* 0x8000000416087c28 */ /* 0x000fe40008000000 */
[----:B------:R-:W-:-:S08]  /*329e0*/  DADD R26, R10, -R26 ;  /* 0x000000000a1a7229 */ /* 0x000fd0000000081a */
        /* <DEDUP_REMOVED lines=16> */
.L_x_3316:
[----:B------:R-:W-:Y:S05]  /*32af0*/  BSYNC B2 ;  /* 0x0000000000027941 */ /* 0x000fea0003800000 */
.L_x_3315:
[----:B------:R-:W-:Y:S01]  /*32b00*/  DFMA R26, R2, R26, R6 ;  /* 0x0000001a021a722b */ /* 0x000fe20000000006 */
[----:B------:R-:W-:Y:S01]  /*32b10*/  IMAD.MOV.U32 R8, RZ, RZ, 0x652b82fe ;  /* 0x652b82feff087424 */ /* 0x000fe200078e00ff */
[----:B------:R-:W-:Y:S01]  /*32b20*/  UMOV UR4, 0xfefa39ef ;  /* 0xfefa39ef00047882 */ /* 0x000fe20000000000 */
        /* <DEDUP_REMOVED lines=56> */
.L_x_3318:
[----:B------:R-:W-:Y:S05]  /*32eb0*/  BSYNC B2 ;  /* 0x0000000000027941 */ /* 0x000fea0003800000 */
.L_x_3317:
[----:B------:R-:W-:Y:S01]  /*32ec0*/  DMUL R30, R30, R34 ;  /* 0x000000221e1e7228 */ /* 0x000fe20000000000 */
[----:B------:R-:W-:Y:S10]  /*32ed0*/  BRA `(.L_x_3319) ;  /* 0x0000001400f87947 */ /* 0x000ff40003800000 */
.L_x_3307:
[----:B------:R-:W-:Y:S01]  /*32ee0*/  IMAD.MOV.U32 R14, RZ, RZ, 0x652b82fe ;  /* 0x652b82feff0e7424 */ /* 0x000fe200078e00ff */
[----:B------:R-:W-:Y:S01]  /*32ef0*/  UMOV UR4, 0xfefa39ef ;  /* 0xfefa39ef00047882 */ /* 0x000fe20000000000 */
[----:B------:R-:W-:Y:S01]  /*32f00*/  IMAD.MOV.U32 R15, RZ, RZ, 0x3ff71547 ;  /* 0x3ff71547ff0f7424 */ /* 0x000fe200078e00ff */
[----:B------:R-:W-:Y:S01]  /*32f10*/  UMOV UR5, 0x3fe62e42 ;  /* 0x3fe62e4200057882 */ /* 0x000fe20000000000 */
[----:B------:R-:W0:Y:S01]  /*32f20*/  MUFU.RCP64H R9, R25 ;  /* 0x0000001900097308 */ /* 0x000e220000001800 */
[----:B------:R-:W-:Y:S01]  /*32f30*/  IMAD.MOV.U32 R8, RZ, RZ, 0x1 ;  /* 0x00000001ff087424 */ /* 0x000fe200078e00ff */
[----:B------:R-:W-:Y:S01]  /*32f40*/  FSETP.GEU.FTZ.AND P0, PT, |R33|, 4.1917929649353027344, PT ;  /* 0x4086232b2100780b */ /* 0x000fe20003f1e200 */
[----:B------:R-:W-:Y:S01]  /*32f50*/  BSSY B2, `(.L_x_3320) ;  /* 0x0000040000027945 */ /* 0x000fe20003800000 */
[----:B------:R-:W-:Y:S01]  /*32f60*/  DFMA R14, R32, R14, 6.75539944105574400000e+15 ;  /* 0x43380000200e742b */ /* 0x000fe2000000000e */
[----:B------:R-:W-:-:S07]  /*32f70*/  FSETP.GEU.AND P3, PT, |R23|, 6.5827683646048100446e-37, PT ;  /* 0x036000001700780b */ /* 0x000fce0003f6e200 */
[----:B------:R-:W-:Y:S02]  /*32f80*/  DADD R4, R14, -6.75539944105574400000e+15 ;  /* 0xc33800000e047429 */ /* 0x000fe40000000000 */
[----:B0-----:R-:W-:-:S06]  /*32f90*/  DFMA R10, -R24, R8, 1 ;  /* 0x3ff00000180a742b */ /* 0x001fcc0000000108 */
[----:B------:R-:W-:Y:S01]  /*32fa0*/  DFMA R6, R4, -UR4, R32 ;  /* 0x8000000404067c2b */ /* 0x000fe20008000020 */
[----:B------:R-:W-:Y:S01]  /*32fb0*/  UMOV UR4, 0x3b39803f ;  /* 0x3b39803f00047882 */ /* 0x000fe20000000000 */
[----:B------:R-:W-:Y:S01]  /*32fc0*/  UMOV UR5, 0x3c7abc9e ;  /* 0x3c7abc9e00057882 */ /* 0x000fe20000000000 */
[----:B------:R-:W-:-:S05]  /*32fd0*/  DFMA R10, R10, R10, R10 ;  /* 0x0000000a0a0a722b */ /* 0x000fca000000000a */
[----:B------:R-:W-:Y:S01]  /*32fe0*/  DFMA R4, R4, -UR4, R6 ;  /* 0x8000000404047c2b */ /* 0x000fe20008000006 */
[----:B------:R-:W-:Y:S01]  /*32ff0*/  UMOV UR4, 0x69ce2bdf ;  /* 0x69ce2bdf00047882 */ /* 0x000fe20000000000 */
[----:B------:R-:W-:Y:S01]  /*33000*/  MOV R6, 0xfca213ea ;  /* 0xfca213ea00067802 */ /* 0x000fe20000000f00 */
[----:B------:R-:W-:Y:S01]  /*33010*/  IMAD.MOV.U32 R7, RZ, RZ, 0x3e928af3 ;  /* 0x3e928af3ff077424 */ /* 0x000fe200078e00ff */
[----:B------:R-:W-:Y:S01]  /*33020*/  UMOV UR5, 0x3e5ade15 ;  /* 0x3e5ade1500057882 */ /* 0x000fe20000000000 */
[----:B------:R-:W-:-:S04]  /*33030*/  DFMA R10, R8, R10, R8 ;  /* 0x0000000a080a722b */ /* 0x000fc80000000008 */
[----:B------:R-:W-:Y:S01]  /*33040*/  DFMA R6, R4, UR4, R6 ;  /* 0x0000000404067c2b */ /* 0x000fe20008000006 */
[----:B------:R-:W-:Y:S01]  /*33050*/  UMOV UR4, 0x62401315 ;  /* 0x6240131500047882 */ /* 0x000fe20000000000 */
[----:B------:R-:W-:Y:S02]  /*33060*/  UMOV UR5, 0x3ec71dee ;  /* 0x3ec71dee00057882 */ /* 0x000fe40000000000 */
[----:B------:R-:W-:-:S04]  /*33070*/  DFMA R8, -R24, R10, 1 ;  /* 0x3ff000001808742b */ /* 0x000fc8000000010a */
        /* <DEDUP_REMOVED lines=11> */
[----:B------:R-:W-:-:S04]  /*33130*/  DFMA R12, -R24, R10, R22 ;  /* 0x0000000a180c722b */ /* 0x000fc80000000116 */
        /* <DEDUP_REMOVED lines=33> */
.L_x_3321:
[----:B------:R-:W-:Y:S05]  /*33350*/  BSYNC B2 ;  /* 0x0000000000027941 */ /* 0x000fea0003800000 */
.L_x_3320:
        /* <DEDUP_REMOVED lines=8> */
.L_x_3323:
[----:B------:R-:W-:Y:S05]  /*333e0*/  BSYNC B2 ;  /* 0x0000000000027941 */ /* 0x000fea0003800000 */
.L_x_3322:
[----:B------:R-:W-:Y:S01]  /*333f0*/  DADD R4, -RZ, |R6| ;  /* 0x00000000ff047229 */ /* 0x000fe20000000506 */
[----:B------:R-:W-:Y:S01]  /*33400*/  LOP3.LUT R0, R3, 0x7ff00000, RZ, 0xc0, !PT ;  /* 0x7ff0000003007812 */ /* 0x000fe200078ec0ff */
[----:B------:R-:W-:Y:S01]  /*33410*/  BSSY B2, `(.L_x_3324) ;  /* 0x0000009000027945 */ /* 0x000fe20003800000 */
[----:B------:R-:W-:Y:S02]  /*33420*/  IMAD.MOV.U32 R8, RZ, RZ, R2 ;  /* 0x000000ffff087224 */ /* 0x000fe400078e0002 */
[----:B------:R-:W-:Y:S01]  /*33430*/  LEA.HI R11, R0, 0xfffffc0c, RZ, 0xc ;  /* 0xfffffc0c000b7811 */ /* 0x000fe200078f60ff */
[--C-:B------:R-:W-:Y:S01]  /*33440*/  IMAD.MOV.U32 R9, RZ, RZ, R3.reuse ;  /* 0x000000ffff097224 */ /* 0x100fe200078e0003 */
[----:B------:R-:W-:Y:S02]  /*33450*/  MOV R0, 0x334a0 ;  /* 0x000334a000007802 */ /* 0x000fe40000000f00 */
[----:B------:R-:W-:Y:S02]  /*33460*/  SHF.L.U64.HI R24, R2, R11, R3 ;  /* 0x0000000b02187219 */ /* 0x000fe40000010203 */
[----:B------:R-:W-:-:S02]  /*33470*/  MOV R14, R4 ;  /* 0x00000004000e7202 */ /* 0x000fc40000000f00 */
[----:B------:R-:W-:-:S07]  /*33480*/  SHF.L.U32 R12, R2, R11, RZ ;  /* 0x0000000b020c7219 */ /* 0x000fce00000006ff */
[----:B------:R-:W-:Y:S05]  /*33490*/  CALL.REL.NOINC `($_ZN2at6native18elementwise_kernelILi128ELi4EZNS0_15gpu_kernel_implIN48_GLOBAL__N__08322988_15_IGammaKernel_cu_cb51a28d10CalcIgammaIdEEEEvRNS_18TensorIteratorBaseERKT_EUliE_EEviT1_$__internal_accurate_pow) ;  /* 0x0000028800307944 */ /* 0x000fea0003c00000 */
[----:B------:R-:W-:Y:S05]  /*334a0*/  BSYNC B2 ;  /* 0x0000000000027941 */ /* 0x000fea0003800000 */
.L_x_3324:
[----:B------:R-:W-:Y:S01]  /*334b0*/  DSETP.NEU.AND P0, PT, R6, RZ, PT ;  /* 0x000000ff0600722a */ /* 0x000fe20003f0d000 */
[----:B------:R-:W-:Y:S01]  /*334c0*/  BSSY B2, `(.L_x_3325) ;  /* 0x000001c000027945 */ /* 0x000fe20003800000 */
[----:B------:R-:W-:Y:S01]  /*334d0*/  MOV R4, R16 ;  /* 0x0000001000047202 */ /* 0x000fe20000000f00 */
[----:B------:R-:W-:-:S11]  /*334e0*/  IMAD.MOV.U32 R5, RZ, RZ, R17 ;  /* 0x000000ffff057224 */ /* 0x000fd600078e0011 */
[----:B------:R-:W-:Y:S05]  /*334f0*/  @!P0 BRA `(.L_x_3326) ;  /* 0x0000000000448947 */ /* 0x000fea0003800000 */
[----:B------:R-:W-:Y:S01]  /*33500*/  ISETP.GT.AND P2, PT, R7, -0x1, PT ;  /* 0xffffffff0700780c */ /* 0x000fe20003f44270 */
[----:B------:R-:W-:Y:S01]  /*33510*/  DADD R8, -RZ, -R4 ;  /* 0x00000000ff087229 */ /* 0x000fe20000000904 */
[----:B------:R-:W-:-:S04]  /*33520*/  ISETP.NE.U32.AND P0, PT, R12, RZ, PT ;  /* 0x000000ff0c00720c */ /* 0x000fc80003f05070 */
[----:B------:R-:W-:-:S04]  /*33530*/  ISETP.NE.AND.EX P0, PT, R24, -0x80000000, PT, P0 ;  /* 0x800000001800780c */ /* 0x000fc80003f05300 */
[----:B------:R-:W-:Y:S02]  /*33540*/  ISETP.LT.AND P1, PT, R7, RZ, !P0 ;  /* 0x000000ff0700720c */ /* 0x000fe40004721270 */
[----:B------:R-:W-:Y:S02]  /*33550*/  PLOP3.LUT P0, PT, P0, PT, PT, 0x8, 0x0 ;  /* 0x000000000000781c */ /* 0x000fe4000070e170 */
[----:B------:R-:W-:Y:S02]  /*33560*/  FSEL R0, R8, R4, P1 ;  /* 0x0000000408007208 */ /* 0x000fe40000800000 */
[----:B------:R-:W-:Y:S01]  /*33570*/  FSEL R9, R9, R5, P1 ;  /* 0x0000000509097208 */ /* 0x000fe20000800000 */
[----:B------:R-:W-:Y:S08]  /*33580*/  @P2 BRA `(.L_x_3327) ;  /* 0x00000000003c2947 */ /* 0x000ff00003800000 */
[----:B------:R-:W0:Y:S02]  /*33590*/  FRND.F64.TRUNC R4, R2 ;  /* 0x0000000200047313 */ /* 0x000e24000030d800 */
[----:B0-----:R-:W-:Y:S01]  /*335a0*/  DSETP.NEU.AND P1, PT, R4, R2, PT ;  /* 0x000000020400722a */ /* 0x001fe20003f2d000 */
[----:B------:R-:W-:Y:S01]  /*335b0*/  IMAD.MOV.U32 R4, RZ, RZ, R0 ;  /* 0x000000ffff047224 */ /* 0x000fe200078e0000 */
[----:B------:R-:W-:-:S12]  /*335c0*/  MOV R5, R9 ;  /* 0x0000000900057202 */ /* 0x000fd80000000f00 */
[----:B------:R-:W-:Y:S05]  /*335d0*/  @!P1 BRA `(.L_x_3327) ;  /* 0x0000000000289947 */ /* 0x000fea0003800000 */
[----:B------:R-:W-:Y:S02]  /*335e0*/  IMAD.MOV.U32 R4, RZ, RZ, 0x0 ;  /* 0x00000000ff047424 */ /* 0x000fe400078e00ff */
[----:B------:R-:W-:Y:S01]  /*335f0*/  IMAD.MOV.U32 R5, RZ, RZ, -0x80000 ;  /* 0xfff80000ff057424 */ /* 0x000fe200078e00ff */
[----:B------:R-:W-:Y:S06]  /*33600*/  BRA `(.L_x_3327) ;  /* 0x00000000001c7947 */ /* 0x000fec0003800000 */
.L_x_3326:
[----:B------:R-:W-:Y:S01]  /*33610*/  DSETP.NEU.AND P0, PT, R28, 0.5, PT ;  /* 0x3fe000001c00742a */ /* 0x000fe20003f0d000 */
[----:B------:R-:W-:Y:S02]  /*33620*/  ISETP.GE.AND P2, PT, R3, RZ, PT ;  /* 0x000000ff0300720c */ /* 0x000fe40003f46270 */
[----:B------:R-:W-:Y:S02]  /*33630*/  ISETP.EQ.U32.AND P1, PT, R12, RZ, PT ;  /* 0x000000ff0c00720c */ /* 0x000fe40003f22070 */
[----:B------:R-:W-:Y:S02]  /*33640*/  MOV R4, RZ ;  /* 0x000000ff00047202 */ /* 0x000fe40000000f00 */
[----:B------:R-:W-:-:S04]  /*33650*/  ISETP.EQ.AND.EX P0, PT, R24, -0x80000000, P0, P1 ;  /* 0x800000001800780c */ /* 0x000fc80000702310 */
[----:B------:R-:W-:-:S04]  /*33660*/  SEL R5, R7, RZ, P0 ;  /* 0x000000ff07057207 */ /* 0x000fc80000000000 */
[----:B------:R-:W-:-:S07]  /*33670*/  @!P2 LOP3.LUT R5, R5, 0x7ff00000, RZ, 0xfc, !PT ;  /* 0x7ff000000505a812 */ /* 0x000fce00078efcff */
.L_x_3327:
[----:B------:R-:W-:Y:S05]  /*33680*/  BSYNC B2 ;  /* 0x0000000000027941 */ /* 0x000fea0003800000 */
.L_x_3325:
        /* <DEDUP_REMOVED lines=16> */
[----:B------:R-:W-:Y:S01]  /*33790*/  @P0 VIADD R5, R5, 0x80000000 ;  /* 0x8000000005050836 */ /* 0x000fe20000000000 */
[----:B------:R-:W-:Y:S06]  /*337a0*/  BRA `(.L_x_3329) ;  /* 0x0000000000047947 */ /* 0x000fec0003800000 */
.L_x_3330:
[----:B------:R-:W-:-:S11]  /*337b0*/  DADD R4, R2, R6 ;  /* 0x0000000002047229 */ /* 0x000fd60000000006 */
.L_x_3329:
[----:B------:R-:W-:Y:S05]  /*337c0*/  BSYNC B2 ;  /* 0x0000000000027941 */ /* 0x000fea0003800000 */
.L_x_3328:
[----:B------:R-:W-:-:S06]  /*337d0*/  DSETP.NEU.AND P0, PT, R6, 1, PT ;  /* 0x3ff000000600742a */ /* 0x000fcc0003f0d000 */
[----:B------:R-:W-:Y:S02]  /*337e0*/  FSEL R4, R4, RZ, P0 ;  /* 0x000000ff04047208 */ /* 0x000fe40000000000 */
[----:B------:R-:W-:-:S06]  /*337f0*/  FSEL R5, R5, 1.875, P0 ;  /* 0x3ff0000005057808 */ /* 0x000fcc0000000000 */
[----:B------:R-:W-:-:S08]  /*33800*/  DMUL R26, R26, R4 ;  /* 0x000000041a1a7228 */ /* 0x000fd00000000000 */
[----:B------:R-:W-:Y:S01]  /*33810*/  DMUL R30, R26, R34 ;  /* 0x000000221a1e7228 */ /* 0x000fe20000000000 */
[----:B------:R-:W-:Y:S10]  /*33820*/  BRA `(.L_x_3319) ;  /* 0x0000000c00a47947 */ /* 0x000ff40003800000 */
.L_x_3294:
[----:B------:R-:W-:Y:S01]  /*33830*/  DSETP.GTU.AND P0, PT, R28, +INF , PT ;  /* 0x7ff000001c00742a */ /* 0x000fe20003f0c000 */
[----:B------:R-:W-:-:S13]  /*33840*/  BSSY B7, `(.L_x_3331) ;  /* 0x00000a7000077945 */ /* 0x000fda0003800000 */
        /* <DEDUP_REMOVED lines=75> */
.L_x_3337:
[----:B------:R-:W-:Y:S05]  /*33d00*/  BSYNC B4 ;  /* 0x0000000000047941 */ /* 0x000fea0003800000 */
.L_x_3336:
[--C-:B------:R-:W-:Y:S01]  /*33d10*/  IMAD.MOV.U32 R0, RZ, RZ, R7.reuse ;  /* 0x000000ffff007224 */ /* 0x100fe200078e0007 */
[----:B------:R-:W-:Y:S01]  /*33d20*/  MOV R28, R6 ;  /* 0x00000006001c7202 */ /* 0x000fe20000000f00 */
[----:B------:R-:W-:-:S07]  /*33d30*/  IMAD.MOV.U32 R29, RZ, RZ, R7 ;  /* 0x000000ffff1d7224 */ /* 0x000fce00078e0007 */
.L_x_3335:
[----:B------:R-:W-:Y:S05]  /*33d40*/  BSYNC B2 ;  /* 0x0000000000027941 */ /* 0x000fea0003800000 */
.L_x_3334:
        /* <DEDUP_REMOVED lines=79> */
.L_x_3339:
[----:B------:R-:W-:Y:S05]  /*34240*/  BSYNC B2 ;  /* 0x0000000000027941 */ /* 0x000fea0003800000 */
.L_x_3338:
[--C-:B------:R-:W-:Y:S02]  /*34250*/  DADD R26, -R26, R4.reuse ;  /* 0x000000001a1a7229 */ /* 0x100fe40000000104 */
[----:B------:R-:W-:-:S10]  /*34260*/  DADD R4, -RZ, -R4 ;  /* 0x00000000ff047229 */ /* 0x000fd40000000904 */
[----:B------:R-:W-:Y:S02]  /*34270*/  FSEL R4, R4, R26, !P4 ;  /* 0x0000001a04047208 */ /* 0x000fe40006000000 */
[----:B------:R-:W-:Y:S01]  /*34280*/  FSEL R5, R5, R27, !P4 ;  /* 0x0000001b05057208 */ /* 0x000fe20006000000 */
[----:B------:R-:W-:Y:S06]  /*34290*/  BRA `(.L_x_3333) ;  /* 0x0000000000047947 */ /* 0x000fec0003800000 */
.L_x_3332:
[----:B------:R-:W-:-:S11]  /*342a0*/  DADD R4, R2, R2 ;  /* 0x0000000002047229 */ /* 0x000fd60000000002 */
.L_x_3333:
[----:B------:R-:W-:Y:S05]  /*342b0*/  BSYNC B7 ;  /* 0x0000000000077941 */ /* 0x000fea0003800000 */
.L_x_3331:
        /* <DEDUP_REMOVED lines=64> */
.L_x_3319:
[----:B------:R-:W-:Y:S05]  /*346c0*/  BSYNC B5 ;  /* 0x0000000000057941 */ /* 0x000fea0003800000 */
.L_x_3293:
[----:B------:R-:W-:Y:S01]  /*346d0*/  DSETP.NEU.AND P0, PT, R30, RZ, PT ;  /* 0x000000ff1e00722a */ /* 0x000fe20003f0d000 */
[----:B------:R-:W-:Y:S01]  /*346e0*/  BSSY B2, `(.L_x_3340) ;  /* 0x000003f000027945 */ /* 0x000fe20003800000 */
[----:B------:R-:W-:-:S12]  /*346f0*/  CS2R R6, SRZ ;  /* 0x0000000000067805 */ /* 0x000fd8000001ff00 */
        /* <DEDUP_REMOVED lines=9> */
.L_x_3345:
        /* <DEDUP_REMOVED lines=22> */
.L_x_3344:
[----:B------:R-:W-:Y:S05]  /*348f0*/  BSYNC B5 ;  /* 0x0000000000057941 */ /* 0x000fea0003800000 */
.L_x_3343:
        /* <DEDUP_REMOVED lines=8> */
.L_x_3342:
        /* <DEDUP_REMOVED lines=20> */
.L_x_3346:
[----:B------:R-:W-:Y:S05]  /*34ac0*/  BSYNC B4 ;  /* 0x0000000000047941 */ /* 0x000fea0003800000 */
.L_x_3341:
[----:B------:R-:W-:Y:S05]  /*34ad0*/  BSYNC B2 ;  /* 0x0000000000027941 */ /* 0x000fea0003800000 */
.L_x_3340:
[----:B------:R-:W-:Y:S01]  /*34ae0*/  DADD R6, -R6, 1 ;  /* 0x3ff0000006067429 */ /* 0x000fe20000000100 */
[----:B------:R-:W-:Y:S10]  /*34af0*/  BRA `(.L_x_3243) ;  /* 0x0000026400887947 */ /* 0x000ff40003800000 */
.L_x_3256:
[----:B------:R-:W-:-:S08]  /*34b00*/  DMUL R4, R22, R4 ;  /* 0x0000000416047228 */ /* 0x000fd00000000000 */
[----:B------:R-:W-:-:S14]  /*34b10*/  DSETP.GEU.AND P0, PT, R4, R2, PT ;  /* 0x000000020400722a */ /* 0x000fdc0003f0e000 */
[----:B------:R-:W-:Y:S05]  /*34b20*/  @!P0 BRA `(.L_x_3347) ;  /* 0x0000002400ac8947 */ /* 0x000fea0003800000 */
[----:B------:R-:W-:Y:S01]  /*34b30*/  DADD R32, -RZ, -R22 ;  /* 0x00000000ff207229 */ /* 0x000fe20000000916 */
[----:B------:R-:W-:Y:S01]  /*34b40*/  BSSY B2, `(.L_x_3348) ;  /* 0x0000039000027945 */ /* 0x000fe20003800000 */
[----:B------:R-:W-:Y:S01]  /*34b50*/  IMAD.MOV.U32 R30, RZ, RZ, 0x0 ;  /* 0x00000000ff1e7424 */ /* 0x000fe200078e00ff */
[----:B------:R-:W-:Y:S02]  /*34b60*/  MOV R31, 0x3ff00000 ;  /* 0x3ff00000001f7802 */ /* 0x000fe40000000f00 */
[----:B------:R-:W-:Y:S01]  /*34b70*/  CS2R R24, SRZ ;  /* 0x0000000000187805 */ /* 0x000fe2000001ff00 */
[----:B------:R-:W-:-:S07]  /*34b80*/  IMAD.MOV.U32 R32, RZ, RZ, 0x1 ;  /* 0x00000001ff207424 */ /* 0x000fce00078e00ff */
.L_x_3353:
        /* <DEDUP_REMOVED lines=17> */
[----:B------:R-:W-:Y:S01]  /*34ca0*/  IMAD.MOV.U32 R6, RZ, RZ, R26 ;  /* 0x000000ffff067224 */ /* 0x000fe200078e001a */
[----:B------:R-:W-:Y:S02]  /*34cb0*/  MOV R7, R27 ;  /* 0x0000001b00077202 */ /* 0x000fe40000000f00 */
[----:B------:R-:W-:-:S07]  /*34cc0*/  MOV R0, 0x34ce0 ;  /* 0x00034ce000007802 */ /* 0x000fce0000000f00 */
[----:B------:R-:W-:Y:S05]  /*34cd0*/  CALL.REL.NOINC `($__internal_15_$__cuda_sm20_div_rn_f64_full) ;  /* 0x0000026400d47944 */ /* 0x000fea0003c00000 */
.L_x_3350:
[----:B------:R-:W-:Y:S05]  /*34ce0*/  BSYNC B4 ;  /* 0x0000000000047941 */ /* 0x000fea0003800000 */
.L_x_3349:
        /* <DEDUP_REMOVED lines=23> */
.L_x_3352:
[----:B------:R-:W-:Y:S05]  /*34e60*/  BSYNC B4 ;  /* 0x0000000000047941 */ /* 0x000fea0003800000 */
.L_x_3351:
[----:B------:R-:W-:Y:S01]  /*34e70*/  DADD R24, R6, R24 ;  /* 0x0000000006187229 */ /* 0x000fe20000000018 */
[----:B------:R-:W-:-:S04]  /*34e80*/  IADD3 R32, R32, 0x1, RZ ;  /* 0x0000000120207810 */ /* 0x000fc80007ffe0ff */
[----:B------:R-:W-:-:S03]  /*34e90*/  ISETP.GE.U32.AND P0, PT, R32, 0x7d0, PT ;  /* 0x000007d02000780c */ /* 0x000fc60003f06070 */
[----:B------:R-:W-:-:S08]  /*34ea0*/  DMUL R4, |R24|, 1.1102230246251565404e-16 ;  /* 0x3ca0000018047828 */ /* 0x000fd00000000200 */
[----:B------:R-:W-:-:S14]  /*34eb0*/  DSETP.GTU.AND P1, PT, |R6|, R4, PT ;  /* 0x000000040600722a */ /* 0x000fdc0003f2c200 */
[----:B------:R-:W-:Y:S05]  /*34ec0*/  @!P0 BRA P1, `(.L_x_3353) ;  /* 0xfffffffc00308947 */ /* 0x000fea000083ffff */
[----:B------:R-:W-:Y:S05]  /*34ed0*/  BSYNC B2 ;  /* 0x0000000000027941 */ /* 0x000fea0003800000 */
.L_x_3348:
[----:B------:R-:W-:Y:S01]  /*34ee0*/  ISETP.GT.AND P3, PT, R23, 0xfffff, PT ;  /* 0x000fffff1700780c */ /* 0x000fe20003f64270 */
[----:B------:R-:W-:Y:S01]  /*34ef0*/  IMAD.MOV.U32 R0, RZ, RZ, R23 ;  /* 0x000000ffff007224 */ /* 0x000fe200078e0017 */
[----:B------:R-:W-:Y:S01]  /*34f00*/  DADD R30, R2, 1 ;  /* 0x3ff00000021e7429 */ /* 0x000fe20000000000 */
[----:B------:R-:W-:Y:S01]  /*34f10*/  IMAD.MOV.U32 R6, RZ, RZ, R22 ;  /* 0x000000ffff067224 */ /* 0x000fe200078e0016 */
[----:B------:R-:W-:Y:S01]  /*34f20*/  BSSY B2, `(.L_x_3354) ;  /* 0x000004e000027945 */ /* 0x000fe20003800000 */
[----:B------:R-:W-:-:S05]  /*34f30*/  IMAD.MOV.U32 R17, RZ, RZ, -0x3ff ;  /* 0xfffffc01ff117424 */ /* 0x000fca00078e00ff */
[----:B------:R-:W-:-:S03]  /*34f40*/  DSETP.GTU.AND P2, PT, |R30|, +INF , PT ;  /* 0x7ff000001e00742a */ /* 0x000fc60003f4c200 */
        /* <DEDUP_REMOVED lines=75> */
.L_x_3355:
[----:B------:R-:W-:Y:S05]  /*35400*/  BSYNC B2 ;  /* 0x0000000000027941 */ /* 0x000fea0003800000 */
.L_x_3354:
[----:B------:R-:W-:Y:S01]  /*35410*/  BSSY B5, `(.L_x_3356) ;  /* 0x00000a9000057945 */ /* 0x000fe20003800000 */
[----:B------:R-:W-:-:S03]  /*35420*/  DMUL R32, R2, R32 ;  /* 0x0000002002207228 */ /* 0x000fc60000000000 */
[----:B------:R-:W-:Y:S08]  /*35430*/  @P2 BRA `(.L_x_3357) ;  /* 0x0000000800942947 */ /* 0x000ff00003800000 */
[----:B------:R-:W-:Y:S01]  /*35440*/  DADD R22, -RZ, |R30| ;  /* 0x00000000ff167229 */ /* 0x000fe2000000051e */
[----:B------:R-:W-:-:S09]  /*35450*/  MOV R34, 0x35490 ;  /* 0x0003549000227802 */ /* 0x000fd20000000f00 */
[----:B------:R-:W-:Y:S01]  /*35460*/  MOV R26, R22 ;  /* 0x00000016001a7202 */ /* 0x000fe20000000f00 */
[----:B------:R-:W-:-:S07]  /*35470*/  IMAD.MOV.U32 R27, RZ, RZ, R23 ;  /* 0x000000ffff1b7224 */ /* 0x000fce00078e0017 */
[----:B------:R-:W-:Y:S05]  /*35480*/  CALL.REL.NOINC `($_ZN2at6native18elementwise_kernelILi128ELi4EZNS0_15gpu_kernel_implIN48_GLOBAL__N__08322988_15_IGammaKernel_cu_cb51a28d10CalcIgammaIdEEEEvRNS_18TensorIteratorBaseERKT_EUliE_EEviT1_$__internal_lgamma_pos) ;  /* 0x0000027000f87944 */ /* 0x000fea0003c00000 */
[----:B------:R-:W-:Y:S01]  /*35490*/  ISETP.GT.AND P0, PT, R31, -0x1, PT ;  /* 0xffffffff1f00780c */ /* 0x000fe20003f04270 */
[----:B------:R-:W-:Y:S01]  /*354a0*/  IMAD.MOV.U32 R30, RZ, RZ, R26 ;  /* 0x000000ffff1e7224 */ /* 0x000fe200078e001a */
[----:B------:R-:W-:-:S11]  /*354b0*/  MOV R31, R27 ;  /* 0x0000001b001f7202 */ /* 0x000fd60000000f00 */
[----:B------:R-:W-:Y:S05]  /*354c0*/  @P0 BRA `(.L_x_3358) ;  /* 0x0000000800740947 */ /* 0x000fea0003800000 */
[----:B------:R-:W0:Y:S01]  /*354d0*/  FRND.F64.TRUNC R4, R22 ;  /* 0x0000001600047313 */ /* 0x000e22000030d800 */
[----:B------:R-:W-:Y:S02]  /*354e0*/  IMAD.MOV.U32 R30, RZ, RZ, 0x0 ;  /* 0x00000000ff1e7424 */ /* 0x000fe400078e00ff */
[----:B------:R-:W-:Y:S01]  /*354f0*/  IMAD.MOV.U32 R31, RZ, RZ, 0x7ff00000 ;  /* 0x7ff00000ff1f7424 */ /* 0x000fe200078e00ff */
[----:B0-----:R-:W-:-:S14]  /*35500*/  DSETP.NEU.AND P0, PT, R22, R4, PT ;  /* 0x000000041600722a */ /* 0x001fdc0003f0d000 */
        /* <DEDUP_REMOVED lines=62> */
.L_x_3362:
[----:B------:R-:W-:Y:S05]  /*358f0*/  BSYNC B4 ;  /* 0x0000000000047941 */ /* 0x000fea0003800000 */
.L_x_3361:
[--C-:B------:R-:W-:Y:S01]  /*35900*/  IMAD.MOV.U32 R0, RZ, RZ, R7.reuse ;  /* 0x000000ffff007224 */ /* 0x100fe200078e0007 */
[----:B------:R-:W-:Y:S01]  /*35910*/  MOV R22, R6 ;  /* 0x0000000600167202 */ /* 0x000fe20000000f00 */
[----:B------:R-:W-:-:S07]  /*35920*/  IMAD.MOV.U32 R23, RZ, RZ, R7 ;  /* 0x000000ffff177224 */ /* 0x000fce00078e0007 */
.L_x_3360:
[----:B------:R-:W-:Y:S05]  /*35930*/  BSYNC B2 ;  /* 0x0000000000027941 */ /* 0x000fea0003800000 */
.L_x_3359:
        /* <DEDUP_REMOVED lines=79> */
.L_x_3364:
[----:B------:R-:W-:Y:S05]  /*35e30*/  BSYNC B2 ;  /* 0x0000000000027941 */ /* 0x000fea0003800000 */
.L_x_3363:
[--C-:B------:R-:W-:Y:S02]  /*35e40*/  DADD R26, -R26, R4.reuse ;  /* 0x000000001a1a7229 */ /* 0x100fe40000000104 */
[----:B------:R-:W-:-:S10]  /*35e50*/  DADD R4, -RZ, -R4 ;  /* 0x00000000ff047229 */ /* 0x000fd40000000904 */
[----:B------:R-:W-:Y:S02]  /*35e60*/  FSEL R30, R4, R26, !P4 ;  /* 0x0000001a041e7208 */ /* 0x000fe40006000000 */
[----:B------:R-:W-:Y:S01]  /*35e70*/  FSEL R31, R5, R27, !P4 ;  /* 0x0000001b051f7208 */ /* 0x000fe20006000000 */
[----:B------:R-:W-:Y:S06]  /*35e80*/  BRA `(.L_x_3358) ;  /* 0x0000000000047947 */ /* 0x000fec0003800000 */
.L_x_3357:
[----:B------:R-:W-:-:S11]  /*35e90*/  DADD R30, R30, R30 ;  /* 0x000000001e1e7229 */ /* 0x000fd6000000001e */
.L_x_3358:
[----:B------:R-:W-:Y:S05]  /*35ea0*/  BSYNC B5 ;  /* 0x0000000000057941 */ /* 0x000fea0003800000 */
.L_x_3356:
[----:B------:R-:W-:Y:S01]  /*35eb0*/  DADD R30, R32, -R30 ;  /* 0x00000000201e7229 */ /* 0x000fe2000000081e */
[----:B------:R-:W-:Y:S09]  /*35ec0*/  BSSY B2, `(.L_x_3365) ;  /* 0x0000048000027945 */ /* 0x000ff20003800000 */
[----:B------:R-:W-:-:S02]  /*35ed0*/  FSETP.GEU.FTZ.AND P1, PT, R31, 4.1931471824645996094, PT ;  /* 0x40862e431f00780b */ /* 0x000fc40003f3e000 */
[----:B------:R-:W-:-:S13]  /*35ee0*/  FSETP.GT.FTZ.AND P0, PT, R31, -3.1640625, PT ;  /* 0xc04a80001f00780b */ /* 0x000fda0003f14000 */
[----:B------:R-:W-:Y:S05]  /*35ef0*/  @P0 BRA !P1, `(.L_x_3366) ;  /* 0x0000000000200947 */ /* 0x000fea0004800000 */
[C---:B------:R-:W-:Y:S01]  /*35f00*/  DADD R4, R30.reuse, R30 ;  /* 0x000000001e047229 */ /* 0x040fe2000000001e */
[----:B------:R-:W-:Y:S01]  /*35f10*/  ISETP.GE.AND P1, PT, R31, RZ, PT ;  /* 0x000000ff1f00720c */ /* 0x000fe20003f26270 */
[----:B------:R-:W-:Y:S01]  /*35f20*/  DSETP.GTU.AND P0, PT, |R30|, +INF , PT ;  /* 0x7ff000001e00742a */ /* 0x000fe20003f0c200 */
[----:B------:R-:W-:-:S04]  /*35f30*/  MOV R7, 0x3ff00000 ;  /* 0x3ff0000000077802 */ /* 0x000fc80000000f00 */
[----:B------:R-:W-:-:S03]  /*35f40*/  FSEL R7, -R7, +QNAN , !P1 ;  /* 0x7ff0000007077808 */ /* 0x000fc60004800100 */
[----:B------:R-:W-:Y:S02]  /*35f50*/  FSEL R22, R4, RZ, P0 ;  /* 0x000000ff04167208 */ /* 0x000fe40000000000 */
[----:B------:R-:W-:Y:S01]  /*35f60*/  FSEL R23, R5, R7, P0 ;  /* 0x0000000705177208 */ /* 0x000fe20000000000 */
[----:B------:R-:W-:Y:S06]  /*35f70*/  BRA `(.L_x_3367) ;  /* 0x0000000000f07947 */ /* 0x000fec0003800000 */
.L_x_3366:
[----:B------:R-:W-:Y:S01]  /*35f80*/  IMAD.MOV.U32 R4, RZ, RZ, 0x652b82fe ;  /* 0x652b82feff047424 */ /* 0x000fe200078e00ff */
[----:B------:R-:W-:Y:S01]  /*35f90*/  UMOV UR4, 0xfefa39ef ;  /* 0xfefa39ef00047882 */ /* 0x000fe20000000000 */
[----:B------:R-:W-:Y:S01]  /*35fa0*/  IMAD.MOV.U32 R5, RZ, RZ, 0x3ff71547 ;  /* 0x3ff71547ff057424 */ /* 0x000fe200078e00ff */
[----:B------:R-:W-:Y:S01]  /*35fb0*/  UMOV UR5, 0x3fe62e42 ;  /* 0x3fe62e4200057882 */ /* 0x000fe20000000000 */
[----:B------:R-:W-:Y:S01]  /*35fc0*/  SHF.L.U32 R0, R31, 0x1, RZ ;  /* 0x000000011f007819 */ /* 0x000fe200000006ff */
[----:B------:R-:W-:Y:S02]  /*35fd0*/  IMAD.MOV.U32 R10, RZ, RZ, -0x7142ec33 ;  /* 0x8ebd13cdff0a7424 */ /* 0x000fe400078e00ff */
[----:B------:R-:W-:Y:S01]  /*35fe0*/  IMAD.MOV.U32 R11, RZ, RZ, 0x3e5af86d ;  /* 0x3e5af86dff0b7424 */ /* 0x000fe200078e00ff */
[----:B------:R-:W-:Y:S01]  /*35ff0*/  DFMA R4, R30, R4, 6.75539944105574400000e+15 ;  /* 0x433800001e04742b */ /* 0x000fe20000000004 */
[C---:B------:R-:W-:Y:S02]  /*36000*/  ISETP.GE.U32.AND P0, PT, R0.reuse, 0x7fb3e647, PT ;  /* 0x7fb3e6470000780c */ /* 0x040fe40003f06070 */
[----:B------:R-:W-:-:S05]  /*36010*/  ISETP.NE.AND P1, PT, R0, RZ, PT ;  /* 0x000000ff0000720c */ /* 0x000fca0003f25270 */
        /* <DEDUP_REMOVED lines=17> */
[----:B------:R-:W-:Y:S01]  /*36130*/  @P0 IADD3 R5, R4, RZ, RZ ;  /* 0x000000ff04050210 */ /* 0x000fe20007ffe0ff */
[----:B------:R-:W-:Y:S02]  /*36140*/  IMAD.MOV.U32 R4, RZ, RZ, RZ ;  /* 0x000000ffff047224 */ /* 0x000fe400078e00ff */
        /* <DEDUP_REMOVED lines=31> */
.L_x_3367:
[----:B------:R-:W-:Y:S05]  /*36340*/  BSYNC B2 ;  /* 0x0000000000027941 */ /* 0x000fea0003800000 */
.L_x_3365:
[----:B------:R-:W-:Y:S01]  /*36350*/  DSETP.GTU.AND P0, PT, R28, +INF , PT ;  /* 0x7ff000001c00742a */ /* 0x000fe20003f0c000 */
[----:B------:R-:W-:-:S13]  /*36360*/  BSSY B5, `(.L_x_3368) ;  /* 0x00000a9000057945 */ /* 0x000fda0003800000 */
[----:B------:R-:W-:Y:S05]  /*36370*/  @P0 BRA `(.L_x_3369) ;  /* 0x0000000800980947 */ /* 0x000fea0003800000 */
[----:B------:R-:W-:Y:S01]  /*36380*/  IMAD.MOV.U32 R26, RZ, RZ, R28 ;  /* 0x000000ffff1a7224 */ /* 0x000fe200078e001c */
[----:B------:R-:W-:Y:S02]  /*36390*/  MOV R27, R29 ;  /* 0x0000001d001b7202 */ /* 0x000fe40000000f00 */
[----:B------:R-:W-:-:S07]  /*363a0*/  MOV R34, 0x363c0 ;  /* 0x000363c000227802 */ /* 0x000fce0000000f00 */
[----:B------:R-:W-:Y:S05]  /*363b0*/  CALL.REL.NOINC `($_ZN2at6native18elementwise_kernelILi128ELi4EZNS0_15gpu_kernel_implIN48_GLOBAL__N__08322988_15_IGammaKernel_cu_cb51a28d10CalcIgammaIdEEEEvRNS_18TensorIteratorBaseERKT_EUliE_EEviT1_$__internal_lgamma_pos) ;  /* 0x00000264002c7944 */ /* 0x000fea0003c00000 */
[----:B------:R-:W-:Y:S01]  /*363c0*/  ISETP.GT.AND P0, PT, R3, -0x1, PT ;  /* 0xffffffff0300780c */ /* 0x000fe20003f04270 */
[----:B------:R-:W-:Y:S02]  /*363d0*/  IMAD.MOV.U32 R2, RZ, RZ, R26 ;  /* 0x000000ffff027224 */ /* 0x000fe400078e001a */
[----:B------:R-:W-:-:S03]  /*363e0*/  IMAD.MOV.U32 R3, RZ, RZ, R27 ;  /* 0x000000ffff037224 */ /* 0x000fc600078e001b */
[----:B------:R-:W-:Y:S01]  /*363f0*/  MOV R4, R2 ;  /* 0x0000000200047202 */ /* 0x000fe20000000f00 */
[----:B------:R-:W-:-:S06]  /*36400*/  IMAD.MOV.U32 R5, RZ, RZ, R3 ;  /* 0x000000ffff057224 */ /* 0x000fcc00078e0003 */
[----:B------:R-:W-:Y:S05]  /*36410*/  @P0 BRA `(.L_x_3370) ;  /* 0x0000000800740947 */ /* 0x000fea0003800000 */
[----:B------:R-:W0:Y:S02]  /*36420*/  FRND.F64.TRUNC R4, R28 ;  /* 0x0000001c00047313 */ /* 0x000e24000030d800 */
[----:B0-----:R-:W-:Y:S01]  /*36430*/  DSETP.NEU.AND P0, PT, R28, R4, PT ;  /* 0x000000041c00722a */ /* 0x001fe20003f0d000 */
[----:B------:R-:W-:Y:S01]  /*36440*/  IMAD.MOV.U32 R4, RZ, RZ, 0x0 ;  /* 0x00000000ff047424 */ /* 0x000fe200078e00ff */
[----:B------:R-:W-:-:S12]  /*36450*/  MOV R5, 0x7ff00000 ;  /* 0x7ff0000000057802 */ /* 0x000fd80000000f00 */
[----:B------:R-:W-:Y:S05]  /*36460*/  @!P0 BRA `(.L_x_3370) ;  /* 0x0000000800608947 */ /* 0x000fea0003800000 */
[----:B------:R-:W-:Y:S01]  /*36470*/  ISETP.GE.AND P4, PT, R29, 0x3c000000, PT ;  /* 0x3c0000001d00780c */ /* 0x000fe20003f86270 */
[----:B------:R-:W-:Y:S01]  /*36480*/  BSSY B2, `(.L_x_3371) ;  /* 0x0000040000027945 */ /* 0x000fe20003800000 */
[----:B------:R-:W-:-:S11]  /*36490*/  IMAD.MOV.U32 R0, RZ, RZ, R29 ;  /* 0x000000ffff007224 */ /* 0x000fd600078e001d */
[----:B------:R-:W-:Y:S05]  /*364a0*/  @!P4 BRA `(.L_x_3372) ;  /* 0x0000000000f4c947 */ /* 0x000fea0003800000 */
[----:B------:R-:W-:Y:S01]  /*364b0*/  VIADD R13, R0, 0x100000 ;  /* 0x00100000000d7836 */ /* 0x000fe20000000000 */
[----:B------:R-:W-:Y:S01]  /*364c0*/  MOV R12, R28 ;  /* 0x0000001c000c7202 */ /* 0x000fe20000000f00 */
        /* <DEDUP_REMOVED lines=13> */
[----:B------:R-:W-:Y:S01]  /*365a0*/  LOP3.LUT P0, RZ, R26, 0x1, RZ, 0xc0, !PT ;  /* 0x000000011aff7812 */ /* 0x000fe2000780c0ff */
[----:B------:R-:W-:Y:S01]  /*365b0*/  BSSY B4, `(.L_x_3373) ;  /* 0x0000029000047945 */ /* 0x000fe20003800000 */
[----:B------:R-:W-:-:S02]  /*365c0*/  MOV R0, 0x3de5db65 ;  /* 0x3de5db6500007802 */ /* 0x000fc40000000f00 */
        /* <DEDUP_REMOVED lines=34> */
[----:B------:R-:W-:Y:S01]  /*367f0*/  MOV R7, R17 ;  /* 0x0000001100077202 */ /* 0x000fe20000000f00 */
[----:B------:R-:W-:Y:S01]  /*36800*/  IMAD.MOV.U32 R8, RZ, RZ, 0x54442d18 ;  /* 0x54442d18ff087424 */ /* 0x000fe200078e00ff */
[----:B------:R-:W-:Y:S01]  /*36810*/  MOV R0, 0x36840 ;  /* 0x0003684000007802 */ /* 0x000fe20000000f00 */
[----:B------:R-:W-:-:S07]  /*36820*/  IMAD.MOV.U32 R9, RZ, RZ, 0x400921fb ;  /* 0x400921fbff097424 */ /* 0x000fce00078e00ff */
[----:B------:R-:W-:Y:S05]  /*36830*/  CALL.REL.NOINC `($__internal_15_$__cuda_sm20_div_rn_f64_full) ;  /* 0x0000024800fc7944 */ /* 0x000fea0003c00000 */
.L_x_3374:
[----:B------:R-:W-:Y:S05]  /*36840*/  BSYNC B4 ;  /* 0x0000000000047941 */ /* 0x000fea0003800000 */
.L_x_3373:
[----:B------:R-:W-:Y:S01]  /*36850*/  MOV R0, R7 ;  /* 0x0000000700007202 */ /* 0x000fe20000000f00 */
[----:B------:R-:W-:Y:S02]  /*36860*/  IMAD.MOV.U32 R28, RZ, RZ, R6 ;  /* 0x000000ffff1c7224 */ /* 0x000fe400078e0006 */
[----:B------:R-:W-:-:S07]  /*36870*/  IMAD.MOV.U32 R29, RZ, RZ, R7 ;  /* 0x000000ffff1d7224 */ /* 0x000fce00078e0007 */
.L_x_3372:
[----:B------:R-:W-:Y:S05]  /*36880*/  BSYNC B2 ;  /* 0x0000000000027941 */ /* 0x000fea0003800000 */
.L_x_3371:
[----:B------:R-:W-:Y:S01]  /*36890*/  ISETP.GT.AND P0, PT, R0, 0xfffff, PT ;  /* 0x000fffff0000780c */ /* 0x000fe20003f04270 */
[----:B------:R-:W-:Y:S01]  /*368a0*/  BSSY B2, `(.L_x_3375) ;  /* 0x000004e000027945 */ /* 0x000fe20003800000 */
[----:B------:R-:W-:Y:S01]  /*368b0*/  MOV R6, R28 ;  /* 0x0000001c00067202 */ /* 0x000fe20000000f00 */
[----:B------:R-:W-:-:S10]  /*368c0*/  IMAD.MOV.U32 R17, RZ, RZ, -0x3ff ;  /* 0xfffffc01ff117424 */ /* 0x000fd400078e00ff */
        /* <DEDUP_REMOVED lines=13> */
[----:B------:R-:W-:Y:S01]  /*369a0*/  LOP3.LUT R4, R0, 0x800fffff, RZ, 0xc0, !PT ;  /* 0x800fffff00047812 */ /* 0x000fe200078ec0ff */
[----:B------:R-:W-:Y:S01]  /*369b0*/  IMAD.MOV.U32 R8, RZ, RZ, RZ ;  /* 0x000000ffff087224 */ /* 0x000fe200078e00ff */
[----:B------:R-:W-:Y:S01]  /*369c0*/  MOV R14, 0x8b7a8b04 ;  /* 0x8b7a8b04000e7802 */ /* 0x000fe20000000f00 */
[----:B------:R-:W-:Y:S01]  /*369d0*/  IMAD.MOV.U32 R15, RZ, RZ, 0x3ed0ee25 ;  /* 0x3ed0ee25ff0f7424 */ /* 0x000fe200078e00ff */
        /* <DEDUP_REMOVED lines=8> */
[----:B------:R-:W-:Y:S01]  /*36a60*/  @P0 IADD3 R7, R5, -0x100000, RZ ;  /* 0xfff0000005070810 */ /* 0x000fe20007ffe0ff */
[----:B------:R-:W-:-:S04]  /*36a70*/  @P0 VIADD R17, R17, 0x1 ;  /* 0x0000000111110836 */ /* 0x000fc80000000000 */
[----:B------:R-:W-:Y:S01]  /*36a80*/  @P0 IMAD.MOV.U32 R5, RZ, RZ, R7 ;  /* 0x000000ffff050224 */ /* 0x000fe200078e0007 */
[----:B------:R-:W-:Y:S02]  /*36a90*/  LOP3.LUT R16, R17, 0x80000000, RZ, 0x3c, !PT ;  /* 0x8000000011107812 */ /* 0x000fe400078e3cff */
[----:B------:R-:W-:-:S03]  /*36aa0*/  MOV R17, 0x43300000 ;  /* 0x4330000000117802 */ /* 0x000fc60000000f00 */
        /* <DEDUP_REMOVED lines=45> */
.L_x_3376:
[----:B------:R-:W-:Y:S05]  /*36d80*/  BSYNC B2 ;  /* 0x0000000000027941 */ /* 0x000fea0003800000 */
.L_x_3375:
[--C-:B------:R-:W-:Y:S02]  /*36d90*/  DADD R2, -R2, R4.reuse ;  /* 0x0000000002027229 */ /* 0x100fe40000000104 */
[----:B------:R-:W-:-:S10]  /*36da0*/  DADD R4, -RZ, -R4 ;  /* 0x00000000ff047229 */ /* 0x000fd40000000904 */
[----:B------:R-:W-:Y:S02]  /*36db0*/  FSEL R4, R4, R2, !P4 ;  /* 0x0000000204047208 */ /* 0x000fe40006000000 */
[----:B------:R-:W-:Y:S01]  /*36dc0*/  FSEL R5, R5, R3, !P4 ;  /* 0x0000000305057208 */ /* 0x000fe20006000000 */
[----:B------:R-:W-:Y:S06]  /*36dd0*/  BRA `(.L_x_3370) ;  /* 0x0000000000047947 */ /* 0x000fec0003800000 */
.L_x_3369:
[----:B------:R-:W-:-:S11]  /*36de0*/  DADD R4, R2, R2 ;  /* 0x0000000002047229 */ /* 0x000fd60000000002 */
.L_x_3370:
[----:B------:R-:W-:Y:S05]  /*36df0*/  BSYNC B5 ;  /* 0x0000000000057941 */ /* 0x000fea0003800000 */
.L_x_3368:
[----:B------:R-:W-:Y:S01]  /*36e00*/  DADD R32, R32, -R4 ;  /* 0x0000000020207229 */ /* 0x000fe20000000804 */
        /* <DEDUP_REMOVED lines=58> */
.L_x_3378:
[----:B------:R-:W-:Y:S05]  /*371b0*/  BSYNC B2 ;  /* 0x0000000000027941 */ /* 0x000fea0003800000 */
.L_x_3377:
[----:B------:R-:W-:Y:S01]  /*371c0*/  DFMA R6, -R24, R6, -R22 ;  /* 0x000000061806722b */ /* 0x000fe20000000916 */
[----:B------:R-:W-:Y:S10]  /*371d0*/  BRA `(.L_x_3243) ;  /* 0x0000023c00d07947 */ /* 0x000ff40003800000 */
.L_x_3347:
        /* <DEDUP_REMOVED lines=29> */
[----:B------:R-:W-:Y:S01]  /*373b0*/  IMAD.MOV.U32 R24, RZ, RZ, 0x4a98efce ;  /* 0x4a98efceff187424 */ /* 0x000fe200078e00ff */
        /* <DEDUP_REMOVED lines=8> */
[----:B------:R-:W-:Y:S01]  /*37440*/  UMOV UR4, 0xb9800000 ;  /* 0xb980000000047882 */ /* 0x000fe20000000000 */
[----:B------:R-:W-:Y:S01]  /*37450*/  IMAD.MOV.U32 R4, RZ, RZ, 0x6a172145 ;  /* 0x6a172145ff047424 */ /* 0x000fe200078e00ff */
[----:B------:R3:W-:Y:S01]  /*37460*/  STL.64 [R1+0x2778], R10 ;  /* 0x0027780a01007387 */ /* 0x0007e20000100a00 */
[----:B0-----:R-:W-:Y:S01]  /*37470*/  MOV R16, 0x0 ;  /* 0x0000000000107802 */ /* 0x001fe20000000f00 */
[----:B------:R-:W-:Y:S01]  /*37480*/  IMAD.MOV.U32 R17, RZ, RZ, 0x40dfe780 ;  /* 0x40dfe780ff117424 */ /* 0x000fe200078e00ff */
[----:B------:R-:W-:Y:S01]  /*37490*/  UMOV UR5, 0x40181945 ;  /* 0x4018194500057882 */ /* 0x000fe20000000000 */
[----:B------:R0:W-:Y:S01]  /*374a0*/  STL.64 [R1+0x2780], R12 ;  /* 0x0027800c01007387 */ /* 0x0001e20000100a00 */
[----:B-1----:R-:W-:Y:S01]  /*374b0*/  IMAD.MOV.U32 R18, RZ, RZ, 0x0 ;  /* 0x00000000ff127424 */ /* 0x002fe200078e00ff */
[----:B------:R-:W-:Y:S01]  /*374c0*/  MOV R19, 0x4115d0bc ;  /* 0x4115d0bc00137802 */ /* 0x000fe20000000f00 */
[----:B------:R-:W-:Y:S01]  /*374d0*/  IMAD.MOV.U32 R5, RZ, RZ, 0x3f78d44d ;  /* 0x3f78d44dff057424 */ /* 0x000fe200078e00ff */
[----:B------:R-:W-:Y:S01]  /*374e0*/  STL.64 [R1+0x2788], R14 ;  /* 0x0027880e01007387 */ /* 0x000fe20000100a00 */
[----:B--2---:R-:W-:Y:S01]  /*374f0*/  IMAD.MOV.U32 R20, RZ, RZ, 0x0 ;  /* 0x00000000ff147424 */ /* 0x004fe200078e00ff */
[----:B------:R-:W-:Y:S01]  /*37500*/  BSSY B3, `(.L_x_3381) ;  /* 0x0000045000037945 */ /* 0x000fe20003800000 */
[----:B------:R-:W-:Y:S01]  /*37510*/  IMAD.MOV.U32 R21, RZ, RZ, 0x41441f7b ;  /* 0x41441f7bff157424 */ /* 0x000fe200078e00ff */
[----:B---3--:R-:W-:Y:S01]  /*37520*/  MOV R10, 0xb0000000 ;  /* 0xb0000000000a7802 */ /* 0x008fe20000000f00 */
[----:B------:R-:W-:Y:S01]  /*37530*/  IMAD.MOV.U32 R11, RZ, RZ, 0x41a1fda6 ;  /* 0x41a1fda6ff0b7424 */ /* 0x000fe200078e00ff */
[----:B------:R-:W-:Y:S01]  /*37540*/  STL.64 [R1+0x2790], R16 ;  /* 0x0027901001007387 */ /* 0x000fe20000100a00 */
[----:B------:R-:W-:Y:S01]  /*37550*/  IMAD.MOV.U32 R7, RZ, RZ, 0x3fe0509f ;  /* 0x3fe0509fff077424 */ /* 0x000fe200078e00ff */
[----:B0-----:R-:W-:Y:S01]  /*37560*/  MOV R13, 0x419cbd69 ;  /* 0x419cbd69000d7802 */ /* 0x001fe20000000f00 */
[----:B------:R-:W-:Y:S01]  /*37570*/  IMAD.MOV.U32 R12, RZ, RZ, -0x80000000 ;  /* 0x80000000ff0c7424 */ /* 0x000fe200078e00ff */
[----:B------:R-:W-:Y:S01]  /*37580*/  STL.64 [R1+0x2798], R18 ;  /* 0x0027981201007387 */ /* 0x000fe20000100a00 */
[----:B------:R-:W-:-:S02]  /*37590*/  IMAD.MOV.U32 R8, RZ, RZ, -0x19c7c7e ;  /* 0xfe638382ff087424 */ /* 0x000fc400078e00ff */
[----:B------:R-:W-:Y:S01]  /*375a0*/  IMAD.MOV.U32 R0, RZ, RZ, 0x1 ;  /* 0x00000001ff007424 */ /* 0x000fe200078e00ff */
        /* <DEDUP_REMOVED lines=8> */
[----:B0-----:R-:W-:Y:S01]  /*37630*/  MOV R24, 0xe0000000 ;  /* 0xe000000000187802 */ /* 0x001fe20000000f00 */
[----:B------:R-:W-:-:S02]  /*37640*/  IMAD.MOV.U32 R25, RZ, RZ, 0x41697171 ;  /* 0x41697171ff197424 */ /* 0x000fc400078e00ff */
[----:B------:R0:W-:Y:S01]  /*37650*/  STL.64 [R1+0x1400], R8 ;  /* 0x0014000801007387 */ /* 0x0001e20000100a00 */
[----:B-1----:R-:W-:Y:S01]  /*37660*/  MOV R4, 0xed270dce ;  /* 0xed270dce00047802 */ /* 0x002fe20000000f00 */
[----:B------:R-:W-:Y:S02]  /*37670*/  IMAD.MOV.U32 R5, RZ, RZ, 0x4194972f ;  /* 0x4194972fff057424 */ /* 0x000fe400078e00ff */
[----:B------:R1:W-:Y:S01]  /*37680*/  STL.64 [R1+0x27a8], R24 ;  /* 0x0027a81801007387 */ /* 0x0003e20000100a00 */
[----:B--2---:R-:W-:Y:S01]  /*37690*/  IMAD.MOV.U32 R6, RZ, RZ, -0x1388dcfa ;  /* 0xec772306ff067424 */ /* 0x004fe200078e00ff */
[----:B------:R-:W-:Y:S02]  /*376a0*/  MOV R7, 0x4198bf15 ;  /* 0x4198bf1500077802 */ /* 0x000fe40000000f00 */
[----:B------:R2:W-:Y:S04]  /*376b0*/  STL.64 [R1+0x1440], R4 ;  /* 0x0014400401007387 */ /* 0x0005e80000100a00 */
[----:B------:R3:W-:Y:S01]  /*376c0*/  STL.64 [R1+0x1448], R6 ;  /* 0x0014480601007387 */ /* 0x0007e20000100a00 */
[----:B0-----:R-:W-:-:S02]  /*376d0*/  IMAD.MOV.U32 R8, RZ, RZ, -0x30b135d2 ;  /* 0xcf4eca2eff087424 */ /* 0x001fc400078e00ff */
[----:B------:R-:W-:Y:S01]  /*376e0*/  IMAD.MOV.U32 R9, RZ, RZ, 0x418b2298 ;  /* 0x418b2298ff097424 */ /* 0x000fe200078e00ff */
[----:B-1----:R-:W-:Y:S01]  /*376f0*/  DADD R24, R2, UR4 ;  /* 0x0000000402187e29 */ /* 0x002fe20008000000 */
[----:B--2---:R-:W-:Y:S01]  /*37700*/  IMAD.MOV.U32 R4, RZ, RZ, -0x70000000 ;  /* 0x90000000ff047424 */ /* 0x004fe200078e00ff */
[----:B------:R-:W-:Y:S02]  /*37710*/  MOV R5, 0x4185eeb6 ;  /* 0x4185eeb600057802 */ /* 0x000fe40000000f00 */
[----:B------:R0:W-:Y:S01]  /*37720*/  STL.64 [R1+0x1450], R8 ;  /* 0x0014500801007387 */ /* 0x0001e20000100a00 */
[----:B---3--:R-:W-:-:S03]  /*37730*/  IMAD.MOV.U32 R6, RZ, RZ, 0x70000000 ;  /* 0x70000000ff067424 */ /* 0x008fc600078e00ff */
[----:B------:R-:W-:Y:S01]  /*37740*/  DADD R24, R24, -0.5 ;  /* 0xbfe0000018187429 */ /* 0x000fe20000000000 */
[----:B------:R-:W-:Y:S01]  /*37750*/  IMAD.MOV.U32 R7, RZ, RZ, 0x41991871 ;  /* 0x41991871ff077424 */ /* 0x000fe200078e00ff */
[----:B------:R1:W-:Y:S04]  /*37760*/  STL.64 [R1+0x27b0], R4 ;  /* 0x0027b00401007387 */ /* 0x0003e80000100a00 */
[----:B------:R2:W-:Y:S01]  /*37770*/  STL.64 [R1+0x27b8], R6 ;  /* 0x0027b80601007387 */ /* 0x0005e20000100a00 */
[----:B0-----:R-:W-:Y:S01]  /*37780*/  MOV R9, RZ ;  /* 0x000000ff00097202 */ /* 0x001fe20000000f00 */
[----:B-1----:R-:W-:Y:S02]  /*37790*/  IMAD.MOV.U32 R4, RZ, RZ, R2 ;  /* 0x000000ffff047224 */ /* 0x002fe400078e0002 */
[----:B------:R-:W-:-:S02]  /*377a0*/  IMAD.MOV.U32 R5, RZ, RZ, R3 ;  /* 0x000000ffff057224 */ /* 0x000fc400078e0003 */
[----:B--2---:R-:W-:Y:S01]  /*377b0*/  IMAD.MOV.U32 R6, RZ, RZ, 0x6a172145 ;  /* 0x6a172145ff067424 */ /* 0x004fe200078e00ff */
[----:B------:R-:W-:Y:S01]  /*377c0*/  MOV R7, 0x3f78d44d ;  /* 0x3f78d44d00077802 */ /* 0x000fe20000000f00 */
[----:B------:R-:W-:Y:S06]  /*377d0*/  @!P0 BRA `(.L_x_3382) ;  /* 0x00000000005c8947 */ /* 0x000fec0003800000 */
[----:B------:R-:W0:Y:S01]  /*377e0*/  MUFU.RCP64H R5, R3 ;  /* 0x0000000300057308 */ /* 0x000e220000001800 */
[----:B------:R-:W-:Y:S01]  /*377f0*/  IADD3 R4, R3, 0x300402, RZ ;  /* 0x0030040203047810 */ /* 0x000fe20007ffe0ff */
[----:B------:R-:W-:Y:S03]  /*37800*/  BSSY B4, `(.L_x_3383) ;  /* 0x0000010000047945 */ /* 0x000fe60003800000 */
[----:B------:R-:W-:Y:S02]  /*37810*/  FSETP.GEU.AND P0, PT, |R4|, 5.8789094863358348022e-39, PT ;  /* 0x004004020400780b */ /* 0x000fe40003f0e200 */
        /* <DEDUP_REMOVED lines=8> */
[----:B------:R-:W-:Y:S01]  /*378a0*/  MOV R12, 0x378e0 ;  /* 0x000378e0000c7802 */ /* 0x000fe20000000f00 */
[----:B------:R-:W-:Y:S01]  /*378b0*/  IMAD.MOV.U32 R11, RZ, RZ, R3 ;  /* 0x000000ffff0b7224 */ /* 0x000fe200078e0003 */
[----:B------:R-:W-:-:S07]  /*378c0*/  IADD3 R9, R9, -0x100000, RZ ;  /* 0xfff0000009097810 */ /* 0x000fce0007ffe0ff */
[----:B------:R-:W-:Y:S05]  /*378d0*/  CALL.REL.NOINC `($__internal_14_$__cuda_sm20_dblrcp_rn_slowpath_v3) ;  /* 0x0000023800287944 */ /* 0x000fea0003c00000 */
[----:B------:R-:W-:Y:S02]  /*378e0*/  IMAD.MOV.U32 R4, RZ, RZ, R6 ;  /* 0x000000ffff047224 */ /* 0x000fe400078e0006 */
[----:B------:R-:W-:-:S07]  /*378f0*/  IMAD.MOV.U32 R5, RZ, RZ, R7 ;  /* 0x000000ffff057224 */ /* 0x000fce00078e0007 */
.L_x_3384:
[----:B------:R-:W-:Y:S05]  /*37900*/  BSYNC B4 ;  /* 0x0000000000047941 */ /* 0x000fea0003800000 */
.L_x_3383:
[----:B------:R-:W-:Y:S01]  /*37910*/  HFMA2.MMA R7, -RZ, RZ, 2.771484375, 0.01287841796875 ;  /* 0x418b2298ff077435 */ /* 0x000fe200000001ff */
[----:B------:R-:W-:Y:S01]  /*37920*/  MOV R9, 0xc ;  /* 0x0000000c00097802 */ /* 0x000fe20000000f00 */
[----:B------:R-:W-:Y:S02]  /*37930*/  IMAD.MOV.U32 R0, RZ, RZ, -0x1 ;  /* 0xffffffffff007424 */ /* 0x000fe400078e00ff */
[----:B------:R-:W-:-:S07]  /*37940*/  IMAD.MOV.U32 R6, RZ, RZ, -0x30b135d2 ;  /* 0xcf4eca2eff067424 */ /* 0x000fce00078e00ff */
.L_x_3382:
[----:B------:R-:W-:Y:S05]  /*37950*/  BSYNC B3 ;  /* 0x0000000000037941 */ /* 0x000fea0003800000 */
.L_x_3381:
[----:B------:R-:W-:Y:S01]  /*37960*/  DSETP.GT.AND P0, PT, R28, 1, PT ;  /* 0x3ff000001c00742a */ /* 0x000fe20003f04000 */
[----:B------:R-:W-:Y:S02]  /*37970*/  VIADD R11, R82, 0x13e8 ;  /* 0x000013e8520b7836 */ /* 0x000fe40000000000 */
[----:B------:R-:W-:-:S03]  /*37980*/  IMAD.SHL.U32 R67, R0, 0x8, RZ ;  /* 0x0000000800437824 */ /* 0x000fc600078e00ff */
[----:B------:R-:W-:-:S04]  /*37990*/  SEL R14, R11, R34, P0 ;  /* 0x000000220b0e7207 */ /* 0x000fc80000000000 */
[----:B------:R-:W-:-:S05]  /*379a0*/  IADD3 R14, R14, R67, RZ ;  /* 0x000000430e0e7210 */ /* 0x000fca0007ffe0ff */
[----:B------:R-:W2:Y:S01]  /*379b0*/  LDL.64 R38, [R14] ;  /* 0x000000000e267983 */ /* 0x000ea20000100a00 */
[----:B------:R-:W-:-:S05]  /*379c0*/  IMAD.IADD R13, R14, 0x1, R67 ;  /* 0x000000010e0d7824 */ /* 0x000fca00078e0243 */
[----:B------:R-:W3:Y:S01]  /*379d0*/  LDL.64 R40, [R13] ;  /* 0x000000000d287983 */ /* 0x000ee20000100a00 */
[----:B------:R-:W-:-:S05]  /*379e0*/  IMAD.IADD R10, R13, 0x1, R67 ;  /* 0x000000010d0a7824 */ /* 0x000fca00078e0243 */
[----:B------:R0:W4:Y:S01]  /*379f0*/  LDL.64 R42, [R10] ;  /* 0x000000000a2a7983 */ /* 0x0001220000100a00 */
[----:B------:R-:W-:-:S05]  /*37a00*/  IADD3 R12, R10, R67, RZ ;  /* 0x000000430a0c7210 */ /* 0x000fca0007ffe0ff */
[----:B------:R1:W5:Y:S01]  /*37a10*/  LDL.64 R44, [R12] ;  /* 0x000000000c2c7983 */ /* 0x0003620000100a00 */
[----:B------:R-:W-:-:S05]  /*37a20*/  IMAD.IADD R11, R12, 0x1, R67 ;  /* 0x000000010c0b7824 */ /* 0x000fca00078e0243 */
[----:B------:R-:W5:Y:S01]  /*37a30*/  LDL.64 R52, [R11] ;  /* 0x000000000b347983 */ /* 0x000f620000100a00 */
[----:B------:R-:W-:Y:S01]  /*37a40*/  IMAD.IADD R8, R11, 0x1, R67 ;  /* 0x000000010b087824 */ /* 0x000fe200078e0243 */
[----:B------:R-:W-:-:S04]  /*37a50*/  IADD3 R9, R9, R0, RZ ;  /* 0x0000000009097210 */ /* 0x000fc80007ffe0ff */
[----:B------:R1:W5:Y:S01]  /*37a60*/  LDL.64 R50, [R8] ;  /* 0x0000000008327983 */ /* 0x0003620000100a00 */
[----:B------:R-:W-:Y:S02]  /*37a70*/  IMAD.IADD R0, R8, 0x1, R67 ;  /* 0x0000000108007824 */ /* 0x000fe400078e0243 */
[----:B------:R-:W-:-:S03]  /*37a80*/  IMAD.U32 R82, R9, 0x8, R82 ;  /* 0x0000000809527824 */ /* 0x000fc600078e0052 */
[----:B------:R1:W5:Y:S01]  /*37a90*/  LDL.64 R62, [R0] ;  /* 0x00000000003e7983 */ /* 0x0003620000100a00 */
[----:B0-----:R-:W-:-:S03]  /*37aa0*/  IADD3 R10, R0, R67, RZ ;  /* 0x00000043000a7210 */ /* 0x001fc60007ffe0ff */
[----:B------:R-:W5:Y:S01]  /*37ab0*/  LDL.64 R64, [R82] ;  /* 0x0000000052407983 */ /* 0x000f620000100a00 */
[----:B------:R-:W-:-:S03]  /*37ac0*/  IMAD.IADD R13, R67, 0x1, R82 ;  /* 0x00000001430d7824 */ /* 0x000fc600078e0252 */
[----:B------:R0:W5:Y:S01]  /*37ad0*/  LDL.64 R60, [R10] ;  /* 0x000000000a3c7983 */ /* 0x0001620000100a00 */
[----:B------:R-:W-:-:S03]  /*37ae0*/  IMAD.IADD R9, R10, 0x1, R67 ;  /* 0x000000010a097824 */ /* 0x000fc600078e0243 */
[----:B------:R-:W5:Y:S01]  /*37af0*/  LDL.64 R58, [R13] ;  /* 0x000000000d3a7983 */ /* 0x000f620000100a00 */
[----:B-1----:R-:W-:-:S03]  /*37b00*/  IADD3 R12, R13, R67, RZ ;  /* 0x000000430d0c7210 */ /* 0x002fc60007ffe0ff */
[----:B------:R1:W5:Y:S01]  /*37b10*/  LDL.64 R56, [R9] ;  /* 0x0000000009387983 */ /* 0x0003620000100a00 */
[----:B------:R-:W-:-:S03]  /*37b20*/  IMAD.IADD R8, R9, 0x1, R67 ;  /* 0x0000000109087824 */ /* 0x000fc600078e0243 */
[----:B------:R-:W5:Y:S01]  /*37b30*/  LDL.64 R54, [R12] ;  /* 0x000000000c367983 */ /* 0x000f620000100a00 */
[----:B------:R-:W-:-:S03]  /*37b40*/  IMAD.IADD R11, R12, 0x1, R67 ;  /* 0x000000010c0b7824 */ /* 0x000fc600078e0243 */
[----:B------:R-:W5:Y:S01]  /*37b50*/  LDL.64 R48, [R8] ;  /* 0x0000000008307983 */ /* 0x000f620000100a00 */
[----:B------:R-:W-:-:S03]  /*37b60*/  IADD3 R0, R8, R67, RZ ;  /* 0x0000004308007210 */ /* 0x000fc60007ffe0ff */
[----:B------:R-:W5:Y:S01]  /*37b70*/  LDL.64 R46, [R11] ;  /* 0x000000000b2e7983 */ /* 0x000f620000100a00 */
[----:B0-----:R-:W-:-:S03]  /*37b80*/  IMAD.IADD R10, R11, 0x1, R67 ;  /* 0x000000010b0a7824 */ /* 0x001fc600078e0243 */
[----:B------:R0:W5:Y:S01]  /*37b90*/  LDL.64 R36, [R0] ;  /* 0x0000000000247983 */ /* 0x0001620000100a00 */
[----:B------:R-:W-:-:S03]  /*37ba0*/  IMAD.IADD R26, R0, 0x1, R67 ;  /* 0x00000001001a7824 */ /* 0x000fc600078e0243 */
[----:B------:R-:W5:Y:S01]  /*37bb0*/  LDL.64 R34, [R10] ;  /* 0x000000000a227983 */ /* 0x000f620000100a00 */
[----:B-1----:R-:W-:-:S03]  /*37bc0*/  IADD3 R9, R10, R67, RZ ;  /* 0x000000430a097210 */ /* 0x002fc60007ffe0ff */
[----:B------:R-:W5:Y:S04]  /*37bd0*/  LDL.64 R26, [R26] ;  /* 0x000000001a1a7983 */ /* 0x000f680000100a00 */
[----:B------:R-:W5:Y:S01]  /*37be0*/  LDL.64 R20, [R9] ;  /* 0x0000000009147983 */ /* 0x000f620000100a00 */
[----:B------:R-:W-:-:S05]  /*37bf0*/  IMAD.IADD R66, R9, 0x1, R67 ;  /* 0x0000000109427824 */ /* 0x000fca00078e0243 */
[----:B------:R1:W5:Y:S01]  /*37c00*/  LDL.64 R18, [R66] ;  /* 0x0000000042127983 */ /* 0x0003620000100a00 */
[----:B------:R-:W-:-:S05]  /*37c10*/  IMAD.IADD R70, R66, 0x1, R67 ;  /* 0x0000000142467824 */ /* 0x000fca00078e0243 */
[----:B------:R-:W5:Y:S01]  /*37c20*/  LDL.64 R16, [R70] ;  /* 0x0000000046107983 */ /* 0x000f620000100a00 */
[----:B------:R-:W-:-:S05]  /*37c30*/  IADD3 R69, R70, R67, RZ ;  /* 0x0000004346457210 */ /* 0x000fca0007ffe0ff */
[----:B------:R-:W5:Y:S01]  /*37c40*/  LDL.64 R14, [R69] ;  /* 0x00000000450e7983 */ /* 0x000f620000100a00 */
[----:B------:R-:W-:-:S05]  /*37c50*/  IMAD.IADD R68, R69, 0x1, R67 ;  /* 0x0000000145447824 */ /* 0x000fca00078e0243 */
[----:B------:R-:W5:Y:S01]  /*37c60*/  LDL.64 R12, [R68] ;  /* 0x00000000440c7983 */ /* 0x000f620000100a00 */
[----:B0-----:R-:W-:-:S05]  /*37c70*/  IMAD.IADD R0, R68, 0x1, R67 ;  /* 0x0000000144007824 */ /* 0x001fca00078e0243 */
[----:B------:R-:W5:Y:S01]  /*37c80*/  LDL.64 R10, [R0] ;  /* 0x00000000000a7983 */ /* 0x000f620000100a00 */
[----:B------:R-:W-:-:S06]  /*37c90*/  IADD3 R8, R0, R67, RZ ;  /* 0x0000004300087210 */ /* 0x000fcc0007ffe0ff */
[----:B------:R-:W5:Y:S01]  /*37ca0*/  LDL.64 R8, [R8] ;  /* 0x0000000008087983 */ /* 0x000f620000100a00 */
[----:B------:R-:W-:Y:S01]  /*37cb0*/  FSEL R67, RZ, 1.875, P0 ;  /* 0x3ff00000ff437808 */ /* 0x000fe20000000000 */
[----:B-1----:R-:W-:Y:S01]  /*37cc0*/  IMAD.MOV.U32 R66, RZ, RZ, RZ ;  /* 0x000000ffff427224 */ /* 0x002fe200078e00ff */
[----:B------:R-:W-:Y:S05]  /*37cd0*/  BSSY B2, `(.L_x_3385) ;  /* 0x000002d000027945 */ /* 0x000fea0003800000 */
        /* <DEDUP_REMOVED lines=44> */
.L_x_3386:
[----:B------:R-:W-:Y:S05]  /*37fa0*/  BSYNC B2 ;  /* 0x0000000000027941 */ /* 0x000fea0003800000 */
.L_x_3385:
[----:B------:R-:W0:Y:S01]  /*37fb0*/  MUFU.RCP64H R5, 2.718280792236328125 ;  /* 0x4005bf0a00057908 */ /* 0x000e220000001800 */
[----:B------:R-:W-:Y:S01]  /*37fc0*/  HFMA2.MMA R4, -RZ, RZ, 0, 5.9604644775390625e-08 ;  /* 0x00000001ff047435 */ /* 0x000fe200000001ff */
        /* <DEDUP_REMOVED lines=16> */
[----:B------:R-:W-:Y:S01]  /*380d0*/  MOV R6, 0x8b145769 ;  /* 0x8b14576900067802 */ /* 0x000fe20000000f00 */
[----:B------:R-:W-:Y:S01]  /*380e0*/  IMAD.MOV.U32 R9, RZ, RZ, R25 ;  /* 0x000000ffff097224 */ /* 0x000fe200078e0019 */
[----:B------:R-:W-:Y:S01]  /*380f0*/  MOV R0, 0x38120 ;  /* 0x0003812000007802 */ /* 0x000fe20000000f00 */
[----:B------:R-:W-:-:S07]  /*38100*/  IMAD.MOV.U32 R7, RZ, RZ, 0x4005bf0a ;  /* 0x4005bf0aff077424 */ /* 0x000fce00078e00ff */
[----:B------:R-:W-:Y:S05]  /*38110*/  CALL.REL.NOINC `($__internal_15_$__cuda_sm20_div_rn_f64_full) ;  /* 0x0000023000c47944 */ /* 0x000fea0003c00000 */
.L_x_3388:
[----:B------:R-:W-:Y:S05]  /*38120*/  BSYNC B2 ;  /* 0x0000000000027941 */ /* 0x000fea0003800000 */
.L_x_3387:
        /* <DEDUP_REMOVED lines=25> */
.L_x_3390:
[----:B------:R-:W-:Y:S05]  /*382c0*/  BSYNC B3 ;  /* 0x0000000000037941 */ /* 0x000fea0003800000 */
.L_x_3389:
        /* <DEDUP_REMOVED lines=21> */
.L_x_3392:
[----:B------:R-:W-:Y:S05]  /*38420*/  BSYNC B2 ;  /* 0x0000000000027941 */ /* 0x000fea0003800000 */
.L_x_3391:
[----:B------:R-:W-:-:S14]  /*38430*/  DSETP.LT.AND P0, PT, R22, 200, PT ;  /* 0x406900001600742a */ /* 0x000fdc0003f01000 */
[----:B------:R-:W-:Y:S05]  /*38440*/  @!P4 BRA P0, `(.L_x_3393) ;  /* 0x0000000c00e8c947 */ /* 0x000fea0000000000 */
[----:B------:R-:W0:Y:S01]  /*38450*/  MUFU.RCP64H R5, R25 ;  /* 0x0000001900057308 */ /* 0x000e220000001800 */
[----:B------:R-:W-:Y:S01]  /*38460*/  MOV R4, 0x1 ;  /* 0x0000000100047802 */ /* 0x000fe20000000f00 */
        /* <DEDUP_REMOVED lines=23> */
.L_x_3395:
[----:B------:R-:W-:Y:S05]  /*385e0*/  BSYNC B2 ;  /* 0x0000000000027941 */ /* 0x000fea0003800000 */
.L_x_3394:
        /* <DEDUP_REMOVED lines=23> */
[C---:B------:R-:W-:Y:S01]  /*38760*/  LOP3.LUT R5, R0.reuse, 0x800fffff, RZ, 0xc0, !PT ;  /* 0x800fffff00057812 */ /* 0x040fe200078ec0ff */
[----:B------:R-:W-:Y:S01]  /*38770*/  IMAD.MOV.U32 R8, RZ, RZ, RZ ;  /* 0x000000ffff087224 */ /* 0x000fe200078e00ff */
[----:B------:R-:W-:Y:S01]  /*38780*/  MOV R14, 0x8b7a8b04 ;  /* 0x8b7a8b04000e7802 */ /* 0x000fe20000000f00 */
        /* <DEDUP_REMOVED lines=59> */
.L_x_3397:
        /* <DEDUP_REMOVED lines=22> */
.L_x_3400:
[----:B------:R-:W-:Y:S05]  /*38ca0*/  BSYNC B4 ;  /* 0x0000000000047941 */ /* 0x000fea0003800000 */
.L_x_3399:
[----:B------:R-:W-:Y:S01]  /*38cb0*/  DMUL R6, R6, R26 ;  /* 0x0000001a06067228 */ /* 0x000fe20000000000 */
[----:B------:R-:W-:Y:S01]  /*38cc0*/  MOV R10, 0xceb2dc44 ;  /* 0xceb2dc44000a7802 */ /* 0x000fe20000000f00 */
[----:B------:R-:W-:Y:S01]  /*38cd0*/  IMAD.MOV.U32 R11, RZ, RZ, 0x3ed087ff ;  /* 0x3ed087ffff0b7424 */ /* 0x000fe200078e00ff */
        /* <DEDUP_REMOVED lines=26> */
.L_x_3398:
[----:B------:R-:W-:Y:S05]  /*38e80*/  BSYNC B2 ;  /* 0x0000000000027941 */ /* 0x000fea0003800000 */
.L_x_3396:
        /* <DEDUP_REMOVED lines=23> */
.L_x_3402:
[----:B------:R-:W-:Y:S05]  /*39000*/  BSYNC B2 ;  /* 0x0000000000027941 */ /* 0x000fea0003800000 */
.L_x_3401:
[----:B------:R-:W-:Y:S01]  /*39010*/  DFMA R26, R2, R26, R6 ;  /* 0x0000001a021a722b */ /* 0x000fe20000000006 */
        /* <DEDUP_REMOVED lines=58> */
.L_x_3404:
[----:B------:R-:W-:Y:S05]  /*393c0*/  BSYNC B2 ;  /* 0x0000000000027941 */ /* 0x000fea0003800000 */
.L_x_3403:
[----:B------:R-:W-:Y:S01]  /*393d0*/  DMUL R30, R30, R34 ;  /* 0x000000221e1e7228 */ /* 0x000fe20000000000 */
[----:B------:R-:W-:Y:S10]  /*393e0*/  BRA `(.L_x_3405) ;  /* 0x0000001c00447947 */ /* 0x000ff40003800000 */
.L_x_3393:
[----:B------:R-:W-:Y:S01]  /*393f0*/  IMAD.MOV.U32 R14, RZ, RZ, 0x652b82fe ;  /* 0x652b82feff0e7424 */ /* 0x000fe200078e00ff */
[----:B------:R-:W-:Y:S01]  /*39400*/  MOV R15, 0x3ff71547 ;  /* 0x3ff71547000f7802 */ /* 0x000fe20000000f00 */
[----:B------:R-:W-:Y:S01]  /*39410*/  UMOV UR4, 0xfefa39ef ;  /* 0xfefa39ef00047882 */ /* 0x000fe20000000000 */
[----:B------:R-:W-:Y:S01]  /*39420*/  UMOV UR5, 0x3fe62e42 ;  /* 0x3fe62e4200057882 */ /* 0x000fe20000000000 */
[----:B------:R-:W0:Y:S01]  /*39430*/  MUFU.RCP64H R9, R25 ;  /* 0x0000001900097308 */ /* 0x000e220000001800 */
[----:B------:R-:W-:Y:S01]  /*39440*/  MOV R8, 0x1 ;  /* 0x0000000100087802 */ /* 0x000fe20000000f00 */
[----:B------:R-:W-:Y:S01]  /*39450*/  BSSY B2, `(.L_x_3406) ;  /* 0x0000041000027945 */ /* 0x000fe20003800000 */
[----:B------:R-:W-:Y:S01]  /*39460*/  DFMA R14, R32, R14, 6.75539944105574400000e+15 ;  /* 0x43380000200e742b */ /* 0x000fe2000000000e */
[----:B------:R-:W-:Y:S02]  /*39470*/  FSETP.GEU.FTZ.AND P0, PT, |R33|, 4.1917929649353027344, PT ;  /* 0x4086232b2100780b */ /* 0x000fe40003f1e200 */
[----:B------:R-:W-:-:S05]  /*39480*/  FSETP.GEU.AND P3, PT, |R23|, 6.5827683646048100446e-37, PT ;  /* 0x036000001700780b */ /* 0x000fca0003f6e200 */
        /* <DEDUP_REMOVED lines=8> */
[----:B------:R-:W-:Y:S01]  /*39510*/  IMAD.MOV.U32 R6, RZ, RZ, -0x35dec16 ;  /* 0xfca213eaff067424 */ /* 0x000fe200078e00ff */
[----:B------:R-:W-:Y:S01]  /*39520*/  UMOV UR5, 0x3e5ade15 ;  /* 0x3e5ade1500057882 */ /* 0x000fe20000000000 */
[----:B------:R-:W-:Y:S01]  /*39530*/  IMAD.MOV.U32 R7, RZ, RZ, 0x3e928af3 ;  /* 0x3e928af3ff077424 */ /* 0x000fe200078e00ff */
[----:B------:R-:W-:-:S05]  /*39540*/  DFMA R10, R8, R10, R8 ;  /* 0x0000000a080a722b */ /* 0x000fca0000000008 */
[----:B------:R-:W-:Y:S01]  /*39550*/  DFMA R6, R4, UR4, R6 ;  /* 0x0000000404067c2b */ /* 0x000fe20008000006 */
[----:B------:R-:W-:Y:S01]  /*39560*/  UMOV UR4, 0x62401315 ;  /* 0x6240131500047882 */ /* 0x000fe20000000000 */
[----:B------:R-:W-:Y:S01]  /*39570*/  UMOV UR5, 0x3ec71dee ;  /* 0x3ec71dee00057882 */ /* 0x000fe20000000000 */
[----:B------:R-:W-:-:S05]  /*39580*/  DFMA R8, -R24, R10, 1 ;  /* 0x3ff000001808742b */ /* 0x000fca000000010a */
[----:B------:R-:W-:Y:S01]  /*39590*/  DFMA R6, R4, R6, UR4 ;  /* 0x0000000404067e2b */ /* 0x000fe20008000006 */
[----:B------:R-:W-:Y:S01]  /*395a0*/  UMOV UR4, 0x7c89eb71 ;  /* 0x7c89eb7100047882 */ /* 0x000fe20000000000 */
[----:B------:R-:W-:Y:S01]  /*395b0*/  UMOV UR5, 0x3efa0199 ;  /* 0x3efa019900057882 */ /* 0x000fe20000000000 */
[----:B------:R-:W-:-:S05]  /*395c0*/  DFMA R16, R10, R8, R10 ;  /* 0x000000080a10722b */ /* 0x000fca000000000a */
[----:B------:R-:W-:Y:S01]  /*395d0*/  DFMA R6, R4, R6, UR4 ;  /* 0x0000000404067e2b */ /* 0x000fe20008000006 */
[----:B------:R-:W-:Y:S01]  /*395e0*/  UMOV UR4, 0x14761f65 ;  /* 0x14761f6500047882 */ /* 0x000fe20000000000 */
[----:B------:R-:W-:Y:S01]  /*395f0*/  UMOV UR5, 0x3f2a01a0 ;  /* 0x3f2a01a000057882 */ /* 0x000fe20000000000 */
[----:B------:R-:W-:-:S05]  /*39600*/  DMUL R10, R22, R16 ;  /* 0x00000010160a7228 */ /* 0x000fca0000000000 */
[----:B------:R-:W-:Y:S01]  /*39610*/  DFMA R6, R4, R6, UR4 ;  /* 0x0000000404067e2b */ /* 0x000fe20008000006 */
[----:B------:R-:W-:Y:S01]  /*39620*/  UMOV UR4, 0x1852b7af ;  /* 0x1852b7af00047882 */ /* 0x000fe20000000000 */
[----:B------:R-:W-:Y:S01]  /*39630*/  UMOV UR5, 0x3f56c16c ;  /* 0x3f56c16c00057882 */ /* 0x000fe20000000000 */
[----:B------:R-:W-:-:S05]  /*39640*/  DFMA R12, -R24, R10, R22 ;  /* 0x0000000a180c722b */ /* 0x000fca0000000116 */
        /* <DEDUP_REMOVED lines=33> */
.L_x_3407:
[----:B------:R-:W-:Y:S05]  /*39860*/  BSYNC B2 ;  /* 0x0000000000027941 */ /* 0x000fea0003800000 */
.L_x_3406:
[----:B------:R-:W-:Y:S04]  /*39870*/  BSSY B2, `(.L_x_3408) ;  /* 0x0000008000027945 */ /* 0x000fe80003800000 */
[----:B------:R-:W-:Y:S05]  /*39880*/  @P2 BRA P3, `(.L_x_3409) ;  /* 0x0000000000182947 */ /* 0x000fea0001800000 */
[----:B------:R-:W-:Y:S01]  /*39890*/  MOV R6, R24 ;  /* 0x0000001800067202 */ /* 0x000fe20000000f00 */
[----:B------:R-:W-:Y:S01]  /*398a0*/  IMAD.MOV.U32 R7, RZ, RZ, R25 ;  /* 0x000000ffff077224 */ /* 0x000fe200078e0019 */
[----:B------:R-:W-:Y:S01]  /*398b0*/  MOV R9, R23 ;  /* 0x0000001700097202 */ /* 0x000fe20000000f00 */
[----:B------:R-:W-:Y:S01]  /*398c0*/  IMAD.MOV.U32 R8, RZ, RZ, R22 ;  /* 0x000000ffff087224 */ /* 0x000fe200078e0016 */
[----:B------:R-:W-:-:S07]  /*398d0*/  MOV R0, 0x398f0 ;  /* 0x000398f000007802 */ /* 0x000fce0000000f00 */
[----:B------:R-:W-:Y:S05]  /*398e0*/  CALL.REL.NOINC `($__internal_15_$__cuda_sm20_div_rn_f64_full) ;  /* 0x0000021800d07944 */ /* 0x000fea0003c00000 */
.L_x_3409:
[----:B------:R-:W-:Y:S05]  /*398f0*/  BSYNC B2 ;  /* 0x0000000000027941 */ /* 0x000fea0003800000 */
.L_x_3408:
[----:B------:R-:W-:Y:S01]  /*39900*/  DADD R4, -RZ, |R6| ;  /* 0x00000000ff047229 */ /* 0x000fe20000000506 */
[----:B------:R-:W-:Y:S01]  /*39910*/  LOP3.LUT R0, R3, 0x7ff00000, RZ, 0xc0, !PT ;  /* 0x7ff0000003007812 */ /* 0x000fe200078ec0ff */
[----:B------:R-:W-:Y:S01]  /*39920*/  BSSY B2, `(.L_x_3410) ;  /* 0x0000009000027945 */ /* 0x000fe20003800000 */
[----:B------:R-:W-:Y:S01]  /*39930*/  IMAD.MOV.U32 R8, RZ, RZ, R2 ;  /* 0x000000ffff087224 */ /* 0x000fe200078e0002 */
[----:B------:R-:W-:Y:S02]  /*39940*/  MOV R9, R3 ;  /* 0x0000000300097202 */ /* 0x000fe40000000f00 */
[----:B------:R-:W-:Y:S02]  /*39950*/  LEA.HI R11, R0, 0xfffffc0c, RZ, 0xc ;  /* 0xfffffc0c000b7811 */ /* 0x000fe400078f60ff */
[----:B------:R-:W-:Y:S02]  /*39960*/  MOV R0, 0x399b0 ;  /* 0x000399b000007802 */ /* 0x000fe40000000f00 */
[----:B------:R-:W-:Y:S01]  /*39970*/  IMAD.MOV.U32 R14, RZ, RZ, R4 ;  /* 0x000000ffff0e7224 */ /* 0x000fe200078e0004 */
[----:B------:R-:W-:-:S02]  /*39980*/  SHF.L.U64.HI R24, R2, R11, R3 ;  /* 0x0000000b02187219 */ /* 0x000fc40000010203 */
[----:B------:R-:W-:-:S07]  /*39990*/  SHF.L.U32 R12, R2, R11, RZ ;  /* 0x0000000b020c7219 */ /* 0x000fce00000006ff */
[----:B------:R-:W-:Y:S05]  /*399a0*/  CALL.REL.NOINC `($_ZN2at6native18elementwise_kernelILi128ELi4EZNS0_15gpu_kernel_implIN48_GLOBAL__N__08322988_15_IGammaKernel_cu_cb51a28d10CalcIgammaIdEEEEvRNS_18TensorIteratorBaseERKT_EUliE_EEviT1_$__internal_accurate_pow) ;  /* 0x0000022000ec7944 */ /* 0x000fea0003c00000 */
[----:B------:R-:W-:Y:S05]  /*399b0*/  BSYNC B2 ;  /* 0x0000000000027941 */ /* 0x000fea0003800000 */
.L_x_3410:
[----:B------:R-:W-:Y:S01]  /*399c0*/  DSETP.NEU.AND P0, PT, R6, RZ, PT ;  /* 0x000000ff0600722a */ /* 0x000fe20003f0d000 */
[----:B------:R-:W-:Y:S01]  /*399d0*/  BSSY B2, `(.L_x_3411) ;  /* 0x000001c000027945 */ /* 0x000fe20003800000 */
[----:B------:R-:W-:Y:S02]  /*399e0*/  IMAD.MOV.U32 R4, RZ, RZ, R16 ;  /* 0x000000ffff047224 */ /* 0x000fe400078e0010 */
[----:B------:R-:W-:-:S10]  /*399f0*/  IMAD.MOV.U32 R5, RZ, RZ, R17 ;  /* 0x000000ffff057224 */ /* 0x000fd400078e0011 */
        /* <DEDUP_REMOVED lines=12> */
[----:B------:R-:W-:Y:S01]  /*39ac0*/  MOV R4, R0 ;  /* 0x0000000000047202 */ /* 0x000fe20000000f00 */
[----:B------:R-:W-:-:S12]  /*39ad0*/  IMAD.MOV.U32 R5, RZ, RZ, R9 ;  /* 0x000000ffff057224 */ /* 0x000fd800078e0009 */
[----:B------:R-:W-:Y:S05]  /*39ae0*/  @!P1 BRA `(.L_x_3413) ;  /* 0x0000000000289947 */ /* 0x000fea0003800000 */
[----:B------:R-:W-:Y:S01]  /*39af0*/  IMAD.MOV.U32 R4, RZ, RZ, 0x0 ;  /* 0x00000000ff047424 */ /* 0x000fe200078e00ff */
[----:B------:R-:W-:Y:S01]  /*39b00*/  MOV R5, 0xfff80000 ;  /* 0xfff8000000057802 */ /* 0x000fe20000000f00 */
[----:B------:R-:W-:Y:S06]  /*39b10*/  BRA `(.L_x_3413) ;  /* 0x00000000001c7947 */ /* 0x000fec0003800000 */
.L_x_3412:
[----:B------:R-:W-:Y:S01]  /*39b20*/  DSETP.NEU.AND P1, PT, R28, 0.5, PT ;  /* 0x3fe000001c00742a */ /* 0x000fe20003f2d000 */
[----:B------:R-:W-:Y:S01]  /*39b30*/  ISETP.GE.AND P2, PT, R3, RZ, PT ;  /* 0x000000ff0300720c */ /* 0x000fe20003f46270 */
[----:B------:R-:W-:Y:S01]  /*39b40*/  IMAD.MOV.U32 R4, RZ, RZ, RZ ;  /* 0x000000ffff047224 */ /* 0x000fe200078e00ff */
[----:B------:R-:W-:-:S04]  /*39b50*/  ISETP.EQ.U32.AND P0, PT, R12, RZ, PT ;  /* 0x000000ff0c00720c */ /* 0x000fc80003f02070 */
[----:B------:R-:W-:-:S04]  /*39b60*/  ISETP.EQ.AND.EX P0, PT, R24, -0x80000000, P1, P0 ;  /* 0x800000001800780c */ /* 0x000fc80000f02300 */
[----:B------:R-:W-:-:S04]  /*39b70*/  SEL R5, R7, RZ, P0 ;  /* 0x000000ff07057207 */ /* 0x000fc80000000000 */
[----:B------:R-:W-:-:S07]  /*39b80*/  @!P2 LOP3.LUT R5, R5, 0x7ff00000, RZ, 0xfc, !PT ;  /* 0x7ff000000505a812 */ /* 0x000fce00078efcff */
.L_x_3413:
[----:B------:R-:W-:Y:S05]  /*39b90*/  BSYNC B2 ;  /* 0x0000000000027941 */ /* 0x000fea0003800000 */
.L_x_3411:
        /* <DEDUP_REMOVED lines=10> */
[----:B------:R-:W-:Y:S02]  /*39c40*/  ISETP.LT.AND P0, PT, R7, RZ, P0 ;  /* 0x000000ff0700720c */ /* 0x000fe40000701270 */
[C---:B------:R-:W-:Y:S02]  /*39c50*/  LOP3.LUT R0, R3.reuse, 0x7fffffff, RZ, 0xc0, !PT ;  /* 0x7fffffff03007812 */ /* 0x040fe400078ec0ff */
[----:B------:R-:W-:Y:S02]  /*39c60*/  ISETP.GT.AND P1, PT, R3, -0x1, PT ;  /* 0xffffffff0300780c */ /* 0x000fe40003f24270 */
[----:B------:R-:W-:Y:S02]  /*39c70*/  ISETP.NE.AND P0, PT, R0, 0x3fe00000, P0 ;  /* 0x3fe000000000780c */ /* 0x000fe40000705270 */
[----:B------:R-:W-:Y:S02]  /*39c80*/  SEL R5, RZ, 0x7ff00000, !P1 ;  /* 0x7ff00000ff057807 */ /* 0x000fe40004800000 */
[----:B------:R-:W-:-:S09]  /*39c90*/  MOV R4, RZ ;  /* 0x000000ff00047202 */ /* 0x000fd20000000f00 */
[----:B------:R-:W-:Y:S01]  /*39ca0*/  @P0 VIADD R5, R5, 0x80000000 ;  /* 0x8000000005050836 */ /* 0x000fe20000000000 */
[----:B------:R-:W-:Y:S06]  /*39cb0*/  BRA `(.L_x_3415) ;  /* 0x0000000000047947 */ /* 0x000fec0003800000 */
.L_x_3416:
[----:B------:R-:W-:-:S11]  /*39cc0*/  DADD R4, R2, R6 ;  /* 0x0000000002047229 */ /* 0x000fd60000000006 */
.L_x_3415:
[----:B------:R-:W-:Y:S05]  /*39cd0*/  BSYNC B2 ;  /* 0x0000000000027941 */ /* 0x000fea0003800000 */
.L_x_3414:
[----:B------:R-:W-:-:S06]  /*39ce0*/  DSETP.NEU.AND P0, PT, R6, 1, PT ;  /* 0x3ff000000600742a */ /* 0x000fcc0003f0d000 */
[----:B------:R-:W-:Y:S02]  /*39cf0*/  FSEL R4, R4, RZ, P0 ;  /* 0x000000ff04047208 */ /* 0x000fe40000000000 */
[----:B------:R-:W-:-:S06]  /*39d00*/  FSEL R5, R5, 1.875, P0 ;  /* 0x3ff0000005057808 */ /* 0x000fcc0000000000 */
[----:B------:R-:W-:-:S08]  /*39d10*/  DMUL R26, R26, R4 ;  /* 0x000000041a1a7228 */ /* 0x000fd00000000000 */
[----:B------:R-:W-:Y:S01]  /*39d20*/  DMUL R30, R26, R34 ;  /* 0x000000221a1e7228 */ /* 0x000fe20000000000 */
[----:B------:R-:W-:Y:S10]  /*39d30*/  BRA `(.L_x_3405) ;  /* 0x0000001000f07947 */ /* 0x000ff40003800000 */
.L_x_3380:
[----:B------:R-:W-:Y:S01]  /*39d40*/  ISETP.GT.AND P2, PT, R23, 0xfffff, PT ;  /* 0x000fffff1700780c */ /* 0x000fe20003f44270 */
[----:B------:R-:W-:Y:S01]  /*39d50*/  IMAD.MOV.U32 R4, RZ, RZ, R22 ;  /* 0x000000ffff047224 */ /* 0x000fe200078e0016 */
[----:B------:R-:W-:Y:S01]  /*39d60*/  MOV R0, R23 ;  /* 0x0000001700007202 */ /* 0x000fe20000000f00 */
[----:B------:R-:W-:Y:S01]  /*39d70*/  IMAD.MOV.U32 R5, RZ, RZ, R23 ;  /* 0x000000ffff057224 */ /* 0x000fe200078e0017 */
[----:B------:R-:W-:Y:S01]  /*39d80*/  BSSY B2, `(.L_x_3417) ;  /* 0x000004f000027945 */ /* 0x000fe20003800000 */
[----:B------:R-:W-:Y:S01]  /*39d90*/  DSETP.GTU.AND P3, PT, R28, +INF , PT ;  /* 0x7ff000001c00742a */ /* 0x000fe20003f6c000 */
[----:B------:R-:W-:-:S07]  /*39da0*/  MOV R17, 0xfffffc01 ;  /* 0xfffffc0100117802 */ /* 0x000fce0000000f00 */
[----:B------:R-:W-:Y:S01]  /*39db0*/  @!P2 DMUL R4, R22, 1.80143985094819840000e+16 ;  /* 0x435000001604a828 */ /* 0x000fe20000000000 */
[----:B------:R-:W-:-:S09]  /*39dc0*/  @!P2 IMAD.MOV.U32 R17, RZ, RZ, -0x435 ;  /* 0xfffffbcbff11a424 */ /* 0x000fd200078e00ff */
[----:B------:R-:W-:-:S04]  /*39dd0*/  @!P2 IMAD.MOV.U32 R0, RZ, RZ, R5 ;  /* 0x000000ffff00a224 */ /* 0x000fc800078e0005 */
[----:B------:R-:W-:-:S05]  /*39de0*/  VIADD R6, R0, 0xffffffff ;  /* 0xffffffff00067836 */ /* 0x000fca0000000000 */
[----:B------:R-:W-:-:S13]  /*39df0*/  ISETP.GE.U32.AND P0, PT, R6, 0x7fefffff, PT ;  /* 0x7fefffff0600780c */ /* 0x000fda0003f06070 */
[----:B------:R-:W-:Y:S01]  /*39e00*/  @P0 MOV R6, 0x0 ;  /* 0x0000000000060802 */ /* 0x000fe20000000f00 */
[----:B------:R-:W-:Y:S01]  /*39e10*/  @P0 IMAD.MOV.U32 R7, RZ, RZ, 0x7ff00000 ;  /* 0x7ff00000ff070424 */ /* 0x000fe200078e00ff */
[----:B------:R-:W-:-:S05]  /*39e20*/  @P0 FSETP.NEU.FTZ.AND P1, PT, R5, RZ, PT ;  /* 0x000000ff0500020b */ /* 0x000fca0003f3d000 */
[----:B------:R-:W-:-:S10]  /*39e30*/  @P0 DFMA R6, R4, R6, +INF ;  /* 0x7ff000000406042b */ /* 0x000fd40000000006 */
[----:B------:R-:W-:Y:S01]  /*39e40*/  @P0 FSEL R24, R6, RZ, P1 ;  /* 0x000000ff06180208 */ /* 0x000fe20000800000 */
[----:B------:R-:W-:Y:S01]  /*39e50*/  IMAD.MOV.U32 R6, RZ, RZ, R22 ;  /* 0x000000ffff067224 */ /* 0x000fe200078e0016 */
[----:B------:R-:W-:Y:S01]  /*39e60*/  @P0 FSEL R25, R7, -QNAN , P1 ;  /* 0xfff0000007190808 */ /* 0x000fe20000800000 */
[----:B------:R-:W-:Y:S01]  /*39e70*/  @!P2 IMAD.MOV.U32 R6, RZ, RZ, R4 ;  /* 0x000000ffff06a224 */ /* 0x000fe200078e0004 */
        /* <DEDUP_REMOVED lines=63> */
.L_x_3418:
[----:B------:R-:W-:Y:S05]  /*3a270*/  BSYNC B2 ;  /* 0x0000000000027941 */ /* 0x000fea0003800000 */
.L_x_3417:
[----:B------:R-:W-:Y:S04]  /*3a280*/  BSSY B7, `(.L_x_3419) ;  /* 0x00000a7000077945 */ /* 0x000fe80003800000 */
[----:B------:R-:W-:Y:S05]  /*3a290*/  @P3 BRA `(.L_x_3420) ;  /* 0x0000000800903947 */ /* 0x000fea0003800000 */
[----:B------:R-:W-:Y:S01]  /*3a2a0*/  IMAD.MOV.U32 R26, RZ, RZ, R28 ;  /* 0x000000ffff1a7224 */ /* 0x000fe200078e001c */
[----:B------:R-:W-:Y:S02]  /*3a2b0*/  MOV R27, R29 ;  /* 0x0000001d001b7202 */ /* 0x000fe40000000f00 */
[----:B------:R-:W-:-:S07]  /*3a2c0*/  MOV R34, 0x3a2e0 ;  /* 0x0003a2e000227802 */ /* 0x000fce0000000f00 */
[----:B------:R-:W-:Y:S05]  /*3a2d0*/  CALL.REL.NOINC `($_ZN2at6native18elementwise_kernelILi128ELi4EZNS0_15gpu_kernel_implIN48_GLOBAL__N__08322988_15_IGammaKernel_cu_cb51a28d10CalcIgammaIdEEEEvRNS_18TensorIteratorBaseERKT_EUliE_EEviT1_$__internal_lgamma_pos) ;  /* 0x0000022400647944 */ /* 0x000fea0003c00000 */
[----:B------:R-:W-:Y:S01]  /*3a2e0*/  ISETP.GT.AND P0, PT, R3, -0x1, PT ;  /* 0xffffffff0300780c */ /* 0x000fe20003f04270 */
[----:B------:R-:W-:Y:S02]  /*3a2f0*/  IMAD.MOV.U32 R4, RZ, RZ, R26 ;  /* 0x000000ffff047224 */ /* 0x000fe400078e001a */
[----:B------:R-:W-:-:S10]  /*3a300*/  IMAD.MOV.U32 R5, RZ, RZ, R27 ;  /* 0x000000ffff057224 */ /* 0x000fd400078e001b */
[----:B------:R-:W-:Y:S05]  /*3a310*/  @P0 BRA `(.L_x_3421) ;  /* 0x0000000800740947 */ /* 0x000fea0003800000 */
[----:B------:R-:W0:Y:S02]  /*3a320*/  FRND.F64.TRUNC R4, R28 ;  /* 0x0000001c00047313 */ /* 0x000e24000030d800 */
[----:B0-----:R-:W-:Y:S01]  /*3a330*/  DSETP.NEU.AND P0, PT, R28, R4, PT ;  /* 0x000000041c00722a */ /* 0x001fe20003f0d000 */
[----:B------:R-:W-:Y:S01]  /*3a340*/  MOV R4, 0x0 ;  /* 0x0000000000047802 */ /* 0x000fe20000000f00 */
[----:B------:R-:W-:-:S12]  /*3a350*/  IMAD.MOV.U32 R5, RZ, RZ, 0x7ff00000 ;  /* 0x7ff00000ff057424 */ /* 0x000fd800078e00ff */
        /* <DEDUP_REMOVED lines=62> */
.L_x_3425:
[----:B------:R-:W-:Y:S05]  /*3a740*/  BSYNC B4 ;  /* 0x0000000000047941 */ /* 0x000fea0003800000 */
.L_x_3424:
[----:B------:R-:W-:Y:S01]  /*3a750*/  IMAD.MOV.U32 R0, RZ, RZ, R7 ;  /* 0x000000ffff007224 */ /* 0x000fe200078e0007 */
[----:B------:R-:W-:Y:S01]  /*3a760*/  MOV R29, R7 ;  /* 0x00000007001d7202 */ /* 0x000fe20000000f00 */
[----:B------:R-:W-:-:S07]  /*3a770*/  IMAD.MOV.U32 R28, RZ, RZ, R6 ;  /* 0x000000ffff1c7224 */ /* 0x000fce00078e0006 */
.L_x_3423:
[----:B------:R-:W-:Y:S05]  /*3a780*/  BSYNC B2 ;  /* 0x0000000000027941 */ /* 0x000fea0003800000 */
.L_x_3422:
        /* <DEDUP_REMOVED lines=79> */
.L_x_3427:
[----:B------:R-:W-:Y:S05]  /*3ac80*/  BSYNC B2 ;  /* 0x0000000000027941 */ /* 0x000fea0003800000 */
.L_x_3426:
[--C-:B------:R-:W-:Y:S02]  /*3ac90*/  DADD R26, -R26, R4.reuse ;  /* 0x000000001a1a7229 */ /* 0x100fe40000000104 */
[----:B------:R-:W-:-:S10]  /*3aca0*/  DADD R4, -RZ, -R4 ;  /* 0x00000000ff047229 */ /* 0x000fd40000000904 */
[----:B------:R-:W-:Y:S02]  /*3acb0*/  FSEL R4, R4, R26, !P4 ;  /* 0x0000001a04047208 */ /* 0x000fe40006000000 */
[----:B------:R-:W-:Y:S01]  /*3acc0*/  FSEL R5, R5, R27, !P4 ;  /* 0x0000001b05057208 */ /* 0x000fe20006000000 */
[----:B------:R-:W-:Y:S06]  /*3acd0*/  BRA `(.L_x_3421) ;  /* 0x0000000000047947 */ /* 0x000fec0003800000 */
.L_x_3420:
[----:B------:R-:W-:-:S11]  /*3ace0*/  DADD R4, R2, R2 ;  /* 0x0000000002047229 */ /* 0x000fd60000000002 */
.L_x_3421:
[----:B------:R-:W-:Y:S05]  /*3acf0*/  BSYNC B7 ;  /* 0x0000000000077941 */ /* 0x000fea0003800000 */
.L_x_3419:
[----:B------:R-:W-:Y:S01]  /*3ad00*/  DFMA R24, R2, R24, -R22 ;  /* 0x000000180218722b */ /* 0x000fe20000000816 */
[----:B------:R-:W-:Y:S01]  /*3ad10*/  UMOV UR4, 0xfefa39ef ;  /* 0xfefa39ef00047882 */ /* 0x000fe20000000000 */
[----:B------:R-:W-:Y:S01]  /*3ad20*/  UMOV UR5, 0x40862e42 ;  /* 0x40862e4200057882 */ /* 0x000fe20000000000 */
[----:B------:R-:W-:-:S05]  /*3ad30*/  CS2R R30, SRZ ;  /* 0x00000000001e7805 */ /* 0x000fca000001ff00 */
[----:B------:R-:W-:-:S08]  /*3ad40*/  DADD R24, R24, -R4 ;  /* 0x0000000018187229 */ /* 0x000fd00000000804 */
[----:B------:R-:W-:-:S14]  /*3ad50*/  DSETP.GEU.AND P0, PT, R24, -UR4, PT ;  /* 0x8000000418007e2a */ /* 0x000fdc000bf0e000 */
[----:B------:R-:W-:Y:S05]  /*3ad60*/  @!P0 BRA `(.L_x_3405) ;  /* 0x0000000000e48947 */ /* 0x000fea0003800000 */
[----:B------:R-:W-:Y:S01]  /*3ad70*/  IMAD.MOV.U32 R8, RZ, RZ, 0x652b82fe ;  /* 0x652b82feff087424 */ /* 0x000fe200078e00ff */
[----:B------:R-:W-:Y:S01]  /*3ad80*/  MOV R9, 0x3ff71547 ;  /* 0x3ff7154700097802 */ /* 0x000fe20000000f00 */
        /* <DEDUP_REMOVED lines=55> */
.L_x_3405:
[----:B------:R-:W-:Y:S05]  /*3b100*/  BSYNC B5 ;  /* 0x0000000000057941 */ /* 0x000fea0003800000 */
.L_x_3379:
[----:B------:R-:W-:Y:S01]  /*3b110*/  DSETP.NEU.AND P0, PT, R30, RZ, PT ;  /* 0x000000ff1e00722a */ /* 0x000fe20003f0d000 */
[----:B------:R-:W-:Y:S01]  /*3b120*/  BSSY B2, `(.L_x_3428) ;  /* 0x000003f000027945 */ /* 0x000fe20003800000 */
[----:B------:R-:W-:-:S12]  /*3b130*/  CS2R R6, SRZ ;  /* 0x0000000000067805 */ /* 0x000fd8000001ff00 */
[----:B------:R-:W-:Y:S05]  /*3b140*/  @!P0 BRA `(.L_x_3429) ;  /* 0x0000000000f08947 */ /* 0x000fea0003800000 */
[----:B------:R-:W-:Y:S01]  /*3b150*/  BSSY B4, `(.L_x_3430) ;  /* 0x0000026000047945 */ /* 0x000fe20003800000 */
[----:B------:R-:W-:Y:S01]  /*3b160*/  IMAD.MOV.U32 R32, RZ, RZ, RZ ;  /* 0x000000ffff207224 */ /* 0x000fe200078e00ff */
[----:B------:R-:W-:Y:S01]  /*3b170*/  MOV R28, 0x0 ;  /* 0x00000000001c7802 */ /* 0x000fe20000000f00 */
[----:B------:R-:W-:Y:S01]  /*3b180*/  IMAD.MOV.U32 R29, RZ, RZ, 0x3ff00000 ;  /* 0x3ff00000ff1d7424 */ /* 0x000fe200078e00ff */
[----:B------:R-:W-:Y:S01]  /*3b190*/  MOV R27, R3 ;  /* 0x00000003001b7202 */ /* 0x000fe20000000f00 */
[----:B------:R-:W-:Y:S02]  /*3b1a0*/  IMAD.MOV.U32 R26, RZ, RZ, R2 ;  /* 0x000000ffff1a7224 */ /* 0x000fe400078e0002 */
[----:B------:R-:W-:Y:S02]  /*3b1b0*/  IMAD.MOV.U32 R24, RZ, RZ, 0x0 ;  /* 0x00000000ff187424 */ /* 0x000fe400078e00ff */
[----:B------:R-:W-:-:S07]  /*3b1c0*/  IMAD.MOV.U32 R25, RZ, RZ, 0x3ff00000 ;  /* 0x3ff00000ff197424 */ /* 0x000fce00078e00ff */
.L_x_3433:
        /* <DEDUP_REMOVED lines=22> */
.L_x_3432:
[----:B------:R-:W-:Y:S05]  /*3b330*/  BSYNC B5 ;  /* 0x0000000000057941 */ /* 0x000fea0003800000 */
.L_x_3431:
[----:B------:R-:W-:Y:S01]  /*3b340*/  DMUL R28, R6, R28 ;  /* 0x0000001c061c7228 */ /* 0x000fe20000000000 */
[----:B------:R-:W-:-:S05]  /*3b350*/  VIADD R32, R32, 0x1 ;  /* 0x0000000120207836 */ /* 0x000fca0000000000 */
[----:B------:R-:W-:Y:S02]  /*3b360*/  ISETP.GE.U32.AND P0, PT, R32, 0x7d0, PT ;  /* 0x000007d02000780c */ /* 0x000fe40003f06070 */
[----:B------:R-:W-:-:S08]  /*3b370*/  DADD R24, R28, R24 ;  /* 0x000000001c187229 */ /* 0x000fd00000000018 */
[----:B------:R-:W-:-:S08]  /*3b380*/  DMUL R4, R24, 1.1102230246251565404e-16 ;  /* 0x3ca0000018047828 */ /* 0x000fd00000000000 */
[----:B------:R-:W-:-:S14]  /*3b390*/  DSETP.GTU.AND P1, PT, R28, R4, PT ;  /* 0x000000041c00722a */ /* 0x000fdc0003f2c000 */
[----:B------:R-:W-:Y:S05]  /*3b3a0*/  @!P0 BRA P1, `(.L_x_3433) ;  /* 0xfffffffc00888947 */ /* 0x000fea000083ffff */
[----:B------:R-:W-:Y:S05]  /*3b3b0*/  BSYNC B4 ;  /* 0x0000000000047941 */ /* 0x000fea0003800000 */
.L_x_3430:
[----:B------:R-:W0:Y:S01]  /*3b3c0*/  MUFU.RCP64H R5, R3 ;  /* 0x0000000300057308 */ /* 0x000e220000001800 */
[----:B------:R-:W-:Y:S01]  /*3b3d0*/  MOV R4, 0x1 ;  /* 0x0000000100047802 */ /* 0x000fe20000000f00 */
        /* <DEDUP_REMOVED lines=18> */
.L_x_3434:
[----:B------:R-:W-:Y:S05]  /*3b500*/  BSYNC B4 ;  /* 0x0000000000047941 */ /* 0x000fea0003800000 */
.L_x_3429:
[----:B------:R-:W-:Y:S05]  /*3b510*/  BSYNC B2 ;  /* 0x0000000000027941 */ /* 0x000fea0003800000 */
.L_x_3428:
[----:B------:R-:W-:Y:S01]  /*3b520*/  DADD R6, -R6, 1 ;  /* 0x3ff0000006067429 */ /* 0x000fe20000000100 */
[----:B------:R-:W-:Y:S10]  /*3b530*/  BRA `(.L_x_3243) ;  /* 0x000001f800f87947 */ /* 0x000ff40003800000 */
.L_x_3255:
[----:B------:R-:W-:Y:S01]  /*3b540*/  DSETP.GEU.AND P0, PT, R22, R2, PT ;  /* 0x000000021600722a */ /* 0x000fe20003f0e000 */
[----:B------:R-:W-:Y:S01]  /*3b550*/  UMOV UR4, 0x9999999a ;  /* 0x9999999a00047882 */ /* 0x000fe20000000000 */
[----:B------:R-:W-:Y:S01]  /*3b560*/  UMOV UR5, 0x3fd99999 ;  /* 0x3fd9999900057882 */ /* 0x000fe20000000000 */
[----:B------:R-:W-:Y:S02]  /*3b570*/  DADD R26, R2, -R22 ;  /* 0x00000000021a7229 */ /* 0x000fe40000000816 */
[----:B------:R-:W-:-:S09]  /*3b580*/  DMUL R4, R28, UR4 ;  /* 0x000000041c047c28 */ /* 0x000fd20008000000 */
[----:B------:R-:W-:Y:S05]  /*3b590*/  @!P0 BRA `(.L_x_3435) ;  /* 0x0000004400a08947 */ /* 0x000fea0003800000 */
[----:B------:R-:W-:Y:S01]  /*3b5a0*/  DSETP.GT.AND P0, PT, |R26|, R4, PT ;  /* 0x000000041a00722a */ /* 0x000fe20003f04200 */
[----:B------:R-:W-:-:S13]  /*3b5b0*/  BSSY B5, `(.L_x_3436) ;  /* 0x00003ed000057945 */ /* 0x000fda0003800000 */
        /* <DEDUP_REMOVED lines=108> */
.L_x_3441:
[----:B------:R-:W-:Y:S05]  /*3bc80*/  BSYNC B4 ;  /* 0x0000000000047941 */ /* 0x000fea0003800000 */
.L_x_3440:
[----:B------:R-:W-:Y:S01]  /*3bc90*/  IMAD.MOV.U32 R9, RZ, RZ, 0xc ;  /* 0x0000000cff097424 */ /* 0x000fe200078e00ff */
[----:B------:R-:W-:Y:S01]  /*3bca0*/  MOV R0, 0xffffffff ;  /* 0xffffffff00007802 */ /* 0x000fe20000000f00 */
[----:B------:R-:W-:Y:S02]  /*3bcb0*/  IMAD.MOV.U32 R6, RZ, RZ, -0x30b135d2 ;  /* 0xcf4eca2eff067424 */ /* 0x000fe400078e00ff */
[----:B------:R-:W-:-:S07]  /*3bcc0*/  IMAD.MOV.U32 R7, RZ, RZ, 0x418b2298 ;  /* 0x418b2298ff077424 */ /* 0x000fce00078e00ff */
.L_x_3439:
[----:B------:R-:W-:Y:S05]  /*3bcd0*/  BSYNC B3 ;  /* 0x0000000000037941 */ /* 0x000fea0003800000 */
.L_x_3438:
        /* <DEDUP_REMOVED lines=100> */
.L_x_3443:
[----:B------:R-:W-:Y:S05]  /*3c320*/  BSYNC B2 ;  /* 0x0000000000027941 */ /* 0x000fea0003800000 */
.L_x_3442:
        /* <DEDUP_REMOVED lines=23> */
.L_x_3445:
[----:B------:R-:W-:Y:S05]  /*3c4a0*/  BSYNC B2 ;  /* 0x0000000000027941 */ /* 0x000fea0003800000 */
.L_x_3444:
        /* <DEDUP_REMOVED lines=25> */
.L_x_3447:
[----:B------:R-:W-:Y:S05]  /*3c640*/  BSYNC B3 ;  /* 0x0000000000037941 */ /* 0x000fea0003800000 */
.L_x_3446:
        /* <DEDUP_REMOVED lines=21> */
.L_x_3449:
[----:B------:R-:W-:Y:S05]  /*3c7a0*/  BSYNC B2 ;  /* 0x0000000000027941 */ /* 0x000fea0003800000 */
.L_x_3448:
        /* <DEDUP_REMOVED lines=27> */
.L_x_3452:
[----:B------:R-:W-:Y:S05]  /*3c960*/  BSYNC B2 ;  /* 0x0000000000027941 */ /* 0x000fea0003800000 */
.L_x_3451:
        /* <DEDUP_REMOVED lines=85> */
.L_x_3454:
        /* <DEDUP_REMOVED lines=22> */
.L_x_3457:
[----:B------:R-:W-:Y:S05]  /*3d020*/  BSYNC B4 ;  /* 0x0000000000047941 */ /* 0x000fea0003800000 */
.L_x_3456:
        /* <DEDUP_REMOVED lines=29> */
.L_x_3455:
[----:B------:R-:W-:Y:S05]  /*3d200*/  BSYNC B2 ;  /* 0x0000000000027941 */ /* 0x000fea0003800000 */
.L_x_3453:
        /* <DEDUP_REMOVED lines=23> */
.L_x_3459:
[----:B------:R-:W-:Y:S05]  /*3d380*/  BSYNC B2 ;  /* 0x0000000000027941 */ /* 0x000fea0003800000 */
.L_x_3458:
        /* <DEDUP_REMOVED lines=59> */
.L_x_3461:
[----:B------:R-:W-:Y:S05]  /*3d740*/  BSYNC B2 ;  /* 0x0000000000027941 */ /* 0x000fea0003800000 */
.L_x_3460:
[----:B------:R-:W-:Y:S01]  /*3d750*/  DMUL R38, R4, R38 ;  /* 0x0000002604267228 */ /* 0x000fe20000000000 */
[----:B------:R-:W-:Y:S10]  /*3d760*/  BRA `(.L_x_3462) ;  /* 0x0000001c00447947 */ /* 0x000ff40003800000 */
.L_x_3450:
        /* <DEDUP_REMOVED lines=71> */
.L_x_3464:
[----:B------:R-:W-:Y:S05]  /*3dbe0*/  BSYNC B2 ;  /* 0x0000000000027941 */ /* 0x000fea0003800000 */
.L_x_3463:
        /* <DEDUP_REMOVED lines=8> */
.L_x_3466:
[----:B------:R-:W-:Y:S05]  /*3dc70*/  BSYNC B2 ;  /* 0x0000000000027941 */ /* 0x000fea0003800000 */
.L_x_3465:
        /* <DEDUP_REMOVED lines=12> */
.L_x_3467:
        /* <DEDUP_REMOVED lines=22> */
.L_x_3469:
[----:B------:R-:W-:Y:S01]  /*3dea0*/  DSETP.NEU.AND P1, PT, R28, 0.5, PT ;  /* 0x3fe000001c00742a */ /* 0x000fe20003f2d000 */
[----:B------:R-:W-:Y:S02]  /*3deb0*/  ISETP.GE.AND P2, PT, R3, RZ, PT ;  /* 0x000000ff0300720c */ /* 0x000fe40003f46270 */
[----:B------:R-:W-:Y:S02]  /*3dec0*/  ISETP.EQ.U32.AND P0, PT, R12, RZ, PT ;  /* 0x000000ff0c00720c */ /* 0x000fe40003f02070 */
[----:B------:R-:W-:Y:S02]  /*3ded0*/  MOV R4, RZ ;  /* 0x000000ff00047202 */ /* 0x000fe40000000f00 */
[----:B------:R-:W-:-:S04]  /*3dee0*/  ISETP.EQ.AND.EX P0, PT, R24, -0x80000000, P1, P0 ;  /* 0x800000001800780c */ /* 0x000fc80000f02300 */
[----:B------:R-:W-:-:S04]  /*3def0*/  SEL R5, R7, RZ, P0 ;  /* 0x000000ff07057207 */ /* 0x000fc80000000000 */
[----:B------:R-:W-:-:S07]  /*3df00*/  @!P2 LOP3.LUT R5, R5, 0x7ff00000, RZ, 0xfc, !PT ;  /* 0x7ff000000505a812 */ /* 0x000fce00078efcff */
.L_x_3470:
[----:B------:R-:W-:Y:S05]  /*3df10*/  BSYNC B2 ;  /* 0x0000000000027941 */ /* 0x000fea0003800000 */
.L_x_3468:
        /* <DEDUP_REMOVED lines=18> */
.L_x_3473:
[----:B------:R-:W-:-:S11]  /*3e040*/  DADD R4, R2, R6 ;  /* 0x0000000002047229 */ /* 0x000fd60000000006 */
.L_x_3472:
[----:B------:R-:W-:Y:S05]  /*3e050*/  BSYNC B2 ;  /* 0x0000000000027941 */ /* 0x000fea0003800000 */
.L_x_3471:
[----:B------:R-:W-:-:S06]  /*3e060*/  DSETP.NEU.AND P0, PT, R6, 1, PT ;  /* 0x3ff000000600742a */ /* 0x000fcc0003f0d000 */
[----:B------:R-:W-:Y:S02]  /*3e070*/  FSEL R4, R4, RZ, P0 ;  /* 0x000000ff04047208 */ /* 0x000fe40000000000 */
[----:B------:R-:W-:-:S06]  /*3e080*/  FSEL R5, R5, 1.875, P0 ;  /* 0x3ff0000005057808 */ /* 0x000fcc0000000000 */
[----:B------:R-:W-:-:S08]  /*3e090*/  DMUL R30, R30, R4 ;  /* 0x000000041e1e7228 */ /* 0x000fd00000000000 */
[----:B------:R-:W-:Y:S01]  /*3e0a0*/  DMUL R38, R30, R38 ;  /* 0x000000261e267228 */ /* 0x000fe20000000000 */
[----:B------:R-:W-:Y:S10]  /*3e0b0*/  BRA `(.L_x_3462) ;  /* 0x0000001000f07947 */ /* 0x000ff40003800000 */
.L_x_3437:
[----:B------:R-:W-:Y:S01]  /*3e0c0*/  ISETP.GT.AND P2, PT, R23, 0xfffff, PT ;  /* 0x000fffff1700780c */ /* 0x000fe20003f44270 */
[--C-:B------:R-:W-:Y:S01]  /*3e0d0*/  IMAD.MOV.U32 R5, RZ, RZ, R23.reuse ;  /* 0x000000ffff057224 */ /* 0x100fe200078e0017 */
[----:B------:R-:W-:Y:S01]  /*3e0e0*/  MOV R4, R22 ;  /* 0x0000001600047202 */ /* 0x000fe20000000f00 */
[----:B------:R-:W-:Y:S01]  /*3e0f0*/  IMAD.MOV.U32 R0, RZ, RZ, R23 ;  /* 0x000000ffff007224 */ /* 0x000fe200078e0017 */
[----:B------:R-:W-:Y:S01]  /*3e100*/  BSSY B2, `(.L_x_3474) ;  /* 0x000004f000027945 */ /* 0x000fe20003800000 */
[----:B------:R-:W-:Y:S01]  /*3e110*/  DSETP.GTU.AND P3, PT, R28, +INF , PT ;  /* 0x7ff000001c00742a */ /* 0x000fe20003f6c000 */
[----:B------:R-:W-:-:S07]  /*3e120*/  IMAD.MOV.U32 R17, RZ, RZ, -0x3ff ;  /* 0xfffffc01ff117424 */ /* 0x000fce00078e00ff */
[----:B------:R-:W-:Y:S01]  /*3e130*/  @!P2 DMUL R4, R22, 1.80143985094819840000e+16 ;  /* 0x435000001604a828 */ /* 0x000fe20000000000 */
[----:B------:R-:W-:-:S09]  /*3e140*/  @!P2 IMAD.MOV.U32 R17, RZ, RZ, -0x435 ;  /* 0xfffffbcbff11a424 */ /* 0x000fd200078e00ff */
[----:B------:R-:W-:-:S05]  /*3e150*/  @!P2 MOV R0, R5 ;  /* 0x000000050000a202 */ /* 0x000fca0000000f00 */
[----:B------:R-:W-:-:S05]  /*3e160*/  VIADD R6, R0, 0xffffffff ;  /* 0xffffffff00067836 */ /* 0x000fca0000000000 */
[----:B------:R-:W-:-:S13]  /*3e170*/  ISETP.GE.U32.AND P0, PT, R6, 0x7fefffff, PT ;  /* 0x7fefffff0600780c */ /* 0x000fda0003f06070 */
[----:B------:R-:W-:Y:S01]  /*3e180*/  @P0 IMAD.MOV.U32 R6, RZ, RZ, 0x0 ;  /* 0x00000000ff060424 */ /* 0x000fe200078e00ff */
[----:B------:R-:W-:Y:S02]  /*3e190*/  @P0 MOV R7, 0x7ff00000 ;  /* 0x7ff0000000070802 */ /* 0x000fe40000000f00 */
[----:B------:R-:W-:-:S04]  /*3e1a0*/  @P0 FSETP.NEU.FTZ.AND P1, PT, R5, RZ, PT ;  /* 0x000000ff0500020b */ /* 0x000fc80003f3d000 */
[----:B------:R-:W-:-:S10]  /*3e1b0*/  @P0 DFMA R6, R4, R6, +INF ;  /* 0x7ff000000406042b */ /* 0x000fd40000000006 */
[----:B------:R-:W-:Y:S01]  /*3e1c0*/  @P0 FSEL R24, R6, RZ, P1 ;  /* 0x000000ff06180208 */ /* 0x000fe20000800000 */
[----:B------:R-:W-:Y:S01]  /*3e1d0*/  IMAD.MOV.U32 R6, RZ, RZ, R22 ;  /* 0x000000ffff067224 */ /* 0x000fe200078e0016 */
[----:B------:R-:W-:Y:S02]  /*3e1e0*/  @P0 FSEL R25, R7, -QNAN , P1 ;  /* 0xfff0000007190808 */ /* 0x000fe40000800000 */
[----:B------:R-:W-:Y:S01]  /*3e1f0*/  @!P2 MOV R6, R4 ;  /* 0x000000040006a202 */ /* 0x000fe20000000f00 */
        /* <DEDUP_REMOVED lines=63> */
.L_x_3475:
[----:B------:R-:W-:Y:S05]  /*3e5f0*/  BSYNC B2 ;  /* 0x0000000000027941 */ /* 0x000fea0003800000 */
.L_x_3474:
[----:B------:R-:W-:Y:S04]  /*3e600*/  BSSY B7, `(.L_x_3476) ;  /* 0x00000a7000077945 */ /* 0x000fe80003800000 */
[----:B------:R-:W-:Y:S05]  /*3e610*/  @P3 BRA `(.L_x_3477) ;  /* 0x0000000800903947 */ /* 0x000fea0003800000 */
[----:B------:R-:W-:Y:S01]  /*3e620*/  IMAD.MOV.U32 R26, RZ, RZ, R28 ;  /* 0x000000ffff1a7224 */ /* 0x000fe200078e001c */
[----:B------:R-:W-:Y:S01]  /*3e630*/  MOV R34, 0x3e660 ;  /* 0x0003e66000227802 */ /* 0x000fe20000000f00 */
[----:B------:R-:W-:-:S07]  /*3e640*/  IMAD.MOV.U32 R27, RZ, RZ, R29 ;  /* 0x000000ffff1b7224 */ /* 0x000fce00078e001d */
[----:B------:R-:W-:Y:S05]  /*3e650*/  CALL.REL.NOINC `($_ZN2at6native18elementwise_kernelILi128ELi4EZNS0_15gpu_kernel_implIN48_GLOBAL__N__08322988_15_IGammaKernel_cu_cb51a28d10CalcIgammaIdEEEEvRNS_18TensorIteratorBaseERKT_EUliE_EEviT1_$__internal_lgamma_pos) ;  /* 0x000001e000847944 */ /* 0x000fea0003c00000 */
[----:B------:R-:W-:Y:S01]  /*3e660*/  ISETP.GT.AND P0, PT, R3, -0x1, PT ;  /* 0xffffffff0300780c */ /* 0x000fe20003f04270 */
[----:B------:R-:W-:Y:S01]  /*3e670*/  IMAD.MOV.U32 R5, RZ, RZ, R27 ;  /* 0x000000ffff057224 */ /* 0x000fe200078e001b */
[----:B------:R-:W-:-:S11]  /*3e680*/  MOV R4, R26 ;  /* 0x0000001a00047202 */ /* 0x000fd60000000f00 */
        /* <DEDUP_REMOVED lines=67> */
.L_x_3482:
[----:B------:R-:W-:Y:S05]  /*3eac0*/  BSYNC B4 ;  /* 0x0000000000047941 */ /* 0x000fea0003800000 */
.L_x_3481:
[----:B------:R-:W-:Y:S01]  /*3ead0*/  MOV R0, R7 ;  /* 0x0000000700007202 */ /* 0x000fe20000000f00 */
[----:B------:R-:W-:Y:S02]  /*3eae0*/  IMAD.MOV.U32 R28, RZ, RZ, R6 ;  /* 0x000000ffff1c7224 */ /* 0x000fe400078e0006 */
[----:B------:R-:W-:-:S07]  /*3eaf0*/  IMAD.MOV.U32 R29, RZ, RZ, R7 ;  /* 0x000000ffff1d7224 */ /* 0x000fce00078e0007 */
.L_x_3480:
[----:B------:R-:W-:Y:S05]  /*3eb00*/  BSYNC B2 ;  /* 0x0000000000027941 */ /* 0x000fea0003800000 */
.L_x_3479:
        /* <DEDUP_REMOVED lines=79> */
.L_x_3484:
[----:B------:R-:W-:Y:S05]  /*3f000*/  BSYNC B2 ;  /* 0x0000000000027941 */ /* 0x000fea0003800000 */
.L_x_3483:
[--C-:B------:R-:W-:Y:S02]  /*3f010*/  DADD R26, -R26, R4.reuse ;  /* 0x000000001a1a7229 */ /* 0x100fe40000000104 */
[----:B------:R-:W-:-:S10]  /*3f020*/  DADD R4, -RZ, -R4 ;  /* 0x00000000ff047229 */ /* 0x000fd40000000904 */
[----:B------:R-:W-:Y:S02]  /*3f030*/  FSEL R4, R4, R26, !P4 ;  /* 0x0000001a04047208 */ /* 0x000fe40006000000 */
[----:B------:R-:W-:Y:S01]  /*3f040*/  FSEL R5, R5, R27, !P4 ;  /* 0x0000001b05057208 */ /* 0x000fe20006000000 */
[----:B------:R-:W-:Y:S06]  /*3f050*/  BRA `(.L_x_3478) ;  /* 0x0000000000047947 */ /* 0x000fec0003800000 */
.L_x_3477:
[----:B------:R-:W-:-:S11]  /*3f060*/  DADD R4, R2, R2 ;  /* 0x0000000002047229 */ /* 0x000fd60000000002 */
.L_x_3478:
[----:B------:R-:W-:Y:S05]  /*3f070*/  BSYNC B7 ;  /* 0x0000000000077941 */ /* 0x000fea0003800000 */
.L_x_3476:
        /* <DEDUP_REMOVED lines=8> */
[----:B------:R-:W-:Y:S01]  /*3f100*/  UMOV UR4, 0xfefa39ef ;  /* 0xfefa39ef00047882 */ /* 0x000fe20000000000 */
[----:B------:R-:W-:Y:S01]  /*3f110*/  IMAD.MOV.U32 R9, RZ, RZ, 0x3ff71547 ;  /* 0x3ff71547ff097424 */ /* 0x000fe200078e00ff */
[----:B------:R-:W-:Y:S01]  /*3f120*/  UMOV UR5, 0x3fe62e42 ;  /* 0x3fe62e4200057882 */ /* 0x000fe20000000000 */
[----:B------:R-:W-:-:S04]  /*3f130*/  FSETP.GEU.FTZ.AND P0, PT, |R25|, 4.1917929649353027344, PT ;  /* 0x4086232b1900780b */ /* 0x000fc80003f1e200 */
[----:B------:R-:W-:-:S08]  /*3f140*/  DFMA R8, R24, R8, 6.75539944105574400000e+15 ;  /* 0x433800001808742b */ /* 0x000fd00000000008 */
        /* <DEDUP_REMOVED lines=51> */
.L_x_3462:
[----:B------:R-:W-:Y:S05]  /*3f480*/  BSYNC B5 ;  /* 0x0000000000057941 */ /* 0x000fea0003800000 */
.L_x_3436:
[----:B------:R-:W-:Y:S01]  /*3f490*/  DSETP.NEU.AND P0, PT, R38, RZ, PT ;  /* 0x000000ff2600722a */ /* 0x000fe20003f0d000 */
[----:B------:R-:W-:-:S13]  /*3f4a0*/  CS2R R6, SRZ ;  /* 0x0000000000067805 */ /* 0x000fda000001ff00 */
[----:B------:R-:W-:Y:S05]  /*3f4b0*/  @!P0 BRA `(.L_x_3243) ;  /* 0x000001bc00188947 */ /* 0x000fea0003800000 */
[----:B------:R-:W-:Y:S01]  /*3f4c0*/  DADD R34, -R2, 1 ;  /* 0x3ff0000002227429 */ /* 0x000fe20000000100 */
[----:B------:R-:W-:Y:S01]  /*3f4d0*/  BSSY B2, `(.L_x_3485) ;  /* 0x0000019000027945 */ /* 0x000fe20003800000 */
[----:B------:R-:W-:Y:S01]  /*3f4e0*/  IMAD.MOV.U32 R2, RZ, RZ, 0x1 ;  /* 0x00000001ff027424 */ /* 0x000fe200078e00ff */
[----:B------:R-:W-:-:S05]  /*3f4f0*/  DADD R8, R22, 1 ;  /* 0x3ff0000016087429 */ /* 0x000fca0000000000 */
[----:B------:R-:W-:-:S05]  /*3f500*/  DADD R32, R22, R34 ;  /* 0x0000000016207229 */ /* 0x000fca0000000022 */
[----:B------:R-:W-:Y:S01]  /*3f510*/  FSETP.GEU.AND P1, PT, |R9|, 6.5827683646048100446e-37, PT ;  /* 0x036000000900780b */ /* 0x000fe20003f2e200 */
[----:B------:R-:W-:Y:S01]  /*3f520*/  IMAD.MOV.U32 R30, RZ, RZ, R8 ;  /* 0x000000ffff1e7224 */ /* 0x000fe200078e0008 */
[----:B------:R-:W-:Y:S01]  /*3f530*/  MOV R31, R9 ;  /* 0x00000009001f7202 */ /* 0x000fe20000000f00 */
[----:B------:R-:W-:-:S08]  /*3f540*/  DADD R32, R32, 1 ;  /* 0x3ff0000020207429 */ /* 0x000fd00000000000 */
[----:B------:R-:W-:-:S06]  /*3f550*/  DMUL R28, R22, R32 ;  /* 0x00000020161c7228 */ /* 0x000fcc0000000000 */
        /* <DEDUP_REMOVED lines=16> */
.L_x_3486:
[----:B------:R-:W-:Y:S05]  /*3f660*/  BSYNC B2 ;  /* 0x0000000000027941 */ /* 0x000fea0003800000 */
.L_x_3485:
[----:B------:R-:W-:Y:S01]  /*3f670*/  HFMA2.MMA R4, -RZ, RZ, 0, 0 ;  /* 0x00000000ff047435 */ /* 0x000fe200000001ff */
[----:B------:R-:W-:Y:S01]  /*3f680*/  BSSY B2, `(.L_x_3487) ;  /* 0x0000057000027945 */ /* 0x000fe20003800000 */
[----:B------:R-:W-:Y:S01]  /*3f690*/  MOV R36, R6 ;  /* 0x0000000600247202 */ /* 0x000fe20000000f00 */
[----:B------:R-:W-:Y:S01]  /*3f6a0*/  IMAD.MOV.U32 R37, RZ, RZ, R7 ;  /* 0x000000ffff257224 */ /* 0x000fe200078e0007 */
[----:B------:R-:W-:Y:S01]  /*3f6b0*/  CS2R R26, SRZ ;  /* 0x00000000001a7805 */ /* 0x000fe2000001ff00 */
[----:B------:R-:W-:Y:S02]  /*3f6c0*/  IMAD.MOV.U32 R40, RZ, RZ, RZ ;  /* 0x000000ffff287224 */ /* 0x000fe400078e00ff */
[----:B------:R-:W-:-:S07]  /*3f6d0*/  IMAD.MOV.U32 R5, RZ, RZ, 0x3ff00000 ;  /* 0x3ff00000ff057424 */ /* 0x000fce00078e00ff */
.L_x_3494:
[----:B------:R-:W-:Y:S01]  /*3f6e0*/  DADD R34, R34, 1 ;  /* 0x3ff0000022227429 */ /* 0x000fe20000000000 */
[----:B------:R-:W-:Y:S01]  /*3f6f0*/  BSSY B4, `(.L_x_3488) ;  /* 0x000003e000047945 */ /* 0x000fe20003800000 */
[----:B------:R-:W-:Y:S01]  /*3f700*/  DADD R26, R26, 1 ;  /* 0x3ff000001a1a7429 */ /* 0x000fe20000000000 */
[----:B------:R-:W-:Y:S01]  /*3f710*/  IMAD.MOV.U32 R6, RZ, RZ, 0x0 ;  /* 0x00000000ff067424 */ /* 0x000fe200078e00ff */
[----:B------:R-:W-:Y:S01]  /*3f720*/  DADD R32, R32, 2 ;  /* 0x4000000020207429 */ /* 0x000fe20000000000 */
[----:B------:R-:W-:-:S05]  /*3f730*/  MOV R7, 0x3ff00000 ;  /* 0x3ff0000000077802 */ /* 0x000fca0000000f00 */
[----:B------:R-:W-:-:S08]  /*3f740*/  DMUL R2, R34, R26 ;  /* 0x0000001a22027228 */ /* 0x000fd00000000000 */
[C---:B------:R-:W-:Y:S02]  /*3f750*/  DMUL R24, R2.reuse, R22 ;  /* 0x0000001602187228 */ /* 0x040fe40000000000 */
[----:B------:R-:W-:-:S06]  /*3f760*/  DMUL R2, R2, R4 ;  /* 0x0000000402027228 */ /* 0x000fcc0000000000 */
[-C--:B------:R-:W-:Y:S02]  /*3f770*/  DFMA R24, R28, R32.reuse, -R24 ;  /* 0x000000201c18722b */ /* 0x080fe40000000818 */
[----:B------:R-:W-:-:S06]  /*3f780*/  DFMA R2, R30, R32, -R2 ;  /* 0x000000201e02722b */ /* 0x000fcc0000000802 */
[----:B------:R-:W-:-:S14]  /*3f790*/  DSETP.NEU.AND P0, PT, R24, RZ, PT ;  /* 0x000000ff1800722a */ /* 0x000fdc0003f0d000 */
        /* <DEDUP_REMOVED lines=22> */
[----:B------:R-:W-:Y:S01]  /*3f900*/  MOV R22, R6 ;  /* 0x0000000600167202 */ /* 0x000fe20000000f00 */
[----:B------:R-:W-:-:S07]  /*3f910*/  IMAD.MOV.U32 R23, RZ, RZ, R7 ;  /* 0x000000ffff177224 */ /* 0x000fce00078e0007 */
.L_x_3491:
[----:B------:R-:W-:Y:S05]  /*3f920*/  BSYNC B5 ;  /* 0x0000000000057941 */ /* 0x000fea0003800000 */
.L_x_3490:
[----:B------:R-:W0:Y:S01]  /*3f930*/  MUFU.RCP64H R5, R23 ;  /* 0x0000001700057308 */ /* 0x000e220000001800 */
[----:B------:R-:W-:Y:S01]  /*3f940*/  IMAD.MOV.U32 R4, RZ, RZ, 0x1 ;  /* 0x00000001ff047424 */ /* 0x000fe200078e00ff */
[----:B------:R-:W-:Y:S01]  /*3f950*/  DADD R10, R36, -R22 ;  /* 0x00000000240a7229 */ /* 0x000fe20000000816 */
[----:B------:R-:W-:Y:S09]  /*3f960*/  BSSY B5, `(.L_x_3492) ;  /* 0x0000013000057945 */ /* 0x000ff20003800000 */
        /* <DEDUP_REMOVED lines=18> */
.L_x_3493:
[----:B------:R-:W-:Y:S05]  /*3fa90*/  BSYNC B5 ;  /* 0x0000000000057941 */ /* 0x000fea0003800000 */
.L_x_3492:
[----:B------:R-:W-:Y:S01]  /*3faa0*/  DADD R6, -RZ, |R6| ;  /* 0x00000000ff067229 */ /* 0x000fe20000000506 */
[----:B------:R-:W-:Y:S02]  /*3fab0*/  IMAD.MOV.U32 R36, RZ, RZ, R22 ;  /* 0x000000ffff247224 */ /* 0x000fe400078e0016 */
[----:B------:R-:W-:-:S08]  /*3fac0*/  IMAD.MOV.U32 R37, RZ, RZ, R23 ;  /* 0x000000ffff257224 */ /* 0x000fd000078e0017 */
.L_x_3489:
[----:B------:R-:W-:Y:S05]  /*3fad0*/  BSYNC B4 ;  /* 0x0000000000047941 */ /* 0x000fea0003800000 */
.L_x_3488:
[----:B------:R-:W-:Y:S01]  /*3fae0*/  DSETP.GT.AND P0, PT, |R2|, 4.50359962737049600000e+15, PT ;  /* 0x433000000200742a */ /* 0x000fe20003f04200 */
[----:B------:R-:W-:Y:S01]  /*3faf0*/  IADD3 R40, R40, 0x1, RZ ;  /* 0x0000000128287810 */ /* 0x000fe20007ffe0ff */
[----:B------:R-:W-:-:S12]  /*3fb00*/  DSETP.GTU.AND P1, PT, R6, 1.1102230246251565404e-16, PT ;  /* 0x3ca000000600742a */ /* 0x000fd80003f2c000 */
[----:B------:R-:W-:Y:S02]  /*3fb10*/  @P0 DMUL R30, R30, 2.2204460492503130808e-16 ;  /* 0x3cb000001e1e0828 */ /* 0x000fe40000000000 */
[----:B------:R-:W-:Y:S02]  /*3fb20*/  @P0 DMUL R28, R28, 2.2204460492503130808e-16 ;  /* 0x3cb000001c1c0828 */ /* 0x000fe40000000000 */
[----:B------:R-:W-:Y:S02]  /*3fb30*/  @P0 DMUL R24, R24, 2.2204460492503130808e-16 ;  /* 0x3cb0000018180828 */ /* 0x000fe40000000000 */
[----:B------:R-:W-:Y:S01]  /*3fb40*/  @P0 DMUL R2, R2, 2.2204460492503130808e-16 ;  /* 0x3cb0000002020828 */ /* 0x000fe20000000000 */
[----:B------:R-:W-:-:S03]  /*3fb50*/  ISETP.GE.U32.AND P0, PT, R40, 0x7d0, PT ;  /* 0x000007d02800780c */ /* 0x000fc60003f06070 */
[----:B------:R-:W-:Y:S01]  /*3fb60*/  MOV R4, R30 ;  /* 0x0000001e00047202 */ /* 0x000fe20000000f00 */
[----:B------:R-:W-:Y:S02]  /*3fb70*/  IMAD.MOV.U32 R5, RZ, RZ, R31 ;  /* 0x000000ffff057224 */ /* 0x000fe400078e001f */
[----:B------:R-:W-:Y:S02]  /*3fb80*/  IMAD.MOV.U32 R22, RZ, RZ, R28 ;  /* 0x000000ffff167224 */ /* 0x000fe400078e001c */
[----:B------:R-:W-:Y:S01]  /*3fb90*/  IMAD.MOV.U32 R23, RZ, RZ, R29 ;  /* 0x000000ffff177224 */ /* 0x000fe200078e001d */
[----:B------:R-:W-:Y:S01]  /*3fba0*/  MOV R29, R25 ;  /* 0x00000019001d7202 */ /* 0x000fe20000000f00 */
[----:B------:R-:W-:Y:S02]  /*3fbb0*/  IMAD.MOV.U32 R28, RZ, RZ, R24 ;  /* 0x000000ffff1c7224 */ /* 0x000fe400078e0018 */
[----:B------:R-:W-:Y:S02]  /*3fbc0*/  IMAD.MOV.U32 R30, RZ, RZ, R2 ;  /* 0x000000ffff1e7224 */ /* 0x000fe400078e0002 */
[----:B------:R-:W-:Y:S01]  /*3fbd0*/  IMAD.MOV.U32 R31, RZ, RZ, R3 ;  /* 0x000000ffff1f7224 */ /* 0x000fe200078e0003 */
[----:B------:R-:W-:Y:S06]  /*3fbe0*/  @!P0 BRA P1, `(.L_x_3494) ;  /* 0xfffffff800bc8947 */ /* 0x000fec000083ffff */
[----:B------:R-:W-:Y:S05]  /*3fbf0*/  BSYNC B2 ;  /* 0x0000000000027941 */ /* 0x000fea0003800000 */
.L_x_3487:
[----:B------:R-:W-:Y:S01]  /*3fc00*/  DMUL R6, R36, R38 ;  /* 0x0000002624067228 */ /* 0x000fe20000000000 */
[----:B------:R-:W-:Y:S10]  /*3fc10*/  BRA `(.L_x_3243) ;  /* 0x000001b400407947 */ /* 0x000ff40003800000 */
.L_x_3435:
        /* <DEDUP_REMOVED lines=110> */
.L_x_3500:
[----:B------:R-:W-:Y:S05]  /*40300*/  BSYNC B4 ;  /* 0x0000000000047941 */ /* 0x000fea0003800000 */
.L_x_3499:
[----:B------:R-:W-:Y:S01]  /*40310*/  IMAD.MOV.U32 R9, RZ, RZ, 0xc ;  /* 0x0000000cff097424 */ /* 0x000fe200078e00ff */
[----:B------:R-:W-:Y:S01]  /*40320*/  MOV R0, 0xffffffff ;  /* 0xffffffff00007802 */ /* 0x000fe20000000f00 */
[----:B------:R-:W-:Y:S02]  /*40330*/  IMAD.MOV.U32 R6, RZ, RZ, -0x30b135d2 ;  /* 0xcf4eca2eff067424 */ /* 0x000fe400078e00ff */
[----:B------:R-:W-:-:S07]  /*40340*/  IMAD.MOV.U32 R7, RZ, RZ, 0x418b2298 ;  /* 0x418b2298ff077424 */ /* 0x000fce00078e00ff */
.L_x_3498:
[----:B------:R-:W-:Y:S05]  /*40350*/  BSYNC B3 ;  /* 0x0000000000037941 */ /* 0x000fea0003800000 */
.L_x_3497:
[----:B------:R-:W-:Y:S01]  /*40360*/  DSETP.GT.AND P0, PT, R28, 1, PT ;  /* 0x3ff000001c00742a */ /* 0x000fe20003f04000 */
[----:B------:R-:W-:-:S13]  /*40370*/  SHF.L.U32 R67, R0, 0x3, RZ ;  /* 0x0000000300437819 */ /* 0x000fda00000006ff */
[----:B------:R-:W-:-:S04]  /*40380*/  @P0 VIADD R34, R82, 0x13e8 ;  /* 0x000013e852220836 */ /* 0x000fc80000000000 */
        /* <DEDUP_REMOVED lines=96> */
.L_x_3502:
[----:B------:R-:W-:Y:S05]  /*40990*/  BSYNC B2 ;  /* 0x0000000000027941 */ /* 0x000fea0003800000 */
.L_x_3501:
        /* <DEDUP_REMOVED lines=23> */
.L_x_3504:
[----:B------:R-:W-:Y:S05]  /*40b10*/  BSYNC B2 ;  /* 0x0000000000027941 */ /* 0x000fea0003800000 */
.L_x_3503:
        /* <DEDUP_REMOVED lines=25> */
.L_x_3506:
[----:B------:R-:W-:Y:S05]  /*40cb0*/  BSYNC B3 ;  /* 0x0000000000037941 */ /* 0x000fea0003800000 */
.L_x_3505:
        /* <DEDUP_REMOVED lines=21> */
.L_x_3508:
[----:B------:R-:W-:Y:S05]  /*40e10*/  BSYNC B2 ;  /* 0x0000000000027941 */ /* 0x000fea0003800000 */
.L_x_3507:
        /* <DEDUP_REMOVED lines=27> */
.L_x_3511:
[----:B------:R-:W-:Y:S05]  /*40fd0*/  BSYNC B2 ;  /* 0x0000000000027941 */ /* 0x000fea0003800000 */
.L_x_3510:
        /* <DEDUP_REMOVED lines=85> */
.L_x_3513:
        /* <DEDUP_REMOVED lines=22> */
.L_x_3516:
[----:B------:R-:W-:Y:S05]  /*41690*/  BSYNC B4 ;  /* 0x0000000000047941 */ /* 0x000fea0003800000 */
.L_x_3515:
        /* <DEDUP_REMOVED lines=29> */
.L_x_3514:
[----:B------:R-:W-:Y:S05]  /*41870*/  BSYNC B2 ;  /* 0x0000000000027941 */ /* 0x000fea0003800000 */
.L_x_3512:
        /* <DEDUP_REMOVED lines=23> */
.L_x_3518:
[----:B------:R-:W-:Y:S05]  /*419f0*/  BSYNC B2 ;  /* 0x0000000000027941 */ /* 0x000fea0003800000 */
.L_x_3517:
        /* <DEDUP_REMOVED lines=59> */
.L_x_3520:
[----:B------:R-:W-:Y:S05]  /*41db0*/  BSYNC B2 ;  /* 0x0000000000027941 */ /* 0x000fea0003800000 */
.L_x_3519:
[----:B------:R-:W-:Y:S01]  /*41dc0*/  DMUL R30, R30, R34 ;  /* 0x000000221e1e7228 */ /* 0x000fe20000000000 */
[----:B------:R-:W-:Y:S10]  /*41dd0*/  BRA `(.L_x_3521) ;  /* 0x0000001c00447947 */ /* 0x000ff40003800000 */
.L_x_3509:
        /* <DEDUP_REMOVED lines=71> */
.L_x_3523:
[----:B------:R-:W-:Y:S05]  /*42250*/  BSYNC B2 ;  /* 0x0000000000027941 */ /* 0x000fea0003800000 */
.L_x_3522:
        /* <DEDUP_REMOVED lines=8> */
.L_x_3525:
[----:B------:R-:W-:Y:S05]  /*422e0*/  BSYNC B2 ;  /* 0x0000000000027941 */ /* 0x000fea0003800000 */
.L_x_3524:
        /* <DEDUP_REMOVED lines=12> */
.L_x_3526:
        /* <DEDUP_REMOVED lines=22> */
.L_x_3528:
[----:B------:R-:W-:Y:S01]  /*42510*/  DSETP.NEU.AND P1, PT, R28, 0.5, PT ;  /* 0x3fe000001c00742a */ /* 0x000fe20003f2d000 */
[----:B------:R-:W-:Y:S02]  /*42520*/  ISETP.GE.AND P2, PT, R3, RZ, PT ;  /* 0x000000ff0300720c */ /* 0x000fe40003f46270 */
[----:B------:R-:W-:Y:S02]  /*42530*/  ISETP.EQ.U32.AND P0, PT, R12, RZ, PT ;  /* 0x000000ff0c00720c */ /* 0x000fe40003f02070 */
[----:B------:R-:W-:Y:S02]  /*42540*/  MOV R4, RZ ;  /* 0x000000ff00047202 */ /* 0x000fe40000000f00 */
[----:B------:R-:W-:-:S04]  /*42550*/  ISETP.EQ.AND.EX P0, PT, R24, -0x80000000, P1, P0 ;  /* 0x800000001800780c */ /* 0x000fc80000f02300 */
[----:B------:R-:W-:-:S04]  /*42560*/  SEL R5, R7, RZ, P0 ;  /* 0x000000ff07057207 */ /* 0x000fc80000000000 */
[----:B------:R-:W-:-:S07]  /*42570*/  @!P2 LOP3.LUT R5, R5, 0x7ff00000, RZ, 0xfc, !PT ;  /* 0x7ff000000505a812 */ /* 0x000fce00078efcff */
.L_x_3529:
[----:B------:R-:W-:Y:S05]  /*42580*/  BSYNC B2 ;  /* 0x0000000000027941 */ /* 0x000fea0003800000 */
.L_x_3527:
        /* <DEDUP_REMOVED lines=18> */
.L_x_3532:
[----:B------:R-:W-:-:S11]  /*426b0*/  DADD R4, R2, R6 ;  /* 0x0000000002047229 */ /* 0x000fd60000000006 */
.L_x_3531:
[----:B------:R-:W-:Y:S05]  /*426c0*/  BSYNC B2 ;  /* 0x0000000000027941 */ /* 0x000fea0003800000 */
.L_x_3530:
[----:B------:R-:W-:-:S06]  /*426d0*/  DSETP.NEU.AND P0, PT, R6, 1, PT ;  /* 0x3ff000000600742a */ /* 0x000fcc0003f0d000 */
[----:B------:R-:W-:Y:S02]  /*426e0*/  FSEL R4, R4, RZ, P0 ;  /* 0x000000ff04047208 */ /* 0x000fe40000000000 */
[----:B------:R-:W-:-:S06]  /*426f0*/  FSEL R5, R5, 1.875, P0 ;  /* 0x3ff0000005057808 */ /* 0x000fcc0000000000 */
[----:B------:R-:W-:-:S08]  /*42700*/  DMUL R30, R30, R4 ;  /* 0x000000041e1e7228 */ /* 0x000fd00000000000 */
[----:B------:R-:W-:Y:S01]  /*42710*/  DMUL R30, R30, R34 ;  /* 0x000000221e1e7228 */ /* 0x000fe20000000000 */
[----:B------:R-:W-:Y:S10]  /*42720*/  BRA `(.L_x_3521) ;  /* 0x0000001000f07947 */ /* 0x000ff40003800000 */
.L_x_3496:
        /* <DEDUP_REMOVED lines=83> */
.L_x_3534:
[----:B------:R-:W-:Y:S05]  /*42c60*/  BSYNC B2 ;  /* 0x0000000000027941 */ /* 0x000fea0003800000 */
.L_x_3533:
        /* <DEDUP_REMOVED lines=76> */
.L_x_3541:
[----:B------:R-:W-:Y:S05]  /*43130*/  BSYNC B4 ;  /* 0x0000000000047941 */ /* 0x000fea0003800000 */
.L_x_3540:
[----:B------:R-:W-:Y:S01]  /*43140*/  MOV R0, R7 ;  /* 0x0000000700007202 */ /* 0x000fe20000000f00 */
[----:B------:R-:W-:Y:S02]  /*43150*/  IMAD.MOV.U32 R28, RZ, RZ, R6 ;  /* 0x000000ffff1c7224 */ /* 0x000fe400078e0006 */
[----:B------:R-:W-:-:S07]  /*43160*/  IMAD.MOV.U32 R29, RZ, RZ, R7 ;  /* 0x000000ffff1d7224 */ /* 0x000fce00078e0007 */
.L_x_3539:
[----:B------:R-:W-:Y:S05]  /*43170*/  BSYNC B2 ;  /* 0x0000000000027941 */ /* 0x000fea0003800000 */
.L_x_3538:
        /* <DEDUP_REMOVED lines=79> */
.L_x_3543:
[----:B------:R-:W-:Y:S05]  /*43670*/  BSYNC B2 ;  /* 0x0000000000027941 */ /* 0x000fea0003800000 */
.L_x_3542:
[--C-:B------:R-:W-:Y:S02]  /*43680*/  DADD R26, -R26, R4.reuse ;  /* 0x000000001a1a7229 */ /* 0x100fe40000000104 */
[----:B------:R-:W-:-:S10]  /*43690*/  DADD R4, -RZ, -R4 ;  /* 0x00000000ff047229 */ /* 0x000fd40000000904 */
[----:B------:R-:W-:Y:S02]  /*436a0*/  FSEL R4, R4, R26, !P4 ;  /* 0x0000001a04047208 */ /* 0x000fe40006000000 */
[----:B------:R-:W-:Y:S01]  /*436b0*/  FSEL R5, R5, R27, !P4 ;  /* 0x0000001b05057208 */ /* 0x000fe20006000000 */
[----:B------:R-:W-:Y:S06]  /*436c0*/  BRA `(.L_x_3537) ;  /* 0x0000000000047947 */ /* 0x000fec0003800000 */
.L_x_3536:
[----:B------:R-:W-:-:S11]  /*436d0*/  DADD R4, R2, R2 ;  /* 0x0000000002047229 */ /* 0x000fd60000000002 */
.L_x_3537:
[----:B------:R-:W-:Y:S05]  /*436e0*/  BSYNC B7 ;  /* 0x0000000000077941 */ /* 0x000fea0003800000 */
.L_x_3535:
        /* <DEDUP_REMOVED lines=64> */
.L_x_3521:
[----:B------:R-:W-:Y:S05]  /*43af0*/  BSYNC B5 ;  /* 0x0000000000057941 */ /* 0x000fea0003800000 */
.L_x_3495:
        /* <DEDUP_REMOVED lines=8> */
[----:B------:R-:W-:Y:S01]  /*43b80*/  MOV R24, 0x0 ;  /* 0x0000000000187802 */ /* 0x000fe20000000f00 */
[----:B------:R-:W-:Y:S02]  /*43b90*/  IMAD.MOV.U32 R26, RZ, RZ, R2 ;  /* 0x000000ffff1a7224 */ /* 0x000fe400078e0002 */
[----:B------:R-:W-:Y:S02]  /*43ba0*/  IMAD.MOV.U32 R27, RZ, RZ, R3 ;  /* 0x000000ffff1b7224 */ /* 0x000fe400078e0003 */
[----:B------:R-:W-:-:S07]  /*43bb0*/  IMAD.MOV.U32 R25, RZ, RZ, 0x3ff00000 ;  /* 0x3ff00000ff197424 */ /* 0x000fce00078e00ff */
.L_x_3549:
        /* <DEDUP_REMOVED lines=22> */
.L_x_3548:
[----:B------:R-:W-:Y:S05]  /*43d20*/  BSYNC B5 ;  /* 0x0000000000057941 */ /* 0x000fea0003800000 */
.L_x_3547:
        /* <DEDUP_REMOVED lines=8> */
.L_x_3546:
        /* <DEDUP_REMOVED lines=20> */
.L_x_3550:
[----:B------:R-:W-:Y:S05]  /*43ef0*/  BSYNC B4 ;  /* 0x0000000000047941 */ /* 0x000fea0003800000 */
.L_x_3545:
[----:B------:R-:W-:Y:S05]  /*43f00*/  BSYNC B2 ;  /* 0x0000000000027941 */ /* 0x000fea0003800000 */
.L_x_3544:
[----:B------:R-:W-:Y:S01]  /*43f10*/  DADD R6, -R6, 1 ;  /* 0x3ff0000006067429 */ /* 0x000fe20000000100 */
[----:B------:R-:W-:Y:S10]  /*43f20*/  BRA `(.L_x_3243) ;  /* 0x00000170007c7947 */ /* 0x000ff40003800000 */
.L_x_3254:
[----:B------:R-:W-:Y:S01]  /*43f30*/  IMAD.MOV.U32 R4, RZ, RZ, 0x55555555 ;  /* 0x55555555ff047424 */ /* 0x000fe200078e00ff */
[----:B------:R-:W-:Y:S01]  /*43f40*/  MOV R5, 0xbfd55555 ;  /* 0xbfd5555500057802 */ /* 0x000fe20000000f00 */
[----:B------:R-:W-:Y:S01]  /*43f50*/  IMAD.MOV.U32 R6, RZ, RZ, 0x55555555 ;  /* 0x55555555ff067424 */ /* 0x000fe200078e00ff */
[----:B------:R-:W-:Y:S01]  /*43f60*/  MOV R8, 0xc901e574 ;  /* 0xc901e57400087802 */ /* 0x000fe20000000f00 */
[----:B------:R-:W-:Y:S01]  /*43f70*/  IMAD.MOV.U32 R7, RZ, RZ, 0x3fb55555 ;  /* 0x3fb55555ff077424 */ /* 0x000fe200078e00ff */
[----:B------:R-:W-:Y:S01]  /*43f80*/  MOV R11, 0x3f52f684 ;  /* 0x3f52f684000b7802 */ /* 0x000fe20000000f00 */
[----:B------:R-:W-:Y:S01]  /*43f90*/  IMAD.MOV.U32 R9, RZ, RZ, -0x4071a8c6 ;  /* 0xbf8e573aff097424 */ /* 0x000fe200078e00ff */
[----:B------:R0:W-:Y:S01]  /*43fa0*/  STL.64 [R1+0x13f0], R4 ;  /* 0x0013f00401007387 */ /* 0x0001e20000100a00 */
        /* <DEDUP_REMOVED lines=1229> */
[----:B------:R-:W-:Y:S01]  /*48c80*/  IMAD.MOV.U32 R4, RZ, RZ, -0x3e818735 ;  /* 0xc17e78cbff047424 */ /* 0x000fe200078e00ff */
        /* <DEDUP_REMOVED lines=246> */
[----:B-1----:R-:W-:Y:S01]  /*49bf0*/  IMAD.MOV.U32 R10, RZ, RZ, 0x2408f7d0 ;  /* 0x2408f7d0ff0a7424 */ /* 0x002fe200078e00ff */
[----:B------:R-:W-:Y:S01]  /*49c00*/  MOV R11, 0x3f13bc59 ;  /* 0x3f13bc59000b7802 */ /* 0x000fe20000000f00 */
[----:B--2---:R-:W-:Y:S01]  /*49c10*/  IMAD.MOV.U32 R12, RZ, RZ, 0x115cc480 ;  /* 0x115cc480ff0c7424 */ /* 0x004fe200078e00ff */
[----:B------:R-:W-:Y:S01]  /*49c20*/  MOV R13, 0xbf09437c ;  /* 0xbf09437c000d7802 */ /* 0x000fe20000000f00 */
        /* <DEDUP_REMOVED lines=17> */
[----:B---3--:R-:W-:Y:S01]  /*49d40*/  IMAD.MOV.U32 R24, RZ, RZ, -0x401bc200 ;  /* 0xbfe43e00ff187424 */ /* 0x008fe200078e00ff */
[----:B------:R-:W-:Y:S02]  /*49d50*/  MOV R25, 0x402acbc4 ;  /* 0x402acbc400197802 */ /* 0x000fe40000000f00 */
[----:B------:R3:W-:Y:S01]  /*49d60*/  STL.64 [R1+0x2388], R6 ;  /* 0x0023880601007387 */ /* 0x0007e20000100a00 */
[----:B-1----:R-:W-:Y:S01]  /*49d70*/  IMAD.MOV.U32 R14, RZ, RZ, -0x674527d3 ;  /* 0x98bad82dff0e7424 */ /* 0x002fe200078e00ff */
[----:B------:R-:W-:-:S02]  /*49d80*/  MOV R15, 0xbf5783c5 ;  /* 0xbf5783c5000f7802 */ /* 0x000fc40000000f00 */
[----:B------:R1:W-:Y:S01]  /*49d90*/  STL.64 [R1+0x23a0], R8 ;  /* 0x0023a00801007387 */ /* 0x0003e20000100a00 */
[----:B--2---:R-:W-:Y:S01]  /*49da0*/  IMAD.MOV.U32 R10, RZ, RZ, 0x33a9e5be ;  /* 0x33a9e5beff0a7424 */ /* 0x004fe200078e00ff */
[----:B------:R-:W-:Y:S01]  /*49db0*/  MOV R11, 0x4022777c ;  /* 0x4022777c000b7802 */ /* 0x000fe20000000f00 */
[----:B0-----:R-:W-:Y:S01]  /*49dc0*/  IMAD.MOV.U32 R12, RZ, RZ, 0x683ce6df ;  /* 0x683ce6dfff0c7424 */ /* 0x001fe200078e00ff */
[----:B------:R-:W-:Y:S01]  /*49dd0*/  MOV R13, 0x3ee93792 ;  /* 0x3ee93792000d7802 */ /* 0x000fe20000000f00 */
[----:B------:R0:W-:Y:S01]  /*49de0*/  STL.64 [R1+0x2318], R16 ;  /* 0x0023181001007387 */ /* 0x0001e20000100a00 */
[----:B---3--:R-:W-:Y:S01]  /*49df0*/  IMAD.MOV.U32 R6, RZ, RZ, 0x2368986f ;  /* 0x2368986fff067424 */ /* 0x008fe200078e00ff */
[----:B------:R-:W-:Y:S02]  /*49e00*/  MOV R7, 0xc0049c41 ;  /* 0xc0049c4100077802 */ /* 0x000fe40000000f00 */
[----:B------:R2:W-:Y:S01]  /*49e10*/  STL.64 [R1+0x2320], R18 ;  /* 0x0023201201007387 */ /* 0x0005e20000100a00 */
[----:B-1----:R-:W-:Y:S01]  /*49e20*/  IMAD.MOV.U32 R8, RZ, RZ, 0x5fcc2f2f ;  /* 0x5fcc2f2fff087424 */ /* 0x002fe200078e00ff */
[----:B------:R-:W-:-:S02]  /*49e30*/  MOV R9, 0x400290e2 ;  /* 0x400290e200097802 */ /* 0x000fc40000000f00 */
[----:B------:R1:W-:Y:S04]  /*49e40*/  STL.64 [R1+0x2340], R20 ;  /* 0x0023401401007387 */ /* 0x0003e80000100a00 */
[----:B------:R3:W-:Y:S01]  /*49e50*/  STL.64 [R1+0x2398], R24 ;  /* 0x0023981801007387 */ /* 0x0007e20000100a00 */
[----:B0-----:R-:W-:Y:S01]  /*49e60*/  MOV R16, 0x89184a90 ;  /* 0x89184a9000107802 */ /* 0x001fe20000000f00 */
        /* <DEDUP_REMOVED lines=8> */
[----:B---3--:R-:W-:Y:S01]  /*49ef0*/  IMAD.MOV.U32 R24, RZ, RZ, 0x603144a ;  /* 0x0603144aff187424 */ /* 0x008fe200078e00ff */
[----:B------:R-:W-:Y:S02]  /*49f00*/  MOV R25, 0xbe7b66c5 ;  /* 0xbe7b66c500197802 */ /* 0x000fe40000000f00 */
[----:B------:R3:W-:Y:S01]  /*49f10*/  STL.64 [R1+0x23d0], R6 ;  /* 0x0023d00601007387 */ /* 0x0007e20000100a00 */
[----:B0-----:R-:W-:Y:S01]  /*49f20*/  IMAD.MOV.U32 R14, RZ, RZ, -0x599d9835 ;  /* 0xa66267cbff0e7424 */ /* 0x001fe200078e00ff */
[----:B------:R-:W-:-:S02]  /*49f30*/  MOV R15, 0x3fd5be7a ;  /* 0x3fd5be7a000f7802 */ /* 0x000fc40000000f00 */
[----:B------:R0:W-:Y:S01]  /*49f40*/  STL.64 [R1+0x23d8], R8 ;  /* 0x0023d80801007387 */ /* 0x0001e20000100a00 */
[----:B--2---:R-:W-:Y:S01]  /*49f50*/  IMAD.MOV.U32 R10, RZ, RZ, -0x448ac069 ;  /* 0xbb753f97ff0a7424 */ /* 0x004fe200078e00ff */
[----:B------:R-:W-:Y:S01]  /*49f60*/  MOV R11, 0xbfd119e3 ;  /* 0xbfd119e3000b7802 */ /* 0x000fe20000000f00 */
[----:B-1----:R-:W-:Y:S01]  /*49f70*/  IMAD.MOV.U32 R12, RZ, RZ, 0x7aa334e1 ;  /* 0x7aa334e1ff0c7424 */ /* 0x002fe200078e00ff */
[----:B------:R-:W-:Y:S01]  /*49f80*/  MOV R13, 0x3fba33c6 ;  /* 0x3fba33c6000d7802 */ /* 0x000fe20000000f00 */
[----:B------:R1:W-:Y:S01]  /*49f90*/  STL.64 [R1+0x2368], R16 ;  /* 0x0023681001007387 */ /* 0x0003e20000100a00 */
[----:B---3--:R-:W-:Y:S01]  /*49fa0*/  IMAD.MOV.U32 R6, RZ, RZ, -0x232dd40d ;  /* 0xdcd22bf3ff067424 */ /* 0x008fe200078e00ff */
[----:B------:R-:W-:Y:S02]  /*49fb0*/  MOV R7, 0x3f948c40 ;  /* 0x3f948c4000077802 */ /* 0x000fe40000000f00 */
[----:B------:R2:W-:Y:S01]  /*49fc0*/  STL.64 [R1+0x2370], R18 ;  /* 0x0023701201007387 */ /* 0x0005e20000100a00 */
[----:B0-----:R-:W-:Y:S01]  /*49fd0*/  IMAD.MOV.U32 R8, RZ, RZ, 0x6b540e4a ;  /* 0x6b540e4aff087424 */ /* 0x001fe200078e00ff */
[----:B------:R-:W-:-:S02]  /*49fe0*/  MOV R9, 0xbf7ce629 ;  /* 0xbf7ce62900097802 */ /* 0x000fc40000000f00 */
[----:B------:R0:W-:Y:S04]  /*49ff0*/  STL.64 [R1+0x2390], R20 ;  /* 0x0023901401007387 */ /* 0x0001e80000100a00 */
[----:B------:R3:W-:Y:S01]  /*4a000*/  STL.64 [R1+0x23e8], R24 ;  /* 0x0023e81801007387 */ /* 0x0007e20000100a00 */
[----:B-1----:R-:W-:Y:S01]  /*4a010*/  IMAD.MOV.U32 R16, RZ, RZ, 0x4a89b561 ;  /* 0x4a89b561ff107424 */ /* 0x002fe200078e00ff */
[----:B------:R-:W-:Y:S02]  /*4a020*/  MOV R17, 0xc024e9c1 ;  /* 0xc024e9c100117802 */ /* 0x000fe40000000f00 */
[----:B------:R1:W-:Y:S01]  /*4a030*/  STL.64 [R1+0x23f0], R14 ;  /* 0x0023f00e01007387 */ /* 0x0003e20000100a00 */
[----:B--2---:R-:W-:Y:S01]  /*4a040*/  IMAD.MOV.U32 R18, RZ, RZ, 0x4d316e22 ;  /* 0x4d316e22ff127424 */ /* 0x004fe200078e00ff */
[----:B------:R-:W-:-:S02]  /*4a050*/  MOV R19, 0x40160ace ;  /* 0x40160ace00137802 */ /* 0x000fc40000000f00 */
[----:B------:R2:W-:Y:S01]  /*4a060*/  STL.64 [R1+0x23f8], R10 ;  /* 0x0023f80a01007387 */ /* 0x0005e20000100a00 */
[----:B0-----:R-:W-:Y:S01]  /*4a070*/  IMAD.MOV.U32 R20, RZ, RZ, 0x30da5a0 ;  /* 0x030da5a0ff147424 */ /* 0x001fe200078e00ff */
[----:B------:R-:W-:Y:S02]  /*4a080*/  MOV R21, 0xbff012bb ;  /* 0xbff012bb00157802 */ /* 0x000fe40000000f00 */
[----:B------:R0:W-:Y:S01]  /*4a090*/  STL.64 [R1+0x2400], R12 ;  /* 0x0024000c01007387 */ /* 0x0001e20000100a00 */
[----:B---3--:R-:W-:Y:S01]  /*4a0a0*/  IMAD.MOV.U32 R24, RZ, RZ, 0x2c7988e6 ;  /* 0x2c7988e6ff187424 */ /* 0x008fe200078e00ff */
        /* <DEDUP_REMOVED lines=10> */
[----:B---3--:R-:W-:Y:S01]  /*4a150*/  IMAD.MOV.U32 R6, RZ, RZ, -0x14756c2 ;  /* 0xfeb8a93eff067424 */ /* 0x008fe200078e00ff */
[----:B------:R-:W-:Y:S02]  /*4a160*/  MOV R7, 0xbf140318 ;  /* 0xbf14031800077802 */ /* 0x000fe40000000f00 */
[----:B------:R2:W-:Y:S01]  /*4a170*/  STL.64 [R1+0x23c0], R18 ;  /* 0x0023c01201007387 */ /* 0x0005e20000100a00 */
[----:B-1----:R-:W-:Y:S01]  /*4a180*/  IMAD.MOV.U32 R8, RZ, RZ, 0x47565b8b ;  /* 0x47565b8bff087424 */ /* 0x002fe200078e00ff */
[----:B------:R-:W-:-:S02]  /*4a190*/  MOV R9, 0x404290e4 ;  /* 0x404290e400097802 */ /* 0x000fc40000000f00 */
[----:B------:R1:W-:Y:S04]  /*4a1a0*/  STL.64 [R1+0x23e0], R20 ;  /* 0x0023e01401007387 */ /* 0x0003e80000100a00 */
[----:B------:R3:W-:Y:S01]  /*4a1b0*/  STL.64 [R1+0x2428], R14 ;  /* 0x0024280e01007387 */ /* 0x0007e20000100a00 */
[----:B0-----:R-:W-:Y:S01]  /*4a1c0*/  IMAD.MOV.U32 R16, RZ, RZ, -0x493b40ef ;  /* 0xb6c4bf11ff107424 */ /* 0x001fe200078e00ff */
[----:B------:R-:W-:Y:S02]  /*4a1d0*/  MOV R17, 0x3e0cf9b8 ;  /* 0x3e0cf9b800117802 */ /* 0x000fe40000000f00 */
[----:B------:R0:W-:Y:S01]  /*4a1e0*/  STL.64 [R1+0x2438], R24 ;  /* 0x0024381801007387 */ /* 0x0001e20000100a00 */
[----:B--2---:R-:W-:Y:S01]  /*4a1f0*/  IMAD.MOV.U32 R18, RZ, RZ, 0x18f65fc2 ;  /* 0x18f65fc2ff127424 */ /* 0x004fe200078e00ff */
[----:B------:R-:W-:-:S02]  /*4a200*/  MOV R19, 0xbf9cab95 ;  /* 0xbf9cab9500137802 */ /* 0x000fc40000000f00 */
[----:B------:R2:W-:Y:S01]  /*4a210*/  STL.64 [R1+0x2440], R10 ;  /* 0x0024400a01007387 */ /* 0x0005e20000100a00 */
[----:B-1----:R-:W-:Y:S01]  /*4a220*/  IMAD.MOV.U32 R20, RZ, RZ, -0x6e766f2a ;  /* 0x918990d6ff147424 */ /* 0x002fe200078e00ff */
[----:B------:R-:W-:Y:S02]  /*4a230*/  MOV R21, 0x3f5b22fa ;  /* 0x3f5b22fa00157802 */ /* 0x000fe40000000f00 */
[----:B------:R1:W-:Y:S01]  /*4a240*/  STL.64 [R1+0x2448], R12 ;  /* 0x0024480c01007387 */ /* 0x0003e20000100a00 */
[----:B---3--:R-:W-:Y:S01]  /*4a250*/  IMAD.MOV.U32 R14, RZ, RZ, -0x414a6413 ;  /* 0xbeb59bedff0e7424 */ /* 0x008fe200078e00ff */
[----:B------:R-:W-:Y:S02]  /*4a260*/  MOV R15, 0xc04a262d ;  /* 0xc04a262d000f7802 */ /* 0x000fe40000000f00 */
[----:B------:R3:W-:Y:S01]  /*4a270*/  STL.64 [R1+0x2450], R6 ;  /* 0x0024500601007387 */ /* 0x0007e20000100a00 */
[----:B0-----:R-:W-:Y:S01]  /*4a280*/  IMAD.MOV.U32 R24, RZ, RZ, -0x72d62748 ;  /* 0x8d29d8b8ff187424 */ /* 0x001fe200078e00ff */
[----:B------:R-:W-:-:S02]  /*4a290*/  MOV R25, 0xc0349c63 ;  /* 0xc0349c6300197802 */ /* 0x000fc40000000f00 */
[----:B------:R0:W-:Y:S01]  /*4a2a0*/  STL.64 [R1+0x2468], R8 ;  /* 0x0024680801007387 */ /* 0x0001e20000100a00 */
[----:B--2---:R-:W-:Y:S01]  /*4a2b0*/  IMAD.MOV.U32 R10, RZ, RZ, -0x22008eaf ;  /* 0xddff7151ff0a7424 */ /* 0x004fe200078e00ff */
[----:B------:R-:W-:Y:S01]  /*4a2c0*/  MOV R11, 0x4040877f ;  /* 0x4040877f000b7802 */ /* 0x000fe20000000f00 */
[----:B-1----:R-:W-:Y:S01]  /*4a2d0*/  IMAD.MOV.U32 R12, RZ, RZ, -0x68fb0aa9 ;  /* 0x9704f557ff0c7424 */ /* 0x002fe200078e00ff */
[----:B------:R-:W-:Y:S01]  /*4a2e0*/  MOV R13, 0x4034e300 ;  /* 0x4034e300000d7802 */ /* 0x000fe20000000f00 */
[----:B------:R1:W-:Y:S01]  /*4a2f0*/  STL.64 [R1+0x2408], R16 ;  /* 0x0024081001007387 */ /* 0x0003e20000100a00 */
[----:B---3--:R-:W-:Y:S01]  /*4a300*/  IMAD.MOV.U32 R6, RZ, RZ, -0x7db2eaba ;  /* 0x824d1546ff067424 */ /* 0x008fe200078e00ff */
[----:B------:R-:W-:Y:S02]  /*4a310*/  MOV R7, 0xc0241766 ;  /* 0xc024176600077802 */ /* 0x000fe40000000f00 */
[----:B------:R2:W-:Y:S01]  /*4a320*/  STL.64 [R1+0x2410], R18 ;  /* 0x0024101201007387 */ /* 0x0005e20000100a00 */
[----:B0-----:R-:W-:Y:S01]  /*4a330*/  IMAD.MOV.U32 R8, RZ, RZ, -0x6936a9cb ;  /* 0x96c95635ff087424 */ /* 0x001fe200078e00ff */
[----:B------:R-:W-:-:S02]  /*4a340*/  MOV R9, 0xbee9aaa5 ;  /* 0xbee9aaa500097802 */ /* 0x000fc40000000f00 */
[----:B------:R0:W-:Y:S04]  /*4a350*/  STL.64 [R1+0x2430], R20 ;  /* 0x0024301401007387 */ /* 0x0001e80000100a00 */
[----:B------:R3:W-:Y:S01]  /*4a360*/  STL.64 [R1+0x2470], R14 ;  /* 0x0024700e01007387 */ /* 0x0007e20000100a00 */
[----:B-1----:R-:W-:Y:S01]  /*4a370*/  IMAD.MOV.U32 R16, RZ, RZ, 0x4df23f8f ;  /* 0x4df23f8fff107424 */ /* 0x002fe200078e00ff */
        /* <DEDUP_REMOVED lines=38> */
[----:B0-----:R-:W-:Y:S01]  /*4a5e0*/  IMAD.MOV.U32 R10, RZ, RZ, 0x7e2fe4f3 ;  /* 0x7e2fe4f3ff0a7424 */ /* 0x001fe200078e00ff */
        /* <DEDUP_REMOVED lines=29> */
[----:B--2---:R-:W-:Y:S01]  /*4a7c0*/  IMAD.MOV.U32 R12, RZ, RZ, -0x4d642099 ;  /* 0xb29bdf67ff0c7424 */ /* 0x004fe200078e00ff */
[----:B------:R-:W-:Y:S01]  /*4a7d0*/  MOV R13, 0xbf1d845b ;  /* 0xbf1d845b000d7802 */ /* 0x000fe20000000f00 */
[----:B0-----:R-:W-:Y:S01]  /*4a7e0*/  IMAD.MOV.U32 R6, RZ, RZ, -0x4ee5e7bf ;  /* 0xb11a1841ff067424 */ /* 0x001fe200078e00ff */
        /* <DEDUP_REMOVED lines=12> */
[----:B--2---:R-:W-:Y:S01]  /*4a8b0*/  IMAD.MOV.U32 R18, RZ, RZ, -0x35f17898 ;  /* 0xca0e8768ff127424 */ /* 0x004fe200078e00ff */
[----:B------:R-:W-:-:S02]  /*4a8c0*/  MOV R19, 0xc0541765 ;  /* 0xc054176500137802 */ /* 0x000fc40000000f00 */
[----:B------:R2:W-:Y:S01]  /*4a8d0*/  STL.64 [R1+0x2558], R12 ;  /* 0x0025580c01007387 */ /* 0x0005e20000100a00 */
[----:B-1----:R-:W-:Y:S01]  /*4a8e0*/  IMAD.MOV.U32 R20, RZ, RZ, 0x217aa43e ;  /* 0x217aa43eff147424 */ /* 0x002fe200078e00ff */
        /* <DEDUP_REMOVED lines=8> */
[----:B--2---:R-:W-:Y:S01]  /*4a970*/  IMAD.MOV.U32 R12, RZ, RZ, 0x4a8e94a0 ;  /* 0x4a8e94a0ff0c7424 */ /* 0x004fe200078e00ff */
[----:B------:R-:W-:Y:S01]  /*4a980*/  MOV R13, 0xc0004177 ;  /* 0xc0004177000d7802 */ /* 0x000fe20000000f00 */
[----:B-1----:R-:W-:Y:S01]  /*4a990*/  IMAD.MOV.U32 R6, RZ, RZ, 0x54519e31 ;  /* 0x54519e31ff067424 */ /* 0x002fe200078e00ff */
[----:B------:R-:W-:Y:S01]  /*4a9a0*/  MOV R7, 0xbfdc4d21 ;  /* 0xbfdc4d2100077802 */ /* 0x000fe20000000f00 */
[----:B------:R1:W-:Y:S01]  /*4a9b0*/  STL.64 [R1+0x2548], R16 ;  /* 0x0025481001007387 */ /* 0x0003e20000100a00 */
[----:B---3--:R-:W-:Y:S01]  /*4a9c0*/  IMAD.MOV.U32 R24, RZ, RZ, 0x28bbd500 ;  /* 0x28bbd500ff187424 */ /* 0x008fe200078e00ff */
        /* <DEDUP_REMOVED lines=21> */
[----:B--2---:R-:W-:Y:S01]  /*4ab20*/  IMAD.MOV.U32 R12, RZ, RZ, -0x368a72c3 ;  /* 0xc9758d3dff0c7424 */ /* 0x004fe200078e00ff */
        /* <DEDUP_REMOVED lines=11> */
[----:B0-----:R-:W-:Y:S01]  /*4abe0*/  IMAD.MOV.U32 R16, RZ, RZ, 0x4b8ba3fd ;  /* 0x4b8ba3fdff107424 */ /* 0x001fe200078e00ff */
        /* <DEDUP_REMOVED lines=38> */
[----:B-1----:R-:W-:Y:S01]  /*4ae50*/  IMAD.MOV.U32 R20, RZ, RZ, 0x69db732d ;  /* 0x69db732dff147424 */ /* 0x002fe200078e00ff */
        /* <DEDUP_REMOVED lines=34> */
[----:B---3--:R-:W-:-:S03]  /*4b080*/  DMUL R24, R30, R28 ;  /* 0x0000001c1e187228 */ /* 0x008fc60000000000 */
        /* <DEDUP_REMOVED lines=14> */
[----:B---3--:R-:W-:Y:S01]  /*4b170*/  IMAD.MOV.U32 R10, RZ, RZ, -0x706b55d6 ;  /* 0x8f94aa2aff0a7424 */ /* 0x008fe200078e00ff */
        /* <DEDUP_REMOVED lines=8> */
[----:B0-----:R-:W-:Y:S01]  /*4b200*/  IMAD.MOV.U32 R20, RZ, RZ, 0x7b2e5ff5 ;  /* 0x7b2e5ff5ff147424 */ /* 0x001fe200078e00ff */
[----:B------:R-:W-:-:S02]  /*4b210*/  MOV R21, 0xc07555ec ;  /* 0xc07555ec00157802 */ /* 0x000fc40000000f00 */
[----:B------:R0:W-:Y:S01]  /*4b220*/  STL.64 [R1+0x26d0], R10 ;  /* 0x0026d00a01007387 */ /* 0x0001e20000100a00 */
[----:B---3--:R-:W-:Y:S01]  /*4b230*/  IMAD.MOV.U32 R8, RZ, RZ, -0x7a866d55 ;  /* 0x857992abff087424 */ /* 0x008fe200078e00ff */
[----:B------:R-:W-:Y:S01]  /*4b240*/  MOV R9, 0xbee4f10d ;  /* 0xbee4f10d00097802 */ /* 0x000fe20000000f00 */
[----:B-1----:R-:W-:Y:S01]  /*4b250*/  DFMA R4, -R2, R24, R30 ;  /* 0x000000180204722b */ /* 0x002fe2000000011e */
[----:B------:R1:W-:Y:S01]  /*4b260*/  STL.64 [R1+0x26d8], R16 ;  /* 0x0026d81001007387 */ /* 0x0003e20000100a00 */
[----:B--2---:R-:W-:Y:S01]  /*4b270*/  IMAD.MOV.U32 R14, RZ, RZ, 0x33000f3b ;  /* 0x33000f3bff0e7424 */ /* 0x004fe200078e00ff */
[----:B------:R-:W-:Y:S02]  /*4b280*/  MOV R15, 0xc05c30d4 ;  /* 0xc05c30d4000f7802 */ /* 0x000fe40000000f00 */
[----:B------:R2:W-:Y:S01]  /*4b290*/  STL.64 [R1+0x26e8], R6 ;  /* 0x0026e80601007387 */ /* 0x0005e20000100a00 */
[----:B0-----:R-:W-:Y:S01]  /*4b2a0*/  IMAD.MOV.U32 R10, RZ, RZ, 0x2d01f9ee ;  /* 0x2d01f9eeff0a7424 */ /* 0x001fe200078e00ff */
[----:B------:R-:W-:Y:S01]  /*4b2b0*/  MOV R11, 0x4060b205 ;  /* 0x4060b205000b7802 */ /* 0x000fe20000000f00 */
[----:B------:R-:W-:Y:S01]  /*4b2c0*/  DFMA R24, R28, R4, R24 ;  /* 0x000000041c18722b */ /* 0x000fe20000000018 */
[----:B------:R0:W-:Y:S01]  /*4b2d0*/  STL.64 [R1+0x26f0], R12 ;  /* 0x0026f00c01007387 */ /* 0x0001e20000100a00 */
[----:B------:R-:W-:Y:S01]  /*4b2e0*/  IMAD.MOV.U32 R4, RZ, RZ, 0x47d911f2 ;  /* 0x47d911f2ff047424 */ /* 0x000fe200078e00ff */
[----:B-1----:R-:W-:Y:S01]  /*4b2f0*/  MOV R17, 0x404727bb ;  /* 0x404727bb00117802 */ /* 0x002fe20000000f00 */
[----:B------:R-:W-:Y:S01]  /*4b300*/  IMAD.MOV.U32 R16, RZ, RZ, 0xf314c0d ;  /* 0x0f314c0dff107424 */ /* 0x000fe200078e00ff */
[----:B------:R1:W-:Y:S01]  /*4b310*/  STL.64 [R1+0x26f8], R18 ;  /* 0x0026f81201007387 */ /* 0x0003e20000100a00 */
[----:B------:R-:W-:Y:S01]  /*4b320*/  MOV R5, 0x3ff1f3c0 ;  /* 0x3ff1f3c000057802 */ /* 0x000fe20000000f00 */
[----:B--2---:R-:W-:-:S02]  /*4b330*/  IMAD.MOV.U32 R6, RZ, RZ, 0x5b39c078 ;  /* 0x5b39c078ff067424 */ /* 0x004fc400078e00ff */
[----:B------:R2:W-:Y:S01]  /*4b340*/  STL.64 [R1+0x2700], R20 ;  /* 0x0027001401007387 */ /* 0x0005e20000100a00 */
[----:B------:R-:W-:Y:S01]  /*4b350*/  MOV R7, 0xbee09e06 ;  /* 0xbee09e0600077802 */ /* 0x000fe20000000f00 */
[----:B------:R-:W-:Y:S02]  /*4b360*/  FFMA R0, RZ, R3, R25 ;  /* 0x00000003ff007223 */ /* 0x000fe40000000019 */
[----:B------:R3:W-:Y:S01]  /*4b370*/  STL.64 [R1+0x2708], R8 ;  /* 0x0027080801007387 */ /* 0x0007e20000100a00 */
[----:B0-----:R-:W-:Y:S01]  /*4b380*/  IMAD.MOV.U32 R12, RZ, RZ, -0xe8963 ;  /* 0xfff1769dff0c7424 */ /* 0x001fe200078e00ff */
        /* <DEDUP_REMOVED lines=8> */
[----:B---3--:R-:W-:Y:S01]  /*4b410*/  IMAD.MOV.U32 R8, RZ, RZ, 0x1b50cc3 ;  /* 0x01b50cc3ff087424 */ /* 0x008fe200078e00ff */
[----:B------:R-:W-:Y:S01]  /*4b420*/  MOV R9, 0xbfe85636 ;  /* 0xbfe8563600097802 */ /* 0x000fe20000000f00 */
[----:B0-----:R-:W-:Y:S01]  /*4b430*/  IMAD.MOV.U32 R10, RZ, RZ, 0x6fac42ee ;  /* 0x6fac42eeff0a7424 */ /* 0x001fe200078e00ff */
[----:B------:R-:W-:Y:S01]  /*4b440*/  MOV R11, 0x3fd73534 ;  /* 0x3fd73534000b7802 */ /* 0x000fe20000000f00 */
[----:B------:R0:W-:Y:S01]  /*4b450*/  STL.64 [R1+0x2728], R6 ;  /* 0x0027280601007387 */ /* 0x0001e20000100a00 */
[----:B------:R-:W-:Y:S01]  /*4b460*/  FSETP.GT.AND P0, PT, |R0|, 1.469367938527859385e-39, PT ;  /* 0x001000000000780b */ /* 0x000fe20003f04200 */
[----:B-1----:R-:W-:Y:S01]  /*4b470*/  IMAD.MOV.U32 R14, RZ, RZ, 0x728f44d1 ;  /* 0x728f44d1ff0e7424 */ /* 0x002fe200078e00ff */
[----:B------:R-:W-:Y:S01]  /*4b480*/  MOV R15, 0x3fcc603b ;  /* 0x3fcc603b000f7802 */ /* 0x000fe20000000f00 */
[----:B------:R0:W-:Y:S01]  /*4b490*/  STL.64 [R1+0x2730], R12 ;  /* 0x0027300c01007387 */ /* 0x0001e20000100a00 */
[----:B--2---:R-:W-:Y:S01]  /*4b4a0*/  IMAD.MOV.U32 R16, RZ, RZ, -0x5fb49ca2 ;  /* 0xa04b635eff107424 */ /* 0x004fe200078e00ff */
[----:B------:R-:W-:-:S02]  /*4b4b0*/  MOV R17, 0x3fdf284b ;  /* 0x3fdf284b00117802 */ /* 0x000fc40000000f00 */
        /* <DEDUP_REMOVED lines=9> */
[----:B0-----:R-:W-:Y:S01]  /*4b550*/  IMAD.MOV.U32 R8, RZ, RZ, R30 ;  /* 0x000000ffff087224 */ /* 0x001fe200078e001e */
[----:B------:R-:W-:Y:S01]  /*4b560*/  MOV R9, R31 ;  /* 0x0000001f00097202 */ /* 0x000fe20000000f00 */
[----:B------:R-:W-:Y:S01]  /*4b570*/  IMAD.MOV.U32 R6, RZ, RZ, R2 ;  /* 0x000000ffff067224 */ /* 0x000fe200078e0002 */
[----:B------:R-:W-:Y:S02]  /*4b580*/  MOV R7, R3 ;  /* 0x0000000300077202 */ /* 0x000fe40000000f00 */
[----:B------:R-:W-:-:S07]  /*4b590*/  MOV R0, 0x4b5b0 ;  /* 0x0004b5b000007802 */ /* 0x000fce0000000f00 */
[----:B------:R-:W-:Y:S05]  /*4b5a0*/  CALL.REL.NOINC `($__internal_15_$__cuda_sm20_div_rn_f64_full) ;  /* 0x000000fc00a07944 */ /* 0x000fea0003c00000 */
[----:B------:R-:W-:Y:S01]  /*4b5b0*/  IMAD.MOV.U32 R24, RZ, RZ, R6 ;  /* 0x000000ffff187224 */ /* 0x000fe200078e0006 */
[----:B------:R-:W-:-:S07]  /*4b5c0*/  MOV R25, R7 ;  /* 0x0000000700197202 */ /* 0x000fce0000000f00 */
.L_x_3552:
[----:B------:R-:W-:Y:S05]  /*4b5d0*/  BSYNC B2 ;  /* 0x0000000000027941 */ /* 0x000fea0003800000 */
.L_x_3551:
[----:B0-----:R-:W0:Y:S01]  /*4b5e0*/  MUFU.RCP64H R5, R3 ;  /* 0x0000000300057308 */ /* 0x001e220000001800 */
        /* <DEDUP_REMOVED lines=20> */
.L_x_3554:
[----:B------:R-:W-:Y:S05]  /*4b730*/  BSYNC B2 ;  /* 0x0000000000027941 */ /* 0x000fea0003800000 */
.L_x_3553:
        /* <DEDUP_REMOVED lines=14> */
[----:B------:R-:W-:Y:S02]  /*4b820*/  MOV R6, R4 ;  /* 0x0000000400067202 */ /* 0x000fe40000000f00 */
[----:B------:R-:W-:-:S09]  /*4b830*/  MOV R0, R5 ;  /* 0x0000000500007202 */ /* 0x000fd20000000f00 */
[----:B------:R-:W-:Y:S01]  /*4b840*/  @!P0 DMUL R6, R6, 1.80143985094819840000e+16 ;  /* 0x4350000006068828 */ /* 0x000fe20000000000 */
[----:B------:R-:W-:-:S09]  /*4b850*/  @!P0 IMAD.MOV.U32 R17, RZ, RZ, -0x435 ;  /* 0xfffffbcbff118424 */ /* 0x000fd200078e00ff */
[----:B------:R-:W-:Y:S01]  /*4b860*/  @!P0 IMAD.MOV.U32 R0, RZ, RZ, R7 ;  /* 0x000000ffff008224 */ /* 0x000fe200078e0007 */
[----:B------:R-:W-:-:S04]  /*4b870*/  @!P0 MOV R4, R6 ;  /* 0x0000000600048202 */ /* 0x000fc80000000f00 */
[----:B------:R-:W-:-:S04]  /*4b880*/  IADD3 R5, R0, -0x1, RZ ;  /* 0xffffffff00057810 */ /* 0x000fc80007ffe0ff */
        /* <DEDUP_REMOVED lines=11> */
[----:B------:R-:W-:Y:S01]  /*4b940*/  UMOV UR4, 0x3ae80f1e ;  /* 0x3ae80f1e00047882 */ /* 0x000fe20000000000 */
[----:B------:R-:W-:Y:S01]  /*4b950*/  LOP3.LUT R5, R5, 0x3ff00000, RZ, 0xfc, !PT ;  /* 0x3ff0000005057812 */ /* 0x000fe200078efcff */
[----:B------:R-:W-:Y:S01]  /*4b960*/  UMOV UR5, 0x3eb1380b ;  /* 0x3eb1380b00057882 */ /* 0x000fe20000000000 */
[----:B------:R-:W-:Y:S01]  /*4b970*/  MOV R15, 0x3ed0ee25 ;  /* 0x3ed0ee25000f7802 */ /* 0x000fe20000000f00 */
[----:B------:R-:W-:Y:S01]  /*4b980*/  UMOV UR6, 0x80000000 ;  /* 0x8000000000067882 */ /* 0x000fe20000000000 */
[----:B------:R-:W-:Y:S01]  /*4b990*/  ISETP.GE.AND P0, PT, R5, 0x3ff6a09f, PT ;  /* 0x3ff6a09f0500780c */ /* 0x000fe20003f06270 */
[----:B------:R-:W-:Y:S01]  /*4b9a0*/  UMOV UR7, 0x43300000 ;  /* 0x4330000000077882 */ /* 0x000fe20000000000 */
[----:B------:R-:W-:-:S11]  /*4b9b0*/  LEA.HI R17, R0, R17, RZ, 0xc ;  /* 0x0000001100117211 */ /* 0x000fd600078f60ff */
        /* <DEDUP_REMOVED lines=51> */
.L_x_3559:
        /* <DEDUP_REMOVED lines=22> */
.L_x_3562:
[----:B------:R-:W-:Y:S05]  /*4be50*/  BSYNC B7 ;  /* 0x0000000000077941 */ /* 0x000fea0003800000 */
.L_x_3561:
        /* <DEDUP_REMOVED lines=29> */
.L_x_3560:
[----:B------:R-:W-:Y:S05]  /*4c030*/  BSYNC B2 ;  /* 0x0000000000027941 */ /* 0x000fea0003800000 */
.L_x_3558:
[----:B------:R-:W-:Y:S01]  /*4c040*/  DADD R10, R10, -R24 ;  /* 0x000000000a0a7229 */ /* 0x000fe20000000818 */
[----:B------:R-:W-:Y:S01]  /*4c050*/  IMAD.MOV.U32 R6, RZ, RZ, 0x0 ;  /* 0x00000000ff067424 */ /* 0x000fe200078e00ff */
[----:B------:R-:W-:Y:S01]  /*4c060*/  MOV R7, 0x3fd80000 ;  /* 0x3fd8000000077802 */ /* 0x000fe20000000f00 */
[----:B------:R-:W-:Y:S05]  /*4c070*/  BSSY B3, `(.L_x_3563) ;  /* 0x000001a000037945 */ /* 0x000fea0003800000 */
        /* <DEDUP_REMOVED lines=22> */
[----:B------:R-:W-:Y:S05]  /*4c1e0*/  CALL.REL.NOINC `($__internal_16_$__cuda_sm20_dsqrt_rn_f64_mediumpath_v1) ;  /* 0x000000f800247944 */ /* 0x000fea0003c00000 */
[----:B------:R-:W-:Y:S01]  /*4c1f0*/  IMAD.MOV.U32 R22, RZ, RZ, R8 ;  /* 0x000000ffff167224 */ /* 0x000fe200078e0008 */
[----:B------:R-:W-:-:S07]  /*4c200*/  MOV R23, R9 ;  /* 0x0000000900177202 */ /* 0x000fce0000000f00 */
.L_x_3564:
[----:B------:R-:W-:Y:S05]  /*4c210*/  BSYNC B3 ;  /* 0x0000000000037941 */ /* 0x000fea0003800000 */
.L_x_3563:
[----:B------:R-:W-:Y:S01]  /*4c220*/  DADD R22, -RZ, -R22 ;  /* 0x00000000ff167229 */ /* 0x000fe20000000916 */
[----:B------:R-:W-:Y:S10]  /*4c230*/  BRA `(.L_x_3557) ;  /* 0x0000000800a47947 */ /* 0x000ff40003800000 */
.L_x_3556:
        /* <DEDUP_REMOVED lines=24> */
[----:B------:R-:W-:Y:S01]  /*4c3c0*/  IMAD.MOV.U32 R14, RZ, RZ, -0x748574fc ;  /* 0x8b7a8b04ff0e7424 */ /* 0x000fe200078e00ff */
[----:B------:R-:W-:Y:S01]  /*4c3d0*/  MOV R15, 0x3ed0ee25 ;  /* 0x3ed0ee25000f7802 */ /* 0x000fe20000000f00 */
[----:B------:R-:W-:Y:S01]  /*4c3e0*/  UMOV UR4, 0x3ae80f1e ;  /* 0x3ae80f1e00047882 */ /* 0x000fe20000000000 */
[----:B------:R-:W-:Y:S01]  /*4c3f0*/  LOP3.LUT R5, R4, 0x3ff00000, RZ, 0xfc, !PT ;  /* 0x3ff0000004057812 */ /* 0x000fe200078efcff */
[----:B------:R-:W-:Y:S01]  /*4c400*/  IMAD.MOV.U32 R4, RZ, RZ, R8 ;  /* 0x000000ffff047224 */ /* 0x000fe200078e0008 */
[----:B------:R-:W-:Y:S01]  /*4c410*/  MOV R8, RZ ;  /* 0x000000ff00087202 */ /* 0x000fe20000000f00 */
        /* <DEDUP_REMOVED lines=56> */
.L_x_3566:
        /* <DEDUP_REMOVED lines=22> */
.L_x_3569:
[----:B------:R-:W-:Y:S05]  /*4c900*/  BSYNC B7 ;  /* 0x0000000000077941 */ /* 0x000fea0003800000 */
.L_x_3568:
        /* <DEDUP_REMOVED lines=29> */
.L_x_3567:
[----:B------:R-:W-:Y:S05]  /*4cae0*/  BSYNC B2 ;  /* 0x0000000000027941 */ /* 0x000fea0003800000 */
.L_x_3565:
        /* <DEDUP_REMOVED lines=29> */
.L_x_3570:
[----:B------:R-:W-:Y:S05]  /*4ccc0*/  BSYNC B3 ;  /* 0x0000000000037941 */ /* 0x000fea0003800000 */
.L_x_3557:
[----:B------:R-:W-:Y:S05]  /*4ccd0*/  BSYNC B5 ;  /* 0x0000000000057941 */ /* 0x000fea0003800000 */
.L_x_3555:
[----:B------:R-:W-:Y:S01]  /*4cce0*/  DMUL R8, R2, 0.5 ;  /* 0x3fe0000002087828 */ /* 0x000fe20000000000 */
[----:B------:R-:W-:Y:S01]  /*4ccf0*/  MOV R6, 0x0 ;  /* 0x0000000000067802 */ /* 0x000fe20000000f00 */
[----:B------:R-:W-:Y:S01]  /*4cd00*/  IMAD.MOV.U32 R7, RZ, RZ, 0x3fd80000 ;  /* 0x3fd80000ff077424 */ /* 0x000fe200078e00ff */
        /* <DEDUP_REMOVED lines=22> */
[----:B------:R-:W-:Y:S05]  /*4ce70*/  CALL.REL.NOINC `($__internal_16_$__cuda_sm20_dsqrt_rn_f64_mediumpath_v1) ;  /* 0x000000ec00007944 */ /* 0x000fea0003c00000 */
[----:B------:R-:W-:Y:S01]  /*4ce80*/  MOV R6, R8 ;  /* 0x0000000800067202 */ /* 0x000fe20000000f00 */
[----:B------:R-:W-:-:S07]  /*4ce90*/  IMAD.MOV.U32 R7, RZ, RZ, R9 ;  /* 0x000000ffff077224 */ /* 0x000fce00078e0009 */
.L_x_3572:
[----:B------:R-:W-:Y:S05]  /*4cea0*/  BSYNC B3 ;  /* 0x0000000000037941 */ /* 0x000fea0003800000 */
.L_x_3571:
[----:B------:R-:W-:Y:S01]  /*4ceb0*/  DMUL R6, R6, R22 ;  /* 0x0000001606067228 */ /* 0x000fe20000000000 */
[----:B------:R-:W-:Y:S09]  /*4cec0*/  BSSY B2, `(.L_x_3573) ;  /* 0x00000a5000027945 */ /* 0x000ff20003800000 */
[----:B------:R-:W-:-:S04]  /*4ced0*/  LOP3.LUT R5, R7, 0x7fffffff, RZ, 0xc0, !PT ;  /* 0x7fffffff07057812 */ /* 0x000fc800078ec0ff */
[----:B------:R-:W-:-:S13]  /*4cee0*/  ISETP.GE.U32.AND P0, PT, R5, 0x7ff00000, PT ;  /* 0x7ff000000500780c */ /* 0x000fda0003f06070 */
[----:B------:R-:W-:Y:S05]  /*4cef0*/  @!P0 BRA `(.L_x_3574) ;  /* 0x0000000000208947 */ /* 0x000fea0003800000 */
[----:B------:R-:W-:Y:S01]  /*4cf00*/  DADD R8, R6, R6 ;  /* 0x0000000006087229 */ /* 0x000fe20000000006 */
[----:B------:R-:W-:Y:S02]  /*4cf10*/  ISETP.NE.AND P0, PT, R6, RZ, PT ;  /* 0x000000ff0600720c */ /* 0x000fe40003f05270 */
[----:B------:R-:W-:Y:S02]  /*4cf20*/  ISETP.GE.AND P1, PT, R7, RZ, PT ;  /* 0x000000ff0700720c */ /* 0x000fe40003f26270 */
[----:B------:R-:W-:Y:S02]  /*4cf30*/  ISETP.EQ.AND P0, PT, R5, 0x7ff00000, !P0 ;  /* 0x7ff000000500780c */ /* 0x000fe40004702270 */
[----:B------:R-:W-:-:S03]  /*4cf40*/  FSEL R81, RZ, 2, P1 ;  /* 0x40000000ff517808 */ /* 0x000fc60000800000 */
[----:B------:R-:W-:Y:S02]  /*4cf50*/  FSEL R80, R8, RZ, !P0 ;  /* 0x000000ff08507208 */ /* 0x000fe40004000000 */
[----:B------:R-:W-:Y:S01]  /*4cf60*/  FSEL R81, R81, R9, P0 ;  /* 0x0000000951517208 */ /* 0x000fe20000000000 */
[----:B------:R-:W-:Y:S06]  /*4cf70*/  BRA `(.L_x_3575) ;  /* 0x0000000800647947 */ /* 0x000fec0003800000 */
.L_x_3574:
[----:B------:R-:W-:Y:S01]  /*4cf80*/  MOV R4, R6 ;  /* 0x0000000600047202 */ /* 0x000fe20000000f00 */
[----:B------:R-:W-:Y:S01]  /*4cf90*/  IMAD.MOV.U32 R12, RZ, RZ, RZ ;  /* 0x000000ffff0c7224 */ /* 0x000fe200078e00ff */
[----:B------:R-:W-:Y:S01]  /*4cfa0*/  UMOV UR4, 0xd4e0bfd7 ;  /* 0xd4e0bfd700047882 */ /* 0x000fe20000000000 */
[----:B------:R-:W-:Y:S01]  /*4cfb0*/  UMOV UR5, 0x3df8774a ;  /* 0x3df8774a00057882 */ /* 0x000fe20000000000 */
[----:B------:R-:W-:Y:S01]  /*4cfc0*/  MOV R20, 0x652b82fe ;  /* 0x652b82fe00147802 */ /* 0x000fe20000000f00 */
[----:B------:R-:W-:Y:S01]  /*4cfd0*/  IMAD.MOV.U32 R21, RZ, RZ, 0x3ff71547 ;  /* 0x3ff71547ff157424 */ /* 0x000fe200078e00ff */
[C---:B------:R-:W-:Y:S01]  /*4cfe0*/  DADD R10, R4.reuse, 4 ;  /* 0x40100000040a7429 */ /* 0x040fe20000000000 */
[----:B------:R-:W-:Y:S01]  /*4cff0*/  MOV R16, 0x0 ;  /* 0x0000000000107802 */ /* 0x000fe20000000f00 */
        /* <DEDUP_REMOVED lines=16> */
[----:B------:R-:W-:Y:S01]  /*4d100*/  MOV R8, 0xfd03d328 ;  /* 0xfd03d32800087802 */ /* 0x000fe20000000f00 */
        /* <DEDUP_REMOVED lines=44> */
[----:B------:R-:W-:Y:S01]  /*4d3d0*/  MOV R10, 0xfca213ea ;  /* 0xfca213ea000a7802 */ /* 0x000fe20000000f00 */
[----:B------:R-:W-:Y:S01]  /*4d3e0*/  IMAD.MOV.U32 R11, RZ, RZ, 0x3e928af3 ;  /* 0x3e928af3ff0b7424 */ /* 0x000fe200078e00ff */
        /* <DEDUP_REMOVED lines=67> */
[----:B------:R-:W-:Y:S02]  /*4d820*/  LEA R27, R15, R27, 0x14 ;  /* 0x0000001b0f1b7211 */ /* 0x000fe400078ea0ff */
[----:B------:R-:W-:Y:S01]  /*4d830*/  DFMA R12, R4, R12, R8 ;  /* 0x0000000c040c722b */ /* 0x000fe20000000008 */
[----:B------:R-:W-:Y:S01]  /*4d840*/  LEA R9, R20, 0x3ff00000, 0x14 ;  /* 0x3ff0000014097811 */ /* 0x000fe200078ea0ff */
[----:B------:R-:W-:-:S06]  /*4d850*/  IMAD.MOV.U32 R8, RZ, RZ, RZ ;  /* 0x000000ffff087224 */ /* 0x000fcc00078e00ff */
        /* <DEDUP_REMOVED lines=11> */
.L_x_3575:
[----:B------:R-:W-:Y:S05]  /*4d910*/  BSYNC B2 ;  /* 0x0000000000027941 */ /* 0x000fea0003800000 */
.L_x_3573:
[----:B------:R-:W-:Y:S01]  /*4d920*/  HFMA2.MMA R4, -RZ, RZ, 0, 0 ;  /* 0x00000000ff047435 */ /* 0x000fe200000001ff */
[----:B------:R-:W-:Y:S01]  /*4d930*/  BSSY B2, `(.L_x_3576) ;  /* 0x0000177000027945 */ /* 0x000fe20003800000 */
[----:B------:R-:W-:Y:S01]  /*4d940*/  MOV R78, RZ ;  /* 0x000000ff004e7202 */ /* 0x000fe20000000f00 */
[----:B------:R-:W-:Y:S01]  /*4d950*/  IMAD.MOV.U32 R72, RZ, RZ, RZ ;  /* 0x000000ffff487224 */ /* 0x000fe200078e00ff */
[----:B------:R-:W-:Y:S01]  /*4d960*/  CS2R R24, SRZ ;  /* 0x0000000000187805 */ /* 0x000fe2000001ff00 */
[----:B------:R-:W-:Y:S01]  /*4d970*/  IMAD.MOV.U32 R5, RZ, RZ, 0x7ff00000 ;  /* 0x7ff00000ff057424 */ /* 0x000fe200078e00ff */
[----:B------:R-:W-:Y:S01]  /*4d980*/  MOV R8, 0x0 ;  /* 0x0000000000087802 */ /* 0x000fe20000000f00 */
[----:B------:R-:W-:Y:S01]  /*4d990*/  IMAD.MOV.U32 R9, RZ, RZ, 0x3ff00000 ;  /* 0x3ff00000ff097424 */ /* 0x000fe200078e00ff */
        /* <DEDUP_REMOVED lines=23> */
[----:B------:R-:W-:-:S07]  /*4db10*/  CS2R R76, SRZ ;  /* 0x00000000004c7805 */ /* 0x000fce000001ff00 */
.L_x_3582:
[----:B------:R-:W-:-:S05]  /*4db20*/  IMAD R0, R78, 0xc8, R82 ;  /* 0x000000c84e007824 */ /* 0x000fca00078e0252 */
[----:B------:R-:W2:Y:S04]  /*4db30*/  LDL.64 R6, [R0+0x8] ;  /* 0x0000080000067983 */ /* 0x000ea80000100a00 */
[----:B------:R-:W3:Y:S01]  /*4db40*/  LDL.64 R70, [R0] ;  /* 0x0000000000467983 */ /* 0x000ee20000100a00 */
[C---:B------:R-:W-:Y:S01]  /*4db50*/  ISETP.GE.AND P0, PT, R72.reuse, 0x1, PT ;  /* 0x000000014800780c */ /* 0x040fe20003f06270 */
[----:B------:R-:W-:Y:S01]  /*4db60*/  BSSY B3, `(.L_x_3577) ;  /* 0x0000132000037945 */ /* 0x000fe20003800000 */
[----:B------:R-:W-:Y:S02]  /*4db70*/  IADD3 R12, R72, 0x1, RZ ;  /* 0x00000001480c7810 */ /* 0x000fe40007ffe0ff */
[----:B------:R-:W-:Y:S02]  /*4db80*/  FSEL R69, R23, R69, !P0 ;  /* 0x0000004517457208 */ /* 0x000fe40004000000 */
[----:B------:R-:W-:-:S07]  /*4db90*/  FSEL R68, R22, R68, !P0 ;  /* 0x0000004416447208 */ /* 0x000fce0004000000 */
[----:B------:R-:W-:-:S05]  /*4dba0*/  @P0 IMAD.MOV R12, RZ, RZ, R72 ;  /* 0x000000ffff0c0224 */ /* 0x000fca00078e0248 */
[----:B------:R-:W-:Y:S01]  /*4dbb0*/  MOV R72, R12 ;  /* 0x0000000c00487202 */ /* 0x000fe20000000f00 */
        /* <DEDUP_REMOVED lines=20> */
[C---:B------:R-:W-:Y:S02]  /*4dd00*/  ISETP.GE.AND P0, PT, R72.reuse, 0x3, PT ;  /* 0x000000034800780c */ /* 0x040fe40003f06270 */
[----:B------:R-:W-:-:S07]  /*4dd10*/  IADD3 R12, R72, 0x1, RZ ;  /* 0x00000001480c7810 */ /* 0x000fce0007ffe0ff */
[----:B------:R-:W-:Y:S02]  /*4dd20*/  FSEL R64, R6, R64, !P0 ;  /* 0x0000004006407208 */ /* 0x000fe40004000000 */
[----:B------:R-:W-:Y:S02]  /*4dd30*/  FSEL R65, R7, R65, !P0 ;  /* 0x0000004107417208 */ /* 0x000fe40004000000 */
[----:B------:R-:W-:-:S05]  /*4dd40*/  @P0 IMAD.MOV R12, RZ, RZ, R72 ;  /* 0x000000ffff0c0224 */ /* 0x000fca00078e0248 */
[----:B------:R-:W-:Y:S01]  /*4dd50*/  MOV R72, R12 ;  /* 0x0000000c00487202 */ /* 0x000fe20000000f00 */
        /* <DEDUP_REMOVED lines=274> */
.L_x_3578:
[----:B------:R-:W-:Y:S05]  /*4ee80*/  BSYNC B3 ;  /* 0x0000000000037941 */ /* 0x000fea0003800000 */
.L_x_3577:
        /* <DEDUP_REMOVED lines=8> */
[----:B------:R-:W-:Y:S01]  /*4ef10*/  MOV R4, 0x1 ;  /* 0x0000000100047802 */ /* 0x000fe20000000f00 */
[----:B------:R-:W-:Y:S01]  /*4ef20*/  BSSY B5, `(.L_x_3580) ;  /* 0x0000011000057945 */ /* 0x000fe20003800000 */
[----:B------:R-:W-:-:S04]  /*4ef30*/  FSETP.GEU.AND P1, PT, |R9|, 6.5827683646048100446e-37, PT ;  /* 0x036000000900780b */ /* 0x000fc80003f2e200 */
        /* <DEDUP_REMOVED lines=15> */
.L_x_3581:
[----:B------:R-:W-:Y:S05]  /*4f030*/  BSYNC B5 ;  /* 0x0000000000057941 */ /* 0x000fea0003800000 */
.L_x_3580:
[----:B------:R-:W-:Y:S01]  /*4f040*/  VIADD R78, R78, 0x1 ;  /* 0x000000014e4e7836 */ /* 0x000fe20000000000 */
[----:B------:R-:W-:Y:S01]  /*4f050*/  DADD R4, -RZ, |R70| ;  /* 0x00000000ff047229 */ /* 0x000fe20000000546 */
[----:B------:R-:W-:Y:S01]  /*4f060*/  MOV R8, R6 ;  /* 0x0000000600087202 */ /* 0x000fe20000000f00 */
[----:B------:R-:W-:Y:S02]  /*4f070*/  IMAD.MOV.U32 R9, RZ, RZ, R7 ;  /* 0x000000ffff097224 */ /* 0x000fe400078e0007 */
[----:B------:R-:W-:-:S13]  /*4f080*/  ISETP.GE.U32.AND P0, PT, R78, 0x19, PT ;  /* 0x000000194e00780c */ /* 0x000fda0003f06070 */
[----:B------:R-:W-:Y:S05]  /*4f090*/  @!P0 BRA `(.L_x_3582) ;  /* 0xffffffe800a08947 */ /* 0x000fea000383ffff */
.L_x_3579:
[----:B------:R-:W-:Y:S05]  /*4f0a0*/  BSYNC B2 ;  /* 0x0000000000027941 */ /* 0x000fea0003800000 */
.L_x_3576:
[----:B------:R-:W-:Y:S01]  /*4f0b0*/  DMUL R4, R2, -0.5 ;  /* 0xbfe0000002047828 */ /* 0x000fe20000000000 */
[----:B------:R-:W-:Y:S01]  /*4f0c0*/  MOV R8, 0x652b82fe ;  /* 0x652b82fe00087802 */ /* 0x000fe20000000f00 */
[----:B------:R-:W-:Y:S01]  /*4f0d0*/  IMAD.MOV.U32 R9, RZ, RZ, 0x3ff71547 ;  /* 0x3ff71547ff097424 */ /* 0x000fe200078e00ff */
        /* <DEDUP_REMOVED lines=58> */
.L_x_3584:
[----:B------:R-:W-:Y:S05]  /*4f480*/  BSYNC B2 ;  /* 0x0000000000027941 */ /* 0x000fea0003800000 */
.L_x_3583:
        /* <DEDUP_REMOVED lines=30> */
.L_x_3586:
[----:B------:R-:W-:Y:S05]  /*4f670*/  BSYNC B3 ;  /* 0x0000000000037941 */ /* 0x000fea0003800000 */
.L_x_3585:
[----:B------:R-:W0:Y:S01]  /*4f680*/  MUFU.RCP64H R5, R3 ;  /* 0x0000000300057308 */ /* 0x000e220000001800 */
[----:B------:R-:W-:Y:S02]  /*4f690*/  HFMA2.MMA R4, -RZ, RZ, 0, 5.9604644775390625e-08 ;  /* 0x00000001ff047435 */ /* 0x000fe400000001ff */
[----:B------:R-:W-:Y:S01]  /*4f6a0*/  DMUL R14, R14, R76 ;  /* 0x0000004c0e0e7228 */ /* 0x000fe20000000000 */
        /* <DEDUP_REMOVED lines=18> */
[----:B------:R-:W-:Y:S05]  /*4f7d0*/  CALL.REL.NOINC `($__internal_15_$__cuda_sm20_div_rn_f64_full) ;  /* 0x000000bc00147944 */ /* 0x000fea0003c00000 */
.L_x_3588:
[----:B------:R-:W-:Y:S05]  /*4f7e0*/  BSYNC B2 ;  /* 0x0000000000027941 */ /* 0x000fea0003800000 */
.L_x_3587:
[----:B------:R-:W-:Y:S01]  /*4f7f0*/  DFMA R6, R80, 0.5, R6 ;  /* 0x3fe000005006782b */ /* 0x000fe20000000006 */
[----:B------:R-:W-:Y:S10]  /*4f800*/  BRA `(.L_x_3243) ;  /* 0x000000b800447947 */ /* 0x000ff40003800000 */
.L_x_3247:
[----:B------:R-:W-:Y:S01]  /*4f810*/  IMAD.MOV.U32 R4, RZ, RZ, 0x55555555 ;  /* 0x55555555ff047424 */ /* 0x000fe200078e00ff */
[----:B------:R-:W-:Y:S01]  /*4f820*/  MOV R5, 0xbfd55555 ;  /* 0xbfd5555500057802 */ /* 0x000fe20000000f00 */
[----:B------:R-:W-:Y:S01]  /*4f830*/  IMAD.MOV.U32 R6, RZ, RZ, 0x55555555 ;  /* 0x55555555ff067424 */ /* 0x000fe200078e00ff */
[----:B------:R-:W-:Y:S01]  /*4f840*/  MOV R7, 0x3fb55555 ;  /* 0x3fb5555500077802 */ /* 0x000fe20000000f00 */
[----:B------:R-:W-:Y:S01]  /*4f850*/  IMAD.MOV.U32 R8, RZ, RZ, -0x36fe1a8c ;  /* 0xc901e574ff087424 */ /* 0x000fe200078e00ff */
[----:B------:R-:W-:Y:S01]  /*4f860*/  MOV R9, 0xbf8e573a ;  /* 0xbf8e573a00097802 */ /* 0x000fe20000000f00 */
[----:B------:R-:W-:Y:S01]  /*4f870*/  IMAD.MOV.U32 R10, RZ, RZ, -0x425ed098 ;  /* 0xbda12f68ff0a7424 */ /* 0x000fe200078e00ff */
[----:B------:R-:W-:Y:S01]  /*4f880*/  MOV R11, 0x3f52f684 ;  /* 0x3f52f684000b7802 */ /* 0x000fe20000000f00 */
[----:B------:R0:W-:Y:S01]  /*4f890*/  STL.64 [R1+0x13f0], R4 ;  /* 0x0013f00401007387 */ /* 0x0001e20000100a00 */
[----:B------:R-:W-:Y:S01]  /*4f8a0*/  IMAD.MOV.U32 R12, RZ, RZ, -0x5aa938cc ;  /* 0xa556c734ff0c7424 */ /* 0x000fe200078e00ff */
[----:B------:R-:W-:Y:S01]  /*4f8b0*/  MOV R13, 0x3f371de3 ;  /* 0x3f371de3000d7802 */ /* 0x000fe20000000f00 */
[----:B------:R-:W-:Y:S01]  /*4f8c0*/  IMAD.MOV.U32 R14, RZ, RZ, -0x138d8c5 ;  /* 0xfec7273bff0e7424 */ /* 0x000fe200078e00ff */
[----:B------:R1:W-:Y:S01]  /*4f8d0*/  STL.64 [R1+0x13f8], R6 ;  /* 0x0013f80601007387 */ /* 0x0003e20000100a00 */
[----:B------:R-:W-:Y:S01]  /*4f8e0*/  MOV R15, 0xbf276e06 ;  /* 0xbf276e06000f7802 */ /* 0x000fe20000000f00 */
[----:B------:R-:W-:Y:S01]  /*4f8f0*/  IMAD.MOV.U32 R16, RZ, RZ, -0x6d08327d ;  /* 0x92f7cd83ff107424 */ /* 0x000fe200078e00ff */
[----:B------:R-:W-:Y:S01]  /*4f900*/  MOV R17, 0x3f048c58 ;  /* 0x3f048c5800117802 */ /* 0x000fe20000000f00 */
        /* <DEDUP_REMOVED lines=8> */
[----:B-1----:R-:W-:Y:S01]  /*4f990*/  IMAD.MOV.U32 R6, RZ, RZ, 0x1e4b4109 ;  /* 0x1e4b4109ff067424 */ /* 0x002fe200078e00ff */
[----:B------:R-:W-:Y:S01]  /*4f9a0*/  MOV R7, 0x3eabd6d2 ;  /* 0x3eabd6d200077802 */ /* 0x000fe20000000f00 */
[----:B------:R1:W-:Y:S01]  /*4f9b0*/  STL.64 [R1+0x1410], R12 ;  /* 0x0014100c01007387 */ /* 0x0003e20000100a00 */
[----:B------:R-:W3:Y:S01]  /*4f9c0*/  MUFU.RCP64H R25, R3 ;  /* 0x0000000300197308 */ /* 0x000ee20000001800 */
[----:B--2---:R-:W-:Y:S01]  /*4f9d0*/  IMAD.MOV.U32 R8, RZ, RZ, -0x5d2fb9a4 ;  /* 0xa2d0465cff087424 */ /* 0x004fe200078e00ff */
[----:B------:R-:W-:Y:S01]  /*4f9e0*/  MOV R9, 0xbe87b5f9 ;  /* 0xbe87b5f900097802 */ /* 0x000fe20000000f00 */
[----:B------:R2:W-:Y:S01]  /*4f9f0*/  STL.64 [R1+0x1430], R4 ;  /* 0x0014300401007387 */ /* 0x0005e20000100a00 */
[----:B------:R-:W-:Y:S01]  /*4fa00*/  IMAD.MOV.U32 R24, RZ, RZ, 0x1 ;  /* 0x00000001ff187424 */ /* 0x000fe200078e00ff */
[----:B------:R-:W-:Y:S01]  /*4fa10*/  FSETP.GEU.AND P1, PT, |R31|, 6.5827683646048100446e-37, PT ;  /* 0x036000001f00780b */ /* 0x000fe20003f2e200 */
[----:B------:R-:W-:Y:S01]  /*4fa20*/  BSSY B2, `(.L_x_3589) ;  /* 0x0000749000027945 */ /* 0x000fe20003800000 */
        /* <DEDUP_REMOVED lines=9> */
[----:B---3--:R-:W-:Y:S01]  /*4fac0*/  DFMA R26, -R2, R24, 1 ;  /* 0x3ff00000021a742b */ /* 0x008fe20000000118 */
        /* <DEDUP_REMOVED lines=89> */
[----:B------:R-:W-:Y:S01]  /*50060*/  MOV R19, 0x3f65ac05 ;  /* 0x3f65ac0500137802 */ /* 0x000fe20000000f00 */
[----:B---3--:R-:W-:Y:S01]  /*50070*/  IMAD.MOV.U32 R12, RZ, RZ, 0x5890f2c3 ;  /* 0x5890f2c3ff0c7424 */ /* 0x008fe200078e00ff */
[----:B------:R-:W-:Y:S01]  /*50080*/  MOV R13, 0xbeeac2d0 ;  /* 0xbeeac2d0000d7802 */ /* 0x000fe20000000f00 */
[----:B------:R2:W-:Y:S01]  /*50090*/  STL.64 [R1+0x1588], R6 ;  /* 0x0015880601007387 */ /* 0x0005e20000100a00 */
[----:B0-----:R-:W-:Y:S01]  /*500a0*/  IMAD.MOV.U32 R4, RZ, RZ, 0x29663936 ;  /* 0x29663936ff047424 */ /* 0x001fe200078e00ff */
        /* <DEDUP_REMOVED lines=11> */
[----:B-1----:R-:W-:Y:S01]  /*50160*/  IMAD.MOV.U32 R10, RZ, RZ, 0x55e25360 ;  /* 0x55e25360ff0a7424 */ /* 0x002fe200078e00ff */
[----:B------:R-:W-:Y:S02]  /*50170*/  MOV R11, 0x3e3ac0d4 ;  /* 0x3e3ac0d4000b7802 */ /* 0x000fe40000000f00 */
[----:B------:R1:W-:Y:S04]  /*50180*/  STL.64 [R1+0x14c8], R18 ;  /* 0x0014c81201007387 */ /* 0x0003e80000100a00 */
        /* <DEDUP_REMOVED lines=8> */
[----:B------:R-:W-:Y:S01]  /*50210*/  MOV R19, 0x3e49aa7a ;  /* 0x3e49aa7a00137802 */ /* 0x000fe20000000f00 */
[----:B---3--:R-:W-:Y:S01]  /*50220*/  IMAD.MOV.U32 R12, RZ, RZ, 0x29460138 ;  /* 0x29460138ff0c7424 */ /* 0x008fe200078e00ff */
        /* <DEDUP_REMOVED lines=25> */
[----:B------:R-:W-:Y:S01]  /*503c0*/  MOV R19, 0xbd2c068b ;  /* 0xbd2c068b00137802 */ /* 0x000fe20000000f00 */
[----:B---3--:R-:W-:Y:S01]  /*503d0*/  IMAD.MOV.U32 R12, RZ, RZ, 0x2a398b8f ;  /* 0x2a398b8fff0c7424 */ /* 0x008fe200078e00ff */
        /* <DEDUP_REMOVED lines=24> */
[----:B--2---:R-:W-:Y:S01]  /*50560*/  IMAD.MOV.U32 R18, RZ, RZ, -0x51c6eae3 ;  /* 0xae39151dff127424 */ /* 0x004fe200078e00ff */
[----:B------:R-:W-:Y:S01]  /*50570*/  MOV R19, 0x3e626154 ;  /* 0x3e62615400137802 */ /* 0x000fe20000000f00 */
[----:B---3--:R-:W-:Y:S01]  /*50580*/  IMAD.MOV.U32 R12, RZ, RZ, 0x62204ef4 ;  /* 0x62204ef4ff0c7424 */ /* 0x008fe200078e00ff */
[----:B------:R-:W-:Y:S01]  /*50590*/  MOV R13, 0x3ee73df4 ;  /* 0x3ee73df4000d7802 */ /* 0x000fe20000000f00 */
[----:B------:R2:W-:Y:S01]  /*505a0*/  STL.64 [R1+0x1650], R6 ;  /* 0x0016500601007387 */ /* 0x0005e20000100a00 */
[----:B0-----:R-:W-:Y:S01]  /*505b0*/  IMAD.MOV.U32 R4, RZ, RZ, 0x1539310e ;  /* 0x1539310eff047424 */ /* 0x001fe200078e00ff */
        /* <DEDUP_REMOVED lines=22> */
[----:B------:R-:W-:Y:S01]  /*50720*/  MOV R19, 0xbdce9778 ;  /* 0xbdce977800137802 */ /* 0x000fe20000000f00 */
[----:B---3--:R-:W-:Y:S01]  /*50730*/  IMAD.MOV.U32 R12, RZ, RZ, 0x39794ba9 ;  /* 0x39794ba9ff0c7424 */ /* 0x008fe200078e00ff */
[----:B------:R-:W-:Y:S01]  /*50740*/  MOV R13, 0x3e21b66a ;  /* 0x3e21b66a000d7802 */ /* 0x000fe20000000f00 */
[----:B------:R1:W-:Y:S01]  /*50750*/  STL.64 [R1+0x1690], R6 ;  /* 0x0016900601007387 */ /* 0x0003e20000100a00 */
[----:B--2---:R-:W-:Y:S01]  /*50760*/  IMAD.MOV.U32 R4, RZ, RZ, 0x465daec1 ;  /* 0x465daec1ff047424 */ /* 0x004fe200078e00ff */
        /* <DEDUP_REMOVED lines=22> */
[----:B------:R-:W-:Y:S01]  /*508d0*/  MOV R19, 0xbf3ebfb1 ;  /* 0xbf3ebfb100137802 */ /* 0x000fe20000000f00 */
[----:B---3--:R-:W-:Y:S01]  /*508e0*/  IMAD.MOV.U32 R12, RZ, RZ, -0x2c94b624 ;  /* 0xd36b49dcff0c7424 */ /* 0x008fe200078e00ff */
[----:B------:R-:W-:Y:S01]  /*508f0*/  MOV R13, 0xbd3a4d8e ;  /* 0xbd3a4d8e000d7802 */ /* 0x000fe20000000f00 */
        /* <DEDUP_REMOVED lines=78> */
[----:B------:R-:W-:Y:S01]  /*50de0*/  MOV R19, 0x3df13b3c ;  /* 0x3df13b3c00137802 */ /* 0x000fe20000000f00 */
[----:B---3--:R-:W-:Y:S01]  /*50df0*/  IMAD.MOV.U32 R12, RZ, RZ, -0x4602deae ;  /* 0xb9fd2152ff0c7424 */ /* 0x008fe200078e00ff */
        /* <DEDUP_REMOVED lines=25> */
[----:B------:R-:W-:Y:S01]  /*50f90*/  MOV R19, 0x3de9911d ;  /* 0x3de9911d00137802 */ /* 0x000fe20000000f00 */
[----:B---3--:R-:W-:Y:S01]  /*50fa0*/  IMAD.MOV.U32 R12, RZ, RZ, -0x3e4c33ca ;  /* 0xc1b3cc36ff0c7424 */ /* 0x008fe200078e00ff */
        /* <DEDUP_REMOVED lines=26> */
[----:B---3--:R-:W-:Y:S01]  /*51150*/  IMAD.MOV.U32 R12, RZ, RZ, -0xccb373d ;  /* 0xf334c8c3ff0c7424 */ /* 0x008fe200078e00ff */
        /* <DEDUP_REMOVED lines=11> */
[----:B--2---:R-:W-:Y:S01]  /*51210*/  IMAD.MOV.U32 R8, RZ, RZ, 0x2b8692ba ;  /* 0x2b8692baff087424 */ /* 0x004fe200078e00ff */
[----:B------:R-:W-:-:S02]  /*51220*/  MOV R9, 0xbdc8d015 ;  /* 0xbdc8d01500097802 */ /* 0x000fc40000000f00 */
[----:B------:R2:W-:Y:S01]  /*51230*/  STL.64 [R1+0x17d8], R16 ;  /* 0x0017d81001007387 */ /* 0x0005e20000100a00 */
[----:B0-----:R-:W-:Y:S01]  /*51240*/  IMAD.MOV.U32 R10, RZ, RZ, -0x505ccbd0 ;  /* 0xafa33430ff0a7424 */ /* 0x001fe200078e00ff */
[----:B------:R-:W-:Y:S02]  /*51250*/  MOV R11, 0xbc851bfd ;  /* 0xbc851bfd000b7802 */ /* 0x000fe40000000f00 */
[----:B------:R0:W-:Y:S04]  /*51260*/  STL.64 [R1+0x17e8], R18 ;  /* 0x0017e81201007387 */ /* 0x0001e80000100a00 */
        /* <DEDUP_REMOVED lines=66> */
[----:B--2---:R-:W-:Y:S01]  /*51690*/  IMAD.MOV.U32 R4, RZ, RZ, -0x605f8f44 ;  /* 0x9fa070bcff047424 */ /* 0x004fe200078e00ff */
        /* <DEDUP_REMOVED lines=65> */
[----:B-1----:R-:W-:Y:S01]  /*51ab0*/  IMAD.MOV.U32 R10, RZ, RZ, -0x12da6acc ;  /* 0xed259534ff0a7424 */ /* 0x002fe200078e00ff */
        /* <DEDUP_REMOVED lines=64> */
[----:B------:R-:W-:Y:S02]  /*51ec0*/  MOV R19, 0x3f084637 ;  /* 0x3f08463700137802 */ /* 0x000fe40000000f00 */
[----:B------:R2:W-:Y:S01]  /*51ed0*/  STL.64 [R1+0x1a38], R6 ;  /* 0x001a380601007387 */ /* 0x0005e20000100a00 */
[----:B---3--:R-:W-:Y:S01]  /*51ee0*/  IMAD.MOV.U32 R12, RZ, RZ, -0x6d1364fe ;  /* 0x92ec9b02ff0c7424 */ /* 0x008fe200078e00ff */
[----:B------:R-:W-:-:S02]  /*51ef0*/  MOV R13, 0x3e339379 ;  /* 0x3e339379000d7802 */ /* 0x000fc40000000f00 */
[----:B------:R3:W-:Y:S01]  /*51f00*/  STL.64 [R1+0x1a48], R8 ;  /* 0x001a480801007387 */ /* 0x0007e20000100a00 */
[----:B0-----:R-:W-:Y:S01]  /*51f10*/  IMAD.MOV.U32 R4, RZ, RZ, -0x653de63 ;  /* 0xf9ac219dff047424 */ /* 0x001fe200078e00ff */
[----:B------:R-:W-:Y:S02]  /*51f20*/  MOV R5, 0xbee6384a ;  /* 0xbee6384a00057802 */ /* 0x000fe40000000f00 */
[----:B------:R0:W-:Y:S01]  /*51f30*/  STL.64 [R1+0x1a50], R10 ;  /* 0x001a500a01007387 */ /* 0x0001e20000100a00 */
[----:B-1----:R-:W-:Y:S01]  /*51f40*/  IMAD.MOV.U32 R14, RZ, RZ, -0x6acf5853 ;  /* 0x9530a7adff0e7424 */ /* 0x002fe200078e00ff */
[----:B------:R-:W-:Y:S01]  /*51f50*/  MOV R15, 0xbec1adec ;  /* 0xbec1adec000f7802 */ /* 0x000fe20000000f00 */
[----:B--2---:R-:W-:Y:S01]  /*51f60*/  IMAD.MOV.U32 R6, RZ, RZ, 0x198ab550 ;  /* 0x198ab550ff067424 */ /* 0x004fe200078e00ff */
[----:B------:R-:W-:Y:S01]  /*51f70*/  MOV R7, 0x3edc738f ;  /* 0x3edc738f00077802 */ /* 0x000fe20000000f00 */
[----:B------:R1:W-:Y:S01]  /*51f80*/  STL.64 [R1+0x1a68], R12 ;  /* 0x001a680c01007387 */ /* 0x0003e20000100a00 */
[----:B---3--:R-:W-:Y:S01]  /*51f90*/  IMAD.MOV.U32 R8, RZ, RZ, 0x70ac9b03 ;  /* 0x70ac9b03ff087424 */ /* 0x008fe200078e00ff */
        /* <DEDUP_REMOVED lines=73> */
[----:B------:R-:W-:Y:S01]  /*52430*/  MOV R15, 0x3deac793 ;  /* 0x3deac793000f7802 */ /* 0x000fe20000000f00 */
[----:B0-----:R-:W-:Y:S01]  /*52440*/  IMAD.MOV.U32 R20, RZ, RZ, -0xfb74e6c ;  /* 0xf048b194ff147424 */ /* 0x001fe200078e00ff */
[----:B------:R-:W-:Y:S01]  /*52450*/  MOV R21, 0xbddbd671 ;  /* 0xbddbd67100157802 */ /* 0x000fe20000000f00 */
[----:B------:R0:W-:Y:S01]  /*52460*/  STL.64 [R1+0x1b88], R6 ;  /* 0x001b880601007387 */ /* 0x0001e20000100a00 */
[----:B---3--:R-:W-:Y:S01]  /*52470*/  IMAD.MOV.U32 R4, RZ, RZ, 0x44652279 ;  /* 0x44652279ff047424 */ /* 0x008fe200078e00ff */
[----:B------:R-:W-:Y:S02]  /*52480*/  MOV R5, 0xbd0706d6 ;  /* 0xbd0706d600057802 */ /* 0x000fe40000000f00 */
[----:B------:R2:W-:Y:S01]  /*52490*/  STL.64 [R1+0x1b90], R8 ;  /* 0x001b900801007387 */ /* 0x0005e20000100a00 */
[----:B-1----:R-:W-:Y:S01]  /*524a0*/  IMAD.MOV.U32 R12, RZ, RZ, -0x7738c013 ;  /* 0x88c73fedff0c7424 */ /* 0x002fe200078e00ff */
        /* <DEDUP_REMOVED lines=18> */
[----:B-1----:R-:W-:Y:S01]  /*525d0*/  IMAD.MOV.U32 R14, RZ, RZ, -0x373140ea ;  /* 0xc8cebf16ff0e7424 */ /* 0x002fe200078e00ff */
[----:B------:R-:W-:Y:S01]  /*525e0*/  MOV R15, 0x3e886c71 ;  /* 0x3e886c71000f7802 */ /* 0x000fe20000000f00 */
[----:B---3--:R-:W-:Y:S01]  /*525f0*/  IMAD.MOV.U32 R20, RZ, RZ, 0x3aebc9b7 ;  /* 0x3aebc9b7ff147424 */ /* 0x008fe200078e00ff */
[----:B------:R-:W-:Y:S01]  /*52600*/  MOV R21, 0xbf163a80 ;  /* 0xbf163a8000157802 */ /* 0x000fe20000000f00 */
[----:B------:R1:W-:Y:S01]  /*52610*/  STL.64 [R1+0x1bd0], R6 ;  /* 0x001bd00601007387 */ /* 0x0003e20000100a00 */
[----:B0-----:R-:W-:Y:S01]  /*52620*/  IMAD.MOV.U32 R4, RZ, RZ, -0x578d4d7c ;  /* 0xa872b284ff047424 */ /* 0x001fe200078e00ff */
[----:B------:R-:W-:Y:S02]  /*52630*/  MOV R5, 0xbda831b3 ;  /* 0xbda831b300057802 */ /* 0x000fe40000000f00 */
[----:B------:R0:W-:Y:S01]  /*52640*/  STL.64 [R1+0x1bd8], R8 ;  /* 0x001bd80801007387 */ /* 0x0001e20000100a00 */
[----:B--2---:R-:W-:Y:S01]  /*52650*/  IMAD.MOV.U32 R12, RZ, RZ, 0x6f571329 ;  /* 0x6f571329ff0c7424 */ /* 0x004fe200078e00ff */
        /* <DEDUP_REMOVED lines=8> */
[----:B--2---:R-:W-:Y:S01]  /*526e0*/  IMAD.MOV.U32 R10, RZ, RZ, 0x71a80133 ;  /* 0x71a80133ff0a7424 */ /* 0x004fe200078e00ff */
[----:B------:R-:W-:-:S02]  /*526f0*/  MOV R11, 0x3eb64d99 ;  /* 0x3eb64d99000b7802 */ /* 0x000fc40000000f00 */
[----:B------:R2:W-:Y:S04]  /*52700*/  STL.64 [R1+0x1b20], R14 ;  /* 0x001b200e01007387 */ /* 0x0005e80000100a00 */
[----:B------:R3:W-:Y:S01]  /*52710*/  STL.64 [R1+0x1b28], R20 ;  /* 0x001b281401007387 */ /* 0x0007e20000100a00 */
[----:B-1----:R-:W-:Y:S01]  /*52720*/  IMAD.MOV.U32 R16, RZ, RZ, -0x276d1e57 ;  /* 0xd892e1a9ff107424 */ /* 0x002fe200078e00ff */
[----:B------:R-:W-:Y:S02]  /*52730*/  MOV R17, 0x3ed2fe63 ;  /* 0x3ed2fe6300117802 */ /* 0x000fe40000000f00 */
[----:B------:R1:W-:Y:S01]  /*52740*/  STL.64 [R1+0x1bb8], R4 ;  /* 0x001bb80401007387 */ /* 0x0003e20000100a00 */
[----:B0-----:R-:W-:Y:S01]  /*52750*/  IMAD.MOV.U32 R18, RZ, RZ, -0x576e2746 ;  /* 0xa891d8baff127424 */ /* 0x001fe200078e00ff */
[----:B------:R-:W-:-:S02]  /*52760*/  MOV R19, 0xbec7d8d3 ;  /* 0xbec7d8d300137802 */ /* 0x000fc40000000f00 */
[----:B------:R0:W-:Y:S01]  /*52770*/  STL.64 [R1+0x1bf8], R12 ;  /* 0x001bf80c01007387 */ /* 0x0001e20000100a00 */
[----:B--2---:R-:W-:Y:S01]  /*52780*/  IMAD.MOV.U32 R14, RZ, RZ, -0x5b2caf32 ;  /* 0xa4d350ceff0e7424 */ /* 0x004fe200078e00ff */
[----:B------:R-:W-:Y:S01]  /*52790*/  MOV R15, 0x3e77ca3d ;  /* 0x3e77ca3d000f7802 */ /* 0x000fe20000000f00 */
[----:B---3--:R-:W-:Y:S01]  /*527a0*/  IMAD.MOV.U32 R20, RZ, RZ, -0x62cef27b ;  /* 0x9d310d85ff147424 */ /* 0x008fe200078e00ff */
[----:B------:R-:W-:Y:S01]  /*527b0*/  MOV R21, 0xbe5b0abf ;  /* 0xbe5b0abf00157802 */ /* 0x000fe20000000f00 */
[----:B------:R2:W-:Y:S01]  /*527c0*/  STL.64 [R1+0x1c08], R6 ;  /* 0x001c080601007387 */ /* 0x0005e20000100a00 */
[----:B-1----:R-:W-:Y:S01]  /*527d0*/  IMAD.MOV.U32 R4, RZ, RZ, 0x37b4e130 ;  /* 0x37b4e130ff047424 */ /* 0x002fe200078e00ff */
[----:B------:R-:W-:Y:S02]  /*527e0*/  MOV R5, 0x3f07bdf8 ;  /* 0x3f07bdf800057802 */ /* 0x000fe40000000f00 */
[----:B------:R1:W-:Y:S01]  /*527f0*/  STL.64 [R1+0x1c20], R8 ;  /* 0x001c200801007387 */ /* 0x0003e20000100a00 */
[----:B0-----:R-:W-:Y:S01]  /*52800*/  IMAD.MOV.U32 R12, RZ, RZ, 0x52fc4d58 ;  /* 0x52fc4d58ff0c7424 */ /* 0x001fe200078e00ff */
        /* <DEDUP_REMOVED lines=8> */
[----:B0-----:R-:W-:Y:S01]  /*52890*/  IMAD.MOV.U32 R10, RZ, RZ, -0x4408c63a ;  /* 0xbbf739c6ff0a7424 */ /* 0x001fe200078e00ff */
[----:B------:R-:W-:-:S02]  /*528a0*/  MOV R11, 0xbdf22546 ;  /* 0xbdf22546000b7802 */ /* 0x000fc40000000f00 */
[----:B------:R0:W-:Y:S04]  /*528b0*/  STL.64 [R1+0x1b70], R14 ;  /* 0x001b700e01007387 */ /* 0x0001e80000100a00 */
[----:B------:R3:W-:Y:S01]  /*528c0*/  STL.64 [R1+0x1b78], R20 ;  /* 0x001b781401007387 */ /* 0x0007e20000100a00 */
[----:B--2---:R-:W-:Y:S01]  /*528d0*/  IMAD.MOV.U32 R16, RZ, RZ, -0x6523334a ;  /* 0x9adcccb6ff107424 */ /* 0x004fe200078e00ff */
[----:B------:R-:W-:Y:S02]  /*528e0*/  MOV R17, 0x3e03b654 ;  /* 0x3e03b65400117802 */ /* 0x000fe40000000f00 */
[----:B------:R2:W-:Y:S01]  /*528f0*/  STL.64 [R1+0x1c00], R4 ;  /* 0x001c000401007387 */ /* 0x0005e20000100a00 */
[----:B-1----:R-:W-:Y:S01]  /*52900*/  IMAD.MOV.U32 R18, RZ, RZ, -0x5f439432 ;  /* 0xa0bc6bceff127424 */ /* 0x002fe200078e00ff */
[----:B------:R-:W-:-:S02]  /*52910*/  MOV R19, 0xbc0bdbb7 ;  /* 0xbc0bdbb700137802 */ /* 0x000fc40000000f00 */
[----:B------:R1:W-:Y:S01]  /*52920*/  STL.64 [R1+0x1c30], R12 ;  /* 0x001c300c01007387 */ /* 0x0003e20000100a00 */
[----:B0-----:R-:W-:Y:S01]  /*52930*/  IMAD.MOV.U32 R14, RZ, RZ, 0x684527bf ;  /* 0x684527bfff0e7424 */ /* 0x001fe200078e00ff */
[----:B------:R-:W-:Y:S01]  /*52940*/  MOV R15, 0x3f55d4ae ;  /* 0x3f55d4ae000f7802 */ /* 0x000fe20000000f00 */
[----:B---3--:R-:W-:Y:S01]  /*52950*/  IMAD.MOV.U32 R20, RZ, RZ, -0x508a9322 ;  /* 0xaf756cdeff147424 */ /* 0x008fe200078e00ff */
[----:B------:R-:W-:Y:S01]  /*52960*/  MOV R21, 0xbf5f5dbc ;  /* 0xbf5f5dbc00157802 */ /* 0x000fe20000000f00 */
        /* <DEDUP_REMOVED lines=23> */
[----:B-1----:R-:W-:Y:S01]  /*52ae0*/  IMAD.MOV.U32 R14, RZ, RZ, -0x9f8794f ;  /* 0xf60786b1ff0e7424 */ /* 0x002fe200078e00ff */
[----:B------:R-:W-:Y:S01]  /*52af0*/  MOV R15, 0x3ee5ea3a ;  /* 0x3ee5ea3a000f7802 */ /* 0x000fe20000000f00 */
[----:B---3--:R-:W-:Y:S01]  /*52b00*/  IMAD.MOV.U32 R20, RZ, RZ, -0x10765ed6 ;  /* 0xef89a12aff147424 */ /* 0x008fe200078e00ff */
[----:B------:R-:W-:Y:S01]  /*52b10*/  MOV R21, 0x3dcaa0a6 ;  /* 0x3dcaa0a600157802 */ /* 0x000fe20000000f00 */
[----:B------:R1:W-:Y:S01]  /*52b20*/  STL.64 [R1+0x1c98], R6 ;  /* 0x001c980601007387 */ /* 0x0003e20000100a00 */
[----:B0-----:R-:W-:Y:S01]  /*52b30*/  IMAD.MOV.U32 R4, RZ, RZ, 0x207b9023 ;  /* 0x207b9023ff047424 */ /* 0x001fe200078e00ff */
        /* <DEDUP_REMOVED lines=11> */
[----:B--2---:R-:W-:Y:S01]  /*52bf0*/  IMAD.MOV.U32 R10, RZ, RZ, -0x8d81d02 ;  /* 0xf727e2feff0a7424 */ /* 0x004fe200078e00ff */
        /* <DEDUP_REMOVED lines=23> */
[----:B-1----:R-:W-:Y:S01]  /*52d70*/  IMAD.MOV.U32 R8, RZ, RZ, 0x6207f6ce ;  /* 0x6207f6ceff087424 */ /* 0x002fe200078e00ff */
        /* <DEDUP_REMOVED lines=9> */
[----:B-1----:R-:W-:Y:S01]  /*52e10*/  IMAD.MOV.U32 R18, RZ, RZ, 0x1144693f ;  /* 0x1144693fff127424 */ /* 0x002fe200078e00ff */
[----:B------:R-:W-:-:S02]  /*52e20*/  MOV R19, 0x3f254d24 ;  /* 0x3f254d2400137802 */ /* 0x000fc40000000f00 */
[----:B------:R1:W-:Y:S01]  /*52e30*/  STL.64 [R1+0x1cf8], R12 ;  /* 0x001cf80c01007387 */ /* 0x0003e20000100a00 */
[----:B0-----:R-:W-:Y:S01]  /*52e40*/  IMAD.MOV.U32 R14, RZ, RZ, 0x5a61360f ;  /* 0x5a61360fff0e7424 */ /* 0x001fe200078e00ff */
[----:B------:R-:W-:Y:S01]  /*52e50*/  MOV R15, 0xbe9ac8f3 ;  /* 0xbe9ac8f3000f7802 */ /* 0x000fe20000000f00 */
[----:B---3--:R-:W-:Y:S01]  /*52e60*/  IMAD.MOV.U32 R20, RZ, RZ, 0x7a227118 ;  /* 0x7a227118ff147424 */ /* 0x008fe200078e00ff */
[----:B------:R-:W-:Y:S01]  /*52e70*/  MOV R21, 0x3f37bf3a ;  /* 0x3f37bf3a00157802 */ /* 0x000fe20000000f00 */
        /* <DEDUP_REMOVED lines=71> */
[----:B--2---:R-:W-:Y:S01]  /*532f0*/  IMAD.MOV.U32 R16, RZ, RZ, 0x58c76530 ;  /* 0x58c76530ff107424 */ /* 0x004fe200078e00ff */
        /* <DEDUP_REMOVED lines=16> */
[----:B0-----:R-:W-:Y:S01]  /*53400*/  IMAD.MOV.U32 R6, RZ, RZ, -0x670eaac6 ;  /* 0x98f1553aff067424 */ /* 0x001fe200078e00ff */
[----:B------:R-:W-:Y:S02]  /*53410*/  MOV R7, 0x3f820109 ;  /* 0x3f82010900077802 */ /* 0x000fe40000000f00 */
[----:B------:R0:W-:Y:S01]  /*53420*/  STL.64 [R1+0x1d78], R16 ;  /* 0x001d781001007387 */ /* 0x0001e20000100a00 */
[----:B--2---:R-:W-:Y:S01]  /*53430*/  IMAD.MOV.U32 R8, RZ, RZ, -0x16b644bd ;  /* 0xe949bb43ff087424 */ /* 0x004fe200078e00ff */
        /* <DEDUP_REMOVED lines=13> */
[----:B------:R-:W-:Y:S01]  /*53510*/  MOV R15, 0x3e555806 ;  /* 0x3e555806000f7802 */ /* 0x000fe20000000f00 */
[----:B---3--:R-:W-:Y:S01]  /*53520*/  IMAD.MOV.U32 R20, RZ, RZ, -0x253e430f ;  /* 0xdac1bcf1ff147424 */ /* 0x008fe200078e00ff */
[----:B------:R-:W-:Y:S01]  /*53530*/  MOV R21, 0xbe487f75 ;  /* 0xbe487f7500157802 */ /* 0x000fe20000000f00 */
        /* <DEDUP_REMOVED lines=52> */
[----:B---3--:R-:W-:Y:S01]  /*53880*/  IMAD.MOV.U32 R20, RZ, RZ, -0x7498b2aa ;  /* 0x8b674d56ff147424 */ /* 0x008fe200078e00ff */
[----:B------:R-:W-:Y:S01]  /*53890*/  MOV R21, 0xbec18b09 ;  /* 0xbec18b0900157802 */ /* 0x000fe20000000f00 */
[----:B------:R0:W-:Y:S01]  /*538a0*/  STL.64 [R1+0x1ea8], R6 ;  /* 0x001ea80601007387 */ /* 0x0001e20000100a00 */
[----:B--2---:R-:W-:Y:S01]  /*538b0*/  IMAD.MOV.U32 R4, RZ, RZ, 0x376be54f ;  /* 0x376be54fff047424 */ /* 0x004fe200078e00ff */
        /* <DEDUP_REMOVED lines=62> */
[----:B-1----:R-:W-:Y:S01]  /*53ca0*/  IMAD.MOV.U32 R8, RZ, RZ, -0x7c02650f ;  /* 0x83fd9af1ff087424 */ /* 0x002fe200078e00ff */
[----:B------:R-:W-:Y:S02]  /*53cb0*/  MOV R9, 0x3d152ba3 ;  /* 0x3d152ba300097802 */ /* 0x000fe40000000f00 */
[----:B------:R1:W-:Y:S01]  /*53cc0*/  STL.64 [R1+0x1f10], R18 ;  /* 0x001f101201007387 */ /* 0x0003e20000100a00 */
[----:B0-----:R-:W-:Y:S01]  /*53cd0*/  IMAD.MOV.U32 R10, RZ, RZ, 0x1300d859 ;  /* 0x1300d859ff0a7424 */ /* 0x001fe200078e00ff */
        /* <DEDUP_REMOVED lines=39> */
[----:B---3--:R-:W-:Y:S01]  /*53f50*/  IMAD.MOV.U32 R14, RZ, RZ, 0x1b78f2fd ;  /* 0x1b78f2fdff0e7424 */ /* 0x008fe200078e00ff */
[----:B------:R-:W-:Y:S01]  /*53f60*/  MOV R15, 0xbed7ff32 ;  /* 0xbed7ff32000f7802 */ /* 0x000fe20000000f00 */
[----:B0-----:R-:W-:Y:S01]  /*53f70*/  IMAD.MOV.U32 R20, RZ, RZ, 0x3853b987 ;  /* 0x3853b987ff147424 */ /* 0x001fe200078e00ff */
[----:B------:R-:W-:Y:S01]  /*53f80*/  MOV R21, 0x3f8ee504 ;  /* 0x3f8ee50400157802 */ /* 0x000fe20000000f00 */
[----:B------:R0:W-:Y:S01]  /*53f90*/  STL.64 [R1+0x1fc0], R8 ;  /* 0x001fc00801007387 */ /* 0x0001e20000100a00 */
[----:B--2---:R-:W-:Y:S01]  /*53fa0*/  IMAD.MOV.U32 R12, RZ, RZ, -0x38c59a22 ;  /* 0xc73a65deff0c7424 */ /* 0x004fe200078e00ff */
[----:B------:R-:W-:-:S02]  /*53fb0*/  MOV R13, 0xbf8b28c0 ;  /* 0xbf8b28c0000d7802 */ /* 0x000fc40000000f00 */
[----:B------:R2:W-:Y:S01]  /*53fc0*/  STL.64 [R1+0x1fc8], R10 ;  /* 0x001fc80a01007387 */ /* 0x0005e20000100a00 */
[----:B-1----:R-:W-:Y:S01]  /*53fd0*/  IMAD.MOV.U32 R6, RZ, RZ, 0x10abeebc ;  /* 0x10abeebcff067424 */ /* 0x002fe200078e00ff */
[----:B------:R-:W-:Y:S02]  /*53fe0*/  MOV R7, 0x3e603f57 ;  /* 0x3e603f5700077802 */ /* 0x000fe40000000f00 */
        /* <DEDUP_REMOVED lines=9> */
[----:B------:R1:W-:Y:S04]  /*54080*/  STL.64 [R1+0x1fd0], R14 ;  /* 0x001fd00e01007387 */ /* 0x0003e80000100a00 */
[----:B------:R3:W-:Y:S01]  /*54090*/  STL.64 [R1+0x1fd8], R20 ;  /* 0x001fd81401007387 */ /* 0x0007e20000100a00 */
[----:B0-----:R-:W-:Y:S01]  /*540a0*/  IMAD.MOV.U32 R16, RZ, RZ, -0x53a2d366 ;  /* 0xac5d2c9aff107424 */ /* 0x001fe200078e00ff */
[----:B------:R-:W-:-:S02]  /*540b0*/  MOV R17, 0xbf5c3a98 ;  /* 0xbf5c3a9800117802 */ /* 0x000fc40000000f00 */
[----:B------:R0:W-:Y:S01]  /*540c0*/  STL.64 [R1+0x1fe0], R12 ;  /* 0x001fe00c01007387 */ /* 0x0001e20000100a00 */
[----:B--2---:R-:W-:Y:S01]  /*540d0*/  IMAD.MOV.U32 R18, RZ, RZ, -0x73ca209b ;  /* 0x8c35df65ff127424 */ /* 0x004fe200078e00ff */
[----:B------:R-:W-:Y:S02]  /*540e0*/  MOV R19, 0x3f551ff4 ;  /* 0x3f551ff400137802 */ /* 0x000fe40000000f00 */
[----:B------:R2:W-:Y:S01]  /*540f0*/  STL.64 [R1+0x1ff0], R6 ;  /* 0x001ff00601007387 */ /* 0x0005e20000100a00 */
[----:B-1----:R-:W-:Y:S01]  /*54100*/  IMAD.MOV.U32 R14, RZ, RZ, -0x5f31c8f2 ;  /* 0xa0ce370eff0e7424 */ /* 0x002fe200078e00ff */
[----:B------:R-:W-:Y:S01]  /*54110*/  MOV R15, 0xbf1448c9 ;  /* 0xbf1448c9000f7802 */ /* 0x000fe20000000f00 */
[----:B---3--:R-:W-:Y:S01]  /*54120*/  IMAD.MOV.U32 R20, RZ, RZ, 0xeccfadb ;  /* 0x0eccfadbff147424 */ /* 0x008fe200078e00ff */
        /* <DEDUP_REMOVED lines=11> */
[----:B0-----:R-:W-:Y:S01]  /*541e0*/  MOV R10, 0x1c8dde07 ;  /* 0x1c8dde07000a7802 */ /* 0x001fe20000000f00 */
[----:B------:R-:W-:-:S02]  /*541f0*/  IMAD.MOV.U32 R11, RZ, RZ, 0x3e89b42c ;  /* 0x3e89b42cff0b7424 */ /* 0x000fc400078e00ff */
[----:B------:R0:W-:Y:S01]  /*54200*/  STL.64 [R1+0x2000], R18 ;  /* 0x0020001201007387 */ /* 0x0001e20000100a00 */
[----:B--2---:R-:W-:Y:S01]  /*54210*/  IMAD.MOV.U32 R4, RZ, RZ, 0x5a7d9ac5 ;  /* 0x5a7d9ac5ff047424 */ /* 0x004fe200078e00ff */
[----:B------:R-:W-:Y:S02]  /*54220*/  MOV R5, 0x3d72f0a6 ;  /* 0x3d72f0a600057802 */ /* 0x000fe40000000f00 */
[----:B------:R2:W-:Y:S04]  /*54230*/  STL.64 [R1+0x2018], R12 ;  /* 0x0020180c01007387 */ /* 0x0005e80000100a00 */
[----:B------:R3:W-:Y:S01]  /*54240*/  STL.64 [R1+0x2020], R14 ;  /* 0x0020200e01007387 */ /* 0x0007e20000100a00 */
[----:B-1----:R-:W-:Y:S01]  /*54250*/  IMAD.MOV.U32 R16, RZ, RZ, -0x25bcd4ef ;  /* 0xda432b11ff107424 */ /* 0x002fe200078e00ff */
[----:B------:R-:W-:-:S02]  /*54260*/  MOV R17, 0xbeb16ab6 ;  /* 0xbeb16ab600117802 */ /* 0x000fc40000000f00 */
[----:B------:R1:W-:Y:S01]  /*54270*/  STL.64 [R1+0x2028], R20 ;  /* 0x0020281401007387 */ /* 0x0003e20000100a00 */
[----:B0-----:R-:W-:Y:S01]  /*54280*/  IMAD.MOV.U32 R18, RZ, RZ, 0x36ee783 ;  /* 0x036ee783ff127424 */ /* 0x001fe200078e00ff */
[----:B------:R-:W-:Y:S02]  /*54290*/  MOV R19, 0xbcf942a2 ;  /* 0xbcf942a200137802 */ /* 0x000fe40000000f00 */
[----:B------:R0:W-:Y:S01]  /*542a0*/  STL.64 [R1+0x2038], R6 ;  /* 0x0020380601007387 */ /* 0x0001e20000100a00 */
[----:B--2---:R-:W-:Y:S01]  /*542b0*/  MOV R12, 0x27a1383d ;  /* 0x27a1383d000c7802 */ /* 0x004fe20000000f00 */
[----:B------:R-:W-:Y:S01]  /*542c0*/  IMAD.MOV.U32 R13, RZ, RZ, -0x4181595c ;  /* 0xbe7ea6a4ff0d7424 */ /* 0x000fe200078e00ff */
[----:B---3--:R-:W-:Y:S01]  /*542d0*/  MOV R14, 0xd1a9ac83 ;  /* 0xd1a9ac83000e7802 */ /* 0x008fe20000000f00 */
[----:B------:R-:W-:Y:S01]  /*542e0*/  IMAD.MOV.U32 R15, RZ, RZ, 0x3e62116d ;  /* 0x3e62116dff0f7424 */ /* 0x000fe200078e00ff */
[----:B------:R2:W-:Y:S01]  /*542f0*/  STL.64 [R1+0x2040], R8 ;  /* 0x0020400801007387 */ /* 0x0005e20000100a00 */
[----:B-1----:R-:W-:Y:S01]  /*54300*/  MOV R20, 0x5f50d178 ;  /* 0x5f50d17800147802 */ /* 0x002fe20000000f00 */
[----:B------:R-:W-:-:S02]  /*54310*/  IMAD.MOV.U32 R21, RZ, RZ, -0x4046a498 ;  /* 0xbfb95b68ff157424 */ /* 0x000fc400078e00ff */
[----:B------:R1:W-:Y:S01]  /*54320*/  STL.64 [R1+0x2058], R10 ;  /* 0x0020580a01007387 */ /* 0x0003e20000100a00 */
[----:B0-----:R-:W-:Y:S01]  /*54330*/  MOV R6, 0xa98c8bc4 ;  /* 0xa98c8bc400067802 */ /* 0x001fe20000000f00 */
[----:B------:R-:W-:Y:S02]  /*54340*/  IMAD.MOV.U32 R7, RZ, RZ, 0x3fc6fb2b ;  /* 0x3fc6fb2bff077424 */ /* 0x000fe400078e00ff */
[----:B------:R0:W-:Y:S01]  /*54350*/  STL.64 [R1+0x2030], R4 ;  /* 0x0020300401007387 */ /* 0x0001e20000100a00 */
[----:B--2---:R-:W-:Y:S01]  /*54360*/  MOV R8, 0x29064247 ;  /* 0x2906424700087802 */ /* 0x004fe20000000f00 */
[----:B------:R-:W-:Y:S02]  /*54370*/  IMAD.MOV.U32 R9, RZ, RZ, -0x403f5f91 ;  /* 0xbfc0a06fff097424 */ /* 0x000fe400078e00ff */
[----:B------:R2:W-:Y:S01]  /*54380*/  STL.64 [R1+0x2048], R16 ;  /* 0x0020481001007387 */ /* 0x0005e20000100a00 */
[----:B-1----:R-:W-:Y:S01]  /*54390*/  MOV R10, 0x7a744982 ;  /* 0x7a744982000a7802 */ /* 0x002fe20000000f00 */
[----:B------:R-:W-:-:S02]  /*543a0*/  IMAD.MOV.U32 R11, RZ, RZ, 0x3fb72bb4 ;  /* 0x3fb72bb4ff0b7424 */ /* 0x000fc400078e00ff */
[----:B------:R1:W-:Y:S01]  /*543b0*/  STL.64 [R1+0x2050], R18 ;  /* 0x0020501201007387 */ /* 0x0003e20000100a00 */
[----:B0-----:R-:W-:-:S03]  /*543c0*/  DFMA R4, R26, R26, R26 ;  /* 0x0000001a1a04722b */ /* 0x001fc6000000001a */
[----:B------:R0:W-:Y:S04]  /*543d0*/  STL.64 [R1+0x2060], R12 ;  /* 0x0020600c01007387 */ /* 0x0001e80000100a00 */
[----:B------:R3:W-:Y:S01]  /*543e0*/  STL.64 [R1+0x2068], R14 ;  /* 0x0020680e01007387 */ /* 0x0007e20000100a00 */
[----:B--2---:R-:W-:Y:S01]  /*543f0*/  MOV R16, 0xd4f69d94 ;  /* 0xd4f69d9400107802 */ /* 0x004fe20000000f00 */
[----:B------:R-:W-:Y:S01]  /*54400*/  DFMA R4, R24, R4, R24 ;  /* 0x000000041804722b */ /* 0x000fe20000000018 */
[----:B------:R-:W-:Y:S01]  /*54410*/  IMAD.MOV.U32 R17, RZ, RZ, -0x40ff7efb ;  /* 0xbf008105ff117424 */ /* 0x000fe200078e00ff */
[----:B------:R2:W-:Y:S01]  /*54420*/  STL.64 [R1+0x2070], R20 ;  /* 0x0020701401007387 */ /* 0x0005e20000100a00 */
[----:B------:R-:W-:Y:S01]  /*54430*/  MOV R24, 0xb2241202 ;  /* 0xb224120200187802 */ /* 0x000fe20000000f00 */
[----:B------:R-:W-:Y:S01]  /*54440*/  IMAD.MOV.U32 R25, RZ, RZ, -0x41db6b2d ;  /* 0xbe2494d3ff197424 */ /* 0x000fe200078e00ff */
[----:B-1----:R-:W-:Y:S01]  /*54450*/  MOV R18, 0x3cf8dfb4 ;  /* 0x3cf8dfb400127802 */ /* 0x002fe20000000f00 */
[----:B------:R1:W-:Y:S01]  /*54460*/  STL.64 [R1+0x2078], R6 ;  /* 0x0020780601007387 */ /* 0x0003e20000100a00 */
[----:B0-----:R-:W-:Y:S01]  /*54470*/  MOV R12, 0x38631744 ;  /* 0x38631744000c7802 */ /* 0x001fe20000000f00 */
[----:B------:R-:W-:Y:S01]  /*54480*/  IMAD.MOV.U32 R13, RZ, RZ, 0x3fa6bd2f ;  /* 0x3fa6bd2fff0d7424 */ /* 0x000fe200078e00ff */
[----:B------:R-:W-:Y:S01]  /*54490*/  DFMA R26, -R2, R4, 1 ;  /* 0x3ff00000021a742b */ /* 0x000fe20000000104 */
[----:B------:R0:W-:Y:S01]  /*544a0*/  STL.64 [R1+0x2080], R8 ;  /* 0x0020800801007387 */ /* 0x0001e20000100a00 */
[----:B---3--:R-:W-:Y:S01]  /*544b0*/  MOV R14, 0xbbd016c8 ;  /* 0xbbd016c8000e7802 */ /* 0x008fe20000000f00 */
[----:B------:R-:W-:-:S02]  /*544c0*/  IMAD.MOV.U32 R15, RZ, RZ, 0x3e92a46f ;  /* 0x3e92a46fff0f7424 */ /* 0x000fc400078e00ff */
[----:B------:R3:W-:Y:S01]  /*544d0*/  STL.64 [R1+0x2090], R10 ;  /* 0x0020900a01007387 */ /* 0x0007e20000100a00 */
[----:B------:R-:W-:Y:S01]  /*544e0*/  IMAD.MOV.U32 R19, RZ, RZ, -0x40483c5f ;  /* 0xbfb7c3a1ff137424 */ /* 0x000fe200078e00ff */
[----:B--2---:R-:W-:Y:S01]  /*544f0*/  MOV R20, 0x69432cef ;  /* 0x69432cef00147802 */ /* 0x004fe20000000f00 */
[----:B------:R-:W-:Y:S01]  /*54500*/  IMAD.MOV.U32 R21, RZ, RZ, -0x4088f985 ;  /* 0xbf77067bff157424 */ /* 0x000fe200078e00ff */
[----:B-1----:R-:W-:Y:S01]  /*54510*/  MOV R6, 0x1cad78b9 ;  /* 0x1cad78b900067802 */ /* 0x002fe20000000f00 */
[----:B------:R-:W-:Y:S01]  /*54520*/  IMAD.MOV.U32 R7, RZ, RZ, -0x406e5b61 ;  /* 0xbf91a49fff077424 */ /* 0x000fe200078e00ff */
[----:B------:R1:W-:Y:S01]  /*54530*/  STL.64 [R1+0x20a0], R12 ;  /* 0x0020a00c01007387 */ /* 0x0003e20000100a00 */
[----:B------:R-:W-:Y:S01]  /*54540*/  DFMA R26, R4, R26, R4 ;  /* 0x0000001a041a722b */ /* 0x000fe20000000004 */
[----:B0-----:R-:W-:Y:S01]  /*54550*/  MOV R8, 0xfa0aa57b ;  /* 0xfa0aa57b00087802 */ /* 0x001fe20000000f00 */
[----:B------:R-:W-:Y:S01]  /*54560*/  IMAD.MOV.U32 R9, RZ, RZ, 0x3f8d0bef ;  /* 0x3f8d0befff097424 */ /* 0x000fe200078e00ff */
[----:B------:R0:W-:Y:S01]  /*54570*/  STL.64 [R1+0x20b0], R6 ;  /* 0x0020b00601007387 */ /* 0x0001e20000100a00 */
[----:B------:R-:W-:Y:S01]  /*54580*/  MOV R4, 0xc17e78cb ;  /* 0xc17e78cb00047802 */ /* 0x000fe20000000f00 */
[----:B---3--:R-:W-:Y:S01]  /*54590*/  IMAD.MOV.U32 R11, RZ, RZ, -0x40acfbc3 ;  /* 0xbf53043dff0b7424 */ /* 0x008fe200078e00ff */
[----:B------:R-:W-:Y:S01]  /*545a0*/  MOV R10, 0x3c40f6a ;  /* 0x03c40f6a000a7802 */ /* 0x000fe20000000f00 */
[----:B------:R2:W-:Y:S01]  /*545b0*/  STL.64 [R1+0x20b8], R8 ;  /* 0x0020b80801007387 */ /* 0x0005e20000100a00 */
[----:B------:R-:W-:Y:S01]  /*545c0*/  IMAD.MOV.U32 R5, RZ, RZ, 0x40957e75 ;  /* 0x40957e75ff057424 */ /* 0x000fe200078e00ff */
[----:B-1----:R-:W-:Y:S01]  /*545d0*/  MOV R12, 0xc4df7f1 ;  /* 0x0c4df7f1000c7802 */ /* 0x002fe20000000f00 */
[----:B------:R-:W-:Y:S01]  /*545e0*/  IMAD.MOV.U32 R13, RZ, RZ, 0x3f3adee2 ;  /* 0x3f3adee2ff0d7424 */ /* 0x000fe200078e00ff */
[----:B------:R1:W-:Y:S01]  /*545f0*/  STL.64 [R1+0x20a8], R14 ;  /* 0x0020a80e01007387 */ /* 0x0003e20000100a00 */
[----:B0-----:R-:W-:Y:S01]  /*54600*/  MOV R6, 0x7c4544c3 ;  /* 0x7c4544c300067802 */ /* 0x001fe20000000f00 */
[----:B------:R-:W-:-:S02]  /*54610*/  IMAD.MOV.U32 R7, RZ, RZ, 0x3f10af03 ;  /* 0x3f10af03ff077424 */ /* 0x000fc400078e00ff */
[----:B------:R0:W-:Y:S01]  /*54620*/  STL.64 [R1+0x20d8], R10 ;  /* 0x0020d80a01007387 */ /* 0x0001e20000100a00 */
[----:B--2---:R-:W-:Y:S01]  /*54630*/  MOV R8, 0x909bc462 ;  /* 0x909bc46200087802 */ /* 0x004fe20000000f00 */
[----:B------:R-:W-:Y:S02]  /*54640*/  IMAD.MOV.U32 R9, RZ, RZ, -0x410a3a9c ;  /* 0xbef5c564ff097424 */ /* 0x000fe400078e00ff */
[----:B------:R2:W-:Y:S01]  /*54650*/  STL.64 [R1+0x20e0], R12 ;  /* 0x0020e00c01007387 */ /* 0x0005e20000100a00 */
[----:B-1----:R-:W-:Y:S01]  /*54660*/  MOV R14, 0x6a382e07 ;  /* 0x6a382e07000e7802 */ /* 0x002fe20000000f00 */
[----:B------:R-:W-:Y:S02]  /*54670*/  IMAD.MOV.U32 R15, RZ, RZ, 0x3db43183 ;  /* 0x3db43183ff0f7424 */ /* 0x000fe400078e00ff */
[----:B------:R1:W-:Y:S01]  /*54680*/  STL.64 [R1+0x20f8], R6 ;  /* 0x0020f80601007387 */ /* 0x0003e20000100a00 */
[----:B0-----:R-:W-:Y:S01]  /*54690*/  MOV R10, 0xba744e1c ;  /* 0xba744e1c000a7802 */ /* 0x001fe20000000f00 */
        /* <DEDUP_REMOVED lines=18> */
[----:B------:R-:W-:-:S02]  /*547c0*/  IMAD.MOV.U32 R25, RZ, RZ, -0x4139f83b ;  /* 0xbec607c5ff197424 */ /* 0x000fc400078e00ff */
        /* <DEDUP_REMOVED lines=93> */
[----:B------:R2:W-:Y:S04]  /*54da0*/  STL.64 [R1+0x2160], R20 ;  /* 0x0021601401007387 */ /* 0x0005e80000100a00 */
[----:B------:R3:W-:Y:S01]  /*54db0*/  STL.64 [R1+0x2238], R12 ;  /* 0x0022380c01007387 */ /* 0x0007e20000100a00 */
[----:B-1----:R-:W-:Y:S01]  /*54dc0*/  MOV R24, 0x5f42d73e ;  /* 0x5f42d73e00187802 */ /* 0x002fe20000000f00 */
[----:B------:R-:W-:-:S02]  /*54dd0*/  IMAD.MOV.U32 R25, RZ, RZ, 0x3e4ddf27 ;  /* 0x3e4ddf27ff197424 */ /* 0x000fc400078e00ff */
[----:B------:R1:W-:Y:S01]  /*54de0*/  STL.64 [R1+0x2240], R6 ;  /* 0x0022400601007387 */ /* 0x0003e20000100a00 */
[----:B0-----:R-:W-:Y:S01]  /*54df0*/  MOV R18, 0x4f7ffc6f ;  /* 0x4f7ffc6f00127802 */ /* 0x001fe20000000f00 */
[----:B------:R-:W-:Y:S01]  /*54e00*/  IMAD.MOV.U32 R19, RZ, RZ, -0x4071191d ;  /* 0xbf8ee6e3ff137424 */ /* 0x000fe200078e00ff */
[----:B--2---:R-:W-:Y:S01]  /*54e10*/  MOV R20, 0xb54bf1cd ;  /* 0xb54bf1cd00147802 */ /* 0x004fe20000000f00 */
[----:B------:R-:W-:Y:S01]  /*54e20*/  IMAD.MOV.U32 R21, RZ, RZ, 0x3f51b9f3 ;  /* 0x3f51b9f3ff157424 */ /* 0x000fe200078e00ff */
[----:B------:R0:W-:Y:S01]  /*54e30*/  STL.64 [R1+0x2248], R8 ;  /* 0x0022480801007387 */ /* 0x0001e20000100a00 */
[----:B---3--:R-:W-:Y:S01]  /*54e40*/  MOV R12, 0x163a4d10 ;  /* 0x163a4d10000c7802 */ /* 0x008fe20000000f00 */
[----:B------:R-:W-:Y:S02]  /*54e50*/  IMAD.MOV.U32 R13, RZ, RZ, -0x408781ef ;  /* 0xbf787e11ff0d7424 */ /* 0x000fe400078e00ff */
[----:B------:R2:W-:Y:S01]  /*54e60*/  STL.64 [R1+0x2198], R16 ;  /* 0x0021981001007387 */ /* 0x0005e20000100a00 */
[----:B-1----:R-:W-:Y:S01]  /*54e70*/  MOV R6, 0xca39706b ;  /* 0xca39706b00067802 */ /* 0x002fe20000000f00 */
[----:B------:R-:W-:-:S02]  /*54e80*/  IMAD.MOV.U32 R7, RZ, RZ, -0x40aed4f2 ;  /* 0xbf512b0eff077424 */ /* 0x000fc400078e00ff */
[----:B------:R1:W-:Y:S04]  /*54e90*/  STL.64 [R1+0x2260], R14 ;  /* 0x0022600e01007387 */ /* 0x0003e80000100a00 */
[----:B------:R3:W-:Y:S01]  /*54ea0*/  STL.64 [R1+0x2268], R10 ;  /* 0x0022680a01007387 */ /* 0x0007e20000100a00 */
[----:B0-----:R-:W-:Y:S01]  /*54eb0*/  MOV R8, 0x8ed1da06 ;  /* 0x8ed1da0600087802 */ /* 0x001fe20000000f00 */
[----:B------:R-:W-:Y:S01]  /*54ec0*/  IMAD.MOV.U32 R9, RZ, RZ, 0x3f374a77 ;  /* 0x3f374a77ff097424 */ /* 0x000fe200078e00ff */
[----:B--2---:R-:W-:Y:S01]  /*54ed0*/  MOV R16, 0x3f1f53aa ;  /* 0x3f1f53aa00107802 */ /* 0x004fe20000000f00 */
[----:B------:R-:W-:Y:S01]  /*54ee0*/  IMAD.MOV.U32 R17, RZ, RZ, 0x3ef2a1f9 ;  /* 0x3ef2a1f9ff117424 */ /* 0x000fe200078e00ff */
[----:B------:R0:W-:Y:S01]  /*54ef0*/  STL.64 [R1+0x2258], R24 ;  /* 0x0022581801007387 */ /* 0x0001e20000100a00 */
[----:B-1----:R-:W-:Y:S01]  /*54f00*/  MOV R14, 0x664ed58b ;  /* 0x664ed58b000e7802 */ /* 0x002fe20000000f00 */
[----:B------:R-:W-:-:S02]  /*54f10*/  IMAD.MOV.U32 R15, RZ, RZ, 0x3d6cbf45 ;  /* 0x3d6cbf45ff0f7424 */ /* 0x000fc400078e00ff */
[----:B------:R1:W-:Y:S01]  /*54f20*/  STL.64 [R1+0x2190], R18 ;  /* 0x0021901201007387 */ /* 0x0003e20000100a00 */
[----:B---3--:R-:W-:Y:S01]  /*54f30*/  MOV R10, 0x92a04737 ;  /* 0x92a04737000a7802 */ /* 0x008fe20000000f00 */
[----:B------:R-:W-:Y:S02]  /*54f40*/  IMAD.MOV.U32 R11, RZ, RZ, -0x410f2f9e ;  /* 0xbef0d062ff0b7424 */ /* 0x000fe400078e00ff */
[----:B------:R2:W-:Y:S04]  /*54f50*/  STL.64 [R1+0x21b0], R20 ;  /* 0x0021b01401007387 */ /* 0x0005e80000100a00 */
[----:B------:R3:W-:Y:S01]  /*54f60*/  STL.64 [R1+0x2270], R12 ;  /* 0x0022700c01007387 */ /* 0x0007e20000100a00 */
[----:B0-----:R-:W-:Y:S01]  /*54f70*/  MOV R24, 0xd2db3feb ;  /* 0xd2db3feb00187802 */ /* 0x001fe20000000f00 */
[----:B------:R-:W-:-:S02]  /*54f80*/  IMAD.MOV.U32 R25, RZ, RZ, 0x3f0a5dff ;  /* 0x3f0a5dffff197424 */ /* 0x000fc400078e00ff */
[----:B------:R0:W-:Y:S01]  /*54f90*/  STL.64 [R1+0x2288], R6 ;  /* 0x0022880601007387 */ /* 0x0001e20000100a00 */
[----:B-1----:R-:W-:Y:S01]  /*54fa0*/  MOV R18, 0x8655a9c8 ;  /* 0x8655a9c800127802 */ /* 0x002fe20000000f00 */
[----:B------:R-:W-:Y:S01]  /*54fb0*/  IMAD.MOV.U32 R19, RZ, RZ, 0x3d25dbb1 ;  /* 0x3d25dbb1ff137424 */ /* 0x000fe200078e00ff */
[----:B--2---:R-:W-:Y:S01]  /*54fc0*/  MOV R20, 0xba1d9e04 ;  /* 0xba1d9e0400147802 */ /* 0x004fe20000000f00 */
[----:B------:R-:W-:Y:S01]  /*54fd0*/  IMAD.MOV.U32 R21, RZ, RZ, 0x3fe72e2b ;  /* 0x3fe72e2bff157424 */ /* 0x000fe200078e00ff */
[----:B------:R1:W-:Y:S01]  /*54fe0*/  STL.64 [R1+0x2290], R8 ;  /* 0x0022900801007387 */ /* 0x0003e20000100a00 */
[----:B---3--:R-:W-:Y:S01]  /*54ff0*/  MOV R12, 0xe70f541b ;  /* 0xe70f541b000c7802 */ /* 0x008fe20000000f00 */
[----:B------:R-:W-:Y:S02]  /*55000*/  IMAD.MOV.U32 R13, RZ, RZ, 0x3d0c1417 ;  /* 0x3d0c1417ff0d7424 */ /* 0x000fe400078e00ff */
[----:B------:R2:W-:Y:S01]  /*55010*/  STL.64 [R1+0x21d8], R16 ;  /* 0x0021d81001007387 */ /* 0x0005e20000100a00 */
[----:B0-----:R-:W-:Y:S01]  /*55020*/  MOV R6, 0xda7b0108 ;  /* 0xda7b010800067802 */ /* 0x001fe20000000f00 */
[----:B------:R-:W-:-:S02]  /*55030*/  IMAD.MOV.U32 R7, RZ, RZ, 0x3eca5076 ;  /* 0x3eca5076ff077424 */ /* 0x000fc400078e00ff */
[----:B------:R0:W-:Y:S04]  /*55040*/  STL.64 [R1+0x2298], R14 ;  /* 0x0022980e01007387 */ /* 0x0001e80000100a00 */
[----:B------:R3:W-:Y:S01]  /*55050*/  STL.64 [R1+0x22b0], R10 ;  /* 0x0022b00a01007387 */ /* 0x0007e20000100a00 */
[----:B-1----:R-:W-:Y:S01]  /*55060*/  MOV R8, 0x82be467c ;  /* 0x82be467c00087802 */ /* 0x002fe20000000f00 */
[----:B------:R-:W-:Y:S01]  /*55070*/  IMAD.MOV.U32 R9, RZ, RZ, -0x3ff55e8a ;  /* 0xc00aa176ff097424 */ /* 0x000fe200078e00ff */
[----:B--2---:R-:W-:Y:S01]  /*55080*/  MOV R16, 0x57cf058f ;  /* 0x57cf058f00107802 */ /* 0x004fe20000000f00 */
[----:B------:R-:W-:Y:S01]  /*55090*/  IMAD.MOV.U32 R17, RZ, RZ, 0x3fec97c0 ;  /* 0x3fec97c0ff117424 */ /* 0x000fe200078e00ff */
[----:B------:R1:W-:Y:S01]  /*550a0*/  STL.64 [R1+0x22a8], R24 ;  /* 0x0022a81801007387 */ /* 0x0003e20000100a00 */
[----:B0-----:R-:W-:Y:S01]  /*550b0*/  MOV R14, 0x7f446f75 ;  /* 0x7f446f75000e7802 */ /* 0x001fe20000000f00 */
[----:B------:R-:W-:-:S02]  /*550c0*/  IMAD.MOV.U32 R15, RZ, RZ, 0x4011e07e ;  /* 0x4011e07eff0f7424 */ /* 0x000fc400078e00ff */
[----:B------:R0:W-:Y:S01]  /*550d0*/  STL.64 [R1+0x21e0], R18 ;  /* 0x0021e01201007387 */ /* 0x0001e20000100a00 */
[----:B---3--:R-:W-:Y:S01]  /*550e0*/  MOV R10, 0x12bad9bf ;  /* 0x12bad9bf000a7802 */ /* 0x008fe20000000f00 */
[----:B------:R-:W-:Y:S02]  /*550f0*/  IMAD.MOV.U32 R11, RZ, RZ, -0x3ffa6af8 ;  /* 0xc0059508ff0b7424 */ /* 0x000fe400078e00ff */
        /* <DEDUP_REMOVED lines=14> */
[----:B------:R-:W-:-:S02]  /*551e0*/  IMAD.MOV.U32 R7, RZ, RZ, 0x3fe60acf ;  /* 0x3fe60acfff077424 */ /* 0x000fc400078e00ff */
[----:B------:R1:W-:Y:S04]  /*551f0*/  STL.64 [R1+0x22e0], R14 ;  /* 0x0022e00e01007387 */ /* 0x0003e80000100a00 */
[----:B------:R3:W-:Y:S01]  /*55200*/  STL.64 [R1+0x22e8], R10 ;  /* 0x0022e80a01007387 */ /* 0x0007e20000100a00 */
[----:B0-----:R-:W-:Y:S01]  /*55210*/  MOV R8, 0x5a443c00 ;  /* 0x5a443c0000087802 */ /* 0x001fe20000000f00 */
[----:B------:R-:W-:Y:S01]  /*55220*/  IMAD.MOV.U32 R9, RZ, RZ, 0x3eb5f0bc ;  /* 0x3eb5f0bcff097424 */ /* 0x000fe200078e00ff */
[----:B--2---:R-:W-:Y:S01]  /*55230*/  MOV R16, 0xaae91936 ;  /* 0xaae9193600107802 */ /* 0x004fe20000000f00 */
[----:B------:R-:W-:Y:S01]  /*55240*/  IMAD.MOV.U32 R17, RZ, RZ, -0x4220f927 ;  /* 0xbddf06d9ff117424 */ /* 0x000fe200078e00ff */
[----:B------:R0:W-:Y:S01]  /*55250*/  STL.64 [R1+0x22f8], R24 ;  /* 0x0022f81801007387 */ /* 0x0001e20000100a00 */
[----:B-1----:R-:W-:Y:S01]  /*55260*/  MOV R14, 0xb61b59c3 ;  /* 0xb61b59c3000e7802 */ /* 0x002fe20000000f00 */
[----:B------:R-:W-:-:S02]  /*55270*/  IMAD.MOV.U32 R15, RZ, RZ, -0x404a91b2 ;  /* 0xbfb56e4eff0f7424 */ /* 0x000fc400078e00ff */
        /* <DEDUP_REMOVED lines=11> */
[----:B------:R-:W-:Y:S01]  /*55330*/  IMAD.MOV.U32 R21, RZ, RZ, -0x40eb9cbe ;  /* 0xbf146342ff157424 */ /* 0x000fe200078e00ff */
        /* <DEDUP_REMOVED lines=17> */
[----:B------:R-:W-:Y:S02]  /*55450*/  IMAD.MOV.U32 R11, RZ, RZ, 0x3f13bc59 ;  /* 0x3f13bc59ff0b7424 */ /* 0x000fe400078e00ff */
[----:B------:R2:W-:Y:S04]  /*55460*/  STL.64 [R1+0x22a0], R20 ;  /* 0x0022a01401007387 */ /* 0x0005e80000100a00 */
[----:B------:R3:W-:Y:S01]  /*55470*/  STL.64 [R1+0x2338], R12 ;  /* 0x0023380c01007387 */ /* 0x0007e20000100a00 */
[----:B-1----:R-:W-:Y:S01]  /*55480*/  MOV R24, 0xbfe43e00 ;  /* 0xbfe43e0000187802 */ /* 0x002fe20000000f00 */
[----:B------:R-:W-:-:S02]  /*55490*/  IMAD.MOV.U32 R25, RZ, RZ, 0x402acbc4 ;  /* 0x402acbc4ff197424 */ /* 0x000fc400078e00ff */
[----:B------:R1:W-:Y:S01]  /*554a0*/  STL.64 [R1+0x2350], R6 ;  /* 0x0023500601007387 */ /* 0x0003e20000100a00 */
[----:B0-----:R-:W-:Y:S01]  /*554b0*/  MOV R18, 0xe771b94 ;  /* 0x0e771b9400127802 */ /* 0x001fe20000000f00 */
[----:B------:R-:W-:Y:S01]  /*554c0*/  IMAD.MOV.U32 R19, RZ, RZ, 0x3fbdd5fa ;  /* 0x3fbdd5faff137424 */ /* 0x000fe200078e00ff */
[----:B--2---:R-:W-:Y:S01]  /*554d0*/  MOV R20, 0x57317fb1 ;  /* 0x57317fb100147802 */ /* 0x004fe20000000f00 */
[----:B------:R-:W-:Y:S01]  /*554e0*/  IMAD.MOV.U32 R21, RZ, RZ, -0x40cef4ce ;  /* 0xbf310b32ff157424 */ /* 0x000fe200078e00ff */
        /* <DEDUP_REMOVED lines=9> */
[----:B------:R-:W-:Y:S01]  /*55580*/  IMAD.MOV.U32 R9, RZ, RZ, -0x3fda6bdb ;  /* 0xc0259425ff097424 */ /* 0x000fe200078e00ff */
[----:B--2---:R-:W-:Y:S01]  /*55590*/  MOV R16, 0x542640 ;  /* 0x0054264000107802 */ /* 0x004fe20000000f00 */
[----:B------:R-:W-:Y:S01]  /*555a0*/  IMAD.MOV.U32 R17, RZ, RZ, -0x402f82ff ;  /* 0xbfd07d01ff117424 */ /* 0x000fe200078e00ff */
[----:B------:R0:W-:Y:S01]  /*555b0*/  STL.64 [R1+0x2398], R24 ;  /* 0x0023981801007387 */ /* 0x0001e20000100a00 */
[----:B-1----:R-:W-:Y:S01]  /*555c0*/  MOV R14, 0x98bad82d ;  /* 0x98bad82d000e7802 */ /* 0x002fe20000000f00 */
[----:B------:R-:W-:-:S02]  /*555d0*/  IMAD.MOV.U32 R15, RZ, RZ, -0x40a87c3b ;  /* 0xbf5783c5ff0f7424 */ /* 0x000fc400078e00ff */
[----:B------:R1:W-:Y:S01]  /*555e0*/  STL.64 [R1+0x22d0], R18 ;  /* 0x0022d01201007387 */ /* 0x0003e20000100a00 */
[----:B---3--:R-:W-:Y:S01]  /*555f0*/  MOV R10, 0x33a9e5be ;  /* 0x33a9e5be000a7802 */ /* 0x008fe20000000f00 */
[----:B------:R-:W-:Y:S02]  /*55600*/  IMAD.MOV.U32 R11, RZ, RZ, 0x4022777c ;  /* 0x4022777cff0b7424 */ /* 0x000fe400078e00ff */
[----:B------:R2:W-:Y:S04]  /*55610*/  STL.64 [R1+0x22f0], R20 ;  /* 0x0022f01401007387 */ /* 0x0005e80000100a00 */
[----:B------:R3:W-:Y:S01]  /*55620*/  STL.64 [R1+0x2380], R12 ;  /* 0x0023800c01007387 */ /* 0x0007e20000100a00 */
[----:B0-----:R-:W-:Y:S01]  /*55630*/  MOV R24, 0x603144a ;  /* 0x0603144a00187802 */ /* 0x001fe20000000f00 */
[----:B------:R-:W-:-:S02]  /*55640*/  IMAD.MOV.U32 R25, RZ, RZ, -0x4184993b ;  /* 0xbe7b66c5ff197424 */ /* 0x000fc400078e00ff */
        /* <DEDUP_REMOVED lines=10> */
[----:B------:R-:W-:-:S02]  /*556f0*/  IMAD.MOV.U32 R7, RZ, RZ, -0x3ffb63bf ;  /* 0xc0049c41ff077424 */ /* 0x000fc400078e00ff */
[----:B------:R0:W-:Y:S04]  /*55700*/  STL.64 [R1+0x23a8], R14 ;  /* 0x0023a80e01007387 */ /* 0x0001e80000100a00 */
[----:B------:R3:W-:Y:S01]  /*55710*/  STL.64 [R1+0x23b0], R10 ;  /* 0x0023b00a01007387 */ /* 0x0007e20000100a00 */
[----:B-1----:R-:W-:Y:S01]  /*55720*/  MOV R8, 0x5fcc2f2f ;  /* 0x5fcc2f2f00087802 */ /* 0x002fe20000000f00 */
[----:B------:R-:W-:Y:S01]  /*55730*/  IMAD.MOV.U32 R9, RZ, RZ, 0x400290e2 ;  /* 0x400290e2ff097424 */ /* 0x000fe200078e00ff */
[----:B--2---:R-:W-:Y:S01]  /*55740*/  MOV R16, 0x89184a90 ;  /* 0x89184a9000107802 */ /* 0x004fe20000000f00 */
[----:B------:R-:W-:Y:S01]  /*55750*/  IMAD.MOV.U32 R17, RZ, RZ, -0x40c8e179 ;  /* 0xbf371e87ff117424 */ /* 0x000fe200078e00ff */
        /* <DEDUP_REMOVED lines=9> */
[----:B------:R-:W-:-:S02]  /*557f0*/  IMAD.MOV.U32 R25, RZ, RZ, -0x40add77f ;  /* 0xbf522881ff197424 */ /* 0x000fc400078e00ff */
[----:B------:R1:W-:Y:S01]  /*55800*/  STL.64 [R1+0x23d0], R6 ;  /* 0x0023d00601007387 */ /* 0x0003e20000100a00 */
[----:B0-----:R-:W-:Y:S01]  /*55810*/  MOV R18, 0x43f4cecc ;  /* 0x43f4cecc00127802 */ /* 0x001fe20000000f00 */
[----:B------:R-:W-:Y:S01]  /*55820*/  IMAD.MOV.U32 R19, RZ, RZ, 0x3d3a2d86 ;  /* 0x3d3a2d86ff137424 */ /* 0x000fe200078e00ff */
[----:B--2---:R-:W-:Y:S01]  /*55830*/  MOV R20, 0x8aaafd02 ;  /* 0x8aaafd0200147802 */ /* 0x004fe20000000f00 */
[----:B------:R-:W-:Y:S01]  /*55840*/  IMAD.MOV.U32 R21, RZ, RZ, -0x3fe58652 ;  /* 0xc01a79aeff157424 */ /* 0x000fe200078e00ff */
[----:B------:R0:W-:Y:S01]  /*55850*/  STL.64 [R1+0x23d8], R8 ;  /* 0x0023d80801007387 */ /* 0x0001e20000100a00 */
[----:B---3--:R-:W-:Y:S01]  /*55860*/  MOV R12, 0x7aa334e1 ;  /* 0x7aa334e1000c7802 */ /* 0x008fe20000000f00 */
[----:B------:R-:W-:Y:S02]  /*55870*/  IMAD.MOV.U32 R13, RZ, RZ, 0x3fba33c6 ;  /* 0x3fba33c6ff0d7424 */ /* 0x000fe400078e00ff */
        /* <DEDUP_REMOVED lines=11> */
[----:B------:R-:W-:-:S02]  /*55930*/  IMAD.MOV.U32 R15, RZ, RZ, 0x3d8110fe ;  /* 0x3d8110feff0f7424 */ /* 0x000fc400078e00ff */
        /* <DEDUP_REMOVED lines=14> */
[----:B------:R-:W-:Y:S02]  /*55a20*/  IMAD.MOV.U32 R13, RZ, RZ, -0x4233cd92 ;  /* 0xbdcc326eff0d7424 */ /* 0x000fe400078e00ff */
        /* <DEDUP_REMOVED lines=8> */
[----:B------:R-:W-:Y:S01]  /*55ab0*/  IMAD.MOV.U32 R17, RZ, RZ, 0x3e0cf9b8 ;  /* 0x3e0cf9b8ff117424 */ /* 0x000fe200078e00ff */
[----:B------:R1:W-:Y:S01]  /*55ac0*/  STL.64 [R1+0x2488], R24 ;  /* 0x0024881801007387 */ /* 0x0003e20000100a00 */
[----:B0-----:R-:W-:Y:S01]  /*55ad0*/  MOV R14, 0xbeb59bed ;  /* 0xbeb59bed000e7802 */ /* 0x001fe20000000f00 */
[----:B------:R-:W-:-:S02]  /*55ae0*/  IMAD.MOV.U32 R15, RZ, RZ, -0x3fb5d9d3 ;  /* 0xc04a262dff0f7424 */ /* 0x000fc400078e00ff */
[----:B------:R0:W-:Y:S01]  /*55af0*/  STL.64 [R1+0x23c0], R18 ;  /* 0x0023c01201007387 */ /* 0x0001e20000100a00 */
[----:B---3--:R-:W-:Y:S01]  /*55b00*/  MOV R10, 0xddff7151 ;  /* 0xddff7151000a7802 */ /* 0x008fe20000000f00 */
[----:B------:R-:W-:Y:S02]  /*55b10*/  IMAD.MOV.U32 R11, RZ, RZ, 0x4040877f ;  /* 0x4040877fff0b7424 */ /* 0x000fe400078e00ff */
[----:B------:R2:W-:Y:S04]  /*55b20*/  STL.64 [R1+0x23e0], R20 ;  /* 0x0023e01401007387 */ /* 0x0005e80000100a00 */
[----:B------:R3:W-:Y:S01]  /*55b30*/  STL.64 [R1+0x2448], R12 ;  /* 0x0024480c01007387 */ /* 0x0007e20000100a00 */
[----:B-1----:R-:W-:Y:S01]  /*55b40*/  MOV R24, 0x4ab1cf11 ;  /* 0x4ab1cf1100187802 */ /* 0x002fe20000000f00 */
[----:B------:R-:W-:-:S02]  /*55b50*/  IMAD.MOV.U32 R25, RZ, RZ, -0x403fbe89 ;  /* 0xbfc04177ff197424 */ /* 0x000fc400078e00ff */
[----:B------:R1:W-:Y:S01]  /*55b60*/  STL.64 [R1+0x2450], R6 ;  /* 0x0024500601007387 */ /* 0x0003e20000100a00 */
[----:B0-----:R-:W-:Y:S01]  /*55b70*/  MOV R18, 0x18f65fc2 ;  /* 0x18f65fc200127802 */ /* 0x001fe20000000f00 */
[----:B------:R-:W-:Y:S01]  /*55b80*/  IMAD.MOV.U32 R19, RZ, RZ, -0x4063546b ;  /* 0xbf9cab95ff137424 */ /* 0x000fe200078e00ff */
[----:B--2---:R-:W-:Y:S01]  /*55b90*/  MOV R20, 0x918990d6 ;  /* 0x918990d600147802 */ /* 0x004fe20000000f00 */
[----:B------:R-:W-:Y:S01]  /*55ba0*/  IMAD.MOV.U32 R21, RZ, RZ, 0x3f5b22fa ;  /* 0x3f5b22faff157424 */ /* 0x000fe200078e00ff */
[----:B------:R0:W-:Y:S01]  /*55bb0*/  STL.64 [R1+0x2468], R8 ;  /* 0x0024680801007387 */ /* 0x0001e20000100a00 */
[----:B---3--:R-:W-:Y:S01]  /*55bc0*/  MOV R12, 0x9704f557 ;  /* 0x9704f557000c7802 */ /* 0x008fe20000000f00 */
[----:B------:R-:W-:Y:S02]  /*55bd0*/  IMAD.MOV.U32 R13, RZ, RZ, 0x4034e300 ;  /* 0x4034e300ff0d7424 */ /* 0x000fe400078e00ff */
[----:B------:R2:W-:Y:S01]  /*55be0*/  STL.64 [R1+0x2408], R16 ;  /* 0x0024081001007387 */ /* 0x0005e20000100a00 */
[----:B-1----:R-:W-:Y:S01]  /*55bf0*/  MOV R6, 0x824d1546 ;  /* 0x824d154600067802 */ /* 0x002fe20000000f00 */
[----:B------:R-:W-:-:S02]  /*55c00*/  IMAD.MOV.U32 R7, RZ, RZ, -0x3fdbe89a ;  /* 0xc0241766ff077424 */ /* 0x000fc400078e00ff */
        /* <DEDUP_REMOVED lines=18> */
[----:B------:R-:W-:Y:S01]  /*55d30*/  IMAD.MOV.U32 R19, RZ, RZ, -0x400e1130 ;  /* 0xbff1eed0ff137424 */ /* 0x000fe200078e00ff */
[----:B--2---:R-:W-:Y:S01]  /*55d40*/  MOV R20, 0xbaa6692d ;  /* 0xbaa6692d00147802 */ /* 0x004fe20000000f00 */
[----:B------:R-:W-:Y:S01]  /*55d50*/  IMAD.MOV.U32 R21, RZ, RZ, 0x3f644f1c ;  /* 0x3f644f1cff157424 */ /* 0x000fe200078e00ff */
        /* <DEDUP_REMOVED lines=132> */
[----:B------:R-:W-:Y:S02]  /*565a0*/  IMAD.MOV.U32 R19, RZ, RZ, 0x402a3739 ;  /* 0x402a3739ff137424 */ /* 0x000fe400078e00ff */
[----:B------:R0:W-:Y:S01]  /*565b0*/  STL.64 [R1+0x25f8], R8 ;  /* 0x0025f80801007387 */ /* 0x0001e20000100a00 */
[----:B--2---:R-:W-:Y:S01]  /*565c0*/  MOV R20, 0xd2c96715 ;  /* 0xd2c9671500147802 */ /* 0x004fe20000000f00 */
[----:B------:R-:W-:Y:S01]  /*565d0*/  IMAD.MOV.U32 R21, RZ, RZ, -0x40627dbc ;  /* 0xbf9d8244ff157424 */ /* 0x000fe200078e00ff */
[----:B---3--:R-:W-:Y:S01]  /*565e0*/  MOV R12, 0x60bc3e58 ;  /* 0x60bc3e58000c7802 */ /* 0x008fe20000000f00 */
[----:B------:R-:W-:Y:S01]  /*565f0*/  IMAD.MOV.U32 R13, RZ, RZ, -0x3f8a81b5 ;  /* 0xc0757e4bff0d7424 */ /* 0x000fe200078e00ff */
        /* <DEDUP_REMOVED lines=11> */
[----:B------:R-:W-:-:S02]  /*566b0*/  IMAD.MOV.U32 R15, RZ, RZ, -0x3fc38d70 ;  /* 0xc03c7290ff0f7424 */ /* 0x000fc400078e00ff */
[----:B------:R1:W-:Y:S01]  /*566c0*/  STL.64 [R1+0x25f0], R18 ;  /* 0x0025f01201007387 */ /* 0x0003e20000100a00 */
[----:B0-----:R-:W-:Y:S01]  /*566d0*/  MOV R10, 0xe94c0d42 ;  /* 0xe94c0d42000a7802 */ /* 0x001fe20000000f00 */
[----:B------:R-:W-:Y:S02]  /*566e0*/  IMAD.MOV.U32 R11, RZ, RZ, -0x415673e2 ;  /* 0xbea98c1eff0b7424 */ /* 0x000fe400078e00ff */
[----:B------:R0:W-:Y:S04]  /*566f0*/  STL.64 [R1+0x2610], R20 ;  /* 0x0026101401007387 */ /* 0x0001e80000100a00 */
[----:B------:R3:W-:Y:S01]  /*56700*/  STL.64 [R1+0x2620], R12 ;  /* 0x0026200c01007387 */ /* 0x0007e20000100a00 */
[----:B--2---:R-:W-:-:S03]  /*56710*/  DMUL R24, R30, R26 ;  /* 0x0000001a1e187228 */ /* 0x004fc60000000000 */
[----:B------:R2:W-:Y:S01]  /*56720*/  STL.64 [R1+0x2628], R6 ;  /* 0x0026280601007387 */ /* 0x0005e20000100a00 */
[----:B-1----:R-:W-:Y:S01]  /*56730*/  MOV R18, 0xc323ba44 ;  /* 0xc323ba4400127802 */ /* 0x002fe20000000f00 */
[----:B------:R-:W-:Y:S02]  /*56740*/  IMAD.MOV.U32 R19, RZ, RZ, 0x4050a142 ;  /* 0x4050a142ff137424 */ /* 0x000fe400078e00ff */
[----:B------:R1:W-:Y:S01]  /*56750*/  STL.64 [R1+0x2630], R8 ;  /* 0x0026300801007387 */ /* 0x0003e20000100a00 */
[----:B0-----:R-:W-:Y:S01]  /*56760*/  MOV R20, 0x69db732d ;  /* 0x69db732d00147802 */ /* 0x001fe20000000f00 */
[----:B------:R-:W-:Y:S01]  /*56770*/  IMAD.MOV.U32 R21, RZ, RZ, -0x3fe1ee0d ;  /* 0xc01e11f3ff157424 */ /* 0x000fe200078e00ff */
[----:B------:R-:W-:Y:S01]  /*56780*/  DFMA R28, -R2, R24, R30 ;  /* 0x00000018021c722b */ /* 0x000fe2000000011e */
[----:B---3--:R-:W-:Y:S01]  /*56790*/  MOV R12, 0x33c28106 ;  /* 0x33c28106000c7802 */ /* 0x008fe20000000f00 */
[----:B------:R-:W-:Y:S01]  /*567a0*/  IMAD.MOV.U32 R13, RZ, RZ, 0x40231498 ;  /* 0x40231498ff0d7424 */ /* 0x000fe200078e00ff */
[----:B------:R0:W-:Y:S01]  /*567b0*/  STL.64 [R1+0x2638], R16 ;  /* 0x0026381001007387 */ /* 0x0001e20000100a00 */
[----:B--2---:R-:W-:Y:S01]  /*567c0*/  MOV R6, 0x413bd03 ;  /* 0x0413bd0300067802 */ /* 0x004fe20000000f00 */
[----:B------:R-:W-:-:S02]  /*567d0*/  IMAD.MOV.U32 R7, RZ, RZ, -0x4160b816 ;  /* 0xbe9f47eaff077424 */ /* 0x000fc400078e00ff */
[----:B------:R2:W-:Y:S01]  /*567e0*/  STL.64 [R1+0x2648], R14 ;  /* 0x0026480e01007387 */ /* 0x0005e20000100a00 */
[----:B------:R-:W-:Y:S01]  /*567f0*/  DFMA R24, R26, R28, R24 ;  /* 0x0000001c1a18722b */ /* 0x000fe20000000018 */
[----:B-1----:R-:W-:Y:S01]  /*56800*/  MOV R8, 0x38dc7845 ;  /* 0x38dc784500087802 */ /* 0x002fe20000000f00 */
[----:B------:R-:W-:Y:S01]  /*56810*/  IMAD.MOV.U32 R9, RZ, RZ, -0x40163402 ;  /* 0xbfe9cbfeff097424 */ /* 0x000fe200078e00ff */
[----:B------:R1:W-:Y:S01]  /*56820*/  STL.64 [R1+0x2650], R10 ;  /* 0x0026500a01007387 */ /* 0x0003e20000100a00 */
[----:B------:R-:W-:Y:S01]  /*56830*/  MOV R26, 0xa04b635e ;  /* 0xa04b635e001a7802 */ /* 0x000fe20000000f00 */
[----:B------:R-:W-:Y:S01]  /*56840*/  IMAD.MOV.U32 R27, RZ, RZ, 0x3fdf284b ;  /* 0x3fdf284bff1b7424 */ /* 0x000fe200078e00ff */
[----:B0-----:R-:W-:Y:S01]  /*56850*/  MOV R16, 0xa50d9b0e ;  /* 0xa50d9b0e00107802 */ /* 0x001fe20000000f00 */
[----:B------:R-:W-:Y:S01]  /*56860*/  IMAD.MOV.U32 R17, RZ, RZ, -0x40355161 ;  /* 0xbfcaae9fff117424 */ /* 0x000fe200078e00ff */
[----:B------:R0:W-:Y:S02]  /*56870*/  STL.64 [R1+0x2640], R18 ;  /* 0x0026401201007387 */ /* 0x0001e40000100a00 */
        /* <DEDUP_REMOVED lines=9> */
[----:B0-----:R-:W-:Y:S01]  /*56910*/  MOV R18, 0x30c9aff6 ;  /* 0x30c9aff600127802 */ /* 0x001fe20000000f00 */
[----:B------:R-:W-:Y:S02]  /*56920*/  IMAD.MOV.U32 R19, RZ, RZ, 0x3f235a96 ;  /* 0x3f235a96ff137424 */ /* 0x000fe400078e00ff */
[----:B------:R0:W-:Y:S01]  /*56930*/  STL.64 [R1+0x2678], R8 ;  /* 0x0026780801007387 */ /* 0x0001e20000100a00 */
[----:B--2---:R-:W-:Y:S01]  /*56940*/  MOV R12, 0x4f19f2c4 ;  /* 0x4f19f2c4000c7802 */ /* 0x004fe20000000f00 */
[----:B------:R-:W-:Y:S01]  /*56950*/  IMAD.MOV.U32 R13, RZ, RZ, -0x405f11f1 ;  /* 0xbfa0ee0fff0d7424 */ /* 0x000fe200078e00ff */
[----:B-1----:R-:W-:Y:S01]  /*56960*/  MOV R20, 0x7d9b7a22 ;  /* 0x7d9b7a2200147802 */ /* 0x002fe20000000f00 */
[----:B------:R-:W-:Y:S01]  /*56970*/  IMAD.MOV.U32 R21, RZ, RZ, -0x3f71133b ;  /* 0xc08eecc5ff157424 */ /* 0x000fe200078e00ff */
        /* <DEDUP_REMOVED lines=14> */
[----:B------:R-:W-:Y:S02]  /*56a60*/  IMAD.MOV.U32 R11, RZ, RZ, 0x409e93fe ;  /* 0x409e93feff0b7424 */ /* 0x000fe400078e00ff */
[----:B------:R0:W-:Y:S04]  /*56a70*/  STL.64 [R1+0x26a8], R6 ;  /* 0x0026a80601007387 */ /* 0x0001e80000100a00 */
[----:B------:R3:W-:Y:S01]  /*56a80*/  STL.64 [R1+0x26b0], R20 ;  /* 0x0026b01401007387 */ /* 0x0007e20000100a00 */
[----:B-1----:R-:W-:Y:S01]  /*56a90*/  MOV R18, 0xc69d7a8d ;  /* 0xc69d7a8d00127802 */ /* 0x002fe20000000f00 */
        /* <DEDUP_REMOVED lines=8> */
[----:B---3--:R-:W-:Y:S01]  /*56b20*/  MOV R20, 0x7b2e5ff5 ;  /* 0x7b2e5ff500147802 */ /* 0x008fe20000000f00 */
[----:B------:R-:W-:-:S02]  /*56b30*/  IMAD.MOV.U32 R21, RZ, RZ, -0x3f8aaa14 ;  /* 0xc07555ecff157424 */ /* 0x000fc400078e00ff */
[----:B------:R3:W-:Y:S01]  /*56b40*/  STL.64 [R1+0x26d8], R16 ;  /* 0x0026d81001007387 */ /* 0x0007e20000100a00 */
[----:B-1----:R-:W-:Y:S01]  /*56b50*/  MOV R8, 0x857992ab ;  /* 0x857992ab00087802 */ /* 0x002fe20000000f00 */
[----:B------:R-:W-:Y:S01]  /*56b60*/  IMAD.MOV.U32 R9, RZ, RZ, -0x411b0ef3 ;  /* 0xbee4f10dff097424 */ /* 0x000fe200078e00ff */
[----:B--2---:R-:W-:Y:S01]  /*56b70*/  MOV R14, 0x33000f3b ;  /* 0x33000f3b000e7802 */ /* 0x004fe20000000f00 */
[----:B------:R-:W-:Y:S01]  /*56b80*/  IMAD.MOV.U32 R15, RZ, RZ, -0x3fa3cf2c ;  /* 0xc05c30d4ff0f7424 */ /* 0x000fe200078e00ff */
[----:B------:R1:W-:Y:S01]  /*56b90*/  STL.64 [R1+0x26e0], R4 ;  /* 0x0026e00401007387 */ /* 0x0003e20000100a00 */
[----:B0-----:R-:W-:Y:S01]  /*56ba0*/  MOV R10, 0x2d01f9ee ;  /* 0x2d01f9ee000a7802 */ /* 0x001fe20000000f00 */
[----:B------:R-:W-:Y:S02]  /*56bb0*/  IMAD.MOV.U32 R11, RZ, RZ, 0x4060b205 ;  /* 0x4060b205ff0b7424 */ /* 0x000fe400078e00ff */
[----:B------:R0:W-:Y:S01]  /*56bc0*/  STL.64 [R1+0x26e8], R6 ;  /* 0x0026e80601007387 */ /* 0x0001e20000100a00 */
[----:B---3--:R-:W-:Y:S01]  /*56bd0*/  MOV R16, 0xf314c0d ;  /* 0x0f314c0d00107802 */ /* 0x008fe20000000f00 */
[----:B------:R-:W-:-:S02]  /*56be0*/  IMAD.MOV.U32 R17, RZ, RZ, 0x404727bb ;  /* 0x404727bbff117424 */ /* 0x000fc400078e00ff */
[----:B------:R2:W-:Y:S04]  /*56bf0*/  STL.64 [R1+0x26f0], R12 ;  /* 0x0026f00c01007387 */ /* 0x0005e80000100a00 */
        /* <DEDUP_REMOVED lines=10> */
[----:B---3--:R-:W-:Y:S01]  /*56ca0*/  MOV R18, 0xc7275f11 ;  /* 0xc7275f1100127802 */ /* 0x008fe20000000f00 */
[----:B------:R-:W-:Y:S02]  /*56cb0*/  IMAD.MOV.U32 R19, RZ, RZ, -0x3fef52dd ;  /* 0xc010ad23ff137424 */ /* 0x000fe400078e00ff */
        /* <DEDUP_REMOVED lines=23> */
[----:B0-----:R-:W-:Y:S01]  /*56e30*/  MOV R8, R30 ;  /* 0x0000001e00087202 */ /* 0x001fe20000000f00 */
[----:B------:R-:W-:Y:S01]  /*56e40*/  IMAD.MOV.U32 R9, RZ, RZ, R31 ;  /* 0x000000ffff097224 */ /* 0x000fe200078e001f */
[----:B------:R-:W-:Y:S01]  /*56e50*/  MOV R6, R2 ;  /* 0x0000000200067202 */ /* 0x000fe20000000f00 */
[----:B------:R-:W-:Y:S01]  /*56e60*/  IMAD.MOV.U32 R7, RZ, RZ, R3 ;  /* 0x000000ffff077224 */ /* 0x000fe200078e0003 */
[----:B------:R-:W-:-:S07]  /*56e70*/  MOV R0, 0x56e90 ;  /* 0x00056e9000007802 */ /* 0x000fce0000000f00 */
[----:B------:R-:W-:Y:S05]  /*56e80*/  CALL.REL.NOINC `($__internal_15_$__cuda_sm20_div_rn_f64_full) ;  /* 0x0000004400687944 */ /* 0x000fea0003c00000 */
[----:B------:R-:W-:Y:S01]  /*56e90*/  MOV R24, R6 ;  /* 0x0000000600187202 */ /* 0x000fe20000000f00 */
[----:B------:R-:W-:-:S07]  /*56ea0*/  IMAD.MOV.U32 R25, RZ, RZ, R7 ;  /* 0x000000ffff197224 */ /* 0x000fce00078e0007 */
.L_x_3590:
[----:B------:R-:W-:Y:S05]  /*56eb0*/  BSYNC B2 ;  /* 0x0000000000027941 */ /* 0x000fea0003800000 */
.L_x_3589:
[----:B0-----:R-:W0:Y:S01]  /*56ec0*/  MUFU.RCP64H R5, R3 ;  /* 0x0000000300057308 */ /* 0x001e220000001800 */
[----:B------:R-:W-:Y:S01]  /*56ed0*/  HFMA2.MMA R4, -RZ, RZ, 0, 5.9604644775390625e-08 ;  /* 0x00000001ff047435 */ /* 0x000fe200000001ff */
[----:B------:R-:W-:Y:S01]  /*56ee0*/  FSETP.GEU.AND P1, PT, |R23|, 6.5827683646048100446e-37, PT ;  /* 0x036000001700780b */ /* 0x000fe20003f2e200 */
[----:B------:R-:W-:Y:S06]  /*56ef0*/  BSSY B2, `(.L_x_3591) ;  /* 0x0000012000027945 */ /* 0x000fec0003800000 */
        /* <DEDUP_REMOVED lines=17> */
.L_x_3592:
[----:B------:R-:W-:Y:S05]  /*57010*/  BSYNC B2 ;  /* 0x0000000000027941 */ /* 0x000fea0003800000 */
.L_x_3591:
        /* <DEDUP_REMOVED lines=41> */
[----:B------:R-:W-:-:S04]  /*572b0*/  @P0 IADD3 R17, R17, 0x1, RZ ;  /* 0x0000000111110810 */ /* 0x000fc80007ffe0ff */
        /* <DEDUP_REMOVED lines=49> */
.L_x_3597:
        /* <DEDUP_REMOVED lines=22> */
.L_x_3600:
[----:B------:R-:W-:Y:S05]  /*57730*/  BSYNC B5 ;  /* 0x0000000000057941 */ /* 0x000fea0003800000 */
.L_x_3599:
        /* <DEDUP_REMOVED lines=29> */
.L_x_3598:
[----:B------:R-:W-:Y:S05]  /*57910*/  BSYNC B2 ;  /* 0x0000000000027941 */ /* 0x000fea0003800000 */
.L_x_3596:
[----:B------:R-:W-:Y:S01]  /*57920*/  DADD R10, R10, -R24 ;  /* 0x000000000a0a7229 */ /* 0x000fe20000000818 */
[----:B------:R-:W-:Y:S01]  /*57930*/  MOV R6, 0x0 ;  /* 0x0000000000067802 */ /* 0x000fe20000000f00 */
[----:B------:R-:W-:Y:S01]  /*57940*/  IMAD.MOV.U32 R7, RZ, RZ, 0x3fd80000 ;  /* 0x3fd80000ff077424 */ /* 0x000fe200078e00ff */
        /* <DEDUP_REMOVED lines=26> */
.L_x_3602:
[----:B------:R-:W-:Y:S05]  /*57af0*/  BSYNC B3 ;  /* 0x0000000000037941 */ /* 0x000fea0003800000 */
.L_x_3601:
[----:B------:R-:W-:Y:S01]  /*57b00*/  DADD R22, -RZ, -R22 ;  /* 0x00000000ff167229 */ /* 0x000fe20000000916 */
[----:B------:R-:W-:Y:S10]  /*57b10*/  BRA `(.L_x_3595) ;  /* 0x0000000800a47947 */ /* 0x000ff40003800000 */
.L_x_3594:
        /* <DEDUP_REMOVED lines=24> */
[----:B------:R-:W-:Y:S01]  /*57ca0*/  IMAD.MOV.U32 R15, RZ, RZ, 0x3ed0ee25 ;  /* 0x3ed0ee25ff0f7424 */ /* 0x000fe200078e00ff */
[----:B------:R-:W-:Y:S01]  /*57cb0*/  MOV R14, 0x8b7a8b04 ;  /* 0x8b7a8b04000e7802 */ /* 0x000fe20000000f00 */
[----:B------:R-:W-:Y:S01]  /*57cc0*/  UMOV UR4, 0x3ae80f1e ;  /* 0x3ae80f1e00047882 */ /* 0x000fe20000000000 */
[----:B------:R-:W-:Y:S01]  /*57cd0*/  LOP3.LUT R5, R4, 0x3ff00000, RZ, 0xfc, !PT ;  /* 0x3ff0000004057812 */ /* 0x000fe200078efcff */
[----:B------:R-:W-:Y:S01]  /*57ce0*/  UMOV UR5, 0x3eb1380b ;  /* 0x3eb1380b00057882 */ /* 0x000fe20000000000 */
[----:B------:R-:W-:Y:S01]  /*57cf0*/  MOV R4, R8 ;  /* 0x0000000800047202 */ /* 0x000fe20000000f00 */
[----:B------:R-:W-:Y:S01]  /*57d00*/  IMAD.MOV.U32 R8, RZ, RZ, RZ ;  /* 0x000000ffff087224 */ /* 0x000fe200078e00ff */
[----:B------:R-:W-:Y:S01]  /*57d10*/  ISETP.GE.AND P0, PT, R5, 0x3ff6a09f, PT ;  /* 0x3ff6a09f0500780c */ /* 0x000fe20003f06270 */
[----:B------:R-:W-:Y:S01]  /*57d20*/  UMOV UR6, 0x80000000 ;  /* 0x8000000000067882 */ /* 0x000fe20000000000 */
[----:B------:R-:W-:Y:S01]  /*57d30*/  LEA.HI R17, R0, R17, RZ, 0xc ;  /* 0x0000001100117211 */ /* 0x000fe200078f60ff */
[----:B------:R-:W-:-:S10]  /*57d40*/  UMOV UR7, 0x43300000 ;  /* 0x4330000000077882 */ /* 0x000fd40000000000 */
        /* <DEDUP_REMOVED lines=51> */
.L_x_3604:
        /* <DEDUP_REMOVED lines=22> */
.L_x_3607:
[----:B------:R-:W-:Y:S05]  /*581e0*/  BSYNC B5 ;  /* 0x0000000000057941 */ /* 0x000fea0003800000 */
.L_x_3606:
        /* <DEDUP_REMOVED lines=29> */
.L_x_3605:
[----:B------:R-:W-:Y:S05]  /*583c0*/  BSYNC B2 ;  /* 0x0000000000027941 */ /* 0x000fea0003800000 */
.L_x_3603:
        /* <DEDUP_REMOVED lines=29> */
.L_x_3608:
[----:B------:R-:W-:Y:S05]  /*585a0*/  BSYNC B3 ;  /* 0x0000000000037941 */ /* 0x000fea0003800000 */
.L_x_3595:
[----:B------:R-:W-:Y:S05]  /*585b0*/  BSYNC B4 ;  /* 0x0000000000047941 */ /* 0x000fea0003800000 */
.L_x_3593:
[----:B------:R-:W-:Y:S01]  /*585c0*/  DMUL R8, R2, 0.5 ;  /* 0x3fe0000002087828 */ /* 0x000fe20000000000 */
[----:B------:R-:W-:Y:S01]  /*585d0*/  IMAD.MOV.U32 R6, RZ, RZ, 0x0 ;  /* 0x00000000ff067424 */ /* 0x000fe200078e00ff */
[----:B------:R-:W-:Y:S01]  /*585e0*/  MOV R7, 0x3fd80000 ;  /* 0x3fd8000000077802 */ /* 0x000fe20000000f00 */
        /* <DEDUP_REMOVED lines=25> */
.L_x_3610:
[----:B------:R-:W-:Y:S05]  /*58780*/  BSYNC B3 ;  /* 0x0000000000037941 */ /* 0x000fea0003800000 */
.L_x_3609:
        /* <DEDUP_REMOVED lines=13> */
.L_x_3612:
[----:B------:R-:W-:Y:S01]  /*58860*/  IMAD.MOV.U32 R4, RZ, RZ, R6 ;  /* 0x000000ffff047224 */ /* 0x000fe200078e0006 */
[----:B------:R-:W-:Y:S01]  /*58870*/  MOV R12, RZ ;  /* 0x000000ff000c7202 */ /* 0x000fe20000000f00 */
[----:B------:R-:W-:Y:S01]  /*58880*/  UMOV UR4, 0xd4e0bfd7 ;  /* 0xd4e0bfd700047882 */ /* 0x000fe20000000000 */
[----:B------:R-:W-:Y:S01]  /*58890*/  UMOV UR5, 0x3df8774a ;  /* 0x3df8774a00057882 */ /* 0x000fe20000000000 */
[----:B------:R-:W-:Y:S01]  /*588a0*/  IMAD.MOV.U32 R20, RZ, RZ, 0x652b82fe ;  /* 0x652b82feff147424 */ /* 0x000fe200078e00ff */
[----:B------:R-:W-:Y:S01]  /*588b0*/  MOV R21, 0x3ff71547 ;  /* 0x3ff7154700157802 */ /* 0x000fe20000000f00 */
[C---:B------:R-:W-:Y:S01]  /*588c0*/  DADD R10, R4.reuse, 4 ;  /* 0x40100000040a7429 */ /* 0x040fe20000000000 */
[----:B------:R-:W-:Y:S01]  /*588d0*/  IMAD.MOV.U32 R16, RZ, RZ, 0x0 ;  /* 0x00000000ff107424 */ /* 0x000fe200078e00ff */
[----:B------:R-:W-:Y:S01]  /*588e0*/  DMUL R18, R4, R4 ;  /* 0x0000000404127228 */ /* 0x000fe20000000000 */
[----:B------:R-:W-:Y:S02]  /*588f0*/  MOV R17, 0x3ff00000 ;  /* 0x3ff0000000117802 */ /* 0x000fe40000000f00 */
[----:B------:R-:W-:Y:S01]  /*58900*/  ISETP.GT.U32.AND P0, PT, R5, 0x403b4000, PT ;  /* 0x403b40000500780c */ /* 0x000fe20003f04070 */
        /* <DEDUP_REMOVED lines=13> */
[----:B------:R-:W-:Y:S01]  /*589e0*/  IMAD.MOV.U32 R8, RZ, RZ, -0x2fc2cd8 ;  /* 0xfd03d328ff087424 */ /* 0x000fe200078e00ff */
[----:B------:R-:W-:-:S06]  /*589f0*/  MOV R9, 0x3e44e1c6 ;  /* 0x3e44e1c600097802 */ /* 0x000fcc0000000f00 */
        /* <DEDUP_REMOVED lines=74> */
[----:B------:R-:W-:Y:S01]  /*58ea0*/  IMAD.MOV.U32 R14, RZ, RZ, RZ ;  /* 0x000000ffff0e7224 */ /* 0x000fe200078e00ff */
        /* <DEDUP_REMOVED lines=31> */
[----:B------:R-:W-:-:S03]  /*590a0*/  DFMA R8, R12, R8, UR4 ;  /* 0x000000040c087e2b */ /* 0x000fc60008000008 */
[----:B------:R-:W-:Y:S01]  /*590b0*/  IADD3 R20, R20, -R15, RZ ;  /* 0x8000000f14147210 */ /* 0x000fe20007ffe0ff */
[----:B------:R-:W-:-:S04]  /*590c0*/  DFMA R26, R24, R26, 1 ;  /* 0x3ff00000181a742b */ /* 0x000fc8000000001a */
        /* <DEDUP_REMOVED lines=18> */
.L_x_3613:
[----:B------:R-:W-:Y:S05]  /*591f0*/  BSYNC B2 ;  /* 0x0000000000027941 */ /* 0x000fea0003800000 */
.L_x_3611:
[----:B------:R-:W-:Y:S01]  /*59200*/  HFMA2.MMA R9, -RZ, RZ, 1.984375, 0 ;  /* 0x3ff00000ff097435 */ /* 0x000fe200000001ff */
[----:B------:R-:W-:Y:S01]  /*59210*/  BSSY B2, `(.L_x_3614) ;  /* 0x0000177000027945 */ /* 0x000fe20003800000 */
[----:B------:R-:W-:Y:S01]  /*59220*/  IMAD.MOV.U32 R78, RZ, RZ, RZ ;  /* 0x000000ffff4e7224 */ /* 0x000fe200078e00ff */
[----:B------:R-:W-:Y:S01]  /*59230*/  MOV R72, RZ ;  /* 0x000000ff00487202 */ /* 0x000fe20000000f00 */
[----:B------:R-:W-:Y:S01]  /*59240*/  IMAD.MOV.U32 R4, RZ, RZ, 0x0 ;  /* 0x00000000ff047424 */ /* 0x000fe200078e00ff */
[----:B------:R-:W-:Y:S02]  /*59250*/  MOV R5, 0x7ff00000 ;  /* 0x7ff0000000057802 */ /* 0x000fe40000000f00 */
[----:B------:R-:W-:Y:S01]  /*59260*/  CS2R R24, SRZ ;  /* 0x0000000000187805 */ /* 0x000fe2000001ff00 */
        /* <DEDUP_REMOVED lines=25> */
.L_x_3620:
        /* <DEDUP_REMOVED lines=304> */
[----:B------:R-:W-:Y:S02]  /*5a700*/  FSEL R74, R6, R74, !P0 ;  /* 0x0000004a064a7208 */ /* 0x000fe40004000000 */
[----:B------:R-:W-:Y:S02]  /*5a710*/  FSEL R75, R7, R75, !P0 ;  /* 0x0000004b074b7208 */ /* 0x000fe40004000000 */
[----:B------:R-:W-:Y:S01]  /*5a720*/  IADD3 R6, R72, 0x1, RZ ;  /* 0x0000000148067810 */ /* 0x000fe20007ffe0ff */
[----:B------:R-:W-:-:S05]  /*5a730*/  @P0 IMAD.MOV R6, RZ, RZ, R72 ;  /* 0x000000ffff060224 */ /* 0x000fca00078e0248 */
[----:B------:R-:W-:Y:S01]  /*5a740*/  MOV R72, R6 ;  /* 0x0000000600487202 */ /* 0x000fe20000000f00 */
[----:B--2---:R-:W-:-:S11]  /*5a750*/  DFMA R70, R74, R10, R70 ;  /* 0x0000000a4a46722b */ /* 0x004fd60000000046 */
.L_x_3616:
[----:B------:R-:W-:Y:S05]  /*5a760*/  BSYNC B3 ;  /* 0x0000000000037941 */ /* 0x000fea0003800000 */
.L_x_3615:
        /* <DEDUP_REMOVED lines=26> */
.L_x_3619:
[----:B------:R-:W-:Y:S05]  /*5a910*/  BSYNC B4 ;  /* 0x0000000000047941 */ /* 0x000fea0003800000 */
.L_x_3618:
[----:B------:R-:W-:Y:S01]  /*5a920*/  IADD3 R78, R78, 0x1, RZ ;  /* 0x000000014e4e7810 */ /* 0x000fe20007ffe0ff */
[----:B------:R-:W-:Y:S01]  /*5a930*/  DADD R4, -RZ, |R70| ;  /* 0x00000000ff047229 */ /* 0x000fe20000000546 */
[----:B------:R-:W-:Y:S01]  /*5a940*/  IMAD.MOV.U32 R8, RZ, RZ, R6 ;  /* 0x000000ffff087224 */ /* 0x000fe200078e0006 */
[----:B------:R-:W-:Y:S02]  /*5a950*/  MOV R9, R7 ;  /* 0x0000000700097202 */ /* 0x000fe40000000f00 */
[----:B------:R-:W-:-:S13]  /*5a960*/  ISETP.GE.U32.AND P0, PT, R78, 0x19, PT ;  /* 0x000000194e00780c */ /* 0x000fda0003f06070 */
[----:B------:R-:W-:Y:S05]  /*5a970*/  @!P0 BRA `(.L_x_3620) ;  /* 0xffffffe800a08947 */ /* 0x000fea000383ffff */
.L_x_3617:
[----:B------:R-:W-:Y:S05]  /*5a980*/  BSYNC B2 ;  /* 0x0000000000027941 */ /* 0x000fea0003800000 */
.L_x_3614:
        /* <DEDUP_REMOVED lines=61> */
.L_x_3622:
[----:B------:R-:W-:Y:S05]  /*5ad60*/  BSYNC B2 ;  /* 0x0000000000027941 */ /* 0x000fea0003800000 */
.L_x_3621:
        /* <DEDUP_REMOVED lines=30> */
.L_x_3624:
[----:B------:R-:W-:Y:S05]  /*5af50*/  BSYNC B3 ;  /* 0x0000000000037941 */ /* 0x000fea0003800000 */
.L_x_3623:
[----:B------:R-:W0:Y:S01]  /*5af60*/  MUFU.RCP64H R5, R3 ;  /* 0x0000000300057308 */ /* 0x000e220000001800 */
[----:B------:R-:W-:Y:S01]  /*5af70*/  IMAD.MOV.U32 R4, RZ, RZ, 0x1 ;  /* 0x00000001ff047424 */ /* 0x000fe200078e00ff */
        /* <DEDUP_REMOVED lines=20> */
.L_x_3626:
[----:B------:R-:W-:Y:S05]  /*5b0c0*/  BSYNC B2 ;  /* 0x0000000000027941 */ /* 0x000fea0003800000 */
.L_x_3625:
[----:B------:R-:W-:Y:S01]  /*5b0d0*/  DFMA R6, R80, 0.5, R6 ;  /* 0x3fe000005006782b */ /* 0x000fe20000000006 */
[----:B------:R-:W-:Y:S10]  /*5b0e0*/  BRA `(.L_x_3243) ;  /* 0x00000000000c7947 */ /* 0x000ff40003800000 */
.L_x_3244:
[----:B------:R-:W-:Y:S01]  /*5b0f0*/  DSETP.GT.AND P0, PT, R22, RZ, PT ;  /* 0x000000ff1600722a */ /* 0x000fe20003f04000 */
[----:B------:R-:W-:-:S05]  /*5b100*/  MOV R6, RZ ;  /* 0x000000ff00067202 */ /* 0x000fca0000000f00 */
[----:B------:R-:W-:-:S08]  /*5b110*/  FSEL R7, RZ, +QNAN , P0 ;  /* 0x7ff80000ff077808 */ /* 0x000fd00000000000 */
.L_x_3243:
[----:B------:R-:W-:Y:S05]  /*5b120*/  BSYNC B0 ;  /* 0x0000000000007941 */ /* 0x000fea0003800000 */
.L_x_3242:
[----:B------:R-:W-:Y:S01]  /*5b130*/  HFMA2.MMA R3, -RZ, RZ, 0, 0 ;  /* 0x00000000ff037435 */ /* 0x000fe200000001ff */
[----:B------:R-:W-:Y:S01]  /*5b140*/  IMAD.MOV.U32 R2, RZ, RZ, R83 ;  /* 0x000000ffff027224 */ /* 0x000fe200078e0053 */
[----:B------:R-:W-:Y:S01]  /*5b150*/  MOV R5, R7 ;  /* 0x0000000700057202 */ /* 0x000fe20000000f00 */
[----:B------:R-:W-:-:S03]  /*5b160*/  IMAD.MOV.U32 R4, RZ, RZ, R6 ;  /* 0x000000ffff047224 */ /* 0x000fc600078e0006 */
[----:B------:R-:W-:Y:S05]  /*5b170*/  RET.REL.NODEC R2 `(_ZN2at6native18elementwise_kernelILi128ELi4EZNS0_15gpu_kernel_implIN48_GLOBAL__N__08322988_15_IGammaKernel_cu_cb51a28d10CalcIgammaIdEEEEvRNS_18TensorIteratorBaseERKT_EUliE_EEviT1_) ;  /* 0xfffffa4c02a07950 */ /* 0x000fea0003c3ffff */
        .weak           $__internal_14_$__cuda_sm20_dblrcp_rn_slowpath_v3
        .type           $__internal_14_$__cuda_sm20_dblrcp_rn_slowpath_v3,@function
        .size           $__internal_14_$__cuda_sm20_dblrcp_rn_slowpath_v3,($__internal_15_$__cuda_sm20_div_rn_f64_full - $__internal_14_$__cuda_sm20_dblrcp_rn_slowpath_v3)
$__internal_14_$__cuda_sm20_dblrcp_rn_slowpath_v3:
[----:B------:R-:W-:Y:S01]  /*5b180*/  DSETP.GTU.AND P0, PT, |R10|, +INF , PT ;  /* 0x7ff000000a00742a */ /* 0x000fe20003f0c200 */
[----:B------:R-:W-:-:S13]  /*5b190*/  BSSY B2, `(.L_x_3627) ;  /* 0x0000024000027945 */ /* 0x000fda0003800000 */
[----:B------:R-:W-:Y:S05]  /*5b1a0*/  @P0 BRA `(.L_x_3628) ;  /* 0x0000000000800947 */ /* 0x000fea0003800000 */
[----:B------:R-:W-:-:S05]  /*5b1b0*/  LOP3.LUT R6, R11, 0x7fffffff, RZ, 0xc0, !PT ;  /* 0x7fffffff0b067812 */ /* 0x000fca00078ec0ff */
[----:B------:R-:W-:-:S05]  /*5b1c0*/  VIADD R4, R6, 0xffffffff ;  /* 0xffffffff06047836 */ /* 0x000fca0000000000 */
[----:B------:R-:W-:-:S13]  /*5b1d0*/  ISETP.GE.U32.AND P0, PT, R4, 0x7fefffff, PT ;  /* 0x7fefffff0400780c */ /* 0x000fda0003f06070 */
[----:B------:R-:W-:Y:S02]  /*5b1e0*/  @P0 LOP3.LUT R5, R11, 0x7ff00000, RZ, 0x3c, !PT ;  /* 0x7ff000000b050812 */ /* 0x000fe400078e3cff */
[----:B------:R-:W-:Y:S01]  /*5b1f0*/  @P0 MOV R4, RZ ;  /* 0x000000ff00040202 */ /* 0x000fe20000000f00 */
[----:B------:R-:W-:Y:S06]  /*5b200*/  @P0 BRA `(.L_x_3629) ;  /* 0x0000000000700947 */ /* 0x000fec0003800000 */
[----:B------:R-:W-:-:S13]  /*5b210*/  ISETP.GE.U32.AND P0, PT, R6, 0x1000001, PT ;  /* 0x010000010600780c */ /* 0x000fda0003f06070 */
[----:B------:R-:W-:Y:S05]  /*5b220*/  @!P0 BRA `(.L_x_3630) ;  /* 0x0000000000388947 */ /* 0x000fea0003800000 */
[----:B------:R-:W-:Y:S01]  /*5b230*/  VIADD R5, R11, 0xc0200000 ;  /* 0xc02000000b057836 */ /* 0x000fe20000000000 */
[----:B------:R-:W-:Y:S01]  /*5b240*/  MOV R4, R10 ;  /* 0x0000000a00047202 */ /* 0x000fe20000000f00 */
[----:B------:R-:W-:Y:S02]  /*5b250*/  IMAD.MOV.U32 R6, RZ, RZ, R9 ;  /* 0x000000ffff067224 */ /* 0x000fe400078e0009 */
[----:B------:R-:W0:Y:S04]  /*5b260*/  MUFU.RCP64H R7, R5 ;  /* 0x0000000500077308 */ /* 0x000e280000001800 */
[----:B0-----:R-:W-:-:S08]  /*5b270*/  DFMA R8, -R4, R6, 1 ;  /* 0x3ff000000408742b */ /* 0x001fd00000000106 */
[----:B------:R-:W-:-:S08]  /*5b280*/  DFMA R8, R8, R8, R8 ;  /* 0x000000080808722b */ /* 0x000fd00000000008 */
[----:B------:R-:W-:-:S08]  /*5b290*/  DFMA R8, R6, R8, R6 ;  /* 0x000000080608722b */ /* 0x000fd00000000006 */
[----:B------:R-:W-:-:S08]  /*5b2a0*/  DFMA R6, -R4, R8, 1 ;  /* 0x3ff000000406742b */ /* 0x000fd00000000108 */
[----:B------:R-:W-:-:S08]  /*5b2b0*/  DFMA R6, R8, R6, R8 ;  /* 0x000000060806722b */ /* 0x000fd00000000008 */
[----:B------:R-:W-:-:S08]  /*5b2c0*/  DMUL R6, R6, 2.2250738585072013831e-308 ;  /* 0x0010000006067828 */ /* 0x000fd00000000000 */
[----:B------:R-:W-:-:S08]  /*5b2d0*/  DFMA R8, -R10, R6, 1 ;  /* 0x3ff000000a08742b */ /* 0x000fd00000000106 */
[----:B------:R-:W-:-:S08]  /*5b2e0*/  DFMA R8, R8, R8, R8 ;  /* 0x000000080808722b */ /* 0x000fd00000000008 */
[----:B------:R-:W-:Y:S01]  /*5b2f0*/  DFMA R4, R6, R8, R6 ;  /* 0x000000080604722b */ /* 0x000fe20000000006 */
[----:B------:R-:W-:Y:S10]  /*5b300*/  BRA `(.L_x_3629) ;  /* 0x0000000000307947 */ /* 0x000ff40003800000 */
.L_x_3630:
[----:B------:R-:W-:Y:S01]  /*5b310*/  DMUL R6, R10, 8.11296384146066816958e+31 ;  /* 0x469000000a067828 */ /* 0x000fe20000000000 */
[----:B------:R-:W-:-:S05]  /*5b320*/  MOV R4, R9 ;  /* 0x0000000900047202 */ /* 0x000fca0000000f00 */
[----:B------:R-:W0:Y:S02]  /*5b330*/  MUFU.RCP64H R5, R7 ;  /* 0x0000000700057308 */ /* 0x000e240000001800 */
[----:B0-----:R-:W-:-:S08]  /*5b340*/  DFMA R8, -R6, R4, 1 ;  /* 0x3ff000000608742b */ /* 0x001fd00000000104 */
[----:B------:R-:W-:-:S08]  /*5b350*/  DFMA R8, R8, R8, R8 ;  /* 0x000000080808722b */ /* 0x000fd00000000008 */
[----:B------:R-:W-:-:S08]  /*5b360*/  DFMA R8, R4, R8, R4 ;  /* 0x000000080408722b */ /* 0x000fd00000000004 */
[----:B------:R-:W-:-:S08]  /*5b370*/  DFMA R4, -R6, R8, 1 ;  /* 0x3ff000000604742b */ /* 0x000fd00000000108 */
[----:B------:R-:W-:-:S08]  /*5b380*/  DFMA R4, R8, R4, R8 ;  /* 0x000000040804722b */ /* 0x000fd00000000008 */
[----:B------:R-:W-:Y:S01]  /*5b390*/  DMUL R4, R4, 8.11296384146066816958e+31 ;  /* 0x4690000004047828 */ /* 0x000fe20000000000 */
[----:B------:R-:W-:Y:S10]  /*5b3a0*/  BRA `(.L_x_3629) ;  /* 0x0000000000087947 */ /* 0x000ff40003800000 */
.L_x_3628:
[----:B------:R-:W-:Y:S01]  /*5b3b0*/  LOP3.LUT R5, R11, 0x80000, RZ, 0xfc, !PT ;  /* 0x000800000b057812 */ /* 0x000fe200078efcff */
[----:B------:R-:W-:-:S07]  /*5b3c0*/  IMAD.MOV.U32 R4, RZ, RZ, R10 ;  /* 0x000000ffff047224 */ /* 0x000fce00078e000a */
.L_x_3629:
[----:B------:R-:W-:Y:S05]  /*5b3d0*/  BSYNC B2 ;  /* 0x0000000000027941 */ /* 0x000fea0003800000 */
.L_x_3627:
[----:B------:R-:W-:Y:S01]  /*5b3e0*/  MOV R6, R4 ;  /* 0x0000000400067202 */ /* 0x000fe20000000f00 */
[----:B------:R-:W-:Y:S01]  /*5b3f0*/  IMAD.MOV.U32 R7, RZ, RZ, R5 ;  /* 0x000000ffff077224 */ /* 0x000fe200078e0005 */
[----:B------:R-:W-:Y:S01]  /*5b400*/  MOV R4, R12 ;  /* 0x0000000c00047202 */ /* 0x000fe20000000f00 */
[----:B------:R-:W-:-:S04]  /*5b410*/  IMAD.MOV.U32 R5, RZ, RZ, 0x0 ;  /* 0x00000000ff057424 */ /* 0x000fc800078e00ff */
[----:B------:R-:W-:Y:S05]  /*5b420*/  RET.REL.NODEC R4 `(_ZN2at6native18elementwise_kernelILi128ELi4EZNS0_15gpu_kernel_implIN48_GLOBAL__N__08322988_15_IGammaKernel_cu_cb51a28d10CalcIgammaIdEEEEvRNS_18TensorIteratorBaseERKT_EUliE_EEviT1_) ;  /* 0xfffffa4804f47950 */ /* 0x000fea0003c3ffff */
        .weak           $__internal_15_$__cuda_sm20_div_rn_f64_full
        .type           $__internal_15_$__cuda_sm20_div_rn_f64_full,@function
        .size           $__internal_15_$__cuda_sm20_div_rn_f64_full,($__internal_16_$__cuda_sm20_dsqrt_rn_f64_mediumpath_v1 - $__internal_15_$__cuda_sm20_div_rn_f64_full)
$__internal_15_$__cuda_sm20_div_rn_f64_full:
[C---:B------:R-:W-:Y:S01]  /*5b430*/  FSETP.GEU.AND P0, PT, |R7|.reuse, 1.469367938527859385e-39, PT ;  /* 0x001000000700780b */ /* 0x040fe20003f0e200 */
[----:B------:R-:W-:Y:S01]  /*5b440*/  IMAD.MOV.U32 R14, RZ, RZ, 0x1 ;  /* 0x00000001ff0e7424 */ /* 0x000fe200078e00ff */
[----:B------:R-:W-:Y:S01]  /*5b450*/  LOP3.LUT R4, R7, 0x800fffff, RZ, 0xc0, !PT ;  /* 0x800fffff07047812 */ /* 0x000fe200078ec0ff */
[----:B------:R-:W-:Y:S01]  /*5b460*/  BSSY B3, `(.L_x_3631) ;  /* 0x000005a000037945 */ /* 0x000fe20003800000 */
[C---:B------:R-:W-:Y:S02]  /*5b470*/  FSETP.GEU.AND P1, PT, |R9|.reuse, 1.469367938527859385e-39, PT ;  /* 0x001000000900780b */ /* 0x040fe40003f2e200 */
[----:B------:R-:W-:Y:S02]  /*5b480*/  LOP3.LUT R5, R4, 0x3ff00000, RZ, 0xfc, !PT ;  /* 0x3ff0000004057812 */ /* 0x000fe400078efcff */
[----:B------:R-:W-:Y:S02]  /*5b490*/  MOV R4, R6 ;  /* 0x0000000600047202 */ /* 0x000fe40000000f00 */
[----:B------:R-:W-:-:S02]  /*5b4a0*/  LOP3.LUT R12, R9, 0x7ff00000, RZ, 0xc0, !PT ;  /* 0x7ff00000090c7812 */ /* 0x000fc400078ec0ff */
[C---:B------:R-:W-:Y:S01]  /*5b4b0*/  LOP3.LUT R13, R7.reuse, 0x7ff00000, RZ, 0xc0, !PT ;  /* 0x7ff00000070d7812 */ /* 0x040fe200078ec0ff */
[----:B------:R-:W-:Y:S01]  /*5b4c0*/  @!P0 DMUL R4, R6, 8.98846567431157953865e+307 ;  /* 0x7fe0000006048828 */ /* 0x000fe20000000000 */
[----:B------:R-:W-:Y:S02]  /*5b4d0*/  MOV R79, 0x1ca00000 ;  /* 0x1ca00000004f7802 */ /* 0x000fe40000000f00 */
[C---:B------:R-:W-:Y:S02]  /*5b4e0*/  ISETP.GE.U32.AND P3, PT, R12.reuse, R13, PT ;  /* 0x0000000d0c00720c */ /* 0x040fe40003f66070 */
[----:B------:R-:W-:Y:S01]  /*5b4f0*/  @!P1 LOP3.LUT R16, R7, 0x7ff00000, RZ, 0xc0, !PT ;  /* 0x7ff0000007109812 */ /* 0x000fe200078ec0ff */
[----:B------:R-:W0:Y:S03]  /*5b500*/  MUFU.RCP64H R15, R5 ;  /* 0x00000005000f7308 */ /* 0x000e260000001800 */
        /* <DEDUP_REMOVED lines=8> */
[----:B------:R-:W-:-:S04]  /*5b590*/  SEL R10, R79, 0x63400000, !P3 ;  /* 0x634000004f0a7807 */ /* 0x000fc80005800000 */
[----:B------:R-:W-:Y:S01]  /*5b5a0*/  LOP3.LUT R11, R10, 0x800fffff, R9, 0xf8, !PT ;  /* 0x800fffff0a0b7812 */ /* 0x000fe200078ef809 */
[----:B------:R-:W-:Y:S02]  /*5b5b0*/  IMAD.MOV.U32 R10, RZ, RZ, R8 ;  /* 0x000000ffff0a7224 */ /* 0x000fe400078e0008 */
[----:B------:R-:W-:-:S04]  /*5b5c0*/  DFMA R16, R14, -R4, 1 ;  /* 0x3ff000000e10742b */ /* 0x000fc80000000804 */
[----:B------:R-:W-:Y:S01]  /*5b5d0*/  @!P1 DFMA R10, R10, 2, -R18 ;  /* 0x400000000a0a982b */ /* 0x000fe20000000812 */
[----:B------:R-:W-:-:S03]  /*5b5e0*/  IMAD.MOV.U32 R18, RZ, RZ, R12 ;  /* 0x000000ffff127224 */ /* 0x000fc600078e000c */
[----:B------:R-:W-:Y:S01]  /*5b5f0*/  DFMA R14, R14, R16, R14 ;  /* 0x000000100e0e722b */ /* 0x000fe2000000000e */
[----:B------:R-:W-:Y:S02]  /*5b600*/  MOV R19, R13 ;  /* 0x0000000d00137202 */ /* 0x000fe40000000f00 */
[----:B------:R-:W-:-:S03]  /*5b610*/  @!P0 LOP3.LUT R19, R5, 0x7ff00000, RZ, 0xc0, !PT ;  /* 0x7ff0000005138812 */ /* 0x000fc600078ec0ff */
[----:B------:R-:W-:Y:S02]  /*5b620*/  @!P1 LOP3.LUT R18, R11, 0x7ff00000, RZ, 0xc0, !PT ;  /* 0x7ff000000b129812 */ /* 0x000fe400078ec0ff */
[----:B------:R-:W-:Y:S01]  /*5b630*/  DMUL R16, R14, R10 ;  /* 0x0000000a0e107228 */ /* 0x000fe20000000000 */
[----:B------:R-:W-:Y:S02]  /*5b640*/  IADD3 R73, R19, -0x1, RZ ;  /* 0xffffffff13497810 */ /* 0x000fe40007ffe0ff */
        /* <DEDUP_REMOVED lines=8> */
[----:B------:R-:W-:Y:S01]  /*5b6d0*/  ISETP.GE.U32.AND P0, PT, R12, R8, PT ;  /* 0x000000080c00720c */ /* 0x000fe20003f06070 */
[----:B------:R-:W-:Y:S01]  /*5b6e0*/  IMAD.MOV.U32 R8, RZ, RZ, RZ ;  /* 0x000000ffff087224 */ /* 0x000fe200078e00ff */
[----:B------:R-:W-:Y:S02]  /*5b6f0*/  VIMNMX R9, R9, 0x46a00000, PT ;  /* 0x46a0000009097848 */ /* 0x000fe40003fe0100 */
[----:B------:R-:W-:-:S05]  /*5b700*/  SEL R16, R79, 0x63400000, !P0 ;  /* 0x634000004f107807 */ /* 0x000fca0004000000 */
[----:B------:R-:W-:-:S05]  /*5b710*/  IMAD.IADD R16, R9, 0x1, -R16 ;  /* 0x0000000109107824 */ /* 0x000fca00078e0a10 */
        /* <DEDUP_REMOVED lines=14> */
[----:B------:R-:W-:-:S05]  /*5b800*/  DFMA R4, R12, -R4, R14 ;  /* 0x800000040c04722b */ /* 0x000fca000000000e */
[----:B------:R-:W-:-:S05]  /*5b810*/  LOP3.LUT R6, R9, R6, RZ, 0x3c, !PT ;  /* 0x0000000609067212 */ /* 0x000fca00078e3cff */
[----:B------:R-:W-:-:S04]  /*5b820*/  FSETP.NEU.AND P0, PT, |R5|, R16, PT ;  /* 0x000000100500720b */ /* 0x000fc80003f0d200 */
[----:B------:R-:W-:Y:S02]  /*5b830*/  FSEL R8, R8, R12, !P0 ;  /* 0x0000000c08087208 */ /* 0x000fe40004000000 */
[----:B------:R-:W-:-:S03]  /*5b840*/  FSEL R6, R6, R13, !P0 ;  /* 0x0000000d06067208 */ /* 0x000fc60004000000 */
[----:B------:R-:W-:Y:S01]  /*5b850*/  IMAD.MOV.U32 R12, RZ, RZ, R8 ;  /* 0x000000ffff0c7224 */ /* 0x000fe200078e0008 */
[----:B------:R-:W-:Y:S01]  /*5b860*/  MOV R13, R6 ;  /* 0x00000006000d7202 */ /* 0x000fe20000000f00 */
[----:B------:R-:W-:Y:S06]  /*5b870*/  BRA `(.L_x_3633) ;  /* 0x0000000000607947 */ /* 0x000fec0003800000 */
.L_x_3632:
        /* <DEDUP_REMOVED lines=12> */
[----:B------:R-:W-:Y:S01]  /*5b940*/  @!P0 IMAD.MOV.U32 R12, RZ, RZ, RZ ;  /* 0x000000ffff0c8224 */ /* 0x000fe200078e00ff */
[----:B------:R-:W-:Y:S01]  /*5b950*/  @!P0 MOV R13, R6 ;  /* 0x00000006000d8202 */ /* 0x000fe20000000f00 */
[----:B------:R-:W-:Y:S01]  /*5b960*/  @P0 IMAD.MOV.U32 R12, RZ, RZ, RZ ;  /* 0x000000ffff0c0224 */ /* 0x000fe200078e00ff */
[----:B------:R-:W-:Y:S01]  /*5b970*/  @P0 MOV R13, R4 ;  /* 0x00000004000d0202 */ /* 0x000fe20000000f00 */
[----:B------:R-:W-:Y:S06]  /*5b980*/  BRA `(.L_x_3633) ;  /* 0x00000000001c7947 */ /* 0x000fec0003800000 */
.L_x_3635:
[----:B------:R-:W-:-:S05]  /*5b990*/  LOP3.LUT R12, R7, 0x80000, RZ, 0xfc, !PT ;  /* 0x00080000070c7812 */ /* 0x000fca00078efcff */
[----:B------:R-:W-:Y:S01]  /*5b9a0*/  IMAD.MOV.U32 R13, RZ, RZ, R12 ;  /* 0x000000ffff0d7224 */ /* 0x000fe200078e000c */
[----:B------:R-:W-:Y:S01]  /*5b9b0*/  MOV R12, R6 ;  /* 0x00000006000c7202 */ /* 0x000fe20000000f00 */
[----:B------:R-:W-:Y:S06]  /*5b9c0*/  BRA `(.L_x_3633) ;  /* 0x00000000000c7947 */ /* 0x000fec0003800000 */
.L_x_3634:
[----:B------:R-:W-:-:S05]  /*5b9d0*/  LOP3.LUT R12, R9, 0x80000, RZ, 0xfc, !PT ;  /* 0x00080000090c7812 */ /* 0x000fca00078efcff */
[----:B------:R-:W-:Y:S01]  /*5b9e0*/  IMAD.MOV.U32 R13, RZ, RZ, R12 ;  /* 0x000000ffff0d7224 */ /* 0x000fe200078e000c */
[----:B------:R-:W-:-:S07]  /*5b9f0*/  MOV R12, R8 ;  /* 0x00000008000c7202 */ /* 0x000fce0000000f00 */
.L_x_3633:
[----:B------:R-:W-:Y:S05]  /*5ba00*/  BSYNC B3 ;  /* 0x0000000000037941 */ /* 0x000fea0003800000 */
.L_x_3631:
[----:B------:R-:W-:Y:S01]  /*5ba10*/  HFMA2.MMA R9, -RZ, RZ, 0, 0 ;  /* 0x00000000ff097435 */ /* 0x000fe200000001ff */
[----:B------:R-:W-:Y:S01]  /*5ba20*/  IMAD.MOV.U32 R8, RZ, RZ, R0 ;  /* 0x000000ffff087224 */ /* 0x000fe200078e0000 */
[-C--:B------:R-:W-:Y:S01]  /*5ba30*/  MOV R7, R13.reuse ;  /* 0x0000000d00077202 */ /* 0x080fe20000000f00 */
[--C-:B------:R-:W-:Y:S01]  /*5ba40*/  IMAD.MOV.U32 R6, RZ, RZ, R12.reuse ;  /* 0x000000ffff067224 */ /* 0x100fe200078e000c */
[----:B------:R-:W-:Y:S01]  /*5ba50*/  MOV R5, R13 ;  /* 0x0000000d00057202 */ /* 0x000fe20000000f00 */
[----:B------:R-:W-:Y:S01]  /*5ba60*/  IMAD.MOV.U32 R4, RZ, RZ, R12 ;  /* 0x000000ffff047224 */ /* 0x000fe200078e000c */
[----:B------:R-:W-:Y:S06]  /*5ba70*/  RET.REL.NODEC R8 `(_ZN2at6native18elementwise_kernelILi128ELi4EZNS0_15gpu_kernel_implIN48_GLOBAL__N__08322988_15_IGammaKernel_cu_cb51a28d10CalcIgammaIdEEEEvRNS_18TensorIteratorBaseERKT_EUliE_EEviT1_) ;  /* 0xfffffa4408607950 */ /* 0x000fec0003c3ffff */
        .weak           $__internal_16_$__cuda_sm20_dsqrt_rn_f64_mediumpath_v1
        .type           $__internal_16_$__cuda_sm20_dsqrt_rn_f64_mediumpath_v1,@function
        .size           $__internal_16_$__cuda_sm20_dsqrt_rn_f64_mediumpath_v1,($_ZN2at6native18elementwise_kernelILi128ELi4EZNS0_15gpu_kernel_implIN48_GLOBAL__N__08322988_15_IGammaKernel_cu_cb51a28d10CalcIgammaIdEEEEvRNS_18TensorIteratorBaseERKT_EUliE_EEviT1_$__internal_accurate_pow - $__internal_16_$__cuda_sm20_dsqrt_rn_f64_mediumpath_v1)
$__internal_16_$__cuda_sm20_dsqrt_rn_f64_mediumpath_v1:
[----:B------:R-:W-:Y:S01]  /*5ba80*/  ISETP.GE.U32.AND P0, PT, R12, -0x3400000, PT ;  /* 0xfcc000000c00780c */ /* 0x000fe20003f06070 */
[----:B------:R-:W-:Y:S01]  /*5ba90*/  BSSY B2, `(.L_x_3636) ;  /* 0x0000028000027945 */ /* 0x000fe20003800000 */
[----:B------:R-:W-:Y:S01]  /*5baa0*/  MOV R13, R9 ;  /* 0x00000009000d7202 */ /* 0x000fe20000000f00 */
[----:B------:R-:W-:Y:S01]  /*5bab0*/  IMAD.MOV.U32 R12, RZ, RZ, R6 ;  /* 0x000000ffff0c7224 */ /* 0x000fe200078e0006 */
[----:B------:R-:W-:Y:S01]  /*5bac0*/  MOV R6, R0 ;  /* 0x0000000000067202 */ /* 0x000fe20000000f00 */
[----:B------:R-:W-:Y:S02]  /*5bad0*/  IMAD.MOV.U32 R9, RZ, RZ, R7 ;  /* 0x000000ffff097224 */ /* 0x000fe400078e0007 */
[----:B------:R-:W-:-:S06]  /*5bae0*/  IMAD.MOV.U32 R7, RZ, RZ, R11 ;  /* 0x000000ffff077224 */ /* 0x000fcc00078e000b */
        /* <DEDUP_REMOVED lines=9> */
.L_x_3637:
        /* <DEDUP_REMOVED lines=9> */
[----:B------:R-:W-:Y:S01]  /*5bc10*/  IMAD.MOV.U32 R4, RZ, RZ, RZ ;  /* 0x000000ffff047224 */ /* 0x000fe200078e00ff */
[----:B------:R-:W-:Y:S01]  /*5bc20*/  MOV R8, 0x0 ;  /* 0x0000000000087802 */ /* 0x000fe20000000f00 */
[----:B------:R-:W-:-:S03]  /*5bc30*/  IMAD.MOV.U32 R9, RZ, RZ, 0x3fd80000 ;  /* 0x3fd80000ff097424 */ /* 0x000fc600078e00ff */
        /* <DEDUP_REMOVED lines=10> */
[----:B------:R-:W-:Y:S01]  /*5bce0*/  VIADD R5, R5, 0xfcb00000 ;  /* 0xfcb0000005057836 */ /* 0x000fe20000000000 */
[----:B------:R-:W-:Y:S06]  /*5bcf0*/  BRA `(.L_x_3638) ;  /* 0x0000000000047947 */ /* 0x000fec0003800000 */
.L_x_3639:
[----:B------:R-:W-:-:S11]  /*5bd00*/  DADD R4, R12, R12 ;  /* 0x000000000c047229 */ /* 0x000fd6000000000c */
.L_x_3638:
[----:B------:R-:W-:Y:S05]  /*5bd10*/  BSYNC B2 ;  /* 0x0000000000027941 */ /* 0x000fea0003800000 */
.L_x_3636:
[----:B------:R-:W-:Y:S01]  /*5bd20*/  HFMA2.MMA R11, -RZ, RZ, 0, 0 ;  /* 0x00000000ff0b7435 */ /* 0x000fe200000001ff */
[----:B------:R-:W-:Y:S01]  /*5bd30*/  MOV R8, R4 ;  /* 0x0000000400087202 */ /* 0x000fe20000000f00 */
[----:B------:R-:W-:-:S04]  /*5bd40*/  IMAD.MOV.U32 R9, RZ, RZ, R5 ;  /* 0x000000ffff097224 */ /* 0x000fc800078e0005 */
[----:B------:R-:W-:Y:S05]  /*5bd50*/  RET.REL.NODEC R10 `(_ZN2at6native18elementwise_kernelILi128ELi4EZNS0_15gpu_kernel_implIN48_GLOBAL__N__08322988_15_IGammaKernel_cu_cb51a28d10CalcIgammaIdEEEEvRNS_18TensorIteratorBaseERKT_EUliE_EEviT1_) ;  /* 0xfffffa400aa87950 */ /* 0x000fea0003c3ffff */
        .type           $_ZN2at6native18elementwise_kernelILi128ELi4EZNS0_15gpu_kernel_implIN48_GLOBAL__N__08322988_15_IGammaKernel_cu_cb51a28d10CalcIgammaIdEEEEvRNS_18TensorIteratorBaseERKT_EUliE_EEviT1_$__internal_accurate_pow,@function
        .size           $_ZN2at6native18elementwise_kernelILi128ELi4EZNS0_15gpu_kernel_implIN48_GLOBAL__N__08322988_15_IGammaKernel_cu_cb51a28d10CalcIgammaIdEEEEvRNS_18TensorIteratorBaseERKT_EUliE_EEviT1_$__internal_accurate_pow,($_ZN2at6native18elementwise_kernelILi128ELi4EZNS0_15gpu_kernel_implIN48_GLOBAL__N__08322988_15_IGammaKernel_cu_cb51a28d10CalcIgammaIdEEEEvRNS_18TensorIteratorBaseERKT_EUliE_EEviT1_$__internal_lgamma_pos - $_ZN2at6native18elementwise_kernelILi128ELi4EZNS0_15gpu_kernel_implIN48_GLOBAL__N__08322988_15_IGammaKernel_cu_cb51a28d10CalcIgammaIdEEEEvRNS_18TensorIteratorBaseERKT_EUliE_EEviT1_$__internal_accurate_pow)
$_ZN2at6native18elementwise_kernelILi128ELi4EZNS0_15gpu_kernel_implIN48_GLOBAL__N__08322988_15_IGammaKernel_cu_cb51a28d10CalcIgammaIdEEEEvRNS_18TensorIteratorBaseERKT_EUliE_EEviT1_$__internal_accurate_pow:
[----:B------:R-:W-:Y:S01]  /*5bd60*/  SHF.R.U32.HI R13, RZ, 0x14, R5 ;  /* 0x00000014ff0d7819 */ /* 0x000fe20000011605 */
[----:B------:R-:W-:Y:S01]  /*5bd70*/  IMAD.MOV.U32 R4, RZ, RZ, R14 ;  /* 0x000000ffff047224 */ /* 0x000fe200078e000e */
[----:B------:R-:W-:Y:S01]  /*5bd80*/  MOV R20, 0x41ad3b5a ;  /* 0x41ad3b5a00147802 */ /* 0x000fe20000000f00 */
[----:B------:R-:W-:Y:S01]  /*5bd90*/  IMAD.MOV.U32 R16, RZ, RZ, RZ ;  /* 0x000000ffff107224 */ /* 0x000fe200078e00ff */
[----:B------:R-:W-:Y:S01]  /*5bda0*/  ISETP.NE.AND P0, PT, R13, RZ, PT ;  /* 0x000000ff0d00720c */ /* 0x000fe20003f05270 */
[----:B------:R-:W-:Y:S01]  /*5bdb0*/  IMAD.MOV.U32 R21, RZ, RZ, 0x3ed0f5d2 ;  /* 0x3ed0f5d2ff157424 */ /* 0x000fe200078e00ff */
[----:B------:R-:W-:Y:S01]  /*5bdc0*/  UMOV UR4, 0x7d2cafe2 ;  /* 0x7d2cafe200047882 */ /* 0x000fe20000000000 */
[----:B------:R-:W-:-:S10]  /*5bdd0*/  UMOV UR5, 0x3eb0f5ff ;  /* 0x3eb0f5ff00057882 */ /* 0x000fd40000000000 */
[----:B------:R-:W-:Y:S01]  /*5bde0*/  @!P0 DMUL R40, R4, 1.80143985094819840000e+16 ;  /* 0x4350000004288828 */ /* 0x000fe20000000000 */
[----:B------:R-:W-:-:S09]  /*5bdf0*/  MOV R4, R5 ;  /* 0x0000000500047202 */ /* 0x000fd20000000f00 */
[----:B------:R-:W-:Y:S01]  /*5be00*/  @!P0 IMAD.MOV.U32 R4, RZ, RZ, R41 ;  /* 0x000000ffff048224 */ /* 0x000fe200078e0029 */
[----:B------:R-:W-:Y:S02]  /*5be10*/  @!P0 MOV R14, R40 ;  /* 0x00000028000e8202 */ /* 0x000fe40000000f00 */
[----:B------:R-:W-:Y:S02]  /*5be20*/  @!P0 LEA.HI R13, R41, 0xffffffca, RZ, 0xc ;  /* 0xffffffca290d8811 */ /* 0x000fe400078f60ff */
[----:B------:R-:W-:-:S04]  /*5be30*/  LOP3.LUT R4, R4, 0x800fffff, RZ, 0xc0, !PT ;  /* 0x800fffff04047812 */ /* 0x000fc800078ec0ff */
[----:B------:R-:W-:-:S04]  /*5be40*/  LOP3.LUT R15, R4, 0x3ff00000, RZ, 0xfc, !PT ;  /* 0x3ff00000040f7812 */ /* 0x000fc800078efcff */
[----:B------:R-:W-:-:S13]  /*5be50*/  ISETP.GE.U32.AND P1, PT, R15, 0x3ff6a09f, PT ;  /* 0x3ff6a09f0f00780c */ /* 0x000fda0003f26070 */
[----:B------:R-:W-:-:S05]  /*5be60*/  @P1 VIADD R5, R15, 0xfff00000 ;  /* 0xfff000000f051836 */ /* 0x000fca0000000000 */
[----:B------:R-:W-:-:S06]  /*5be70*/  @P1 MOV R15, R5 ;  /* 0x00000005000f1202 */ /* 0x000fcc0000000f00 */
[C---:B------:R-:W-:Y:S02]  /*5be80*/  DADD R10, R14.reuse, 1 ;  /* 0x3ff000000e0a7429 */ /* 0x040fe40000000000 */
[----:B------:R-:W-:-:S04]  /*5be90*/  DADD R14, R14, -1 ;  /* 0xbff000000e0e7429 */ /* 0x000fc80000000000 */
[----:B------:R-:W0:Y:S02]  /*5bea0*/  MUFU.RCP64H R17, R11 ;  /* 0x0000000b00117308 */ /* 0x000e240000001800 */
[----:B0-----:R-:W-:-:S08]  /*5beb0*/  DFMA R4, -R10, R16, 1 ;  /* 0x3ff000000a04742b */ /* 0x001fd00000000110 */
[----:B------:R-:W-:-:S08]  /*5bec0*/  DFMA R4, R4, R4, R4 ;  /* 0x000000040404722b */ /* 0x000fd00000000004 */
[----:B------:R-:W-:-:S08]  /*5bed0*/  DFMA R16, R16, R4, R16 ;  /* 0x000000041010722b */ /* 0x000fd00000000010 */
[----:B------:R-:W-:-:S08]  /*5bee0*/  DMUL R4, R16, R14 ;  /* 0x0000000e10047228 */ /* 0x000fd00000000000 */
[----:B------:R-:W-:-:S08]  /*5bef0*/  DFMA R4, R16, R14, R4 ;  /* 0x0000000e1004722b */ /* 0x000fd00000000004 */
[----:B------:R-:W-:Y:S02]  /*5bf00*/  DMUL R18, R4, R4 ;  /* 0x0000000404127228 */ /* 0x000fe40000000000 */
[----:B------:R-:W-:-:S06]  /*5bf10*/  DADD R32, R14, -R4 ;  /* 0x000000000e207229 */ /* 0x000fcc0000000804 */
[----:B------:R-:W-:Y:S01]  /*5bf20*/  DFMA R10, R18, UR4, R20 ;  /* 0x00000004120a7c2b */ /* 0x000fe20008000014 */
[----:B------:R-:W-:Y:S01]  /*5bf30*/  UMOV UR4, 0x75488a3f ;  /* 0x75488a3f00047882 */ /* 0x000fe20000000000 */
[----:B------:R-:W-:Y:S01]  /*5bf40*/  UMOV UR5, 0x3ef3b20a ;  /* 0x3ef3b20a00057882 */ /* 0x000fe20000000000 */
[----:B------:R-:W-:-:S05]  /*5bf50*/  DADD R32, R32, R32 ;  /* 0x0000000020207229 */ /* 0x000fca0000000020 */
[----:B------:R-:W-:Y:S01]  /*5bf60*/  DFMA R10, R18, R10, UR4 ;  /* 0x00000004120a7e2b */ /* 0x000fe2000800000a */
[----:B------:R-:W-:Y:S01]  /*5bf70*/  UMOV UR4, 0xe4faecd5 ;  /* 0xe4faecd500047882 */ /* 0x000fe20000000000 */
[----:B------:R-:W-:Y:S01]  /*5bf80*/  UMOV UR5, 0x3f1745cd ;  /* 0x3f1745cd00057882 */ /* 0x000fe20000000000 */
[----:B------:R-:W-:-:S05]  /*5bf90*/  DFMA R32, R14, -R4, R32 ;  /* 0x800000040e20722b */ /* 0x000fca0000000020 */
[----:B------:R-:W-:Y:S01]  /*5bfa0*/  DFMA R10, R18, R10, UR4 ;  /* 0x00000004120a7e2b */ /* 0x000fe2000800000a */
[----:B------:R-:W-:Y:S01]  /*5bfb0*/  UMOV UR4, 0x258a578b ;  /* 0x258a578b00047882 */ /* 0x000fe20000000000 */
[----:B------:R-:W-:Y:S01]  /*5bfc0*/  UMOV UR5, 0x3f3c71c7 ;  /* 0x3f3c71c700057882 */ /* 0x000fe20000000000 */
[----:B------:R-:W-:-:S05]  /*5bfd0*/  DMUL R16, R16, R32 ;  /* 0x0000002010107228 */ /* 0x000fca0000000000 */
[----:B------:R-:W-:Y:S01]  /*5bfe0*/  DFMA R10, R18, R10, UR4 ;  /* 0x00000004120a7e2b */ /* 0x000fe2000800000a */
[----:B------:R-:W-:Y:S01]  /*5bff0*/  UMOV UR4, 0x9242b910 ;  /* 0x9242b91000047882 */ /* 0x000fe20000000000 */
[----:B------:R-:W-:-:S03]  /*5c000*/  UMOV UR5, 0x3f624924 ;  /* 0x3f62492400057882 */ /* 0x000fc60000000000 */
[----:B------:R-:W-:Y:S01]  /*5c010*/  IADD3 R43, R17, 0x100000, RZ ;  /* 0x00100000112b7810 */ /* 0x000fe20007ffe0ff */
[----:B------:R-:W-:Y:S02]  /*5c020*/  IMAD.MOV.U32 R42, RZ, RZ, R16 ;  /* 0x000000ffff2a7224 */ /* 0x000fe400078e0010 */
[----:B------:R-:W-:Y:S01]  /*5c030*/  DFMA R10, R18, R10, UR4 ;  /* 0x00000004120a7e2b */ /* 0x000fe2000800000a */
[----:B------:R-:W-:Y:S01]  /*5c040*/  UMOV UR4, 0x99999dfb ;  /* 0x99999dfb00047882 */ /* 0x000fe20000000000 */
[----:B------:R-:W-:-:S06]  /*5c050*/  UMOV UR5, 0x3f899999 ;  /* 0x3f89999900057882 */ /* 0x000fcc0000000000 */
[----:B------:R-:W-:Y:S01]  /*5c060*/  DFMA R20, R18, R10, UR4 ;  /* 0x0000000412147e2b */ /* 0x000fe2000800000a */
[----:B------:R-:W-:Y:S01]  /*5c070*/  UMOV UR4, 0x55555555 ;  /* 0x5555555500047882 */ /* 0x000fe20000000000 */
[----:B------:R-:W-:-:S06]  /*5c080*/  UMOV UR5, 0x3fb55555 ;  /* 0x3fb5555500057882 */ /* 0x000fcc0000000000 */
[----:B------:R-:W-:-:S08]  /*5c090*/  DFMA R10, R18, R20, UR4 ;  /* 0x00000004120a7e2b */ /* 0x000fd00008000014 */
[----:B------:R-:W-:Y:S01]  /*5c0a0*/  DADD R36, -R10, UR4 ;  /* 0x000000040a247e29 */ /* 0x000fe20008000100 */
[----:B------:R-:W-:Y:S01]  /*5c0b0*/  UMOV UR4, 0xb9e7b0 ;  /* 0x00b9e7b000047882 */ /* 0x000fe20000000000 */
[----:B------:R-:W-:-:S06]  /*5c0c0*/  UMOV UR5, 0x3c46a4cb ;  /* 0x3c46a4cb00057882 */ /* 0x000fcc0000000000 */
[----:B------:R-:W-:Y:S02]  /*5c0d0*/  DFMA R36, R18, R20, R36 ;  /* 0x000000141224722b */ /* 0x000fe40000000024 */
[----:B------:R-:W-:-:S06]  /*5c0e0*/  DMUL R20, R4, R4 ;  /* 0x0000000404147228 */ /* 0x000fcc0000000000 */
[----:B------:R-:W-:Y:S02]  /*5c0f0*/  DADD R36, RZ, R36 ;  /* 0x00000000ff247229 */ /* 0x000fe40000000024 */
[C---:B------:R-:W-:Y:S02]  /*5c100*/  DMUL R14, R4.reuse, R20 ;  /* 0x00000014040e7228 */ /* 0x040fe40000000000 */
[----:B------:R-:W-:-:S04]  /*5c110*/  DFMA R32, R4, R4, -R20 ;  /* 0x000000040420722b */ /* 0x000fc80000000814 */
[----:B------:R-:W-:Y:S01]  /*5c120*/  DADD R36, R36, -UR4 ;  /* 0x8000000424247e29 */ /* 0x000fe20008000000 */
[----:B------:R-:W-:Y:S01]  /*5c130*/  UMOV UR4, 0x80000000 ;  /* 0x8000000000047882 */ /* 0x000fe20000000000 */
[C---:B------:R-:W-:Y:S01]  /*5c140*/  DFMA R44, R4.reuse, R20, -R14 ;  /* 0x00000014042c722b */ /* 0x040fe2000000080e */
[----:B------:R-:W-:Y:S01]  /*5c150*/  UMOV UR5, 0x43300000 ;  /* 0x4330000000057882 */ /* 0x000fe20000000000 */
[----:B------:R-:W-:-:S04]  /*5c160*/  DFMA R32, R4, R42, R32 ;  /* 0x0000002a0420722b */ /* 0x000fc80000000020 */
[----:B------:R-:W-:Y:S02]  /*5c170*/  DADD R18, R10, R36 ;  /* 0x000000000a127229 */ /* 0x000fe40000000024 */
[----:B------:R-:W-:-:S06]  /*5c180*/  DFMA R44, R16, R20, R44 ;  /* 0x00000014102c722b */ /* 0x000fcc000000002c */
[----:B------:R-:W-:Y:S02]  /*5c190*/  DMUL R20, R18, R14 ;  /* 0x0000000e12147228 */ /* 0x000fe40000000000 */
[----:B------:R-:W-:Y:S02]  /*5c1a0*/  DFMA R32, R4, R32, R44 ;  /* 0x000000200420722b */ /* 0x000fe4000000002c */
[----:B------:R-:W-:-:S04]  /*5c1b0*/  DADD R10, R10, -R18 ;  /* 0x000000000a0a7229 */ /* 0x000fc80000000812 */
[----:B------:R-:W-:-:S04]  /*5c1c0*/  DFMA R42, R18, R14, -R20 ;  /* 0x0000000e122a722b */ /* 0x000fc80000000814 */
[----:B------:R-:W-:-:S04]  /*5c1d0*/  DADD R10, R36, R10 ;  /* 0x00000000240a7229 */ /* 0x000fc8000000000a */
[----:B------:R-:W-:-:S08]  /*5c1e0*/  DFMA R32, R18, R32, R42 ;  /* 0x000000201220722b */ /* 0x000fd0000000002a */
[----:B------:R-:W-:-:S08]  /*5c1f0*/  DFMA R10, R10, R14, R32 ;  /* 0x0000000e0a0a722b */ /* 0x000fd00000000020 */
[----:B------:R-:W-:-:S08]  /*5c200*/  DADD R14, R20, R10 ;  /* 0x00000000140e7229 */ /* 0x000fd0000000000a */
[--C-:B------:R-:W-:Y:S02]  /*5c210*/  DADD R18, R4, R14.reuse ;  /* 0x0000000004127229 */ /* 0x100fe4000000000e */
[----:B------:R-:W-:-:S06]  /*5c220*/  DADD R20, R20, -R14 ;  /* 0x0000000014147229 */ /* 0x000fcc000000080e */
[----:B------:R-:W-:Y:S02]  /*5c230*/  DADD R4, R4, -R18 ;  /* 0x0000000004047229 */ /* 0x000fe40000000812 */
[----:B------:R-:W-:Y:S01]  /*5c240*/  DADD R20, R10, R20 ;  /* 0x000000000a147229 */ /* 0x000fe20000000014 */
[C---:B------:R-:W-:Y:S01]  /*5c250*/  IADD3 R10, R13.reuse, -0x3ff, RZ ;  /* 0xfffffc010d0a7810 */ /* 0x040fe20007ffe0ff */
[----:B------:R-:W-:Y:S01]  /*5c260*/  @P1 VIADD R10, R13, 0xfffffc02 ;  /* 0xfffffc020d0a1836 */ /* 0x000fe20000000000 */
[----:B------:R-:W-:-:S03]  /*5c270*/  HFMA2.MMA R11, -RZ, RZ, 3.59375, 0 ;  /* 0x43300000ff0b7435 */ /* 0x000fc600000001ff */
[----:B------:R-:W-:Y:S01]  /*5c280*/  DADD R4, R14, R4 ;  /* 0x000000000e047229 */ /* 0x000fe20000000004 */
[----:B------:R-:W-:-:S07]  /*5c290*/  LOP3.LUT R10, R10, 0x80000000, RZ, 0x3c, !PT ;  /* 0x800000000a0a7812 */ /* 0x000fce00078e3cff */
[----:B------:R-:W-:Y:S02]  /*5c2a0*/  DADD R4, R20, R4 ;  /* 0x0000000014047229 */ /* 0x000fe40000000004 */
[----:B------:R-:W-:Y:S01]  /*5c2b0*/  DADD R14, R10, -UR4 ;  /* 0x800000040a0e7e29 */ /* 0x000fe20008000000 */
[----:B------:R-:W-:Y:S01]  /*5c2c0*/  UMOV UR4, 0xfefa39ef ;  /* 0xfefa39ef00047882 */ /* 0x000fe20000000000 */
[----:B------:R-:W-:-:S04]  /*5c2d0*/  UMOV UR5, 0x3fe62e42 ;  /* 0x3fe62e4200057882 */ /* 0x000fc80000000000 */
[----:B------:R-:W-:-:S08]  /*5c2e0*/  DADD R4, R16, R4 ;  /* 0x0000000010047229 */ /* 0x000fd00000000004 */
[----:B------:R-:W-:-:S08]  /*5c2f0*/  DADD R10, R18, R4 ;  /* 0x00000000120a7229 */ /* 0x000fd00000000004 */
[--C-:B------:R-:W-:Y:S02]  /*5c300*/  DFMA R16, R14, UR4, R10.reuse ;  /* 0x000000040e107c2b */ /* 0x100fe4000800000a */
[----:B------:R-:W-:-:S06]  /*5c310*/  DADD R18, R18, -R10 ;  /* 0x0000000012127229 */ /* 0x000fcc000000080a */
[----:B------:R-:W-:Y:S01]  /*5c320*/  DFMA R20, -R14, UR4, R16 ;  /* 0x000000040e147c2b */ /* 0x000fe20008000110 */
[----:B------:R-:W-:Y:S01]  /*5c330*/  UMOV UR4, 0x3b39803f ;  /* 0x3b39803f00047882 */ /* 0x000fe20000000000 */
[----:B------:R-:W-:Y:S01]  /*5c340*/  DADD R18, R4, R18 ;  /* 0x0000000004127229 */ /* 0x000fe20000000012 */
[----:B------:R-:W-:-:S05]  /*5c350*/  UMOV UR5, 0x3c7abc9e ;  /* 0x3c7abc9e00057882 */ /* 0x000fca0000000000 */
[----:B------:R-:W-:Y:S01]  /*5c360*/  DADD R20, -R10, R20 ;  /* 0x000000000a147229 */ /* 0x000fe20000000114 */
[----:B------:R-:W-:Y:S01]  /*5c370*/  MOV R11, R9 ;  /* 0x00000009000b7202 */ /* 0x000fe20000000f00 */
[----:B------:R-:W-:-:S03]  /*5c380*/  IMAD.MOV.U32 R10, RZ, RZ, R8 ;  /* 0x000000ffff0a7224 */ /* 0x000fc600078e0008 */
[C---:B------:R-:W-:Y:S01]  /*5c390*/  LOP3.LUT R5, R11.reuse, 0xff0fffff, RZ, 0xc0, !PT ;  /* 0xff0fffff0b057812 */ /* 0x040fe200078ec0ff */
[----:B------:R-:W-:Y:S02]  /*5c3a0*/  IMAD.SHL.U32 R4, R11, 0x2, RZ ;  /* 0x000000020b047824 */ /* 0x000fe400078e00ff */
[----:B------:R-:W-:-:S03]  /*5c3b0*/  DADD R18, R18, -R20 ;  /* 0x0000000012127229 */ /* 0x000fc60000000814 */
[----:B------:R-:W-:-:S05]  /*5c3c0*/  ISETP.GT.U32.AND P0, PT, R4, -0x2000001, PT ;  /* 0xfdffffff0400780c */ /* 0x000fca0003f04070 */
[----:B------:R-:W-:Y:S01]  /*5c3d0*/  DFMA R18, R14, UR4, R18 ;  /* 0x000000040e127c2b */ /* 0x000fe20008000012 */
[----:B------:R-:W-:Y:S01]  /*5c3e0*/  SEL R11, R5, R11, P0 ;  /* 0x0000000b050b7207 */ /* 0x000fe20000000000 */
[----:B------:R-:W-:Y:S01]  /*5c3f0*/  UMOV UR4, 0xfefa39ef ;  /* 0xfefa39ef00047882 */ /* 0x000fe20000000000 */
[----:B------:R-:W-:-:S05]  /*5c400*/  UMOV UR5, 0x3fe62e42 ;  /* 0x3fe62e4200057882 */ /* 0x000fca0000000000 */
[----:B------:R-:W-:-:S08]  /*5c410*/  DADD R8, R16, R18 ;  /* 0x0000000010087229 */ /* 0x000fd00000000012 */
[----:B------:R-:W-:Y:S02]  /*5c420*/  DADD R16, R16, -R8 ;  /* 0x0000000010107229 */ /* 0x000fe40000000808 */
[----:B------:R-:W-:-:S06]  /*5c430*/  DMUL R4, R8, R10 ;  /* 0x0000000a08047228 */ /* 0x000fcc0000000000 */
[----:B------:R-:W-:Y:S02]  /*5c440*/  DADD R16, R18, R16 ;  /* 0x0000000012107229 */ /* 0x000fe40000000010 */
[----:B------:R-:W-:-:S08]  /*5c450*/  DFMA R8, R8, R10, -R4 ;  /* 0x0000000a0808722b */ /* 0x000fd00000000804 */
[----:B------:R-:W-:Y:S01]  /*5c460*/  DFMA R8, R16, R10, R8 ;  /* 0x0000000a1008722b */ /* 0x000fe20000000008 */
[----:B------:R-:W-:Y:S01]  /*5c470*/  MOV R10, 0x652b82fe ;  /* 0x652b82fe000a7802 */ /* 0x000fe20000000f00 */
[----:B------:R-:W-:-:S06]  /*5c480*/  IMAD.MOV.U32 R11, RZ, RZ, 0x3ff71547 ;  /* 0x3ff71547ff0b7424 */ /* 0x000fcc00078e00ff */
[----:B------:R-:W-:-:S08]  /*5c490*/  DADD R14, R4, R8 ;  /* 0x00000000040e7229 */ /* 0x000fd00000000008 */
[----:B------:R-:W-:Y:S02]  /*5c4a0*/  DFMA R10, R14, R10, 6.75539944105574400000e+15 ;  /* 0x433800000e0a742b */ /* 0x000fe4000000000a */
[----:B------:R-:W-:Y:S01]  /*5c4b0*/  FSETP.GEU.FTZ.AND P0, PT, |R15|, 4.1917929649353027344, PT ;  /* 0x4086232b0f00780b */ /* 0x000fe20003f1e200 */
[----:B------:R-:W-:-:S05]  /*5c4c0*/  DADD R4, R4, -R14 ;  /* 0x0000000004047229 */ /* 0x000fca000000080e */
        /* <DEDUP_REMOVED lines=52> */
.L_x_3640:
[----:B------:R-:W-:Y:S02]  /*5c810*/  DSETP.NEU.AND P0, PT, |R16|, +INF , PT ;  /* 0x7ff000001000742a */ /* 0x000fe40003f0d200 */
[----:B------:R-:W-:-:S12]  /*5c820*/  DADD R4, R8, R4 ;  /* 0x0000000008047229 */ /* 0x000fd80000000004 */
[----:B------:R-:W-:Y:S01]  /*5c830*/  @P0 DFMA R16, R4, R16, R16 ;  /* 0x000000100410022b */ /* 0x000fe20000000010 */
[----:B------:R-:W-:Y:S01]  /*5c840*/  MOV R4, R0 ;  /* 0x0000000000047202 */ /* 0x000fe20000000f00 */
[----:B------:R-:W-:-:S04]  /*5c850*/  IMAD.MOV.U32 R5, RZ, RZ, 0x0 ;  /* 0x00000000ff057424 */ /* 0x000fc800078e00ff */
[----:B------:R-:W-:Y:S05]  /*5c860*/  RET.REL.NODEC R4 `(_ZN2at6native18elementwise_kernelILi128ELi4EZNS0_15gpu_kernel_implIN48_GLOBAL__N__08322988_15_IGammaKernel_cu_cb51a28d10CalcIgammaIdEEEEvRNS_18TensorIteratorBaseERKT_EUliE_EEviT1_) ;  /* 0xfffffa3404e47950 */ /* 0x000fea0003c3ffff */
        .type           $_ZN2at6native18elementwise_kernelILi128ELi4EZNS0_15gpu_kernel_implIN48_GLOBAL__N__08322988_15_IGammaKernel_cu_cb51a28d10CalcIgammaIdEEEEvRNS_18TensorIteratorBaseERKT_EUliE_EEviT1_$__internal_lgamma_pos,@function
        .size           $_ZN2at6native18elementwise_kernelILi128ELi4EZNS0_15gpu_kernel_implIN48_GLOBAL__N__08322988_15_IGammaKernel_cu_cb51a28d10CalcIgammaIdEEEEvRNS_18TensorIteratorBaseERKT_EUliE_EEviT1_$__internal_lgamma_pos,(.L_x_7613 - $_ZN2at6native18elementwise_kernelILi128ELi4EZNS0_15gpu_kernel_implIN48_GLOBAL__N__08322988_15_IGammaKernel_cu_cb51a28d10CalcIgammaIdEEEEvRNS_18TensorIteratorBaseERKT_EUliE_EEviT1_$__internal_lgamma_pos)
$_ZN2at6native18elementwise_kernelILi128ELi4EZNS0_15gpu_kernel_implIN48_GLOBAL__N__08322988_15_IGammaKernel_cu_cb51a28d10CalcIgammaIdEEEEvRNS_18TensorIteratorBaseERKT_EUliE_EEviT1_$__internal_lgamma_pos:
[----:B------:R-:W-:Y:S01]  /*5c870*/  ISETP.GT.AND P0, PT, R27, 0x4007ffff, PT ;  /* 0x4007ffff1b00780c */ /* 0x000fe20003f04270 */
[----:B------:R-:W-:-:S12]  /*5c880*/  BSSY B2, `(.L_x_3641) ;  /* 0x00001b8000027945 */ /* 0x000fd80003800000 */
[----:B------:R-:W-:Y:S05]  /*5c890*/  @P0 BRA `(.L_x_3642) ;  /* 0x0000001000100947 */ /* 0x000fea0003800000 */
[----:B------:R-:W-:-:S13]  /*5c8a0*/  ISETP.GT.AND P0, PT, R27, 0x3ff7ffff, PT ;  /* 0x3ff7ffff1b00780c */ /* 0x000fda0003f04270 */
[----:B------:R-:W-:Y:S05]  /*5c8b0*/  @P0 BRA `(.L_x_3643) ;  /* 0x0000000c00100947 */ /* 0x000fea0003800000 */
[----:B------:R-:W-:-:S13]  /*5c8c0*/  ISETP.GT.AND P0, PT, R27, 0x3fe66665, PT ;  /* 0x3fe666651b00780c */ /* 0x000fda0003f04270 */
[----:B------:R-:W-:Y:S05]  /*5c8d0*/  @P0 BRA `(.L_x_3644) ;  /* 0x0000000400f80947 */ /* 0x000fea0003800000 */
[----:B------:R-:W-:Y:S01]  /*5c8e0*/  MOV R4, 0xeb0625e8 ;  /* 0xeb0625e800047802 */ /* 0x000fe20000000f00 */
[----:B------:R-:W-:Y:S01]  /*5c8f0*/  IMAD.MOV.U32 R5, RZ, RZ, 0x3ea7b77c ;  /* 0x3ea7b77cff057424 */ /* 0x000fe200078e00ff */
[----:B------:R-:W-:Y:S01]  /*5c900*/  UMOV UR4, 0x8bfe6590 ;  /* 0x8bfe659000047882 */ /* 0x000fe20000000000 */
[----:B------:R-:W-:Y:S01]  /*5c910*/  UMOV UR5, 0x3e784498 ;  /* 0x3e78449800057882 */ /* 0x000fe20000000000 */
[----:B------:R-:W-:-:S03]  /*5c920*/  IMAD.MOV.U32 R17, RZ, RZ, -0x3ff ;  /* 0xfffffc01ff117424 */ /* 0x000fc600078e00ff */
[----:B------:R-:W-:Y:S01]  /*5c930*/  DFMA R4, R26, -UR4, R4 ;  /* 0x800000041a047c2b */ /* 0x000fe20008000004 */
        /* <DEDUP_REMOVED lines=35> */
[----:B------:R-:W-:-:S08]  /*5cb70*/  DFMA R4, R26, R4, UR4 ;  /* 0x000000041a047e2b */ /* 0x000fd00008000004 */
[----:B------:R-:W-:-:S08]  /*5cb80*/  DMUL R4, R26, R4 ;  /* 0x000000041a047228 */ /* 0x000fd00000000000 */
[----:B------:R-:W-:-:S10]  /*5cb90*/  DFMA R4, R26, R4, R26 ;  /* 0x000000041a04722b */ /* 0x000fd4000000001a */
[----:B------:R-:W-:Y:S01]  /*5cba0*/  ISETP.GT.AND P0, PT, R5, 0xfffff, PT ;  /* 0x000fffff0500780c */ /* 0x000fe20003f04270 */
[----:B------:R-:W-:Y:S01]  /*5cbb0*/  IMAD.MOV.U32 R7, RZ, RZ, R5 ;  /* 0x000000ffff077224 */ /* 0x000fe200078e0005 */
[----:B------:R-:W-:Y:S02]  /*5cbc0*/  MOV R6, R4 ;  /* 0x0000000400067202 */ /* 0x000fe40000000f00 */
[----:B------:R-:W-:-:S09]  /*5cbd0*/  MOV R0, R5 ;  /* 0x0000000500007202 */ /* 0x000fd20000000f00 */
[----:B------:R-:W-:Y:S01]  /*5cbe0*/  @!P0 DMUL R6, R6, 1.80143985094819840000e+16 ;  /* 0x4350000006068828 */ /* 0x000fe20000000000 */
[----:B------:R-:W-:-:S09]  /*5cbf0*/  @!P0 MOV R17, 0xfffffbcb ;  /* 0xfffffbcb00118802 */ /* 0x000fd20000000f00 */
[----:B------:R-:W-:Y:S02]  /*5cc00*/  @!P0 IMAD.MOV.U32 R0, RZ, RZ, R7 ;  /* 0x000000ffff008224 */ /* 0x000fe400078e0007 */
[----:B------:R-:W-:-:S03]  /*5cc10*/  @!P0 IMAD.MOV.U32 R4, RZ, RZ, R6 ;  /* 0x000000ffff048224 */ /* 0x000fc600078e0006 */
[----:B------:R-:W-:-:S04]  /*5cc20*/  IADD3 R5, R0, -0x1, RZ ;  /* 0xffffffff00057810 */ /* 0x000fc80007ffe0ff */
[----:B------:R-:W-:-:S13]  /*5cc30*/  ISETP.GE.U32.AND P1, PT, R5, 0x7fefffff, PT ;  /* 0x7fefffff0500780c */ /* 0x000fda0003f26070 */
[----:B------:R-:W-:Y:S05]  /*5cc40*/  @P1 BRA `(.L_x_3645) ;  /* 0x0000000000fc1947 */ /* 0x000fea0003800000 */
        /* <DEDUP_REMOVED lines=60> */
[----:B------:R-:W-:-:S08]  /*5d010*/  DADD R4, R4, R6 ;  /* 0x0000000004047229 */ /* 0x000fd00000000006 */
[----:B------:R-:W-:Y:S01]  /*5d020*/  DADD R4, -RZ, -R4 ;  /* 0x00000000ff047229 */ /* 0x000fe20000000904 */
[----:B------:R-:W-:Y:S10]  /*5d030*/  BRA `(.L_x_3646) ;  /* 0x0000001000f07947 */ /* 0x000ff40003800000 */
.L_x_3645:
[----:B------:R-:W-:Y:S01]  /*5d040*/  IMAD.MOV.U32 R4, RZ, RZ, 0x0 ;  /* 0x00000000ff047424 */ /* 0x000fe200078e00ff */
[----:B------:R-:W-:Y:S02]  /*5d050*/  MOV R5, 0x7ff00000 ;  /* 0x7ff0000000057802 */ /* 0x000fe40000000f00 */
[----:B------:R-:W-:-:S04]  /*5d060*/  FSETP.NEU.FTZ.AND P0, PT, R7, RZ, PT ;  /* 0x000000ff0700720b */ /* 0x000fc80003f1d000 */
[----:B------:R-:W-:-:S10]  /*5d070*/  DFMA R4, R6, R4, +INF ;  /* 0x7ff000000604742b */ /* 0x000fd40000000004 */
[----:B------:R-:W-:Y:S02]  /*5d080*/  FSEL R4, R4, RZ, P0 ;  /* 0x000000ff04047208 */ /* 0x000fe40000000000 */
[----:B------:R-:W-:-:S06]  /*5d090*/  FSEL R5, R5, -QNAN , P0 ;  /* 0xfff0000005057808 */ /* 0x000fcc0000000000 */
[----:B------:R-:W-:Y:S01]  /*5d0a0*/  DADD R4, -RZ, -R4 ;  /* 0x00000000ff047229 */ /* 0x000fe20000000904 */
[----:B------:R-:W-:Y:S10]  /*5d0b0*/  BRA `(.L_x_3646) ;  /* 0x0000001000d07947 */ /* 0x000ff40003800000 */
.L_x_3644:
[----:B------:R-:W-:Y:S01]  /*5d0c0*/  DADD R4, -R26, 1 ;  /* 0x3ff000001a047429 */ /* 0x000fe20000000100 */
[----:B------:R-:W-:Y:S01]  /*5d0d0*/  IMAD.MOV.U32 R6, RZ, RZ, 0x4359eb88 ;  /* 0x4359eb88ff067424 */ /* 0x000fe200078e00ff */
[----:B------:R-:W-:Y:S01]  /*5d0e0*/  MOV R7, 0x3fa3eb50 ;  /* 0x3fa3eb5000077802 */ /* 0x000fe20000000f00 */
[----:B------:R-:W-:Y:S01]  /*5d0f0*/  UMOV UR4, 0x2a4c4310 ;  /* 0x2a4c431000047882 */ /* 0x000fe20000000000 */
[----:B------:R-:W-:-:S04]  /*5d100*/  UMOV UR5, 0x3f881f6d ;  /* 0x3f881f6d00057882 */ /* 0x000fc80000000000 */
        /* <DEDUP_REMOVED lines=61> */
[----:B------:R-:W-:Y:S01]  /*5d4e0*/  DMUL R4, R4, R6 ;  /* 0x0000000604047228 */ /* 0x000fe20000000000 */
[----:B------:R-:W-:Y:S10]  /*5d4f0*/  BRA `(.L_x_3646) ;  /* 0x0000000c00c07947 */ /* 0x000ff40003800000 */
.L_x_3643:
[----:B------:R-:W-:Y:S01]  /*5d500*/  DADD R26, R26, -2 ;  /* 0xc00000001a1a7429 */ /* 0x000fe20000000000 */
[----:B------:R-:W-:Y:S01]  /*5d510*/  IMAD.MOV.U32 R4, RZ, RZ, -0x2873f11e ;  /* 0xd78c0ee2ff047424 */ /* 0x000fe200078e00ff */
[----:B------:R-:W-:Y:S01]  /*5d520*/  MOV R5, 0x3e71fa71 ;  /* 0x3e71fa7100057802 */ /* 0x000fe20000000f00 */
[----:B------:R-:W-:Y:S01]  /*5d530*/  UMOV UR4, 0x124338b3 ;  /* 0x124338b300047882 */ /* 0x000fe20000000000 */
[----:B------:R-:W-:-:S04]  /*5d540*/  UMOV UR5, 0x3e452636 ;  /* 0x3e45263600057882 */ /* 0x000fc80000000000 */
[----:B------:R-:W-:Y:S01]  /*5d550*/  DFMA R4, R26, UR4, -R4 ;  /* 0x000000041a047c2b */ /* 0x000fe20008000804 */
        /* <DEDUP_REMOVED lines=56> */
.L_x_3642:
[----:B------:R-:W-:-:S13]  /*5d8e0*/  ISETP.GT.AND P0, PT, R27, 0x401fffff, PT ;  /* 0x401fffff1b00780c */ /* 0x000fda0003f04270 */
[----:B------:R-:W-:Y:S05]  /*5d8f0*/  @P0 BRA `(.L_x_3647) ;  /* 0x0000000400140947 */ /* 0x000fea0003800000 */
[----:B------:R-:W-:Y:S01]  /*5d900*/  DADD R26, R26, -3 ;  /* 0xc00800001a1a7429 */ /* 0x000fe20000000000 */
[----:B------:R-:W-:Y:S01]  /*5d910*/  UMOV UR4, 0xbe189fe ;  /* 0x0be189fe00047882 */ /* 0x000fe20000000000 */
[----:B------:R-:W-:Y:S01]  /*5d920*/  UMOV UR5, 0x408ff62e ;  /* 0x408ff62e00057882 */ /* 0x000fe20000000000 */
[----:B------:R-:W-:Y:S01]  /*5d930*/  HFMA2.MMA R7, -RZ, RZ, 2.53515625, 0.058319091796875 ;  /* 0x41122b77ff077435 */ /* 0x000fe200000001ff */
[----:B------:R-:W-:Y:S01]  /*5d940*/  IMAD.MOV.U32 R6, RZ, RZ, 0x30207ef3 ;  /* 0x30207ef3ff067424 */ /* 0x000fe200078e00ff */
[----:B------:R-:W-:Y:S03]  /*5d950*/  BSSY B4, `(.L_x_3648) ;  /* 0x000003d000047945 */ /* 0x000fe60003800000 */
[----:B------:R-:W-:Y:S01]  /*5d960*/  DADD R4, R26, -UR4 ;  /* 0x800000041a047e29 */ /* 0x000fe20008000000 */
        /* <DEDUP_REMOVED lines=17> */
[C---:B------:R-:W-:Y:S01]  /*5da80*/  DFMA R12, R26.reuse, R4, -UR4 ;  /* 0x800000041a0c7e2b */ /* 0x040fe20008000004 */
[----:B------:R-:W-:Y:S01]  /*5da90*/  UMOV UR4, 0xbb18fb05 ;  /* 0xbb18fb0500047882 */ /* 0x000fe20000000000 */
[----:B------:R-:W-:Y:S02]  /*5daa0*/  UMOV UR5, 0x40af7040 ;  /* 0x40af704000057882 */ /* 0x000fe40000000000 */
[----:B------:R-:W-:Y:S01]  /*5dab0*/  DFMA R4, R26, -UR4, -R6 ;  /* 0x800000041a047c2b */ /* 0x000fe20008000806 */
[----:B------:R-:W-:Y:S01]  /*5dac0*/  UMOV UR4, 0xb81de7d0 ;  /* 0xb81de7d000047882 */ /* 0x000fe20000000000 */
[----:B------:R-:W0:Y:S01]  /*5dad0*/  MUFU.RCP64H R7, R13 ;  /* 0x0000000d00077308 */ /* 0x000e220000001800 */
[----:B------:R-:W-:Y:S01]  /*5dae0*/  UMOV UR5, 0x41585a0d ;  /* 0x41585a0d00057882 */ /* 0x000fe20000000000 */
[----:B------:R-:W-:-:S04]  /*5daf0*/  IMAD.MOV.U32 R6, RZ, RZ, 0x1 ;  /* 0x00000001ff067424 */ /* 0x000fc800078e00ff */
[----:B------:R-:W-:Y:S01]  /*5db00*/  DFMA R4, R26, R4, -UR4 ;  /* 0x800000041a047e2b */ /* 0x000fe20008000004 */
[----:B------:R-:W-:Y:S01]  /*5db10*/  UMOV UR4, 0x8ba94677 ;  /* 0x8ba9467700047882 */ /* 0x000fe20000000000 */
[----:B------:R-:W-:-:S06]  /*5db20*/  UMOV UR5, 0x418a992b ;  /* 0x418a992b00057882 */ /* 0x000fcc0000000000 */
[----:B------:R-:W-:Y:S01]  /*5db30*/  DFMA R4, R26, R4, -UR4 ;  /* 0x800000041a047e2b */ /* 0x000fe20008000004 */
[----:B------:R-:W-:Y:S01]  /*5db40*/  UMOV UR4, 0x6957cc20 ;  /* 0x6957cc2000047882 */ /* 0x000fe20000000000 */
[----:B------:R-:W-:Y:S01]  /*5db50*/  UMOV UR5, 0x41aac5cb ;  /* 0x41aac5cb00057882 */ /* 0x000fe20000000000 */
[----:B0-----:R-:W-:-:S05]  /*5db60*/  DFMA R8, -R12, R6, 1 ;  /* 0x3ff000000c08742b */ /* 0x001fca0000000106 */
[----:B------:R-:W-:Y:S01]  /*5db70*/  DFMA R4, R26, R4, -UR4 ;  /* 0x800000041a047e2b */ /* 0x000fe20008000004 */
[----:B------:R-:W-:Y:S01]  /*5db80*/  UMOV UR4, 0x308774be ;  /* 0x308774be00047882 */ /* 0x000fe20000000000 */
[----:B------:R-:W-:Y:S01]  /*5db90*/  UMOV UR5, 0x41bc0e2b ;  /* 0x41bc0e2b00057882 */ /* 0x000fe20000000000 */
[----:B------:R-:W-:-:S05]  /*5dba0*/  DFMA R8, R8, R8, R8 ;  /* 0x000000080808722b */ /* 0x000fca0000000008 */
[----:B------:R-:W-:Y:S01]  /*5dbb0*/  DFMA R4, R26, R4, -UR4 ;  /* 0x800000041a047e2b */ /* 0x000fe20008000004 */
[----:B------:R-:W-:Y:S01]  /*5dbc0*/  UMOV UR4, 0xdcae7f67 ;  /* 0xdcae7f6700047882 */ /* 0x000fe20000000000 */
[----:B------:R-:W-:Y:S01]  /*5dbd0*/  UMOV UR5, 0x41c6ba13 ;  /* 0x41c6ba1300057882 */ /* 0x000fe20000000000 */
[----:B------:R-:W-:-:S05]  /*5dbe0*/  DFMA R8, R6, R8, R6 ;  /* 0x000000080608722b */ /* 0x000fca0000000006 */
[----:B------:R-:W-:Y:S01]  /*5dbf0*/  DFMA R4, R26, R4, -UR4 ;  /* 0x800000041a047e2b */ /* 0x000fe20008000004 */
[----:B------:R-:W-:Y:S01]  /*5dc00*/  UMOV UR4, 0x9c3d120c ;  /* 0x9c3d120c00047882 */ /* 0x000fe20000000000 */
[----:B------:R-:W-:Y:S01]  /*5dc10*/  UMOV UR5, 0x41ccf33b ;  /* 0x41ccf33b00057882 */ /* 0x000fe20000000000 */
[----:B------:R-:W-:-:S05]  /*5dc20*/  DFMA R6, -R12, R8, 1 ;  /* 0x3ff000000c06742b */ /* 0x000fca0000000108 */
[----:B------:R-:W-:-:S03]  /*5dc30*/  DFMA R10, R26, R4, -UR4 ;  /* 0x800000041a0a7e2b */ /* 0x000fc60008000004 */
[----:B------:R-:W-:-:S07]  /*5dc40*/  DFMA R6, R8, R6, R8 ;  /* 0x000000060806722b */ /* 0x000fce0000000008 */
[----:B------:R-:W-:Y:S01]  /*5dc50*/  FSETP.GEU.AND P1, PT, |R11|, 6.5827683646048100446e-37, PT ;  /* 0x036000000b00780b */ /* 0x000fe20003f2e200 */
        /* <DEDUP_REMOVED lines=12> */
.L_x_3649:
[----:B------:R-:W-:Y:S05]  /*5dd20*/  BSYNC B4 ;  /* 0x0000000000047941 */ /* 0x000fea0003800000 */
.L_x_3648:
[----:B------:R-:W-:Y:S01]  /*5dd30*/  DADD R4, R26, R4 ;  /* 0x000000001a047229 */ /* 0x000fe20000000004 */
[----:B------:R-:W-:Y:S10]  /*5dd40*/  BRA `(.L_x_3646) ;  /* 0x0000000400ac7947 */ /* 0x000ff40003800000 */
.L_x_3647:
[----:B------:R-:W0:Y:S01]  /*5dd50*/  MUFU.RCP64H R5, R27 ;  /* 0x0000001b00057308 */ /* 0x000e220000001800 */
[----:B------:R-:W-:Y:S01]  /*5dd60*/  IADD3 R0, R27, -0x1, RZ ;  /* 0xffffffff1b007810 */ /* 0x000fe20007ffe0ff */
[----:B------:R-:W-:Y:S01]  /*5dd70*/  IMAD.MOV.U32 R4, RZ, RZ, RZ ;  /* 0x000000ffff047224 */ /* 0x000fe200078e00ff */
[----:B------:R-:W-:Y:S02]  /*5dd80*/  BSSY B3, `(.L_x_3650) ;  /* 0x000004d000037945 */ /* 0x000fe40003800000 */
[----:B------:R-:W-:-:S03]  /*5dd90*/  ISETP.GE.U32.AND P0, PT, R0, 0x7fefffff, PT ;  /* 0x7fefffff0000780c */ /* 0x000fc60003f06070 */
[----:B0-----:R-:W-:-:S10]  /*5dda0*/  DFMA R6, -R26, R4, 1 ;  /* 0x3ff000001a06742b */ /* 0x001fd40000000104 */
[----:B------:R-:W-:Y:S01]  /*5ddb0*/  @P0 MOV R10, 0x0 ;  /* 0x00000000000a0802 */ /* 0x000fe20000000f00 */
[----:B------:R-:W-:Y:S01]  /*5ddc0*/  @P0 IMAD.MOV.U32 R11, RZ, RZ, 0x7ff00000 ;  /* 0x7ff00000ff0b0424 */ /* 0x000fe200078e00ff */
[----:B------:R-:W-:Y:S01]  /*5ddd0*/  @P0 FSETP.NEU.FTZ.AND P1, PT, R27, RZ, PT ;  /* 0x000000ff1b00020b */ /* 0x000fe20003f3d000 */
[----:B------:R-:W-:-:S04]  /*5dde0*/  DFMA R8, R6, R6, R6 ;  /* 0x000000060608722b */ /* 0x000fc80000000006 */
[----:B------:R-:W-:-:S04]  /*5ddf0*/  @P0 DFMA R6, R26, R10, +INF ;  /* 0x7ff000001a06042b */ /* 0x000fc8000000000a */
[----:B------:R-:W-:-:S06]  /*5de00*/  DFMA R4, R4, R8, R4 ;  /* 0x000000080404722b */ /* 0x000fcc0000000004 */
[----:B------:R-:W-:Y:S02]  /*5de10*/  @P0 FSEL R10, R6, RZ, P1 ;  /* 0x000000ff060a0208 */ /* 0x000fe40000800000 */
[----:B------:R-:W-:Y:S01]  /*5de20*/  @P0 FSEL R11, R7, -QNAN , P1 ;  /* 0xfff00000070b0808 */ /* 0x000fe20000800000 */
[----:B------:R-:W-:Y:S01]  /*5de30*/  IMAD.MOV.U32 R7, RZ, RZ, 0x3f4b68b9 ;  /* 0x3f4b68b9ff077424 */ /* 0x000fe200078e00ff */
[----:B------:R-:W-:Y:S01]  /*5de40*/  DMUL R8, R4, R4 ;  /* 0x0000000404087228 */ /* 0x000fe20000000000 */
[----:B------:R-:W-:Y:S01]  /*5de50*/  MOV R6, 0x92738fbf ;  /* 0x92738fbf00067802 */ /* 0x000fe20000000f00 */
[----:B------:R-:W-:Y:S09]  /*5de60*/  @P0 BRA `(.L_x_3651) ;  /* 0x0000000000f80947 */ /* 0x000ff20003800000 */
[----:B------:R-:W-:Y:S01]  /*5de70*/  LOP3.LUT R0, R27, 0x800fffff, RZ, 0xc0, !PT ;  /* 0x800fffff1b007812 */ /* 0x000fe200078ec0ff */
[----:B------:R-:W-:Y:S01]  /*5de80*/  IMAD.MOV.U32 R14, RZ, RZ, RZ ;  /* 0x000000ffff0e7224 */ /* 0x000fe200078e00ff */
[----:B------:R-:W-:Y:S01]  /*5de90*/  MOV R10, R26 ;  /* 0x0000001a000a7202 */ /* 0x000fe20000000f00 */
[----:B------:R-:W-:Y:S01]  /*5dea0*/  IMAD.MOV.U32 R21, RZ, RZ, 0x3ed0ee25 ;  /* 0x3ed0ee25ff157424 */ /* 0x000fe200078e00ff */
[----:B------:R-:W-:Y:S01]  /*5deb0*/  LOP3.LUT R11, R0, 0x3ff00000, RZ, 0xfc, !PT ;  /* 0x3ff00000000b7812 */ /* 0x000fe200078efcff */
[----:B------:R-:W-:Y:S01]  /*5dec0*/  UMOV UR4, 0x3ae80f1e ;  /* 0x3ae80f1e00047882 */ /* 0x000fe20000000000 */
[----:B------:R-:W-:Y:S01]  /*5ded0*/  MOV R20, 0x8b7a8b04 ;  /* 0x8b7a8b0400147802 */ /* 0x000fe20000000f00 */
[----:B------:R-:W-:Y:S01]  /*5dee0*/  UMOV UR5, 0x3eb1380b ;  /* 0x3eb1380b00057882 */ /* 0x000fe20000000000 */
[----:B------:R-:W-:Y:S01]  /*5def0*/  ISETP.GE.AND P0, PT, R11, 0x3ff6a09f, PT ;  /* 0x3ff6a09f0b00780c */ /* 0x000fe20003f06270 */
[----:B------:R-:W-:Y:S01]  /*5df00*/  UMOV UR6, 0x80000000 ;  /* 0x8000000000067882 */ /* 0x000fe20000000000 */
[----:B------:R-:W-:Y:S01]  /*5df10*/  LEA.HI R38, R27, 0xfffffc01, RZ, 0xc ;  /* 0xfffffc011b267811 */ /* 0x000fe200078f60ff */
[----:B------:R-:W-:Y:S01]  /*5df20*/  UMOV UR7, 0x43300000 ;  /* 0x4330000000077882 */ /* 0x000fe20000000000 */
[----:B------:R-:W-:-:S09]  /*5df30*/  MOV R39, 0x43300000 ;  /* 0x4330000000277802 */ /* 0x000fd20000000f00 */
[----:B------:R-:W-:Y:S01]  /*5df40*/  @P0 VIADD R13, R11, 0xfff00000 ;  /* 0xfff000000b0d0836 */ /* 0x000fe20000000000 */
[----:B------:R-:W-:-:S04]  /*5df50*/  @P0 LEA.HI R38, R27, 0xfffffc02, RZ, 0xc ;  /* 0xfffffc021b260811 */ /* 0x000fc800078f60ff */
[----:B------:R-:W-:Y:S02]  /*5df60*/  @P0 MOV R11, R13 ;  /* 0x0000000d000b0202 */ /* 0x000fe40000000f00 */
[----:B------:R-:W-:-:S04]  /*5df70*/  LOP3.LUT R38, R38, 0x80000000, RZ, 0x3c, !PT ;  /* 0x8000000026267812 */ /* 0x000fc800078e3cff */
        /* <DEDUP_REMOVED lines=45> */
.L_x_3651:
[----:B------:R-:W-:Y:S05]  /*5e250*/  BSYNC B3 ;  /* 0x0000000000037941 */ /* 0x000fea0003800000 */
.L_x_3650:
[----:B------:R-:W-:Y:S01]  /*5e260*/  UMOV UR4, 0x34783f9 ;  /* 0x034783f900047882 */ /* 0x000fe20000000000 */
[----:B------:R-:W-:Y:S01]  /*5e270*/  UMOV UR5, 0x3f5ac321 ;  /* 0x3f5ac32100057882 */ /* 0x000fe20000000000 */
[----:B------:R-:W-:Y:S01]  /*5e280*/  VIADD R11, R11, 0xfff00000 ;  /* 0xfff000000b0b7836 */ /* 0x000fe20000000000 */
[----:B------:R-:W-:Y:S01]  /*5e290*/  DFMA R6, R8, -UR4, R6 ;  /* 0x8000000408067c2b */ /* 0x000fe20008000006 */
[----:B------:R-:W-:Y:S01]  /*5e2a0*/  UMOV UR4, 0x1e4f7b8c ;  /* 0x1e4f7b8c00047882 */ /* 0x000fe20000000000 */
[----:B------:R-:W-:Y:S01]  /*5e2b0*/  UMOV UR5, 0x3f4380d0 ;  /* 0x3f4380d000057882 */ /* 0x000fe20000000000 */
[----:B------:R-:W-:-:S05]  /*5e2c0*/  DSETP.NEU.AND P0, PT, R26, +INF , PT ;  /* 0x7ff000001a00742a */ /* 0x000fca0003f0d000 */
        /* <DEDUP_REMOVED lines=11> */
[----:B------:R-:W-:Y:S01]  /*5e380*/  UMOV UR5, 0x3fed67f1 ;  /* 0x3fed67f100057882 */ /* 0x000fe20000000000 */
[----:B------:R-:W-:-:S05]  /*5e390*/  DADD R6, R26, -0.5 ;  /* 0xbfe000001a067429 */ /* 0x000fca0000000000 */
[----:B------:R-:W-:-:S03]  /*5e3a0*/  DFMA R8, R4, R8, UR4 ;  /* 0x0000000404087e2b */ /* 0x000fc60008000008 */
[----:B------:R-:W-:-:S05]  /*5e3b0*/  DFMA R4, R10, R6, -R26 ;  /* 0x000000060a04722b */ /* 0x000fca000000081a */
[----:B------:R-:W-:-:S08]  /*5e3c0*/  DFMA R8, R10, R6, R8 ;  /* 0x000000060a08722b */ /* 0x000fd00000000008 */
[----:B------:R-:W-:-:S10]  /*5e3d0*/  DADD R4, R8, R4 ;  /* 0x0000000008047229 */ /* 0x000fd40000000004 */
[----:B------:R-:W-:Y:S02]  /*5e3e0*/  FSEL R4, R26, R4, !P0 ;  /* 0x000000041a047208 */ /* 0x000fe40004000000 */
[----:B------:R-:W-:-:S07]  /*5e3f0*/  FSEL R5, R27, R5, !P0 ;  /* 0x000000051b057208 */ /* 0x000fce0004000000 */
.L_x_3646:
[----:B------:R-:W-:Y:S05]  /*5e400*/  BSYNC B2 ;  /* 0x0000000000027941 */ /* 0x000fea0003800000 */
.L_x_3641:
[----:B------:R-:W-:Y:S01]  /*5e410*/  HFMA2.MMA R35, -RZ, RZ, 0, 0 ;  /* 0x00000000ff237435 */ /* 0x000fe200000001ff */
[----:B------:R-:W-:Y:S01]  /*5e420*/  MOV R26, R4 ;  /* 0x00000004001a7202 */ /* 0x000fe20000000f00 */
[----:B------:R-:W-:-:S04]  /*5e430*/  IMAD.MOV.U32 R27, RZ, RZ, R5 ;  /* 0x000000ffff1b7224 */ /* 0x000fc800078e0005 */
[----:B------:R-:W-:Y:S05]  /*5e440*/  RET.REL.NODEC R34 `(_ZN2at6native18elementwise_kernelILi128ELi4EZNS0_15gpu_kernel_implIN48_GLOBAL__N__08322988_15_IGammaKernel_cu_cb51a28d10CalcIgammaIdEEEEvRNS_18TensorIteratorBaseERKT_EUliE_EEviT1_) ;  /* 0xfffffa1822ec7950 */ /* 0x000fea0003c3ffff */
.L_x_3652:
        /* <DEDUP_REMOVED lines=11> */
.L_x_7613:


//--------------------- .text._ZN2at6native27unrolled_elementwise_kernelIN48_GLOBAL__N__08322988_15_IGammaKernel_cu_cb51a28d10CalcIgammaIdEESt5arrayIPcLm3EELi4E23TrivialOffsetCalculatorILi2EjES8_ILi1EjENS0_6memory12LoadWithCastILi2EEENSB_13StoreWithCastILi1EEEEEviT_T0_T2_T3_T4_T5_ --------------------------
	.section	.text._ZN2at6native27unrolled_elementwise_kernelIN48_GLOBAL__N__08322988_15_IGammaKernel_cu_cb51a28d10CalcIgammaIdEESt5arrayIPcLm3EELi4E23TrivialOffsetCalculatorILi2EjES8_ILi1EjENS0_6memory12LoadWithCastILi2EEENSB_13StoreWithCastILi1EEEEEviT_T0_T2_T3_T4_T5_,"ax",@progbits
	.align	128
.text._ZN2at6native27unrolled_elementwise_kernelIN48_GLOBAL__N__08322988_15_IGammaKernel_cu_cb51a28d10CalcIgammaIdEESt5arrayIPcLm3EELi4E23TrivialOffsetCalculatorILi2EjES8_ILi1EjENS0_6memory12LoadWithCastILi2EEENSB_13StoreWithCastILi1EEEEEviT_T0_T2_T3_T4_T5_:
        .type           _ZN2at6native27unrolled_elementwise_kernelIN48_GLOBAL__N__08322988_15_IGammaKernel_cu_cb51a28d10CalcIgammaIdEESt5arrayIPcLm3EELi4E23TrivialOffsetCalculatorILi2EjES8_ILi1EjENS0_6memory12LoadWithCastILi2EEENSB_13StoreWithCastILi1EEEEEviT_T0_T2_T3_T4_T5_,@function
        .size           _ZN2at6native27unrolled_elementwise_kernelIN48_GLOBAL__N__08322988_15_IGammaKernel_cu_cb51a28d10CalcIgammaIdEESt5arrayIPcLm3EELi4E23TrivialOffsetCalculatorILi2EjES8_ILi1EjENS0_6memory12LoadWithCastILi2EEENSB_13StoreWithCastILi1EEEEEviT_T0_T2_T3_T4_T5_,(.L_x_7614 - _ZN2at6native27unrolled_elementwise_kernelIN48_GLOBAL__N__08322988_15_IGammaKernel_cu_cb51a28d10CalcIgammaIdEESt5arrayIPcLm3EELi4E23TrivialOffsetCalculatorILi2EjES8_ILi1EjENS0_6memory12LoadWithCastILi2EEENSB_13StoreWithCastILi1EEEEEviT_T0_T2_T3_T4_T5_)
        .other          _ZN2at6native27unrolled_elementwise_kernelIN48_GLOBAL__N__08322988_15_IGammaKernel_cu_cb51a28d10CalcIgammaIdEESt5arrayIPcLm3EELi4E23TrivialOffsetCalculatorILi2EjES8_ILi1EjENS0_6memory12LoadWithCastILi2EEENSB_13StoreWithCastILi1EEEEEviT_T0_T2_T3_T4_T5_,@"STO_CUDA_ENTRY STV_DEFAULT"
_ZN2at6native27unrolled_elementwise_kernelIN48_GLOBAL__N__08322988_15_IGammaKernel_cu_cb51a28d10CalcIgammaIdEESt5arrayIPcLm3EELi4E23TrivialOffsetCalculatorILi2EjES8_ILi1EjENS0_6memory12LoadWithCastILi2EEENSB_13StoreWithCastILi1EEEEEviT_T0_T2_T3_T4_T5_:
[----:B------:R-:W0:Y:S01]  /*0000*/  LDC R1, c[0x0][0x28] ;  /* 0x00000a00ff017b82 */ /* 0x000e220000000800 */
[----:B------:R-:W1:Y:S07]  /*0010*/  S2R R22, SR_TID.X ;  /* 0x0000000000167919 */ /* 0x000e6e0000002100 */
[----:B------:R-:W2:Y:S01]  /*0020*/  S2UR UR39, SR_CTAID.X ;  /* 0x00000000002779c3 */ /* 0x000ea20000002500 */
[----:B------:R-:W-:Y:S01]  /*0030*/  ULDC UR38, c[0x0][0x210] ;  /* 0x0000840000267ab9 */ /* 0x000fe20000000800 */
[----:B------:R-:W-:Y:S01]  /*0040*/  ULDC.64 UR36, c[0x0][0x208] ;  /* 0x0000820000247ab9 */ /* 0x000fe20000000a00 */
[----:B------:R-:W-:Y:S01]  /*0050*/  BSSY B6, `(.L_x_3653) ;  /* 0x00001f3000067945 */ /* 0x000fe20003800000 */
[----:B0-----:R-:W-:Y:S01]  /*0060*/  VIADD R1, R1, 0xffffd820 ;  /* 0xffffd82001017836 */ /* 0x001fe20000000000 */
[----:B------:R-:W-:-:S02]  /*0070*/  CS2R R90, SRZ ;  /* 0x00000000005a7805 */ /* 0x000fc4000001ff00 */
[----:B------:R-:W-:Y:S02]  /*0080*/  CS2R R16, SRZ ;  /* 0x0000000000107805 */ /* 0x000fe4000001ff00 */
[----:B------:R-:W-:Y:S01]  /*0090*/  CS2R R18, SRZ ;  /* 0x0000000000127805 */ /* 0x000fe2000001ff00 */
[----:B------:R-:W0:Y:S08]  /*00a0*/  LDC.U8 R25, c[0x0][0x234] ;  /* 0x00008d00ff197b82 */ /* 0x000e300000000000 */
[----:B------:R-:W3:Y:S01]  /*00b0*/  LDC.U8 R24, c[0x0][0x235] ;  /* 0x00008d40ff187b82 */ /* 0x000ee20000000000 */
[----:B--2---:R-:W-:-:S06]  /*00c0*/  UIMAD UR38, UR39, -0x200, UR38 ;  /* 0xfffffe00272678a4 */ /* 0x004fcc000f8e0226 */
[----:B-1----:R-:W-:-:S13]  /*00d0*/  ISETP.GE.AND P0, PT, R22, UR38, PT ;  /* 0x0000002616007c0c */ /* 0x002fda000bf06270 */
[----:B------:R-:W-:Y:S05]  /*00e0*/  @P0 BRA `(.L_x_3654) ;  /* 0x0000001c00a40947 */ /* 0x000fea0003800000 */
[----:B------:R-:W1:Y:S01]  /*00f0*/  LDC.64 R2, c[0x0][0x220] ;  /* 0x00008800ff027b82 */ /* 0x000e620000000a00 */
[----:B------:R-:W-:Y:S01]  /*0100*/  IMAD.U32 R5, RZ, RZ, UR39 ;  /* 0x00000027ff057e24 */ /* 0x000fe2000f8e00ff */
[----:B0-----:R-:W-:Y:S01]  /*0110*/  PRMT R0, R25, 0x9910, RZ ;  /* 0x0000991019007816 */ /* 0x001fe200000000ff */
[----:B------:R-:W-:-:S03]  /*0120*/  ULDC UR4, c[0x0][0x238] ;  /* 0x00008e0000047ab9 */ /* 0x000fc60000000800 */
[----:B------:R-:W-:Y:S02]  /*0130*/  LEA R22, R5, R22, 0x9 ;  /* 0x0000001605167211 */ /* 0x000fe400078e48ff */
[----:B------:R-:W-:-:S03]  /*0140*/  ISETP.GT.AND P0, PT, R0, 0x9, PT ;  /* 0x000000090000780c */ /* 0x000fc60003f04270 */
[----:B------:R-:W-:-:S05]  /*0150*/  IMAD R5, R22, UR4, RZ ;  /* 0x0000000416057c24 */ /* 0x000fca000f8e02ff */
[----:B-1----:R-:W-:-:S05]  /*0160*/  IADD3 R2, P1, R5, R2, RZ ;  /* 0x0000000205027210 */ /* 0x002fca0007f3e0ff */
[----:B------:R-:W-:Y:S01]  /*0170*/  IMAD.X R3, RZ, RZ, R3, P1 ;  /* 0x000000ffff037224 */ /* 0x000fe200008e0603 */
[----:B------:R-:W-:Y:S07]  /*0180*/  @P0 BRA `(.L_x_3655) ;  /* 0x0000000000f40947 */ /* 0x000fee0003800000 */
        /* <DEDUP_REMOVED lines=11> */
.L_x_3658:
[----:B------:R-:W2:Y:S02]  /*0240*/  LDG.E.U8 R2, desc[UR36][R2.64] ;  /* 0x0000002402027981 */ /* 0x000ea4000c1e1100 */
[----:B--2---:R0:W1:Y:S01]  /*0250*/  I2F.F64.U16 R16, R2 ;  /* 0x0000000200107312 */ /* 0x0040620000101800 */
[----:B------:R-:W-:Y:S05]  /*0260*/  BRA `(.L_x_3660) ;  /* 0x0000000c00747947 */ /* 0x000fea0003800000 */
.L_x_3657:
        /* <DEDUP_REMOVED lines=9> */
.L_x_3662:
[----:B------:R-:W2:Y:S02]  /*0300*/  LDG.E R2, desc[UR36][R2.64] ;  /* 0x0000002402027981 */ /* 0x000ea4000c1e1900 */
[----:B--2---:R1:W2:Y:S01]  /*0310*/  I2F.F64 R16, R2 ;  /* 0x0000000200107312 */ /* 0x0042a20000201c00 */
[----:B------:R-:W-:Y:S05]  /*0320*/  BRA `(.L_x_3660) ;  /* 0x0000000c00447947 */ /* 0x000fea0003800000 */
.L_x_3661:
[----:B------:R-:W2:Y:S02]  /*0330*/  LDG.E.U16 R2, desc[UR36][R2.64] ;  /* 0x0000002402027981 */ /* 0x000ea4000c1e1500 */
[----:B--2---:R4:W0:Y:S01]  /*0340*/  I2F.F64.S16 R16, R2 ;  /* 0x0000000200107312 */ /* 0x0048220000101c00 */
[----:B------:R-:W-:Y:S05]  /*0350*/  BRA `(.L_x_3660) ;  /* 0x0000000c00387947 */ /* 0x000fea0003800000 */
.L_x_3656:
        /* <DEDUP_REMOVED lines=10> */
.L_x_3664:
[----:B------:R-:W2:Y:S02]  /*0400*/  LDG.E.U16 R0, desc[UR36][R2.64] ;  /* 0x0000002402007981 */ /* 0x000ea4000c1e1500 */
[----:B--2---:R-:W-:-:S05]  /*0410*/  HADD2.F32 R0, -RZ, R0.H0_H0 ;  /* 0x20000000ff007230 */ /* 0x004fca0000004100 */
[----:B------:R-:W-:-:S04]  /*0420*/  FMUL.FTZ R0, R0, 1 ;  /* 0x3f80000000007820 */ /* 0x000fc80000410000 */
[----:B------:R0:W1:Y:S01]  /*0430*/  F2F.F64.F32 R16, R0 ;  /* 0x0000000000107310 */ /* 0x0000620000201800 */
[----:B------:R-:W-:Y:S05]  /*0440*/  BRA `(.L_x_3660) ;  /* 0x0000000800fc7947 */ /* 0x000fea0003800000 */
.L_x_3663:
        /* <DEDUP_REMOVED lines=10> */
.L_x_3666:
[----:B------:R-:W2:Y:S02]  /*04f0*/  LDG.E.U16 R2, desc[UR36][R2.64] ;  /* 0x0000002402027981 */ /* 0x000ea4000c1e1500 */
[----:B--2---:R-:W-:-:S05]  /*0500*/  HADD2.F32 R0, -RZ, R2.H0_H0 ;  /* 0x20000002ff007230 */ /* 0x004fca0000004100 */
[----:B------:R-:W-:-:S04]  /*0510*/  FMUL.FTZ R0, R0, 1 ;  /* 0x3f80000000007820 */ /* 0x000fc80000410000 */
[----:B------:R0:W1:Y:S01]  /*0520*/  F2F.F64.F32 R16, R0 ;  /* 0x0000000000107310 */ /* 0x0000620000201800 */
[----:B------:R-:W-:Y:S05]  /*0530*/  BRA `(.L_x_3660) ;  /* 0x0000000800c07947 */ /* 0x000fea0003800000 */
.L_x_3665:
[----:B------:R0:W5:Y:S01]  /*0540*/  LDG.E.64 R16, desc[UR36][R2.64] ;  /* 0x0000002402107981 */ /* 0x000162000c1e1b00 */
[----:B------:R-:W-:Y:S05]  /*0550*/  BRA `(.L_x_3660) ;  /* 0x0000000800b87947 */ /* 0x000fea0003800000 */
.L_x_3655:
        /* <DEDUP_REMOVED lines=13> */
.L_x_3669:
[----:B------:R0:W5:Y:S01]  /*0630*/  LDG.E.64 R16, desc[UR36][R2.64] ;  /* 0x0000002402107981 */ /* 0x000162000c1e1b00 */
[----:B------:R-:W-:Y:S05]  /*0640*/  BRA `(.L_x_3660) ;  /* 0x00000008007c7947 */ /* 0x000fea0003800000 */
.L_x_3668:
        /* <DEDUP_REMOVED lines=28> */
.L_x_3671:
[----:B------:R-:W2:Y:S02]  /*0810*/  LDG.E.U8 R3, desc[UR36][R2.64] ;  /* 0x0000002402037981 */ /* 0x000ea4000c1e1100 */
[----:B--2---:R-:W-:-:S05]  /*0820*/  IMAD.SHL.U32 R0, R3, 0x2000000, RZ ;  /* 0x0200000003007824 */ /* 0x004fca00078e00ff */
[----:B------:R-:W-:-:S13]  /*0830*/  ISETP.GE.U32.AND P0, PT, R0, 0x8000000, PT ;  /* 0x080000000000780c */ /* 0x000fda0003f06070 */
[C---:B------:R-:W-:Y:S01]  /*0840*/  @P0 SHF.L.U32 R4, R3.reuse, 0x15, RZ ;  /* 0x0000001503040819 */ /* 0x040fe200000006ff */
[C---:B------:R-:W-:Y:S02]  /*0850*/  @!P0 IMAD.SHL.U32 R0, R3.reuse, 0x100, RZ ;  /* 0x0000010003008824 */ /* 0x040fe400078e00ff */
[----:B------:R-:W-:Y:S01]  /*0860*/  IMAD.SHL.U32 R3, R3, 0x1000000, RZ ;  /* 0x0100000003037824 */ /* 0x000fe200078e00ff */
[----:B------:R-:W-:Y:S02]  /*0870*/  @P0 LOP3.LUT R4, R4, 0xfe00000, RZ, 0xc0, !PT ;  /* 0x0fe0000004040812 */ /* 0x000fe400078ec0ff */
        /* <DEDUP_REMOVED lines=9> */
.L_x_3670:
[----:B------:R-:W2:Y:S02]  /*0910*/  LDG.E.U16 R0, desc[UR36][R2.64] ;  /* 0x0000002402007981 */ /* 0x000ea4000c1e1500 */
[----:B--2---:R-:W-:-:S05]  /*0920*/  SHF.L.U32 R0, R0, 0x10, RZ ;  /* 0x0000001000007819 */ /* 0x004fca00000006ff */
[----:B------:R-:W-:-:S04]  /*0930*/  FMUL.FTZ R0, R0, 1 ;  /* 0x3f80000000007820 */ /* 0x000fc80000410000 */
[----:B------:R0:W1:Y:S01]  /*0940*/  F2F.F64.F32 R16, R0 ;  /* 0x0000000000107310 */ /* 0x0000620000201800 */
[----:B------:R-:W-:Y:S05]  /*0950*/  BRA `(.L_x_3660) ;  /* 0x0000000400b87947 */ /* 0x000fea0003800000 */
.L_x_3667:
        /* <DEDUP_REMOVED lines=11> */
.L_x_3674:
        /* <DEDUP_REMOVED lines=21> */
.L_x_3678:
[----:B------:R-:W-:Y:S05]  /*0b60*/  BSYNC B1 ;  /* 0x0000000000017941 */ /* 0x000fea0003800000 */
.L_x_3677:
[----:B------:R-:W-:Y:S01]  /*0b70*/  LEA R3, R0, 0x3b800000, 0x17 ;  /* 0x3b80000000037811 */ /* 0x000fe200078eb8ff */
[----:B------:R-:W-:-:S05]  /*0b80*/  IMAD.SHL.U32 R0, R2, 0x100000, RZ ;  /* 0x0010000002007824 */ /* 0x000fca00078e00ff */
[----:B------:R-:W-:-:S07]  /*0b90*/  LOP3.LUT R0, R3, R0, R4, 0xfe, !PT ;  /* 0x0000000003007212 */ /* 0x000fce00078efe04 */
.L_x_3676:
[----:B------:R-:W-:Y:S05]  /*0ba0*/  BSYNC B0 ;  /* 0x0000000000007941 */ /* 0x000fea0003800000 */
.L_x_3675:
[----:B------:R-:W-:-:S04]  /*0bb0*/  FMUL.FTZ R0, R0, 1 ;  /* 0x3f80000000007820 */ /* 0x000fc80000410000 */
[----:B------:R0:W1:Y:S01]  /*0bc0*/  F2F.F64.F32 R16, R0 ;  /* 0x0000000000107310 */ /* 0x0000620000201800 */
[----:B------:R-:W-:Y:S05]  /*0bd0*/  BRA `(.L_x_3660) ;  /* 0x0000000400187947 */ /* 0x000fea0003800000 */
.L_x_3673:
[----:B------:R-:W2:Y:S01]  /*0be0*/  LDG.E.U8 R2, desc[UR36][R2.64] ;  /* 0x0000002402027981 */ /* 0x000ea2000c1e1100 */
[----:B------:R-:W-:Y:S01]  /*0bf0*/  BSSY B0, `(.L_x_3679) ;  /* 0x0000018000007945 */ /* 0x000fe20003800000 */
        /* <DEDUP_REMOVED lines=19> */
.L_x_3682:
[----:B------:R-:W-:Y:S05]  /*0d30*/  BSYNC B1 ;  /* 0x0000000000017941 */ /* 0x000fea0003800000 */
.L_x_3681:
[----:B------:R-:W-:Y:S01]  /*0d40*/  LEA R3, R0, 0x37800000, 0x17 ;  /* 0x3780000000037811 */ /* 0x000fe200078eb8ff */
[----:B------:R-:W-:-:S05]  /*0d50*/  IMAD.SHL.U32 R0, R2, 0x200000, RZ ;  /* 0x0020000002007824 */ /* 0x000fca00078e00ff */
[----:B------:R-:W-:-:S07]  /*0d60*/  LOP3.LUT R0, R3, R0, R4, 0xfe, !PT ;  /* 0x0000000003007212 */ /* 0x000fce00078efe04 */
.L_x_3680:
[----:B------:R-:W-:Y:S05]  /*0d70*/  BSYNC B0 ;  /* 0x0000000000007941 */ /* 0x000fea0003800000 */
.L_x_3679:
[----:B------:R-:W-:-:S04]  /*0d80*/  FMUL.FTZ R0, R0, 1 ;  /* 0x3f80000000007820 */ /* 0x000fc80000410000 */
[----:B------:R0:W1:Y:S01]  /*0d90*/  F2F.F64.F32 R16, R0 ;  /* 0x0000000000107310 */ /* 0x0000620000201800 */
[----:B------:R-:W-:Y:S05]  /*0da0*/  BRA `(.L_x_3660) ;  /* 0x0000000000a47947 */ /* 0x000fea0003800000 */
.L_x_3672:
        /* <DEDUP_REMOVED lines=14> */
.L_x_3686:
[----:B------:R-:W-:Y:S05]  /*0e90*/  BSYNC B0 ;  /* 0x0000000000007941 */ /* 0x000fea0003800000 */
.L_x_3685:
[----:B------:R-:W-:-:S04]  /*0ea0*/  FMUL.FTZ R0, R0, 1 ;  /* 0x3f80000000007820 */ /* 0x000fc80000410000 */
[----:B------:R0:W1:Y:S01]  /*0eb0*/  F2F.F64.F32 R16, R0 ;  /* 0x0000000000107310 */ /* 0x0000620000201800 */
[----:B------:R-:W-:Y:S05]  /*0ec0*/  BRA `(.L_x_3660) ;  /* 0x00000000005c7947 */ /* 0x000fea0003800000 */
.L_x_3659:
        /* <DEDUP_REMOVED lines=15> */
[----:B-1-3--:R-:W-:Y:S05]  /*0fc0*/  CALL.ABS.NOINC R2 ;  /* 0x0000000002007343 */ /* 0x00afea0003c00000 */
.L_x_3687:
[----:B------:R-:W-:Y:S01]  /*0fd0*/  CS2R R16, SRZ ;  /* 0x0000000000107805 */ /* 0x000fe2000001ff00 */
[----:B------:R-:W-:Y:S06]  /*0fe0*/  BRA `(.L_x_3660) ;  /* 0x0000000000147947 */ /* 0x000fec0003800000 */
.L_x_3684:
[----:B------:R-:W2:Y:S02]  /*0ff0*/  LDG.E.64 R16, desc[UR36][R2.64] ;  /* 0x0000002402107981 */ /* 0x000ea4000c1e1b00 */
[----:B--2---:R-:W0:Y:S01]  /*1000*/  I2F.F64.U64 R16, R16 ;  /* 0x0000001000107312 */ /* 0x004e220000301800 */
[----:B------:R-:W-:Y:S05]  /*1010*/  BRA `(.L_x_3660) ;  /* 0x0000000000087947 */ /* 0x000fea0003800000 */
.L_x_3683:
[----:B------:R-:W2:Y:S02]  /*1020*/  LDG.E R2, desc[UR36][R2.64] ;  /* 0x0000002402027981 */ /* 0x000ea4000c1e1900 */
[----:B--2---:R0:W1:Y:S02]  /*1030*/  I2F.F64.U32 R16, R2 ;  /* 0x0000000200107312 */ /* 0x0040640000201800 */
.L_x_3660:
[----:B01--4-:R-:W0:Y:S01]  /*1040*/  LDC.64 R2, c[0x0][0x228] ;  /* 0x00008a00ff027b82 */ /* 0x013e220000000a00 */
[----:B---3--:R-:W-:Y:S01]  /*1050*/  PRMT R0, R24, 0x9910, RZ ;  /* 0x0000991018007816 */ /* 0x008fe200000000ff */
[----:B------:R-:W-:Y:S02]  /*1060*/  ULDC UR4, c[0x0][0x23c] ;  /* 0x00008f0000047ab9 */ /* 0x000fe40000000800 */
[----:B------:R-:W-:Y:S01]  /*1070*/  IMAD R5, R22, UR4, RZ ;  /* 0x0000000416057c24 */ /* 0x000fe2000f8e02ff */
[----:B------:R-:W-:-:S04]  /*1080*/  ISETP.GT.AND P0, PT, R0, 0x9, PT ;  /* 0x000000090000780c */ /* 0x000fc80003f04270 */
[----:B0-----:R-:W-:-:S05]  /*1090*/  IADD3 R2, P1, R5, R2, RZ ;  /* 0x0000000205027210 */ /* 0x001fca0007f3e0ff */
[----:B------:R-:W-:-:S04]  /*10a0*/  IMAD.X R3, RZ, RZ, R3, P1 ;  /* 0x000000ffff037224 */ /* 0x000fc800008e0603 */
        /* <DEDUP_REMOVED lines=10> */
[----:B---3--:R0:W1:Y:S01]  /*1150*/  I2F.F64.S16 R18, R2 ;  /* 0x0000000200127312 */ /* 0x0080620000101c00 */
[----:B------:R-:W-:Y:S05]  /*1160*/  BRA `(.L_x_3693) ;  /* 0x0000000c007c7947 */ /* 0x000fea0003800000 */
.L_x_3691:
[----:B------:R-:W3:Y:S02]  /*1170*/  LDG.E.U8 R2, desc[UR36][R2.64] ;  /* 0x0000002402027981 */ /* 0x000ee4000c1e1100 */
[----:B---3--:R3:W4:Y:S01]  /*1180*/  I2F.F64.U16 R18, R2 ;  /* 0x0000000200127312 */ /* 0x0087220000101800 */
[----:B------:R-:W-:Y:S05]  /*1190*/  BRA `(.L_x_3693) ;  /* 0x0000000c00707947 */ /* 0x000fea0003800000 */
.L_x_3690:
        /* <DEDUP_REMOVED lines=9> */
.L_x_3695:
[----:B------:R-:W3:Y:S02]  /*1230*/  LDG.E R2, desc[UR36][R2.64] ;  /* 0x0000002402027981 */ /* 0x000ee4000c1e1900 */
[----:B---3--:R0:W1:Y:S01]  /*1240*/  I2F.F64 R18, R2 ;  /* 0x0000000200127312 */ /* 0x0080620000201c00 */
[----:B------:R-:W-:Y:S05]  /*1250*/  BRA `(.L_x_3693) ;  /* 0x0000000c00407947 */ /* 0x000fea0003800000 */
.L_x_3694:
[----:B------:R-:W3:Y:S02]  /*1260*/  LDG.E.U16 R2, desc[UR36][R2.64] ;  /* 0x0000002402027981 */ /* 0x000ee4000c1e1500 */
[----:B---3--:R0:W1:Y:S01]  /*1270*/  I2F.F64.S16 R18, R2 ;  /* 0x0000000200127312 */ /* 0x0080620000101c00 */
[----:B------:R-:W-:Y:S05]  /*1280*/  BRA `(.L_x_3693) ;  /* 0x0000000c00347947 */ /* 0x000fea0003800000 */
.L_x_3689:
        /* <DEDUP_REMOVED lines=10> */
.L_x_3697:
[----:B------:R-:W3:Y:S02]  /*1330*/  LDG.E.U16 R0, desc[UR36][R2.64] ;  /* 0x0000002402007981 */ /* 0x000ee4000c1e1500 */
[----:B---3--:R-:W-:-:S05]  /*1340*/  HADD2.F32 R0, -RZ, R0.H0_H0 ;  /* 0x20000000ff007230 */ /* 0x008fca0000004100 */
[----:B------:R-:W-:-:S04]  /*1350*/  FMUL.FTZ R0, R0, 1 ;  /* 0x3f80000000007820 */ /* 0x000fc80000410000 */
[----:B------:R0:W1:Y:S01]  /*1360*/  F2F.F64.F32 R18, R0 ;  /* 0x0000000000127310 */ /* 0x0000620000201800 */
[----:B------:R-:W-:Y:S05]  /*1370*/  BRA `(.L_x_3693) ;  /* 0x0000000800f87947 */ /* 0x000fea0003800000 */
.L_x_3696:
        /* <DEDUP_REMOVED lines=10> */
.L_x_3699:
[----:B------:R-:W3:Y:S02]  /*1420*/  LDG.E.U16 R2, desc[UR36][R2.64] ;  /* 0x0000002402027981 */ /* 0x000ee4000c1e1500 */
[----:B---3--:R-:W-:-:S05]  /*1430*/  HADD2.F32 R0, -RZ, R2.H0_H0 ;  /* 0x20000002ff007230 */ /* 0x008fca0000004100 */
[----:B------:R-:W-:-:S04]  /*1440*/  FMUL.FTZ R0, R0, 1 ;  /* 0x3f80000000007820 */ /* 0x000fc80000410000 */
[----:B------:R0:W1:Y:S01]  /*1450*/  F2F.F64.F32 R18, R0 ;  /* 0x0000000000127310 */ /* 0x0000620000201800 */
[----:B------:R-:W-:Y:S05]  /*1460*/  BRA `(.L_x_3693) ;  /* 0x0000000800bc7947 */ /* 0x000fea0003800000 */
.L_x_3698:
[----:B------:R0:W5:Y:S01]  /*1470*/  LDG.E.64 R18, desc[UR36][R2.64] ;  /* 0x0000002402127981 */ /* 0x000162000c1e1b00 */
[----:B------:R-:W-:Y:S05]  /*1480*/  BRA `(.L_x_3693) ;  /* 0x0000000800b47947 */ /* 0x000fea0003800000 */
.L_x_3688:
        /* <DEDUP_REMOVED lines=9> */
[----:B------:R-:W-:Y:S02]  /*1520*/  MOV R18, RZ ;  /* 0x000000ff00127202 */ /* 0x000fe40000000f00 */
[----:B---3--:R-:W-:-:S04]  /*1530*/  ISETP.NE.AND P0, PT, R2, RZ, PT ;  /* 0x000000ff0200720c */ /* 0x008fc80003f05270 */
[----:B------:R-:W-:Y:S01]  /*1540*/  FSEL R19, RZ, 1.875, !P0 ;  /* 0x3ff00000ff137808 */ /* 0x000fe20004000000 */
[----:B------:R-:W-:Y:S08]  /*1550*/  BRA `(.L_x_3693) ;  /* 0x0000000800807947 */ /* 0x000ff00003800000 */
.L_x_3702:
[----:B------:R0:W5:Y:S01]  /*1560*/  LDG.E.64 R18, desc[UR36][R2.64] ;  /* 0x0000002402127981 */ /* 0x000162000c1e1b00 */
[----:B------:R-:W-:Y:S05]  /*1570*/  BRA `(.L_x_3693) ;  /* 0x0000000800787947 */ /* 0x000fea0003800000 */
.L_x_3701:
[----:B------:R-:W-:-:S13]  /*1580*/  ISETP.NE.AND P0, PT, R0, 0xf, PT ;  /* 0x0000000f0000780c */ /* 0x000fda0003f05270 */
[----:B------:R-:W-:Y:S05]  /*1590*/  @!P0 BRA `(.L_x_3703) ;  /* 0x0000000000a48947 */ /* 0x000fea0003800000 */
[----:B------:R-:W-:-:S13]  /*15a0*/  ISETP.NE.AND P0, PT, R0, 0x17, PT ;  /* 0x000000170000780c */ /* 0x000fda0003f05270 */
[----:B------:R-:W-:Y:S05]  /*15b0*/  @!P0 BRA `(.L_x_3704) ;  /* 0x0000000000608947 */ /* 0x000fea0003800000 */
[----:B------:R-:W-:-:S13]  /*15c0*/  ISETP.NE.AND P0, PT, R0, 0x18, PT ;  /* 0x000000180000780c */ /* 0x000fda0003f05270 */
[----:B------:R-:W-:Y:S05]  /*15d0*/  @P0 BRA `(.L_x_3692) ;  /* 0x0000000800040947 */ /* 0x000fea0003800000 */
[----:B------:R-:W3:Y:S01]  /*15e0*/  LDG.E.U8 R0, desc[UR36][R2.64] ;  /* 0x0000002402007981 */ /* 0x000ee2000c1e1100 */
[----:B------:R-:W-:Y:S01]  /*15f0*/  MOV R8, 0xff800000 ;  /* 0xff80000000087802 */ /* 0x000fe20000000f00 */
[----:B---3--:R-:W-:-:S05]  /*1600*/  IMAD.SHL.U32 R0, R0, 0x1000000, RZ ;  /* 0x0100000000007824 */ /* 0x008fca00078e00ff */
        /* <DEDUP_REMOVED lines=19> */
.L_x_3704:
[----:B------:R-:W3:Y:S02]  /*1740*/  LDG.E.U8 R2, desc[UR36][R2.64] ;  /* 0x0000002402027981 */ /* 0x000ee4000c1e1100 */
[C---:B---3--:R-:W-:Y:S02]  /*1750*/  SHF.L.U32 R0, R2.reuse, 0x19, RZ ;  /* 0x0000001902007819 */ /* 0x048fe400000006ff */
        /* <DEDUP_REMOVED lines=13> */
.L_x_3703:
[----:B------:R-:W3:Y:S02]  /*1830*/  LDG.E.U16 R0, desc[UR36][R2.64] ;  /* 0x0000002402007981 */ /* 0x000ee4000c1e1500 */
[----:B---3--:R-:W-:-:S04]  /*1840*/  IMAD.U32 R0, R0, 0x10000, RZ ;  /* 0x0001000000007824 */ /* 0x008fc800078e00ff */
[----:B------:R-:W-:-:S04]  /*1850*/  FMUL.FTZ R0, R0, 1 ;  /* 0x3f80000000007820 */ /* 0x000fc80000410000 */
[----:B------:R0:W1:Y:S01]  /*1860*/  F2F.F64.F32 R18, R0 ;  /* 0x0000000000127310 */ /* 0x0000620000201800 */
[----:B------:R-:W-:Y:S05]  /*1870*/  BRA `(.L_x_3693) ;  /* 0x0000000400b87947 */ /* 0x000fea0003800000 */
.L_x_3700:
        /* <DEDUP_REMOVED lines=9> */
[----:B---3--:R0:W1:Y:S01]  /*1910*/  I2F.F64.U16 R18, R2 ;  /* 0x0000000200127312 */ /* 0x0080620000101800 */
[----:B------:R-:W-:Y:S05]  /*1920*/  BRA `(.L_x_3693) ;  /* 0x00000004008c7947 */ /* 0x000fea0003800000 */
.L_x_3707:
        /* <DEDUP_REMOVED lines=21> */
.L_x_3711:
[----:B------:R-:W-:Y:S05]  /*1a80*/  BSYNC B1 ;  /* 0x0000000000017941 */ /* 0x000fea0003800000 */
.L_x_3710:
[----:B------:R-:W-:Y:S02]  /*1a90*/  LEA R3, R0, 0x3b800000, 0x17 ;  /* 0x3b80000000037811 */ /* 0x000fe400078eb8ff */
[----:B------:R-:W-:-:S04]  /*1aa0*/  SHF.L.U32 R0, R2, 0x14, RZ ;  /* 0x0000001402007819 */ /* 0x000fc800000006ff */
[----:B------:R-:W-:-:S07]  /*1ab0*/  LOP3.LUT R0, R3, R0, R4, 0xfe, !PT ;  /* 0x0000000003007212 */ /* 0x000fce00078efe04 */
.L_x_3709:
[----:B------:R-:W-:Y:S05]  /*1ac0*/  BSYNC B0 ;  /* 0x0000000000007941 */ /* 0x000fea0003800000 */
.L_x_3708:
[----:B------:R-:W-:-:S04]  /*1ad0*/  FMUL.FTZ R0, R0, 1 ;  /* 0x3f80000000007820 */ /* 0x000fc80000410000 */
[----:B------:R0:W1:Y:S01]  /*1ae0*/  F2F.F64.F32 R18, R0 ;  /* 0x0000000000127310 */ /* 0x0000620000201800 */
[----:B------:R-:W-:Y:S05]  /*1af0*/  BRA `(.L_x_3693) ;  /* 0x0000000400187947 */ /* 0x000fea0003800000 */
.L_x_3706:
[----:B------:R-:W3:Y:S01]  /*1b00*/  LDG.E.U8 R2, desc[UR36][R2.64] ;  /* 0x0000002402027981 */ /* 0x000ee2000c1e1100 */
[----:B------:R-:W-:Y:S01]  /*1b10*/  BSSY B0, `(.L_x_3712) ;  /* 0x0000018000007945 */ /* 0x000fe20003800000 */
[----:B------:R-:W-:Y:S01]  /*1b20*/  IMAD.MOV.U32 R0, RZ, RZ, RZ ;  /* 0x000000ffff007224 */ /* 0x000fe200078e00ff */
        /* <DEDUP_REMOVED lines=18> */
.L_x_3715:
[----:B------:R-:W-:Y:S05]  /*1c50*/  BSYNC B1 ;  /* 0x0000000000017941 */ /* 0x000fea0003800000 */
.L_x_3714:
[----:B------:R-:W-:Y:S01]  /*1c60*/  LEA R3, R0, 0x37800000, 0x17 ;  /* 0x3780000000037811 */ /* 0x000fe200078eb8ff */
[----:B------:R-:W-:-:S05]  /*1c70*/  IMAD.SHL.U32 R0, R2, 0x200000, RZ ;  /* 0x0020000002007824 */ /* 0x000fca00078e00ff */
[----:B------:R-:W-:-:S07]  /*1c80*/  LOP3.LUT R0, R3, R0, R4, 0xfe, !PT ;  /* 0x0000000003007212 */ /* 0x000fce00078efe04 */
.L_x_3713:
[----:B------:R-:W-:Y:S05]  /*1c90*/  BSYNC B0 ;  /* 0x0000000000007941 */ /* 0x000fea0003800000 */
.L_x_3712:
[----:B------:R-:W-:-:S04]  /*1ca0*/  FMUL.FTZ R0, R0, 1 ;  /* 0x3f80000000007820 */ /* 0x000fc80000410000 */
[----:B------:R0:W1:Y:S01]  /*1cb0*/  F2F.F64.F32 R18, R0 ;  /* 0x0000000000127310 */ /* 0x0000620000201800 */
[----:B------:R-:W-:Y:S05]  /*1cc0*/  BRA `(.L_x_3693) ;  /* 0x0000000000a47947 */ /* 0x000fea0003800000 */
.L_x_3705:
        /* <DEDUP_REMOVED lines=8> */
[----:B------:R-:W-:Y:S01]  /*1d50*/  HFMA2.MMA R0, -RZ, RZ, 3.814697265625e-06, 0 ;  /* 0x00400000ff007435 */ /* 0x000fe200000001ff */
[----:B---3--:R-:W-:-:S13]  /*1d60*/  ISETP.NE.AND P0, PT, R2, RZ, PT ;  /* 0x000000ff0200720c */ /* 0x008fda0003f05270 */
[----:B------:R-:W-:Y:S05]  /*1d70*/  @!P0 BRA `(.L_x_3719) ;  /* 0x00000000000c8947 */ /* 0x000fea0003800000 */
[----:B------:R-:W-:-:S13]  /*1d80*/  ISETP.NE.AND P0, PT, R2, 0xff, PT ;  /* 0x000000ff0200780c */ /* 0x000fda0003f05270 */
[----:B------:R-:W-:Y:S02]  /*1d90*/  @!P0 IMAD.MOV.U32 R0, RZ, RZ, 0x7f800001 ;  /* 0x7f800001ff008424 */ /* 0x000fe400078e00ff */
[----:B------:R-:W-:-:S07]  /*1da0*/  @P0 IMAD.SHL.U32 R0, R2, 0x800000, RZ ;  /* 0x0080000002000824 */ /* 0x000fce00078e00ff */
.L_x_3719:
[----:B------:R-:W-:Y:S05]  /*1db0*/  BSYNC B0 ;  /* 0x0000000000007941 */ /* 0x000fea0003800000 */
.L_x_3718:
[----:B------:R-:W-:-:S04]  /*1dc0*/  FMUL.FTZ R0, R0, 1 ;  /* 0x3f80000000007820 */ /* 0x000fc80000410000 */
[----:B------:R0:W1:Y:S01]  /*1dd0*/  F2F.F64.F32 R18, R0 ;  /* 0x0000000000127310 */ /* 0x0000620000201800 */
[----:B------:R-:W-:Y:S05]  /*1de0*/  BRA `(.L_x_3693) ;  /* 0x00000000005c7947 */ /* 0x000fea0003800000 */
.L_x_3692:
        /* <DEDUP_REMOVED lines=15> */
[----:B-12--5:R-:W-:Y:S05]  /*1ee0*/  CALL.ABS.NOINC R2 ;  /* 0x0000000002007343 */ /* 0x026fea0003c00000 */
.L_x_3720:
[----:B------:R-:W-:Y:S01]  /*1ef0*/  CS2R R18, SRZ ;  /* 0x0000000000127805 */ /* 0x000fe2000001ff00 */
[----:B------:R-:W-:Y:S06]  /*1f00*/  BRA `(.L_x_3693) ;  /* 0x0000000000147947 */ /* 0x000fec0003800000 */
.L_x_3717:
[----:B------:R-:W3:Y:S02]  /*1f10*/  LDG.E.64 R18, desc[UR36][R2.64] ;  /* 0x0000002402127981 */ /* 0x000ee4000c1e1b00 */
[----:B---3--:R-:W0:Y:S01]  /*1f20*/  I2F.F64.U64 R18, R18 ;  /* 0x0000001200127312 */ /* 0x008e220000301800 */
[----:B------:R-:W-:Y:S05]  /*1f30*/  BRA `(.L_x_3693) ;  /* 0x0000000000087947 */ /* 0x000fea0003800000 */
.L_x_3716:
[----:B------:R-:W3:Y:S02]  /*1f40*/  LDG.E R2, desc[UR36][R2.64] ;  /* 0x0000002402027981 */ /* 0x000ee4000c1e1900 */
[----:B---3--:R0:W1:Y:S02]  /*1f50*/  I2F.F64.U32 R18, R2 ;  /* 0x0000000200127312 */ /* 0x0080640000201800 */
.L_x_3693:
[----:B------:R-:W2:Y:S02]  /*1f60*/  S2R R22, SR_TID.X ;  /* 0x0000000000167919 */ /* 0x000ea40000002100 */
[----:B--2---:R-:W-:-:S07]  /*1f70*/  IADD3 R22, R22, 0x80, RZ ;  /* 0x0000008016167810 */ /* 0x004fce0007ffe0ff */
.L_x_3654:
[----:B------:R-:W-:Y:S05]  /*1f80*/  BSYNC B6 ;  /* 0x0000000000067941 */ /* 0x000fea0003800000 */
.L_x_3653:
[----:B------:R-:W-:Y:S01]  /*1f90*/  ISETP.GE.AND P0, PT, R22, UR38, PT ;  /* 0x0000002616007c0c */ /* 0x000fe2000bf06270 */
[----:B------:R-:W-:Y:S01]  /*1fa0*/  BSSY B6, `(.L_x_3721) ;  /* 0x00001ea000067945 */ /* 0x000fe20003800000 */
[----:B------:R-:W-:-:S11]  /*1fb0*/  CS2R R88, SRZ ;  /* 0x0000000000587805 */ /* 0x000fd6000001ff00 */
[----:B------:R-:W-:Y:S05]  /*1fc0*/  @P0 BRA `(.L_x_3722) ;  /* 0x0000001c009c0947 */ /* 0x000fea0003800000 */
[----:B0--3--:R-:W0:Y:S01]  /*1fd0*/  LDC.64 R2, c[0x0][0x220] ;  /* 0x00008800ff027b82 */ /* 0x009e220000000a00 */
[----:B------:R-:W-:Y:S01]  /*1fe0*/  PRMT R0, R25, 0x9910, RZ ;  /* 0x0000991019007816 */ /* 0x000fe200000000ff */
[----:B------:R-:W-:Y:S01]  /*1ff0*/  IMAD.U32 R23, RZ, RZ, UR39 ;  /* 0x00000027ff177e24 */ /* 0x000fe2000f8e00ff */
[----:B------:R-:W-:Y:S02]  /*2000*/  ULDC UR4, c[0x0][0x238] ;  /* 0x00008e0000047ab9 */ /* 0x000fe40000000800 */
[----:B------:R-:W-:Y:S01]  /*2010*/  ISETP.GT.AND P1, PT, R0, 0x9, PT ;  /* 0x000000090000780c */ /* 0x000fe20003f24270 */
        /* <DEDUP_REMOVED lines=14> */
[----:B--2---:R0:W2:Y:S01]  /*2100*/  I2F.F64.S16 R90, R2 ;  /* 0x00000002005a7312 */ /* 0x0040a20000101c00 */
[----:B------:R-:W-:Y:S05]  /*2110*/  BRA `(.L_x_3728) ;  /* 0x0000000c007c7947 */ /* 0x000fea0003800000 */
.L_x_3726:
[----:B------:R-:W2:Y:S02]  /*2120*/  LDG.E.U8 R2, desc[UR36][R2.64] ;  /* 0x0000002402027981 */ /* 0x000ea4000c1e1100 */
[----:B--2---:R0:W2:Y:S01]  /*2130*/  I2F.F64.U16 R90, R2 ;  /* 0x00000002005a7312 */ /* 0x0040a20000101800 */
[----:B------:R-:W-:Y:S05]  /*2140*/  BRA `(.L_x_3728) ;  /* 0x0000000c00707947 */ /* 0x000fea0003800000 */
.L_x_3725:
        /* <DEDUP_REMOVED lines=9> */
.L_x_3730:
[----:B------:R-:W2:Y:S02]  /*21e0*/  LDG.E R2, desc[UR36][R2.64] ;  /* 0x0000002402027981 */ /* 0x000ea4000c1e1900 */
[----:B--2---:R0:W2:Y:S01]  /*21f0*/  I2F.F64 R90, R2 ;  /* 0x00000002005a7312 */ /* 0x0040a20000201c00 */
[----:B------:R-:W-:Y:S05]  /*2200*/  BRA `(.L_x_3728) ;  /* 0x0000000c00407947 */ /* 0x000fea0003800000 */
.L_x_3729:
[----:B------:R-:W2:Y:S02]  /*2210*/  LDG.E.U16 R2, desc[UR36][R2.64] ;  /* 0x0000002402027981 */ /* 0x000ea4000c1e1500 */
[----:B--2---:R0:W2:Y:S01]  /*2220*/  I2F.F64.S16 R90, R2 ;  /* 0x00000002005a7312 */ /* 0x0040a20000101c00 */
[----:B------:R-:W-:Y:S05]  /*2230*/  BRA `(.L_x_3728) ;  /* 0x0000000c00347947 */ /* 0x000fea0003800000 */
.L_x_3724:
        /* <DEDUP_REMOVED lines=10> */
.L_x_3732:
[----:B------:R-:W2:Y:S02]  /*22e0*/  LDG.E.U16 R0, desc[UR36][R2.64] ;  /* 0x0000002402007981 */ /* 0x000ea4000c1e1500 */
[----:B--2---:R-:W-:-:S05]  /*22f0*/  HADD2.F32 R0, -RZ, R0.H0_H0 ;  /* 0x20000000ff007230 */ /* 0x004fca0000004100 */
[----:B------:R-:W-:-:S04]  /*2300*/  FMUL.FTZ R0, R0, 1 ;  /* 0x3f80000000007820 */ /* 0x000fc80000410000 */
[----:B------:R0:W2:Y:S01]  /*2310*/  F2F.F64.F32 R90, R0 ;  /* 0x00000000005a7310 */ /* 0x0000a20000201800 */
[----:B------:R-:W-:Y:S05]  /*2320*/  BRA `(.L_x_3728) ;  /* 0x0000000800f87947 */ /* 0x000fea0003800000 */
.L_x_3731:
        /* <DEDUP_REMOVED lines=10> */
.L_x_3734:
[----:B------:R-:W2:Y:S02]  /*23d0*/  LDG.E.U16 R2, desc[UR36][R2.64] ;  /* 0x0000002402027981 */ /* 0x000ea4000c1e1500 */
[----:B--2---:R-:W-:-:S05]  /*23e0*/  HADD2.F32 R0, -RZ, R2.H0_H0 ;  /* 0x20000002ff007230 */ /* 0x004fca0000004100 */
[----:B------:R-:W-:-:S04]  /*23f0*/  FMUL.FTZ R0, R0, 1 ;  /* 0x3f80000000007820 */ /* 0x000fc80000410000 */
[----:B------:R0:W2:Y:S01]  /*2400*/  F2F.F64.F32 R90, R0 ;  /* 0x00000000005a7310 */ /* 0x0000a20000201800 */
[----:B------:R-:W-:Y:S05]  /*2410*/  BRA `(.L_x_3728) ;  /* 0x0000000800bc7947 */ /* 0x000fea0003800000 */
.L_x_3733:
[----:B------:R0:W5:Y:S01]  /*2420*/  LDG.E.64 R90, desc[UR36][R2.64] ;  /* 0x00000024025a7981 */ /* 0x000162000c1e1b00 */
[----:B------:R-:W-:Y:S05]  /*2430*/  BRA `(.L_x_3728) ;  /* 0x0000000800b47947 */ /* 0x000fea0003800000 */
.L_x_3723:
        /* <DEDUP_REMOVED lines=13> */
.L_x_3737:
[----:B------:R0:W5:Y:S01]  /*2510*/  LDG.E.64 R90, desc[UR36][R2.64] ;  /* 0x00000024025a7981 */ /* 0x000162000c1e1b00 */
[----:B------:R-:W-:Y:S05]  /*2520*/  BRA `(.L_x_3728) ;  /* 0x0000000800787947 */ /* 0x000fea0003800000 */
.L_x_3736:
        /* <DEDUP_REMOVED lines=11> */
[C---:B------:R-:W-:Y:S01]  /*25e0*/  VIADD R6, R4.reuse, 0x1000000 ;  /* 0x0100000004067836 */ /* 0x040fe20000000000 */
[----:B------:R-:W-:-:S04]  /*25f0*/  IADD3 R2, R4, -0x1, RZ ;  /* 0xffffffff04027810 */ /* 0x000fc80007ffe0ff */
        /* <DEDUP_REMOVED lines=13> */
[----:B------:R0:W2:Y:S01]  /*26d0*/  F2F.F64.F32 R90, R5 ;  /* 0x00000005005a7310 */ /* 0x0000a20000201800 */
[----:B------:R-:W-:Y:S05]  /*26e0*/  BRA `(.L_x_3728) ;  /* 0x0000000800087947 */ /* 0x000fea0003800000 */
.L_x_3739:
[----:B------:R-:W2:Y:S02]  /*26f0*/  LDG.E.U8 R2, desc[UR36][R2.64] ;  /* 0x0000002402027981 */ /* 0x000ea4000c1e1100 */
[C---:B--2---:R-:W-:Y:S02]  /*2700*/  IMAD.SHL.U32 R0, R2.reuse, 0x2000000, RZ ;  /* 0x0200000002007824 */ /* 0x044fe400078e00ff */
[----:B------:R-:W-:-:S03]  /*2710*/  IMAD.SHL.U32 R5, R2, 0x1000000, RZ ;  /* 0x0100000002057824 */ /* 0x000fc600078e00ff */
[----:B------:R-:W-:-:S13]  /*2720*/  ISETP.GE.U32.AND P0, PT, R0, 0x8000000, PT ;  /* 0x080000000000780c */ /* 0x000fda0003f06070 */
[C---:B------:R-:W-:Y:S01]  /*2730*/  @!P0 SHF.L.U32 R0, R2.reuse, 0x8, RZ ;  /* 0x0000000802008819 */ /* 0x040fe200000006ff */
        /* <DEDUP_REMOVED lines=8> */
[----:B------:R0:W2:Y:S01]  /*27c0*/  F2F.F64.F32 R90, R4 ;  /* 0x00000004005a7310 */ /* 0x0000a20000201800 */
[----:B------:R-:W-:Y:S05]  /*27d0*/  BRA `(.L_x_3728) ;  /* 0x0000000400cc7947 */ /* 0x000fea0003800000 */
.L_x_3738:
[----:B------:R-:W2:Y:S02]  /*27e0*/  LDG.E.U16 R0, desc[UR36][R2.64] ;  /* 0x0000002402007981 */ /* 0x000ea4000c1e1500 */
[----:B--2---:R-:W-:-:S04]  /*27f0*/  IMAD.U32 R0, R0, 0x10000, RZ ;  /* 0x0001000000007824 */ /* 0x004fc800078e00ff */
[----:B------:R-:W-:-:S04]  /*2800*/  FMUL.FTZ R0, R0, 1 ;  /* 0x3f80000000007820 */ /* 0x000fc80000410000 */
[----:B------:R2:W3:Y:S01]  /*2810*/  F2F.F64.F32 R90, R0 ;  /* 0x00000000005a7310 */ /* 0x0004e20000201800 */
[----:B------:R-:W-:Y:S05]  /*2820*/  BRA `(.L_x_3728) ;  /* 0x0000000400b87947 */ /* 0x000fea0003800000 */
.L_x_3735:
        /* <DEDUP_REMOVED lines=9> */
[----:B--2---:R0:W2:Y:S01]  /*28c0*/  I2F.F64.U16 R90, R2 ;  /* 0x00000002005a7312 */ /* 0x0040a20000101800 */
[----:B------:R-:W-:Y:S05]  /*28d0*/  BRA `(.L_x_3728) ;  /* 0x00000004008c7947 */ /* 0x000fea0003800000 */
.L_x_3742:
        /* <DEDUP_REMOVED lines=21> */
.L_x_3746:
[----:B------:R-:W-:Y:S05]  /*2a30*/  BSYNC B1 ;  /* 0x0000000000017941 */ /* 0x000fea0003800000 */
.L_x_3745:
[----:B------:R-:W-:Y:S01]  /*2a40*/  LEA R3, R0, 0x3b800000, 0x17 ;  /* 0x3b80000000037811 */ /* 0x000fe200078eb8ff */
[----:B------:R-:W-:-:S05]  /*2a50*/  IMAD.SHL.U32 R0, R2, 0x100000, RZ ;  /* 0x0010000002007824 */ /* 0x000fca00078e00ff */
[----:B------:R-:W-:-:S07]  /*2a60*/  LOP3.LUT R0, R3, R0, R4, 0xfe, !PT ;  /* 0x0000000003007212 */ /* 0x000fce00078efe04 */
.L_x_3744:
[----:B------:R-:W-:Y:S05]  /*2a70*/  BSYNC B0 ;  /* 0x0000000000007941 */ /* 0x000fea0003800000 */
.L_x_3743:
[----:B------:R-:W-:-:S04]  /*2a80*/  FMUL.FTZ R0, R0, 1 ;  /* 0x3f80000000007820 */ /* 0x000fc80000410000 */
[----:B------:R0:W2:Y:S01]  /*2a90*/  F2F.F64.F32 R90, R0 ;  /* 0x00000000005a7310 */ /* 0x0000a20000201800 */
[----:B------:R-:W-:Y:S05]  /*2aa0*/  BRA `(.L_x_3728) ;  /* 0x0000000400187947 */ /* 0x000fea0003800000 */
.L_x_3741:
        /* <DEDUP_REMOVED lines=21> */
.L_x_3750:
[----:B------:R-:W-:Y:S05]  /*2c00*/  BSYNC B1 ;  /* 0x0000000000017941 */ /* 0x000fea0003800000 */
.L_x_3749:
[----:B------:R-:W-:Y:S02]  /*2c10*/  LEA R3, R0, 0x37800000, 0x17 ;  /* 0x3780000000037811 */ /* 0x000fe400078eb8ff */
[----:B------:R-:W-:-:S04]  /*2c20*/  SHF.L.U32 R0, R2, 0x15, RZ ;  /* 0x0000001502007819 */ /* 0x000fc800000006ff */
[----:B------:R-:W-:-:S07]  /*2c30*/  LOP3.LUT R0, R3, R0, R4, 0xfe, !PT ;  /* 0x0000000003007212 */ /* 0x000fce00078efe04 */
.L_x_3748:
[----:B------:R-:W-:Y:S05]  /*2c40*/  BSYNC B0 ;  /* 0x0000000000007941 */ /* 0x000fea0003800000 */
.L_x_3747:
[----:B------:R-:W-:-:S04]  /*2c50*/  FMUL.FTZ R0, R0, 1 ;  /* 0x3f80000000007820 */ /* 0x000fc80000410000 */
[----:B------:R0:W2:Y:S01]  /*2c60*/  F2F.F64.F32 R90, R0 ;  /* 0x00000000005a7310 */ /* 0x0000a20000201800 */
[----:B------:R-:W-:Y:S05]  /*2c70*/  BRA `(.L_x_3728) ;  /* 0x0000000000a47947 */ /* 0x000fea0003800000 */
.L_x_3740:
        /* <DEDUP_REMOVED lines=14> */
.L_x_3754:
[----:B------:R-:W-:Y:S05]  /*2d60*/  BSYNC B0 ;  /* 0x0000000000007941 */ /* 0x000fea0003800000 */
.L_x_3753:
[----:B------:R-:W-:-:S04]  /*2d70*/  FMUL.FTZ R0, R0, 1 ;  /* 0x3f80000000007820 */ /* 0x000fc80000410000 */
[----:B------:R0:W2:Y:S01]  /*2d80*/  F2F.F64.F32 R90, R0 ;  /* 0x00000000005a7310 */ /* 0x0000a20000201800 */
[----:B------:R-:W-:Y:S05]  /*2d90*/  BRA `(.L_x_3728) ;  /* 0x00000000005c7947 */ /* 0x000fea0003800000 */
.L_x_3727:
        /* <DEDUP_REMOVED lines=16> */
.L_x_3755:
[----:B------:R-:W-:Y:S01]  /*2ea0*/  CS2R R90, SRZ ;  /* 0x00000000005a7805 */ /* 0x000fe2000001ff00 */
[----:B------:R-:W-:Y:S06]  /*2eb0*/  BRA `(.L_x_3728) ;  /* 0x0000000000147947 */ /* 0x000fec0003800000 */
.L_x_3752:
[----:B------:R-:W2:Y:S02]  /*2ec0*/  LDG.E.64 R90, desc[UR36][R2.64] ;  /* 0x00000024025a7981 */ /* 0x000ea4000c1e1b00 */
[----:B--2---:R-:W0:Y:S01]  /*2ed0*/  I2F.F64.U64 R90, R90 ;  /* 0x0000005a005a7312 */ /* 0x004e220000301800 */
[----:B------:R-:W-:Y:S05]  /*2ee0*/  BRA `(.L_x_3728) ;  /* 0x0000000000087947 */ /* 0x000fea0003800000 */
.L_x_3751:
[----:B------:R-:W2:Y:S02]  /*2ef0*/  LDG.E R2, desc[UR36][R2.64] ;  /* 0x0000002402027981 */ /* 0x000ea4000c1e1900 */
[----:B--2---:R0:W2:Y:S02]  /*2f00*/  I2F.F64.U32 R90, R2 ;  /* 0x00000002005a7312 */ /* 0x0040a40000201800 */
.L_x_3728:
[----:B0-----:R-:W0:Y:S01]  /*2f10*/  LDC.64 R2, c[0x0][0x228] ;  /* 0x00008a00ff027b82 */ /* 0x001e220000000a00 */
[----:B--2---:R-:W-:Y:S01]  /*2f20*/  PRMT R0, R24, 0x9910, RZ ;  /* 0x0000991018007816 */ /* 0x004fe200000000ff */
        /* <DEDUP_REMOVED lines=17> */
.L_x_3759:
[----:B------:R-:W2:Y:S02]  /*3040*/  LDG.E.U8 R2, desc[UR36][R2.64] ;  /* 0x0000002402027981 */ /* 0x000ea4000c1e1100 */
[----:B--2---:R0:W2:Y:S01]  /*3050*/  I2F.F64.U16 R88, R2 ;  /* 0x0000000200587312 */ /* 0x0040a20000101800 */
[----:B------:R-:W-:Y:S05]  /*3060*/  BRA `(.L_x_3761) ;  /* 0x0000000c00707947 */ /* 0x000fea0003800000 */
.L_x_3758:
        /* <DEDUP_REMOVED lines=9> */
.L_x_3763:
[----:B------:R-:W2:Y:S02]  /*3100*/  LDG.E R2, desc[UR36][R2.64] ;  /* 0x0000002402027981 */ /* 0x000ea4000c1e1900 */
[----:B--2---:R0:W2:Y:S01]  /*3110*/  I2F.F64 R88, R2 ;  /* 0x0000000200587312 */ /* 0x0040a20000201c00 */
[----:B------:R-:W-:Y:S05]  /*3120*/  BRA `(.L_x_3761) ;  /* 0x0000000c00407947 */ /* 0x000fea0003800000 */
.L_x_3762:
[----:B------:R-:W2:Y:S02]  /*3130*/  LDG.E.U16 R2, desc[UR36][R2.64] ;  /* 0x0000002402027981 */ /* 0x000ea4000c1e1500 */
[----:B--2---:R0:W2:Y:S01]  /*3140*/  I2F.F64.S16 R88, R2 ;  /* 0x0000000200587312 */ /* 0x0040a20000101c00 */
[----:B------:R-:W-:Y:S05]  /*3150*/  BRA `(.L_x_3761) ;  /* 0x0000000c00347947 */ /* 0x000fea0003800000 */
.L_x_3757:
        /* <DEDUP_REMOVED lines=10> */
.L_x_3765:
[----:B------:R-:W2:Y:S02]  /*3200*/  LDG.E.U16 R0, desc[UR36][R2.64] ;  /* 0x0000002402007981 */ /* 0x000ea4000c1e1500 */
[----:B--2---:R-:W-:-:S05]  /*3210*/  HADD2.F32 R0, -RZ, R0.H0_H0 ;  /* 0x20000000ff007230 */ /* 0x004fca0000004100 */
[----:B------:R-:W-:-:S04]  /*3220*/  FMUL.FTZ R0, R0, 1 ;  /* 0x3f80000000007820 */ /* 0x000fc80000410000 */
[----:B------:R0:W2:Y:S01]  /*3230*/  F2F.F64.F32 R88, R0 ;  /* 0x0000000000587310 */ /* 0x0000a20000201800 */
[----:B------:R-:W-:Y:S05]  /*3240*/  BRA `(.L_x_3761) ;  /* 0x0000000800f87947 */ /* 0x000fea0003800000 */
.L_x_3764:
        /* <DEDUP_REMOVED lines=10> */
.L_x_3767:
[----:B------:R-:W2:Y:S02]  /*32f0*/  LDG.E.U16 R2, desc[UR36][R2.64] ;  /* 0x0000002402027981 */ /* 0x000ea4000c1e1500 */
[----:B--2---:R-:W-:-:S05]  /*3300*/  HADD2.F32 R0, -RZ, R2.H0_H0 ;  /* 0x20000002ff007230 */ /* 0x004fca0000004100 */
[----:B------:R-:W-:-:S04]  /*3310*/  FMUL.FTZ R0, R0, 1 ;  /* 0x3f80000000007820 */ /* 0x000fc80000410000 */
[----:B------:R0:W2:Y:S01]  /*3320*/  F2F.F64.F32 R88, R0 ;  /* 0x0000000000587310 */ /* 0x0000a20000201800 */
[----:B------:R-:W-:Y:S05]  /*3330*/  BRA `(.L_x_3761) ;  /* 0x0000000800bc7947 */ /* 0x000fea0003800000 */
.L_x_3766:
[----:B------:R0:W5:Y:S01]  /*3340*/  LDG.E.64 R88, desc[UR36][R2.64] ;  /* 0x0000002402587981 */ /* 0x000162000c1e1b00 */
[----:B------:R-:W-:Y:S05]  /*3350*/  BRA `(.L_x_3761) ;  /* 0x0000000800b47947 */ /* 0x000fea0003800000 */
.L_x_3756:
        /* <DEDUP_REMOVED lines=13> */
.L_x_3770:
[----:B------:R0:W5:Y:S01]  /*3430*/  LDG.E.64 R88, desc[UR36][R2.64] ;  /* 0x0000002402587981 */ /* 0x000162000c1e1b00 */
[----:B------:R-:W-:Y:S05]  /*3440*/  BRA `(.L_x_3761) ;  /* 0x0000000800787947 */ /* 0x000fea0003800000 */
.L_x_3769:
        /* <DEDUP_REMOVED lines=28> */
.L_x_3772:
        /* <DEDUP_REMOVED lines=15> */
.L_x_3771:
[----:B------:R-:W2:Y:S02]  /*3700*/  LDG.E.U16 R0, desc[UR36][R2.64] ;  /* 0x0000002402007981 */ /* 0x000ea4000c1e1500 */
[----:B--2---:R-:W-:-:S05]  /*3710*/  SHF.L.U32 R0, R0, 0x10, RZ ;  /* 0x0000001000007819 */ /* 0x004fca00000006ff */
[----:B------:R-:W-:-:S04]  /*3720*/  FMUL.FTZ R0, R0, 1 ;  /* 0x3f80000000007820 */ /* 0x000fc80000410000 */
[----:B------:R0:W2:Y:S01]  /*3730*/  F2F.F64.F32 R88, R0 ;  /* 0x0000000000587310 */ /* 0x0000a20000201800 */
[----:B------:R-:W-:Y:S05]  /*3740*/  BRA `(.L_x_3761) ;  /* 0x0000000400b87947 */ /* 0x000fea0003800000 */
.L_x_3768:
        /* <DEDUP_REMOVED lines=11> */
.L_x_3775:
        /* <DEDUP_REMOVED lines=21> */
.L_x_3779:
[----:B------:R-:W-:Y:S05]  /*3950*/  BSYNC B1 ;  /* 0x0000000000017941 */ /* 0x000fea0003800000 */
.L_x_3778:
[----:B------:R-:W-:Y:S01]  /*3960*/  LEA R3, R0, 0x3b800000, 0x17 ;  /* 0x3b80000000037811 */ /* 0x000fe200078eb8ff */
[----:B------:R-:W-:-:S05]  /*3970*/  IMAD.SHL.U32 R0, R2, 0x100000, RZ ;  /* 0x0010000002007824 */ /* 0x000fca00078e00ff */
[----:B------:R-:W-:-:S07]  /*3980*/  LOP3.LUT R0, R3, R0, R4, 0xfe, !PT ;  /* 0x0000000003007212 */ /* 0x000fce00078efe04 */
.L_x_3777:
[----:B------:R-:W-:Y:S05]  /*3990*/  BSYNC B0 ;  /* 0x0000000000007941 */ /* 0x000fea0003800000 */
.L_x_3776:
[----:B------:R-:W-:-:S04]  /*39a0*/  FMUL.FTZ R0, R0, 1 ;  /* 0x3f80000000007820 */ /* 0x000fc80000410000 */
[----:B------:R0:W2:Y:S01]  /*39b0*/  F2F.F64.F32 R88, R0 ;  /* 0x0000000000587310 */ /* 0x0000a20000201800 */
[----:B------:R-:W-:Y:S05]  /*39c0*/  BRA `(.L_x_3761) ;  /* 0x0000000400187947 */ /* 0x000fea0003800000 */
.L_x_3774:
        /* <DEDUP_REMOVED lines=21> */
.L_x_3783:
[----:B------:R-:W-:Y:S05]  /*3b20*/  BSYNC B1 ;  /* 0x0000000000017941 */ /* 0x000fea0003800000 */
.L_x_3782:
[----:B------:R-:W-:Y:S01]  /*3b30*/  LEA R3, R0, 0x37800000, 0x17 ;  /* 0x3780000000037811 */ /* 0x000fe200078eb8ff */
[----:B------:R-:W-:-:S05]  /*3b40*/  IMAD.SHL.U32 R0, R2, 0x200000, RZ ;  /* 0x0020000002007824 */ /* 0x000fca00078e00ff */
[----:B------:R-:W-:-:S07]  /*3b50*/  LOP3.LUT R0, R3, R0, R4, 0xfe, !PT ;  /* 0x0000000003007212 */ /* 0x000fce00078efe04 */
.L_x_3781:
[----:B------:R-:W-:Y:S05]  /*3b60*/  BSYNC B0 ;  /* 0x0000000000007941 */ /* 0x000fea0003800000 */
.L_x_3780:
[----:B------:R-:W-:-:S04]  /*3b70*/  FMUL.FTZ R0, R0, 1 ;  /* 0x3f80000000007820 */ /* 0x000fc80000410000 */
[----:B------:R0:W2:Y:S01]  /*3b80*/  F2F.F64.F32 R88, R0 ;  /* 0x0000000000587310 */ /* 0x0000a20000201800 */
[----:B------:R-:W-:Y:S05]  /*3b90*/  BRA `(.L_x_3761) ;  /* 0x0000000000a47947 */ /* 0x000fea0003800000 */
.L_x_3773:
        /* <DEDUP_REMOVED lines=14> */
.L_x_3787:
[----:B------:R-:W-:Y:S05]  /*3c80*/  BSYNC B0 ;  /* 0x0000000000007941 */ /* 0x000fea0003800000 */
.L_x_3786:
[----:B------:R-:W-:-:S04]  /*3c90*/  FMUL.FTZ R0, R0, 1 ;  /* 0x3f80000000007820 */ /* 0x000fc80000410000 */
[----:B------:R0:W2:Y:S01]  /*3ca0*/  F2F.F64.F32 R88, R0 ;  /* 0x0000000000587310 */ /* 0x0000a20000201800 */
[----:B------:R-:W-:Y:S05]  /*3cb0*/  BRA `(.L_x_3761) ;  /* 0x00000000005c7947 */ /* 0x000fea0003800000 */
.L_x_3760:
        /* <DEDUP_REMOVED lines=15> */
[----:B-12345:R-:W-:Y:S05]  /*3db0*/  CALL.ABS.NOINC R2 ;  /* 0x0000000002007343 */ /* 0x03efea0003c00000 */
.L_x_3788:
[----:B------:R-:W-:Y:S01]  /*3dc0*/  CS2R R88, SRZ ;  /* 0x0000000000587805 */ /* 0x000fe2000001ff00 */
[----:B------:R-:W-:Y:S06]  /*3dd0*/  BRA `(.L_x_3761) ;  /* 0x0000000000147947 */ /* 0x000fec0003800000 */
.L_x_3785:
[----:B------:R-:W2:Y:S02]  /*3de0*/  LDG.E.64 R88, desc[UR36][R2.64] ;  /* 0x0000002402587981 */ /* 0x000ea4000c1e1b00 */
[----:B--2---:R-:W0:Y:S01]  /*3df0*/  I2F.F64.U64 R88, R88 ;  /* 0x0000005800587312 */ /* 0x004e220000301800 */
[----:B------:R-:W-:Y:S05]  /*3e00*/  BRA `(.L_x_3761) ;  /* 0x0000000000087947 */ /* 0x000fea0003800000 */
.L_x_3784:
[----:B------:R-:W2:Y:S02]  /*3e10*/  LDG.E R2, desc[UR36][R2.64] ;  /* 0x0000002402027981 */ /* 0x000ea4000c1e1900 */
[----:B--2---:R0:W2:Y:S02]  /*3e20*/  I2F.F64.U32 R88, R2 ;  /* 0x0000000200587312 */ /* 0x0040a40000201800 */
.L_x_3761:
[----:B------:R-:W-:-:S07]  /*3e30*/  VIADD R22, R22, 0x80 ;  /* 0x0000008016167836 */ /* 0x000fce0000000000 */
.L_x_3722:
[----:B------:R-:W-:Y:S05]  /*3e40*/  BSYNC B6 ;  /* 0x0000000000067941 */ /* 0x000fea0003800000 */
.L_x_3721:
[----:B------:R-:W-:Y:S01]  /*3e50*/  ISETP.GE.AND P0, PT, R22, UR38, PT ;  /* 0x0000002616007c0c */ /* 0x000fe2000bf06270 */
[----:B------:R-:W-:Y:S01]  /*3e60*/  BSSY B6, `(.L_x_3789) ;  /* 0x00001ec000067945 */ /* 0x000fe20003800000 */
[----:B------:R-:W-:Y:S02]  /*3e70*/  CS2R R92, SRZ ;  /* 0x00000000005c7805 */ /* 0x000fe4000001ff00 */
[----:B------:R-:W-:Y:S02]  /*3e80*/  CS2R R86, SRZ ;  /* 0x0000000000567805 */ /* 0x000fe4000001ff00 */
[----:B------:R-:W-:-:S07]  /*3e90*/  CS2R R84, SRZ ;  /* 0x0000000000547805 */ /* 0x000fce000001ff00 */
[----:B------:R-:W-:Y:S05]  /*3ea0*/  @P0 BRA `(.L_x_3790) ;  /* 0x0000001c009c0947 */ /* 0x000fea0003800000 */
[----:B0--3--:R-:W0:Y:S01]  /*3eb0*/  LDC.64 R2, c[0x0][0x220] ;  /* 0x00008800ff027b82 */ /* 0x009e220000000a00 */
[----:B------:R-:W-:Y:S01]  /*3ec0*/  MOV R23, UR39 ;  /* 0x0000002700177c02 */ /* 0x000fe20008000f00 */
[----:B------:R-:W-:Y:S01]  /*3ed0*/  ULDC UR4, c[0x0][0x238] ;  /* 0x00008e0000047ab9 */ /* 0x000fe20000000800 */
[----:B------:R-:W-:-:S03]  /*3ee0*/  PRMT R0, R25, 0x9910, RZ ;  /* 0x0000991019007816 */ /* 0x000fc600000000ff */
[----:B------:R-:W-:Y:S01]  /*3ef0*/  IMAD R23, R23, 0x200, R22 ;  /* 0x0000020017177824 */ /* 0x000fe200078e0216 */
[----:B------:R-:W-:-:S03]  /*3f00*/  ISETP.GT.AND P1, PT, R0, 0x9, PT ;  /* 0x000000090000780c */ /* 0x000fc60003f24270 */
[----:B------:R-:W-:-:S05]  /*3f10*/  IMAD R5, R23, UR4, RZ ;  /* 0x0000000417057c24 */ /* 0x000fca000f8e02ff */
[----:B0-----:R-:W-:-:S05]  /*3f20*/  IADD3 R2, P0, R5, R2, RZ ;  /* 0x0000000205027210 */ /* 0x001fca0007f1e0ff */
        /* <DEDUP_REMOVED lines=11> */
[----:B---3--:R0:W3:Y:S01]  /*3fe0*/  I2F.F64.S16 R86, R2 ;  /* 0x0000000200567312 */ /* 0x0080e20000101c00 */
[----:B------:R-:W-:Y:S05]  /*3ff0*/  BRA `(.L_x_3796) ;  /* 0x0000000c007c7947 */ /* 0x000fea0003800000 */
.L_x_3794:
[----:B------:R-:W3:Y:S02]  /*4000*/  LDG.E.U8 R2, desc[UR36][R2.64] ;  /* 0x0000002402027981 */ /* 0x000ee4000c1e1100 */
[----:B---3--:R0:W3:Y:S01]  /*4010*/  I2F.F64.U16 R86, R2 ;  /* 0x0000000200567312 */ /* 0x0080e20000101800 */
[----:B------:R-:W-:Y:S05]  /*4020*/  BRA `(.L_x_3796) ;  /* 0x0000000c00707947 */ /* 0x000fea0003800000 */
.L_x_3793:
        /* <DEDUP_REMOVED lines=9> */
.L_x_3798:
[----:B------:R-:W3:Y:S02]  /*40c0*/  LDG.E R2, desc[UR36][R2.64] ;  /* 0x0000002402027981 */ /* 0x000ee4000c1e1900 */
[----:B---3--:R0:W3:Y:S01]  /*40d0*/  I2F.F64 R86, R2 ;  /* 0x0000000200567312 */ /* 0x0080e20000201c00 */
[----:B------:R-:W-:Y:S05]  /*40e0*/  BRA `(.L_x_3796) ;  /* 0x0000000c00407947 */ /* 0x000fea0003800000 */
.L_x_3797:
[----:B------:R-:W3:Y:S02]  /*40f0*/  LDG.E.U16 R2, desc[UR36][R2.64] ;  /* 0x0000002402027981 */ /* 0x000ee4000c1e1500 */
[----:B---3--:R0:W3:Y:S01]  /*4100*/  I2F.F64.S16 R86, R2 ;  /* 0x0000000200567312 */ /* 0x0080e20000101c00 */
[----:B------:R-:W-:Y:S05]  /*4110*/  BRA `(.L_x_3796) ;  /* 0x0000000c00347947 */ /* 0x000fea0003800000 */
.L_x_3792:
        /* <DEDUP_REMOVED lines=10> */
.L_x_3800:
[----:B------:R-:W3:Y:S02]  /*41c0*/  LDG.E.U16 R0, desc[UR36][R2.64] ;  /* 0x0000002402007981 */ /* 0x000ee4000c1e1500 */
[----:B---3--:R-:W-:-:S05]  /*41d0*/  HADD2.F32 R0, -RZ, R0.H0_H0 ;  /* 0x20000000ff007230 */ /* 0x008fca0000004100 */
[----:B------:R-:W-:-:S04]  /*41e0*/  FMUL.FTZ R0, R0, 1 ;  /* 0x3f80000000007820 */ /* 0x000fc80000410000 */
[----:B------:R0:W3:Y:S01]  /*41f0*/  F2F.F64.F32 R86, R0 ;  /* 0x0000000000567310 */ /* 0x0000e20000201800 */
[----:B------:R-:W-:Y:S05]  /*4200*/  BRA `(.L_x_3796) ;  /* 0x0000000800f87947 */ /* 0x000fea0003800000 */
.L_x_3799:
        /* <DEDUP_REMOVED lines=10> */
.L_x_3802:
[----:B------:R-:W3:Y:S02]  /*42b0*/  LDG.E.U16 R2, desc[UR36][R2.64] ;  /* 0x0000002402027981 */ /* 0x000ee4000c1e1500 */
[----:B---3--:R-:W-:-:S05]  /*42c0*/  HADD2.F32 R0, -RZ, R2.H0_H0 ;  /* 0x20000002ff007230 */ /* 0x008fca0000004100 */
[----:B------:R-:W-:-:S04]  /*42d0*/  FMUL.FTZ R0, R0, 1 ;  /* 0x3f80000000007820 */ /* 0x000fc80000410000 */
[----:B------:R0:W3:Y:S01]  /*42e0*/  F2F.F64.F32 R86, R0 ;  /* 0x0000000000567310 */ /* 0x0000e20000201800 */
[----:B------:R-:W-:Y:S05]  /*42f0*/  BRA `(.L_x_3796) ;  /* 0x0000000800bc7947 */ /* 0x000fea0003800000 */
.L_x_3801:
[----:B------:R0:W5:Y:S01]  /*4300*/  LDG.E.64 R86, desc[UR36][R2.64] ;  /* 0x0000002402567981 */ /* 0x000162000c1e1b00 */
[----:B------:R-:W-:Y:S05]  /*4310*/  BRA `(.L_x_3796) ;  /* 0x0000000800b47947 */ /* 0x000fea0003800000 */
.L_x_3791:
        /* <DEDUP_REMOVED lines=13> */
.L_x_3805:
[----:B------:R0:W5:Y:S01]  /*43f0*/  LDG.E.64 R86, desc[UR36][R2.64] ;  /* 0x0000002402567981 */ /* 0x000162000c1e1b00 */
[----:B------:R-:W-:Y:S05]  /*4400*/  BRA `(.L_x_3796) ;  /* 0x0000000800787947 */ /* 0x000fea0003800000 */
.L_x_3804:
        /* <DEDUP_REMOVED lines=26> */
[----:B------:R0:W3:Y:S01]  /*45b0*/  F2F.F64.F32 R86, R5 ;  /* 0x0000000500567310 */ /* 0x0000e20000201800 */
[----:B------:R-:W-:Y:S05]  /*45c0*/  BRA `(.L_x_3796) ;  /* 0x0000000800087947 */ /* 0x000fea0003800000 */
.L_x_3807:
        /* <DEDUP_REMOVED lines=13> */
[----:B------:R0:W3:Y:S01]  /*46a0*/  F2F.F64.F32 R86, R4 ;  /* 0x0000000400567310 */ /* 0x0000e20000201800 */
[----:B------:R-:W-:Y:S05]  /*46b0*/  BRA `(.L_x_3796) ;  /* 0x0000000400cc7947 */ /* 0x000fea0003800000 */
.L_x_3806:
[----:B------:R-:W3:Y:S02]  /*46c0*/  LDG.E.U16 R0, desc[UR36][R2.64] ;  /* 0x0000002402007981 */ /* 0x000ee4000c1e1500 */
[----:B---3--:R-:W-:-:S04]  /*46d0*/  IMAD.U32 R0, R0, 0x10000, RZ ;  /* 0x0001000000007824 */ /* 0x008fc800078e00ff */
[----:B------:R-:W-:-:S04]  /*46e0*/  FMUL.FTZ R0, R0, 1 ;  /* 0x3f80000000007820 */ /* 0x000fc80000410000 */
[----:B------:R3:W0:Y:S01]  /*46f0*/  F2F.F64.F32 R86, R0 ;  /* 0x0000000000567310 */ /* 0x0006220000201800 */
[----:B------:R-:W-:Y:S05]  /*4700*/  BRA `(.L_x_3796) ;  /* 0x0000000400b87947 */ /* 0x000fea0003800000 */
.L_x_3803:
        /* <DEDUP_REMOVED lines=9> */
[----:B---3--:R0:W3:Y:S01]  /*47a0*/  I2F.F64.U16 R86, R2 ;  /* 0x0000000200567312 */ /* 0x0080e20000101800 */
[----:B------:R-:W-:Y:S05]  /*47b0*/  BRA `(.L_x_3796) ;  /* 0x00000004008c7947 */ /* 0x000fea0003800000 */
.L_x_3810:
        /* <DEDUP_REMOVED lines=21> */
.L_x_3814:
[----:B------:R-:W-:Y:S05]  /*4910*/  BSYNC B1 ;  /* 0x0000000000017941 */ /* 0x000fea0003800000 */
.L_x_3813:
[----:B------:R-:W-:Y:S02]  /*4920*/  LEA R3, R0, 0x3b800000, 0x17 ;  /* 0x3b80000000037811 */ /* 0x000fe400078eb8ff */
[----:B------:R-:W-:-:S04]  /*4930*/  SHF.L.U32 R0, R2, 0x14, RZ ;  /* 0x0000001402007819 */ /* 0x000fc800000006ff */
[----:B------:R-:W-:-:S07]  /*4940*/  LOP3.LUT R0, R3, R0, R4, 0xfe, !PT ;  /* 0x0000000003007212 */ /* 0x000fce00078efe04 */
.L_x_3812:
[----:B------:R-:W-:Y:S05]  /*4950*/  BSYNC B0 ;  /* 0x0000000000007941 */ /* 0x000fea0003800000 */
.L_x_3811:
[----:B------:R-:W-:-:S04]  /*4960*/  FMUL.FTZ R0, R0, 1 ;  /* 0x3f80000000007820 */ /* 0x000fc80000410000 */
[----:B------:R0:W3:Y:S01]  /*4970*/  F2F.F64.F32 R86, R0 ;  /* 0x0000000000567310 */ /* 0x0000e20000201800 */
[----:B------:R-:W-:Y:S05]  /*4980*/  BRA `(.L_x_3796) ;  /* 0x0000000400187947 */ /* 0x000fea0003800000 */
.L_x_3809:
        /* <DEDUP_REMOVED lines=21> */
.L_x_3818:
[----:B------:R-:W-:Y:S05]  /*4ae0*/  BSYNC B1 ;  /* 0x0000000000017941 */ /* 0x000fea0003800000 */
.L_x_3817:
[----:B------:R-:W-:Y:S01]  /*4af0*/  LEA R3, R0, 0x37800000, 0x17 ;  /* 0x3780000000037811 */ /* 0x000fe200078eb8ff */
[----:B------:R-:W-:-:S05]  /*4b00*/  IMAD.SHL.U32 R0, R2, 0x200000, RZ ;  /* 0x0020000002007824 */ /* 0x000fca00078e00ff */
[----:B------:R-:W-:-:S07]  /*4b10*/  LOP3.LUT R0, R3, R0, R4, 0xfe, !PT ;  /* 0x0000000003007212 */ /* 0x000fce00078efe04 */
.L_x_3816:
[----:B------:R-:W-:Y:S05]  /*4b20*/  BSYNC B0 ;  /* 0x0000000000007941 */ /* 0x000fea0003800000 */
.L_x_3815:
[----:B------:R-:W-:-:S04]  /*4b30*/  FMUL.FTZ R0, R0, 1 ;  /* 0x3f80000000007820 */ /* 0x000fc80000410000 */
[----:B------:R0:W3:Y:S01]  /*4b40*/  F2F.F64.F32 R86, R0 ;  /* 0x0000000000567310 */ /* 0x0000e20000201800 */
[----:B------:R-:W-:Y:S05]  /*4b50*/  BRA `(.L_x_3796) ;  /* 0x0000000000a47947 */ /* 0x000fea0003800000 */
.L_x_3808:
        /* <DEDUP_REMOVED lines=14> */
.L_x_3822:
[----:B------:R-:W-:Y:S05]  /*4c40*/  BSYNC B0 ;  /* 0x0000000000007941 */ /* 0x000fea0003800000 */
.L_x_3821:
[----:B------:R-:W-:-:S04]  /*4c50*/  FMUL.FTZ R0, R0, 1 ;  /* 0x3f80000000007820 */ /* 0x000fc80000410000 */
[----:B------:R0:W3:Y:S01]  /*4c60*/  F2F.F64.F32 R86, R0 ;  /* 0x0000000000567310 */ /* 0x0000e20000201800 */
[----:B------:R-:W-:Y:S05]  /*4c70*/  BRA `(.L_x_3796) ;  /* 0x00000000005c7947 */ /* 0x000fea0003800000 */
.L_x_3795:
        /* <DEDUP_REMOVED lines=16> */
.L_x_3823:
[----:B------:R-:W-:Y:S01]  /*4d80*/  CS2R R86, SRZ ;  /* 0x0000000000567805 */ /* 0x000fe2000001ff00 */
[----:B------:R-:W-:Y:S06]  /*4d90*/  BRA `(.L_x_3796) ;  /* 0x0000000000147947 */ /* 0x000fec0003800000 */
.L_x_3820:
[----:B------:R-:W3:Y:S02]  /*4da0*/  LDG.E.64 R86, desc[UR36][R2.64] ;  /* 0x0000002402567981 */ /* 0x000ee4000c1e1b00 */
[----:B---3--:R-:W0:Y:S01]  /*4db0*/  I2F.F64.U64 R86, R86 ;  /* 0x0000005600567312 */ /* 0x008e220000301800 */
[----:B------:R-:W-:Y:S05]  /*4dc0*/  BRA `(.L_x_3796) ;  /* 0x0000000000087947 */ /* 0x000fea0003800000 */
.L_x_3819:
[----:B------:R-:W3:Y:S02]  /*4dd0*/  LDG.E R2, desc[UR36][R2.64] ;  /* 0x0000002402027981 */ /* 0x000ee4000c1e1900 */
[----:B---3--:R0:W3:Y:S02]  /*4de0*/  I2F.F64.U32 R86, R2 ;  /* 0x0000000200567312 */ /* 0x0080e40000201800 */
.L_x_3796:
[----:B0-----:R-:W0:Y:S01]  /*4df0*/  LDC.64 R2, c[0x0][0x228] ;  /* 0x00008a00ff027b82 */ /* 0x001e220000000a00 */
[----:B---3--:R-:W-:Y:S01]  /*4e00*/  PRMT R0, R24, 0x9910, RZ ;  /* 0x0000991018007816 */ /* 0x008fe200000000ff */
        /* <DEDUP_REMOVED lines=17> */
.L_x_3827:
[----:B------:R-:W3:Y:S02]  /*4f20*/  LDG.E.U8 R2, desc[UR36][R2.64] ;  /* 0x0000002402027981 */ /* 0x000ee4000c1e1100 */
[----:B---3--:R0:W3:Y:S01]  /*4f30*/  I2F.F64.U16 R84, R2 ;  /* 0x0000000200547312 */ /* 0x0080e20000101800 */
[----:B------:R-:W-:Y:S05]  /*4f40*/  BRA `(.L_x_3829) ;  /* 0x0000000c00707947 */ /* 0x000fea0003800000 */
.L_x_3826:
        /* <DEDUP_REMOVED lines=9> */
.L_x_3831:
[----:B------:R-:W3:Y:S02]  /*4fe0*/  LDG.E R2, desc[UR36][R2.64] ;  /* 0x0000002402027981 */ /* 0x000ee4000c1e1900 */
[----:B---3--:R0:W3:Y:S01]  /*4ff0*/  I2F.F64 R84, R2 ;  /* 0x0000000200547312 */ /* 0x0080e20000201c00 */
[----:B------:R-:W-:Y:S05]  /*5000*/  BRA `(.L_x_3829) ;  /* 0x0000000c00407947 */ /* 0x000fea0003800000 */
.L_x_3830:
[----:B------:R-:W3:Y:S02]  /*5010*/  LDG.E.U16 R2, desc[UR36][R2.64] ;  /* 0x0000002402027981 */ /* 0x000ee4000c1e1500 */
[----:B---3--:R0:W3:Y:S01]  /*5020*/  I2F.F64.S16 R84, R2 ;  /* 0x0000000200547312 */ /* 0x0080e20000101c00 */
[----:B------:R-:W-:Y:S05]  /*5030*/  BRA `(.L_x_3829) ;  /* 0x0000000c00347947 */ /* 0x000fea0003800000 */
.L_x_3825:
        /* <DEDUP_REMOVED lines=10> */
.L_x_3833:
[----:B------:R-:W3:Y:S02]  /*50e0*/  LDG.E.U16 R0, desc[UR36][R2.64] ;  /* 0x0000002402007981 */ /* 0x000ee4000c1e1500 */
[----:B---3--:R-:W-:-:S05]  /*50f0*/  HADD2.F32 R0, -RZ, R0.H0_H0 ;  /* 0x20000000ff007230 */ /* 0x008fca0000004100 */
[----:B------:R-:W-:-:S04]  /*5100*/  FMUL.FTZ R0, R0, 1 ;  /* 0x3f80000000007820 */ /* 0x000fc80000410000 */
[----:B------:R0:W3:Y:S01]  /*5110*/  F2F.F64.F32 R84, R0 ;  /* 0x0000000000547310 */ /* 0x0000e20000201800 */
[----:B------:R-:W-:Y:S05]  /*5120*/  BRA `(.L_x_3829) ;  /* 0x0000000800f87947 */ /* 0x000fea0003800000 */
.L_x_3832:
        /* <DEDUP_REMOVED lines=10> */
.L_x_3835:
[----:B------:R-:W3:Y:S02]  /*51d0*/  LDG.E.U16 R2, desc[UR36][R2.64] ;  /* 0x0000002402027981 */ /* 0x000ee4000c1e1500 */
[----:B---3--:R-:W-:-:S05]  /*51e0*/  HADD2.F32 R0, -RZ, R2.H0_H0 ;  /* 0x20000002ff007230 */ /* 0x008fca0000004100 */
[----:B------:R-:W-:-:S04]  /*51f0*/  FMUL.FTZ R0, R0, 1 ;  /* 0x3f80000000007820 */ /* 0x000fc80000410000 */
[----:B------:R0:W3:Y:S01]  /*5200*/  F2F.F64.F32 R84, R0 ;  /* 0x0000000000547310 */ /* 0x0000e20000201800 */
[----:B------:R-:W-:Y:S05]  /*5210*/  BRA `(.L_x_3829) ;  /* 0x0000000800bc7947 */ /* 0x000fea0003800000 */
.L_x_3834:
[----:B------:R0:W5:Y:S01]  /*5220*/  LDG.E.64 R84, desc[UR36][R2.64] ;  /* 0x0000002402547981 */ /* 0x000162000c1e1b00 */
[----:B------:R-:W-:Y:S05]  /*5230*/  BRA `(.L_x_3829) ;  /* 0x0000000800b47947 */ /* 0x000fea0003800000 */
.L_x_3824:
        /* <DEDUP_REMOVED lines=13> */
.L_x_3838:
[----:B------:R0:W5:Y:S01]  /*5310*/  LDG.E.64 R84, desc[UR36][R2.64] ;  /* 0x0000002402547981 */ /* 0x000162000c1e1b00 */
[----:B------:R-:W-:Y:S05]  /*5320*/  BRA `(.L_x_3829) ;  /* 0x0000000800787947 */ /* 0x000fea0003800000 */
.L_x_3837:
        /* <DEDUP_REMOVED lines=28> */
.L_x_3840:
[----:B------:R-:W3:Y:S02]  /*54f0*/  LDG.E.U8 R2, desc[UR36][R2.64] ;  /* 0x0000002402027981 */ /* 0x000ee4000c1e1100 */
[C---:B---3--:R-:W-:Y:S02]  /*5500*/  IMAD.SHL.U32 R0, R2.reuse, 0x2000000, RZ ;  /* 0x0200000002007824 */ /* 0x048fe400078e00ff */
        /* <DEDUP_REMOVED lines=13> */
.L_x_3839:
[----:B------:R-:W3:Y:S02]  /*55e0*/  LDG.E.U16 R0, desc[UR36][R2.64] ;  /* 0x0000002402007981 */ /* 0x000ee4000c1e1500 */
[----:B---3--:R-:W-:-:S04]  /*55f0*/  IMAD.U32 R0, R0, 0x10000, RZ ;  /* 0x0001000000007824 */ /* 0x008fc800078e00ff */
[----:B------:R-:W-:-:S04]  /*5600*/  FMUL.FTZ R0, R0, 1 ;  /* 0x3f80000000007820 */ /* 0x000fc80000410000 */
[----:B------:R0:W3:Y:S01]  /*5610*/  F2F.F64.F32 R84, R0 ;  /* 0x0000000000547310 */ /* 0x0000e20000201800 */
[----:B------:R-:W-:Y:S05]  /*5620*/  BRA `(.L_x_3829) ;  /* 0x0000000400b87947 */ /* 0x000fea0003800000 */
.L_x_3836:
        /* <DEDUP_REMOVED lines=11> */
.L_x_3843:
        /* <DEDUP_REMOVED lines=21> */
.L_x_3847:
[----:B------:R-:W-:Y:S05]  /*5830*/  BSYNC B1 ;  /* 0x0000000000017941 */ /* 0x000fea0003800000 */
.L_x_3846:
[----:B------:R-:W-:Y:S01]  /*5840*/  LEA R3, R0, 0x3b800000, 0x17 ;  /* 0x3b80000000037811 */ /* 0x000fe200078eb8ff */
[----:B------:R-:W-:-:S05]  /*5850*/  IMAD.SHL.U32 R0, R2, 0x100000, RZ ;  /* 0x0010000002007824 */ /* 0x000fca00078e00ff */
[----:B------:R-:W-:-:S07]  /*5860*/  LOP3.LUT R0, R3, R0, R4, 0xfe, !PT ;  /* 0x0000000003007212 */ /* 0x000fce00078efe04 */
.L_x_3845:
[----:B------:R-:W-:Y:S05]  /*5870*/  BSYNC B0 ;  /* 0x0000000000007941 */ /* 0x000fea0003800000 */
.L_x_3844:
[----:B------:R-:W-:-:S04]  /*5880*/  FMUL.FTZ R0, R0, 1 ;  /* 0x3f80000000007820 */ /* 0x000fc80000410000 */
[----:B------:R0:W3:Y:S01]  /*5890*/  F2F.F64.F32 R84, R0 ;  /* 0x0000000000547310 */ /* 0x0000e20000201800 */
[----:B------:R-:W-:Y:S05]  /*58a0*/  BRA `(.L_x_3829) ;  /* 0x0000000400187947 */ /* 0x000fea0003800000 */
.L_x_3842:
        /* <DEDUP_REMOVED lines=21> */
.L_x_3851:
[----:B------:R-:W-:Y:S05]  /*5a00*/  BSYNC B1 ;  /* 0x0000000000017941 */ /* 0x000fea0003800000 */
.L_x_3850:
[----:B------:R-:W-:Y:S02]  /*5a10*/  LEA R3, R0, 0x37800000, 0x17 ;  /* 0x3780000000037811 */ /* 0x000fe400078eb8ff */
[----:B------:R-:W-:-:S04]  /*5a20*/  SHF.L.U32 R0, R2, 0x15, RZ ;  /* 0x0000001502007819 */ /* 0x000fc800000006ff */
[----:B------:R-:W-:-:S07]  /*5a30*/  LOP3.LUT R0, R3, R0, R4, 0xfe, !PT ;  /* 0x0000000003007212 */ /* 0x000fce00078efe04 */
.L_x_3849:
[----:B------:R-:W-:Y:S05]  /*5a40*/  BSYNC B0 ;  /* 0x0000000000007941 */ /* 0x000fea0003800000 */
.L_x_3848:
[----:B------:R-:W-:-:S04]  /*5a50*/  FMUL.FTZ R0, R0, 1 ;  /* 0x3f80000000007820 */ /* 0x000fc80000410000 */
[----:B------:R0:W3:Y:S01]  /*5a60*/  F2F.F64.F32 R84, R0 ;  /* 0x0000000000547310 */ /* 0x0000e20000201800 */
[----:B------:R-:W-:Y:S05]  /*5a70*/  BRA `(.L_x_3829) ;  /* 0x0000000000a47947 */ /* 0x000fea0003800000 */
.L_x_3841:
        /* <DEDUP_REMOVED lines=14> */
.L_x_3855:
[----:B------:R-:W-:Y:S05]  /*5b60*/  BSYNC B0 ;  /* 0x0000000000007941 */ /* 0x000fea0003800000 */
.L_x_3854:
[----:B------:R-:W-:-:S04]  /*5b70*/  FMUL.FTZ R0, R0, 1 ;  /* 0x3f80000000007820 */ /* 0x000fc80000410000 */
[----:B------:R0:W3:Y:S01]  /*5b80*/  F2F.F64.F32 R84, R0 ;  /* 0x0000000000547310 */ /* 0x0000e20000201800 */
[----:B------:R-:W-:Y:S05]  /*5b90*/  BRA `(.L_x_3829) ;  /* 0x00000000005c7947 */ /* 0x000fea0003800000 */
.L_x_3828:
        /* <DEDUP_REMOVED lines=16> */
.L_x_3856:
[----:B------:R-:W-:Y:S01]  /*5ca0*/  CS2R R84, SRZ ;  /* 0x0000000000547805 */ /* 0x000fe2000001ff00 */
[----:B------:R-:W-:Y:S06]  /*5cb0*/  BRA `(.L_x_3829) ;  /* 0x0000000000147947 */ /* 0x000fec0003800000 */
.L_x_3853:
[----:B------:R-:W3:Y:S02]  /*5cc0*/  LDG.E.64 R84, desc[UR36][R2.64] ;  /* 0x0000002402547981 */ /* 0x000ee4000c1e1b00 */
[----:B---3--:R-:W0:Y:S01]  /*5cd0*/  I2F.F64.U64 R84, R84 ;  /* 0x0000005400547312 */ /* 0x008e220000301800 */
[----:B------:R-:W-:Y:S05]  /*5ce0*/  BRA `(.L_x_3829) ;  /* 0x0000000000087947 */ /* 0x000fea0003800000 */
.L_x_3852:
[----:B------:R-:W3:Y:S02]  /*5cf0*/  LDG.E R2, desc[UR36][R2.64] ;  /* 0x0000002402027981 */ /* 0x000ee4000c1e1900 */
[----:B---3--:R0:W3:Y:S02]  /*5d00*/  I2F.F64.U32 R84, R2 ;  /* 0x0000000200547312 */ /* 0x0080e40000201800 */
.L_x_3829:
[----:B------:R-:W-:-:S07]  /*5d10*/  VIADD R22, R22, 0x80 ;  /* 0x0000008016167836 */ /* 0x000fce0000000000 */
.L_x_3790:
[----:B------:R-:W-:Y:S05]  /*5d20*/  BSYNC B6 ;  /* 0x0000000000067941 */ /* 0x000fea0003800000 */
.L_x_3789:
[----:B------:R-:W0:Y:S01]  /*5d30*/  LDC.U8 R23, c[0x0][0x214] ;  /* 0x00008500ff177b82 */ /* 0x000e220000000000 */
[----:B------:R-:W-:Y:S01]  /*5d40*/  ISETP.GE.AND P0, PT, R22, UR38, PT ;  /* 0x0000002616007c0c */ /* 0x000fe2000bf06270 */
[----:B------:R-:W-:Y:S01]  /*5d50*/  BSSY B6, `(.L_x_3857) ;  /* 0x00001e8000067945 */ /* 0x000fe20003800000 */
[----:B------:R-:W-:-:S11]  /*5d60*/  CS2R R82, SRZ ;  /* 0x0000000000527805 */ /* 0x000fd6000001ff00 */
[----:B------:R-:W-:Y:S05]  /*5d70*/  @P0 BRA `(.L_x_3858) ;  /* 0x0000001c00940947 */ /* 0x000fea0003800000 */
[----:B0--3--:R-:W0:Y:S01]  /*5d80*/  LDC.64 R2, c[0x0][0x220] ;  /* 0x00008800ff027b82 */ /* 0x009e220000000a00 */
[----:B------:R-:W-:Y:S01]  /*5d90*/  IMAD.U32 R5, RZ, RZ, UR39 ;  /* 0x00000027ff057e24 */ /* 0x000fe2000f8e00ff */
[----:B------:R-:W-:Y:S01]  /*5da0*/  PRMT R0, R25, 0x9910, RZ ;  /* 0x0000991019007816 */ /* 0x000fe200000000ff */
[----:B------:R-:W-:-:S03]  /*5db0*/  ULDC UR4, c[0x0][0x238] ;  /* 0x00008e0000047ab9 */ /* 0x000fc60000000800 */
[----:B------:R-:W-:Y:S02]  /*5dc0*/  LEA R22, R5, R22, 0x9 ;  /* 0x0000001605167211 */ /* 0x000fe400078e48ff */
        /* <DEDUP_REMOVED lines=16> */
.L_x_3862:
[----:B------:R-:W3:Y:S02]  /*5ed0*/  LDG.E.U8 R2, desc[UR36][R2.64] ;  /* 0x0000002402027981 */ /* 0x000ee4000c1e1100 */
[----:B---3--:R0:W3:Y:S01]  /*5ee0*/  I2F.F64.U16 R82, R2 ;  /* 0x0000000200527312 */ /* 0x0080e20000101800 */
[----:B------:R-:W-:Y:S05]  /*5ef0*/  BRA `(.L_x_3864) ;  /* 0x0000000c00707947 */ /* 0x000fea0003800000 */
.L_x_3861:
        /* <DEDUP_REMOVED lines=9> */
.L_x_3866:
[----:B------:R-:W3:Y:S02]  /*5f90*/  LDG.E R2, desc[UR36][R2.64] ;  /* 0x0000002402027981 */ /* 0x000ee4000c1e1900 */
[----:B---3--:R0:W3:Y:S01]  /*5fa0*/  I2F.F64 R82, R2 ;  /* 0x0000000200527312 */ /* 0x0080e20000201c00 */
[----:B------:R-:W-:Y:S05]  /*5fb0*/  BRA `(.L_x_3864) ;  /* 0x0000000c00407947 */ /* 0x000fea0003800000 */
.L_x_3865:
[----:B------:R-:W3:Y:S02]  /*5fc0*/  LDG.E.U16 R2, desc[UR36][R2.64] ;  /* 0x0000002402027981 */ /* 0x000ee4000c1e1500 */
[----:B---3--:R0:W3:Y:S01]  /*5fd0*/  I2F.F64.S16 R82, R2 ;  /* 0x0000000200527312 */ /* 0x0080e20000101c00 */
[----:B------:R-:W-:Y:S05]  /*5fe0*/  BRA `(.L_x_3864) ;  /* 0x0000000c00347947 */ /* 0x000fea0003800000 */
.L_x_3860:
        /* <DEDUP_REMOVED lines=10> */
.L_x_3868:
[----:B------:R-:W3:Y:S02]  /*6090*/  LDG.E.U16 R0, desc[UR36][R2.64] ;  /* 0x0000002402007981 */ /* 0x000ee4000c1e1500 */
[----:B---3--:R-:W-:-:S05]  /*60a0*/  HADD2.F32 R0, -RZ, R0.H0_H0 ;  /* 0x20000000ff007230 */ /* 0x008fca0000004100 */
[----:B------:R-:W-:-:S04]  /*60b0*/  FMUL.FTZ R0, R0, 1 ;  /* 0x3f80000000007820 */ /* 0x000fc80000410000 */
[----:B------:R0:W3:Y:S01]  /*60c0*/  F2F.F64.F32 R82, R0 ;  /* 0x0000000000527310 */ /* 0x0000e20000201800 */
[----:B------:R-:W-:Y:S05]  /*60d0*/  BRA `(.L_x_3864) ;  /* 0x0000000800f87947 */ /* 0x000fea0003800000 */
.L_x_3867:
        /* <DEDUP_REMOVED lines=10> */
.L_x_3870:
[----:B------:R-:W3:Y:S02]  /*6180*/  LDG.E.U16 R2, desc[UR36][R2.64] ;  /* 0x0000002402027981 */ /* 0x000ee4000c1e1500 */
[----:B---3--:R-:W-:-:S05]  /*6190*/  HADD2.F32 R0, -RZ, R2.H0_H0 ;  /* 0x20000002ff007230 */ /* 0x008fca0000004100 */
[----:B------:R-:W-:-:S04]  /*61a0*/  FMUL.FTZ R0, R0, 1 ;  /* 0x3f80000000007820 */ /* 0x000fc80000410000 */
[----:B------:R0:W3:Y:S01]  /*61b0*/  F2F.F64.F32 R82, R0 ;  /* 0x0000000000527310 */ /* 0x0000e20000201800 */
[----:B------:R-:W-:Y:S05]  /*61c0*/  BRA `(.L_x_3864) ;  /* 0x0000000800bc7947 */ /* 0x000fea0003800000 */
.L_x_3869:
[----:B------:R0:W5:Y:S01]  /*61d0*/  LDG.E.64 R82, desc[UR36][R2.64] ;  /* 0x0000002402527981 */ /* 0x000162000c1e1b00 */
[----:B------:R-:W-:Y:S05]  /*61e0*/  BRA `(.L_x_3864) ;  /* 0x0000000800b47947 */ /* 0x000fea0003800000 */
.L_x_3859:
        /* <DEDUP_REMOVED lines=13> */
.L_x_3873:
[----:B------:R0:W5:Y:S01]  /*62c0*/  LDG.E.64 R82, desc[UR36][R2.64] ;  /* 0x0000002402527981 */ /* 0x000162000c1e1b00 */
[----:B------:R-:W-:Y:S05]  /*62d0*/  BRA `(.L_x_3864) ;  /* 0x0000000800787947 */ /* 0x000fea0003800000 */
.L_x_3872:
[----:B------:R-:W-:-:S13]  /*62e0*/  ISETP.NE.AND P0, PT, R0, 0xf, PT ;  /* 0x0000000f0000780c */ /* 0x000fda0003f05270 */
[----:B------:R-:W-:Y:S05]  /*62f0*/  @!P0 BRA `(.L_x_3874) ;  /* 0x0000000000a48947 */ /* 0x000fea0003800000 */
[----:B------:R-:W-:-:S13]  /*6300*/  ISETP.NE.AND P0, PT, R0, 0x17, PT ;  /* 0x000000170000780c */ /* 0x000fda0003f05270 */
[----:B------:R-:W-:Y:S05]  /*6310*/  @!P0 BRA `(.L_x_3875) ;  /* 0x0000000000608947 */ /* 0x000fea0003800000 */
[----:B------:R-:W-:-:S13]  /*6320*/  ISETP.NE.AND P0, PT, R0, 0x18, PT ;  /* 0x000000180000780c */ /* 0x000fda0003f05270 */
[----:B------:R-:W-:Y:S05]  /*6330*/  @P0 BRA `(.L_x_3863) ;  /* 0x0000000800040947 */ /* 0x000fea0003800000 */
[----:B------:R-:W3:Y:S01]  /*6340*/  LDG.E.U8 R0, desc[UR36][R2.64] ;  /* 0x0000002402007981 */ /* 0x000ee2000c1e1100 */
[----:B------:R-:W-:Y:S01]  /*6350*/  IMAD.MOV.U32 R8, RZ, RZ, -0x800000 ;  /* 0xff800000ff087424 */ /* 0x000fe200078e00ff */
[----:B---3--:R-:W-:-:S04]  /*6360*/  SHF.L.U32 R0, R0, 0x18, RZ ;  /* 0x0000001800007819 */ /* 0x008fc800000006ff */
        /* <DEDUP_REMOVED lines=19> */
.L_x_3875:
[----:B------:R-:W3:Y:S02]  /*64a0*/  LDG.E.U8 R2, desc[UR36][R2.64] ;  /* 0x0000002402027981 */ /* 0x000ee4000c1e1100 */
[C---:B---3--:R-:W-:Y:S02]  /*64b0*/  IMAD.SHL.U32 R0, R2.reuse, 0x2000000, RZ ;  /* 0x0200000002007824 */ /* 0x048fe400078e00ff */
        /* <DEDUP_REMOVED lines=13> */
.L_x_3874:
[----:B------:R-:W3:Y:S02]  /*6590*/  LDG.E.U16 R0, desc[UR36][R2.64] ;  /* 0x0000002402007981 */ /* 0x000ee4000c1e1500 */
[----:B---3--:R-:W-:-:S05]  /*65a0*/  SHF.L.U32 R0, R0, 0x10, RZ ;  /* 0x0000001000007819 */ /* 0x008fca00000006ff */
[----:B------:R-:W-:-:S04]  /*65b0*/  FMUL.FTZ R0, R0, 1 ;  /* 0x3f80000000007820 */ /* 0x000fc80000410000 */
[----:B------:R0:W3:Y:S01]  /*65c0*/  F2F.F64.F32 R82, R0 ;  /* 0x0000000000527310 */ /* 0x0000e20000201800 */
[----:B------:R-:W-:Y:S05]  /*65d0*/  BRA `(.L_x_3864) ;  /* 0x0000000400b87947 */ /* 0x000fea0003800000 */
.L_x_3871:
        /* <DEDUP_REMOVED lines=11> */
.L_x_3878:
        /* <DEDUP_REMOVED lines=21> */
.L_x_3882:
[----:B------:R-:W-:Y:S05]  /*67e0*/  BSYNC B1 ;  /* 0x0000000000017941 */ /* 0x000fea0003800000 */
.L_x_3881:
[----:B------:R-:W-:Y:S01]  /*67f0*/  LEA R3, R0, 0x3b800000, 0x17 ;  /* 0x3b80000000037811 */ /* 0x000fe200078eb8ff */
[----:B------:R-:W-:-:S05]  /*6800*/  IMAD.SHL.U32 R0, R2, 0x100000, RZ ;  /* 0x0010000002007824 */ /* 0x000fca00078e00ff */
[----:B------:R-:W-:-:S07]  /*6810*/  LOP3.LUT R0, R3, R0, R4, 0xfe, !PT ;  /* 0x0000000003007212 */ /* 0x000fce00078efe04 */
.L_x_3880:
[----:B------:R-:W-:Y:S05]  /*6820*/  BSYNC B0 ;  /* 0x0000000000007941 */ /* 0x000fea0003800000 */
.L_x_3879:
[----:B------:R-:W-:-:S04]  /*6830*/  FMUL.FTZ R0, R0, 1 ;  /* 0x3f80000000007820 */ /* 0x000fc80000410000 */
[----:B------:R0:W3:Y:S01]  /*6840*/  F2F.F64.F32 R82, R0 ;  /* 0x0000000000527310 */ /* 0x0000e20000201800 */
[----:B------:R-:W-:Y:S05]  /*6850*/  BRA `(.L_x_3864) ;  /* 0x0000000400187947 */ /* 0x000fea0003800000 */
.L_x_3877:
        /* <DEDUP_REMOVED lines=21> */
.L_x_3886:
[----:B------:R-:W-:Y:S05]  /*69b0*/  BSYNC B1 ;  /* 0x0000000000017941 */ /* 0x000fea0003800000 */
.L_x_3885:
[----:B------:R-:W-:Y:S01]  /*69c0*/  LEA R3, R0, 0x37800000, 0x17 ;  /* 0x3780000000037811 */ /* 0x000fe200078eb8ff */
[----:B------:R-:W-:-:S05]  /*69d0*/  IMAD.SHL.U32 R0, R2, 0x200000, RZ ;  /* 0x0020000002007824 */ /* 0x000fca00078e00ff */
[----:B------:R-:W-:-:S07]  /*69e0*/  LOP3.LUT R0, R3, R0, R4, 0xfe, !PT ;  /* 0x0000000003007212 */ /* 0x000fce00078efe04 */
.L_x_3884:
[----:B------:R-:W-:Y:S05]  /*69f0*/  BSYNC B0 ;  /* 0x0000000000007941 */ /* 0x000fea0003800000 */
.L_x_3883:
[----:B------:R-:W-:-:S04]  /*6a00*/  FMUL.FTZ R0, R0, 1 ;  /* 0x3f80000000007820 */ /* 0x000fc80000410000 */
[----:B------:R0:W3:Y:S01]  /*6a10*/  F2F.F64.F32 R82, R0 ;  /* 0x0000000000527310 */ /* 0x0000e20000201800 */
[----:B------:R-:W-:Y:S05]  /*6a20*/  BRA `(.L_x_3864) ;  /* 0x0000000000a47947 */ /* 0x000fea0003800000 */
.L_x_3876:
        /* <DEDUP_REMOVED lines=12> */
[----:B------:R-:W-:Y:S01]  /*6af0*/  @!P0 MOV R0, 0x7f800001 ;  /* 0x7f80000100008802 */ /* 0x000fe20000000f00 */
[----:B------:R-:W-:-:S07]  /*6b00*/  @P0 IMAD.SHL.U32 R0, R2, 0x800000, RZ ;  /* 0x0080000002000824 */ /* 0x000fce00078e00ff */
.L_x_3890:
[----:B------:R-:W-:Y:S05]  /*6b10*/  BSYNC B0 ;  /* 0x0000000000007941 */ /* 0x000fea0003800000 */
.L_x_3889:
[----:B------:R-:W-:-:S04]  /*6b20*/  FMUL.FTZ R0, R0, 1 ;  /* 0x3f80000000007820 */ /* 0x000fc80000410000 */
[----:B------:R0:W3:Y:S01]  /*6b30*/  F2F.F64.F32 R82, R0 ;  /* 0x0000000000527310 */ /* 0x0000e20000201800 */
[----:B------:R-:W-:Y:S05]  /*6b40*/  BRA `(.L_x_3864) ;  /* 0x00000000005c7947 */ /* 0x000fea0003800000 */
.L_x_3863:
[----:B------:R-:W-:Y:S01]  /*6b50*/  MOV R0, 0x0 ;  /* 0x0000000000007802 */ /* 0x000fe20000000f00 */
[----:B------:R-:W-:Y:S01]  /*6b60*/  ULDC.64 UR4, c[0x4][0x108] ;  /* 0x0100420000047ab9 */ /* 0x000fe20000000a00 */
[----:B------:R-:W-:Y:S01]  /*6b70*/  ULDC.64 UR6, c[0x4][0x8] ;  /* 0x0100020000067ab9 */ /* 0x000fe20000000a00 */
[----:B------:R-:W-:Y:S01]  /*6b80*/  IMAD.U32 R4, RZ, RZ, UR4 ;  /* 0x00000004ff047e24 */ /* 0x000fe2000f8e00ff */
[----:B------:R0:W3:Y:S01]  /*6b90*/  LDC.64 R2, c[0x4][R0] ;  /* 0x0100000000027b82 */ /* 0x0000e20000000a00 */
        /* <DEDUP_REMOVED lines=11> */
.L_x_3891:
[----:B------:R-:W-:Y:S01]  /*6c50*/  CS2R R82, SRZ ;  /* 0x0000000000527805 */ /* 0x000fe2000001ff00 */
[----:B------:R-:W-:Y:S06]  /*6c60*/  BRA `(.L_x_3864) ;  /* 0x0000000000147947 */ /* 0x000fec0003800000 */
.L_x_3888:
[----:B------:R-:W3:Y:S02]  /*6c70*/  LDG.E.64 R82, desc[UR36][R2.64] ;  /* 0x0000002402527981 */ /* 0x000ee4000c1e1b00 */
[----:B---3--:R-:W0:Y:S01]  /*6c80*/  I2F.F64.U64 R82, R82 ;  /* 0x0000005200527312 */ /* 0x008e220000301800 */
[----:B------:R-:W-:Y:S05]  /*6c90*/  BRA `(.L_x_3864) ;  /* 0x0000000000087947 */ /* 0x000fea0003800000 */
.L_x_3887:
[----:B------:R-:W3:Y:S02]  /*6ca0*/  LDG.E R2, desc[UR36][R2.64] ;  /* 0x0000002402027981 */ /* 0x000ee4000c1e1900 */
[----:B---3--:R0:W3:Y:S02]  /*6cb0*/  I2F.F64.U32 R82, R2 ;  /* 0x0000000200527312 */ /* 0x0080e40000201800 */
.L_x_3864:
[----:B0-----:R-:W0:Y:S01]  /*6cc0*/  LDC.64 R2, c[0x0][0x228] ;  /* 0x00008a00ff027b82 */ /* 0x001e220000000a00 */
[----:B------:R-:W-:Y:S01]  /*6cd0*/  PRMT R0, R24, 0x9910, RZ ;  /* 0x0000991018007816 */ /* 0x000fe200000000ff */
        /* <DEDUP_REMOVED lines=17> */
.L_x_3895:
[----:B------:R-:W2:Y:S02]  /*6df0*/  LDG.E.U8 R2, desc[UR36][R2.64] ;  /* 0x0000002402027981 */ /* 0x000ea4000c1e1100 */
[----:B--2---:R0:W2:Y:S01]  /*6e00*/  I2F.F64.U16 R92, R2 ;  /* 0x00000002005c7312 */ /* 0x0040a20000101800 */
[----:B------:R-:W-:Y:S05]  /*6e10*/  BRA `(.L_x_3858) ;  /* 0x0000000c006c7947 */ /* 0x000fea0003800000 */
.L_x_3894:
        /* <DEDUP_REMOVED lines=9> */
.L_x_3898:
[----:B------:R-:W2:Y:S02]  /*6eb0*/  LDG.E R2, desc[UR36][R2.64] ;  /* 0x0000002402027981 */ /* 0x000ea4000c1e1900 */
[----:B--2---:R0:W2:Y:S01]  /*6ec0*/  I2F.F64 R92, R2 ;  /* 0x00000002005c7312 */ /* 0x0040a20000201c00 */
[----:B------:R-:W-:Y:S05]  /*6ed0*/  BRA `(.L_x_3858) ;  /* 0x0000000c003c7947 */ /* 0x000fea0003800000 */
.L_x_3897:
[----:B------:R-:W2:Y:S02]  /*6ee0*/  LDG.E.U16 R2, desc[UR36][R2.64] ;  /* 0x0000002402027981 */ /* 0x000ea4000c1e1500 */
[----:B--2---:R0:W2:Y:S01]  /*6ef0*/  I2F.F64.S16 R92, R2 ;  /* 0x00000002005c7312 */ /* 0x0040a20000101c00 */
[----:B------:R-:W-:Y:S05]  /*6f00*/  BRA `(.L_x_3858) ;  /* 0x0000000c00307947 */ /* 0x000fea0003800000 */
.L_x_3893:
        /* <DEDUP_REMOVED lines=10> */
.L_x_3900:
[----:B------:R-:W2:Y:S02]  /*6fb0*/  LDG.E.U16 R0, desc[UR36][R2.64] ;  /* 0x0000002402007981 */ /* 0x000ea4000c1e1500 */
[----:B--2---:R-:W-:-:S05]  /*6fc0*/  HADD2.F32 R0, -RZ, R0.H0_H0 ;  /* 0x20000000ff007230 */ /* 0x004fca0000004100 */
[----:B------:R-:W-:-:S04]  /*6fd0*/  FMUL.FTZ R0, R0, 1 ;  /* 0x3f80000000007820 */ /* 0x000fc80000410000 */
[----:B------:R0:W2:Y:S01]  /*6fe0*/  F2F.F64.F32 R92, R0 ;  /* 0x00000000005c7310 */ /* 0x0000a20000201800 */
[----:B------:R-:W-:Y:S05]  /*6ff0*/  BRA `(.L_x_3858) ;  /* 0x0000000800f47947 */ /* 0x000fea0003800000 */
.L_x_3899:
        /* <DEDUP_REMOVED lines=10> */
.L_x_3902:
[----:B------:R-:W2:Y:S02]  /*70a0*/  LDG.E.U16 R2, desc[UR36][R2.64] ;  /* 0x0000002402027981 */ /* 0x000ea4000c1e1500 */
[----:B--2---:R-:W-:-:S05]  /*70b0*/  HADD2.F32 R0, -RZ, R2.H0_H0 ;  /* 0x20000002ff007230 */ /* 0x004fca0000004100 */
[----:B------:R-:W-:-:S04]  /*70c0*/  FMUL.FTZ R0, R0, 1 ;  /* 0x3f80000000007820 */ /* 0x000fc80000410000 */
[----:B------:R0:W2:Y:S01]  /*70d0*/  F2F.F64.F32 R92, R0 ;  /* 0x00000000005c7310 */ /* 0x0000a20000201800 */
[----:B------:R-:W-:Y:S05]  /*70e0*/  BRA `(.L_x_3858) ;  /* 0x0000000800b87947 */ /* 0x000fea0003800000 */
.L_x_3901:
[----:B------:R0:W5:Y:S01]  /*70f0*/  LDG.E.64 R92, desc[UR36][R2.64] ;  /* 0x00000024025c7981 */ /* 0x000162000c1e1b00 */
[----:B------:R-:W-:Y:S05]  /*7100*/  BRA `(.L_x_3858) ;  /* 0x0000000800b07947 */ /* 0x000fea0003800000 */
.L_x_3892:
        /* <DEDUP_REMOVED lines=9> */
[----:B------:R-:W-:Y:S02]  /*71a0*/  MOV R92, RZ ;  /* 0x000000ff005c7202 */ /* 0x000fe40000000f00 */
[----:B--2---:R-:W-:-:S04]  /*71b0*/  ISETP.NE.AND P0, PT, R2, RZ, PT ;  /* 0x000000ff0200720c */ /* 0x004fc80003f05270 */
[----:B------:R-:W-:Y:S01]  /*71c0*/  FSEL R93, RZ, 1.875, !P0 ;  /* 0x3ff00000ff5d7808 */ /* 0x000fe20004000000 */
[----:B------:R-:W-:Y:S08]  /*71d0*/  BRA `(.L_x_3858) ;  /* 0x00000008007c7947 */ /* 0x000ff00003800000 */
.L_x_3905:
[----:B------:R0:W5:Y:S01]  /*71e0*/  LDG.E.64 R92, desc[UR36][R2.64] ;  /* 0x00000024025c7981 */ /* 0x000162000c1e1b00 */
[----:B------:R-:W-:Y:S05]  /*71f0*/  BRA `(.L_x_3858) ;  /* 0x0000000800747947 */ /* 0x000fea0003800000 */
.L_x_3904:
        /* <DEDUP_REMOVED lines=28> */
.L_x_3907:
        /* <DEDUP_REMOVED lines=15> */
.L_x_3906:
[----:B------:R-:W2:Y:S02]  /*74b0*/  LDG.E.U16 R0, desc[UR36][R2.64] ;  /* 0x0000002402007981 */ /* 0x000ea4000c1e1500 */
[----:B--2---:R-:W-:-:S04]  /*74c0*/  IMAD.U32 R0, R0, 0x10000, RZ ;  /* 0x0001000000007824 */ /* 0x004fc800078e00ff */
[----:B------:R-:W-:-:S04]  /*74d0*/  FMUL.FTZ R0, R0, 1 ;  /* 0x3f80000000007820 */ /* 0x000fc80000410000 */
[----:B------:R0:W2:Y:S01]  /*74e0*/  F2F.F64.F32 R92, R0 ;  /* 0x00000000005c7310 */ /* 0x0000a20000201800 */
[----:B------:R-:W-:Y:S05]  /*74f0*/  BRA `(.L_x_3858) ;  /* 0x0000000400b47947 */ /* 0x000fea0003800000 */
.L_x_3903:
        /* <DEDUP_REMOVED lines=11> */
.L_x_3910:
        /* <DEDUP_REMOVED lines=21> */
.L_x_3914:
[----:B------:R-:W-:Y:S05]  /*7700*/  BSYNC B1 ;  /* 0x0000000000017941 */ /* 0x000fea0003800000 */
.L_x_3913:
[----:B------:R-:W-:Y:S02]  /*7710*/  LEA R3, R0, 0x3b800000, 0x17 ;  /* 0x3b80000000037811 */ /* 0x000fe400078eb8ff */
[----:B------:R-:W-:-:S04]  /*7720*/  SHF.L.U32 R0, R2, 0x14, RZ ;  /* 0x0000001402007819 */ /* 0x000fc800000006ff */
[----:B------:R-:W-:-:S07]  /*7730*/  LOP3.LUT R0, R3, R0, R4, 0xfe, !PT ;  /* 0x0000000003007212 */ /* 0x000fce00078efe04 */
.L_x_3912:
[----:B------:R-:W-:Y:S05]  /*7740*/  BSYNC B0 ;  /* 0x0000000000007941 */ /* 0x000fea0003800000 */
.L_x_3911:
[----:B------:R-:W-:-:S04]  /*7750*/  FMUL.FTZ R0, R0, 1 ;  /* 0x3f80000000007820 */ /* 0x000fc80000410000 */
[----:B------:R0:W2:Y:S01]  /*7760*/  F2F.F64.F32 R92, R0 ;  /* 0x00000000005c7310 */ /* 0x0000a20000201800 */
[----:B------:R-:W-:Y:S05]  /*7770*/  BRA `(.L_x_3858) ;  /* 0x0000000400147947 */ /* 0x000fea0003800000 */
.L_x_3909:
        /* <DEDUP_REMOVED lines=21> */
.L_x_3918:
[----:B------:R-:W-:Y:S05]  /*78d0*/  BSYNC B1 ;  /* 0x0000000000017941 */ /* 0x000fea0003800000 */
.L_x_3917:
[----:B------:R-:W-:Y:S01]  /*78e0*/  LEA R3, R0, 0x37800000, 0x17 ;  /* 0x3780000000037811 */ /* 0x000fe200078eb8ff */
[----:B------:R-:W-:-:S05]  /*78f0*/  IMAD.SHL.U32 R0, R2, 0x200000, RZ ;  /* 0x0020000002007824 */ /* 0x000fca00078e00ff */
[----:B------:R-:W-:-:S07]  /*7900*/  LOP3.LUT R0, R3, R0, R4, 0xfe, !PT ;  /* 0x0000000003007212 */ /* 0x000fce00078efe04 */
.L_x_3916:
[----:B------:R-:W-:Y:S05]  /*7910*/  BSYNC B0 ;  /* 0x0000000000007941 */ /* 0x000fea0003800000 */
.L_x_3915:
[----:B------:R-:W-:-:S04]  /*7920*/  FMUL.FTZ R0, R0, 1 ;  /* 0x3f80000000007820 */ /* 0x000fc80000410000 */
[----:B------:R0:W2:Y:S01]  /*7930*/  F2F.F64.F32 R92, R0 ;  /* 0x00000000005c7310 */ /* 0x0000a20000201800 */
[----:B------:R-:W-:Y:S05]  /*7940*/  BRA `(.L_x_3858) ;  /* 0x0000000000a07947 */ /* 0x000fea0003800000 */
.L_x_3908:
        /* <DEDUP_REMOVED lines=14> */
.L_x_3922:
[----:B------:R-:W-:Y:S05]  /*7a30*/  BSYNC B0 ;  /* 0x0000000000007941 */ /* 0x000fea0003800000 */
.L_x_3921:
[----:B------:R-:W-:-:S04]  /*7a40*/  FMUL.FTZ R0, R0, 1 ;  /* 0x3f80000000007820 */ /* 0x000fc80000410000 */
[----:B------:R0:W2:Y:S01]  /*7a50*/  F2F.F64.F32 R92, R0 ;  /* 0x00000000005c7310 */ /* 0x0000a20000201800 */
[----:B------:R-:W-:Y:S05]  /*7a60*/  BRA `(.L_x_3858) ;  /* 0x0000000000587947 */ /* 0x000fea0003800000 */
.L_x_3896:
        /* <DEDUP_REMOVED lines=13> */
[----:B------:R-:W-:-:S07]  /*7b40*/  IMAD.MOV.U32 R13, RZ, RZ, RZ ;  /* 0x000000ffff0d7224 */ /* 0x000fce00078e00ff */
[----:B------:R-:W-:-:S07]  /*7b50*/  LEPC R20, `(.L_x_3923) ;  /* 0x000000001014794e */ /* 0x000fce0000000000 */
[----:B012345:R-:W-:Y:S05]  /*7b60*/  CALL.ABS.NOINC R2 ;  /* 0x0000000002007343 */ /* 0x03ffea0003c00000 */
.L_x_3923:
[----:B------:R-:W-:Y:S05]  /*7b70*/  BRA `(.L_x_3858) ;  /* 0x0000000000147947 */ /* 0x000fea0003800000 */
.L_x_3920:
[----:B------:R-:W2:Y:S02]  /*7b80*/  LDG.E.64 R92, desc[UR36][R2.64] ;  /* 0x00000024025c7981 */ /* 0x000ea4000c1e1b00 */
[----:B--2---:R-:W0:Y:S01]  /*7b90*/  I2F.F64.U64 R92, R92 ;  /* 0x0000005c005c7312 */ /* 0x004e220000301800 */
[----:B------:R-:W-:Y:S05]  /*7ba0*/  BRA `(.L_x_3858) ;  /* 0x0000000000087947 */ /* 0x000fea0003800000 */
.L_x_3919:
[----:B------:R-:W2:Y:S02]  /*7bb0*/  LDG.E R2, desc[UR36][R2.64] ;  /* 0x0000002402027981 */ /* 0x000ea4000c1e1900 */
[----:B--2---:R0:W2:Y:S02]  /*7bc0*/  I2F.F64.U32 R92, R2 ;  /* 0x00000002005c7312 */ /* 0x0040a40000201800 */
.L_x_3858:
[----:B------:R-:W-:Y:S05]  /*7bd0*/  BSYNC B6 ;  /* 0x0000000000067941 */ /* 0x000fea0003800000 */
.L_x_3857:
[----:B0-----:R-:W-:Y:S01]  /*7be0*/  ISETP.NE.AND P0, PT, R23, RZ, PT ;  /* 0x000000ff1700720c */ /* 0x001fe20003f05270 */
[----:B------:R-:W-:-:S12]  /*7bf0*/  BSSY B0, `(.L_x_3924) ;  /* 0x0000061000007945 */ /* 0x000fd80003800000 */
[----:B------:R-:W-:Y:S05]  /*7c00*/  @!P0 BRA `(.L_x_3925) ;  /* 0x0000000000c48947 */ /* 0x000fea0003800000 */
[----:B------:R-:W0:Y:S01]  /*7c10*/  S2R R98, SR_TID.X ;  /* 0x0000000000627919 */ /* 0x000e220000002100 */
[----:B------:R-:W-:Y:S01]  /*7c20*/  BSSY B4, `(.L_x_3926) ;  /* 0x0000009000047945 */ /* 0x000fe20003800000 */
[----:B0-----:R-:W-:-:S13]  /*7c30*/  ISETP.GE.AND P0, PT, R98, UR38, PT ;  /* 0x0000002662007c0c */ /* 0x001fda000bf06270 */
[----:B------:R-:W-:Y:S05]  /*7c40*/  @P0 BRA `(.L_x_3927) ;  /* 0x0000000000180947 */ /* 0x000fea0003800000 */
[----:B---3-5:R-:W-:Y:S01]  /*7c50*/  MOV R2, R16 ;  /* 0x0000001000027202 */ /* 0x028fe20000000f00 */
[----:B------:R-:W-:Y:S01]  /*7c60*/  IMAD.MOV.U32 R3, RZ, RZ, R17 ;  /* 0x000000ffff037224 */ /* 0x000fe200078e0011 */
[----:B------:R-:W-:-:S07]  /*7c70*/  MOV R79, 0x7c90 ;  /* 0x00007c90004f7802 */ /* 0x000fce0000000f00 */
[----:B-12-4-:R-:W-:Y:S05]  /*7c80*/  CALL.REL.NOINC `($_ZN2at6native27unrolled_elementwise_kernelIN48_GLOBAL__N__08322988_15_IGammaKernel_cu_cb51a28d10CalcIgammaIdEESt5arrayIPcLm3EELi4E23TrivialOffsetCalculatorILi2EjES8_ILi1EjENS0_6memory12LoadWithCastILi2EEENSB_13StoreWithCastILi1EEEEEviT_T0_T2_T3_T4_T5_$_ZN46_INTERNAL_08322988_15_IGammaKernel_cu_cb51a28d48_GLOBAL__N__08322988_15_IGammaKernel_cu_cb51a28d12calc_igammacIdEET_S2_S2_) ;  /* 0x0000020800ac7944 */ /* 0x016fea0003c00000 */
[----:B------:R-:W-:Y:S01]  /*7c90*/  IMAD.MOV.U32 R96, RZ, RZ, R6 ;  /* 0x000000ffff607224 */ /* 0x000fe200078e0006 */
[----:B------:R-:W-:-:S07]  /*7ca0*/  MOV R97, R7 ;  /* 0x0000000700617202 */ /* 0x000fce0000000f00 */
.L_x_3927:
[----:B------:R-:W-:Y:S05]  /*7cb0*/  BSYNC B4 ;  /* 0x0000000000047941 */ /* 0x000fea0003800000 */
.L_x_3926:
[----:B------:R-:W-:Y:S01]  /*7cc0*/  VIADD R0, R98, 0x80 ;  /* 0x0000008062007836 */ /* 0x000fe20000000000 */
[----:B------:R-:W-:Y:S04]  /*7cd0*/  BSSY B4, `(.L_x_3928) ;  /* 0x000000b000047945 */ /* 0x000fe80003800000 */
[----:B------:R-:W-:-:S13]  /*7ce0*/  ISETP.GE.AND P0, PT, R0, UR38, PT ;  /* 0x0000002600007c0c */ /* 0x000fda000bf06270 */
[----:B------:R-:W-:Y:S05]  /*7cf0*/  @P0 BRA `(.L_x_3929) ;  /* 0x0000000000200947 */ /* 0x000fea0003800000 */
[----:B---3-5:R-:W-:Y:S01]  /*7d00*/  IMAD.MOV.U32 R2, RZ, RZ, R90 ;  /* 0x000000ffff027224 */ /* 0x028fe200078e005a */
[----:B------:R-:W-:Y:S01]  /*7d10*/  MOV R3, R91 ;  /* 0x0000005b00037202 */ /* 0x000fe20000000f00 */
[----:B-12-4-:R-:W-:Y:S01]  /*7d20*/  IMAD.MOV.U32 R18, RZ, RZ, R88 ;  /* 0x000000ffff127224 */ /* 0x016fe200078e0058 */
[----:B------:R-:W-:Y:S01]  /*7d30*/  MOV R79, 0x7d60 ;  /* 0x00007d60004f7802 */ /* 0x000fe20000000f00 */
[----:B------:R-:W-:-:S07]  /*7d40*/  IMAD.MOV.U32 R19, RZ, RZ, R89 ;  /* 0x000000ffff137224 */ /* 0x000fce00078e0059 */
[----:B------:R-:W-:Y:S05]  /*7d50*/  CALL.REL.NOINC `($_ZN2at6native27unrolled_elementwise_kernelIN48_GLOBAL__N__08322988_15_IGammaKernel_cu_cb51a28d10CalcIgammaIdEESt5arrayIPcLm3EELi4E23TrivialOffsetCalculatorILi2EjES8_ILi1EjENS0_6memory12LoadWithCastILi2EEENSB_13StoreWithCastILi1EEEEEviT_T0_T2_T3_T4_T5_$_ZN46_INTERNAL_08322988_15_IGammaKernel_cu_cb51a28d48_GLOBAL__N__08322988_15_IGammaKernel_cu_cb51a28d12calc_igammacIdEET_S2_S2_) ;  /* 0x0000020800787944 */ /* 0x000fea0003c00000 */
[----:B------:R-:W-:Y:S01]  /*7d60*/  MOV R88, R6 ;  /* 0x0000000600587202 */ /* 0x000fe20000000f00 */
[----:B------:R-:W-:-:S07]  /*7d70*/  IMAD.MOV.U32 R89, RZ, RZ, R7 ;  /* 0x000000ffff597224 */ /* 0x000fce00078e0007 */
.L_x_3929:
[----:B------:R-:W-:Y:S05]  /*7d80*/  BSYNC B4 ;  /* 0x0000000000047941 */ /* 0x000fea0003800000 */
.L_x_3928:
[----:B------:R-:W-:Y:S01]  /*7d90*/  VIADD R0, R98, 0x100 ;  /* 0x0000010062007836 */ /* 0x000fe20000000000 */
[----:B------:R-:W-:Y:S04]  /*7da0*/  BSSY B4, `(.L_x_3930) ;  /* 0x000000b000047945 */ /* 0x000fe80003800000 */
[----:B------:R-:W-:-:S13]  /*7db0*/  ISETP.GE.AND P0, PT, R0, UR38, PT ;  /* 0x0000002600007c0c */ /* 0x000fda000bf06270 */
[----:B------:R-:W-:Y:S05]  /*7dc0*/  @P0 BRA `(.L_x_3931) ;  /* 0x0000000000200947 */ /* 0x000fea0003800000 */
[----:B---3-5:R-:W-:Y:S01]  /*7dd0*/  MOV R2, R86 ;  /* 0x0000005600027202 */ /* 0x028fe20000000f00 */
[----:B------:R-:W-:Y:S01]  /*7de0*/  IMAD.MOV.U32 R3, RZ, RZ, R87 ;  /* 0x000000ffff037224 */ /* 0x000fe200078e0057 */
[----:B-1--4-:R-:W-:Y:S01]  /*7df0*/  MOV R19, R85 ;  /* 0x0000005500137202 */ /* 0x012fe20000000f00 */
[----:B------:R-:W-:Y:S01]  /*7e00*/  IMAD.MOV.U32 R18, RZ, RZ, R84 ;  /* 0x000000ffff127224 */ /* 0x000fe200078e0054 */
[----:B------:R-:W-:-:S07]  /*7e10*/  MOV R79, 0x7e30 ;  /* 0x00007e30004f7802 */ /* 0x000fce0000000f00 */
[----:B--2---:R-:W-:Y:S05]  /*7e20*/  CALL.REL.NOINC `($_ZN2at6native27unrolled_elementwise_kernelIN48_GLOBAL__N__08322988_15_IGammaKernel_cu_cb51a28d10CalcIgammaIdEESt5arrayIPcLm3EELi4E23TrivialOffsetCalculatorILi2EjES8_ILi1EjENS0_6memory12LoadWithCastILi2EEENSB_13StoreWithCastILi1EEEEEviT_T0_T2_T3_T4_T5_$_ZN46_INTERNAL_08322988_15_IGammaKernel_cu_cb51a28d48_GLOBAL__N__08322988_15_IGammaKernel_cu_cb51a28d12calc_igammacIdEET_S2_S2_) ;  /* 0x0000020800447944 */ /* 0x004fea0003c00000 */
[----:B------:R-:W-:Y:S02]  /*7e30*/  IMAD.MOV.U32 R84, RZ, RZ, R6 ;  /* 0x000000ffff547224 */ /* 0x000fe400078e0006 */
[----:B------:R-:W-:-:S07]  /*7e40*/  IMAD.MOV.U32 R85, RZ, RZ, R7 ;  /* 0x000000ffff557224 */ /* 0x000fce00078e0007 */
.L_x_3931:
[----:B------:R-:W-:Y:S05]  /*7e50*/  BSYNC B4 ;  /* 0x0000000000047941 */ /* 0x000fea0003800000 */
.L_x_3930:
[----:B------:R-:W-:-:S04]  /*7e60*/  IADD3 R98, R98, 0x180, RZ ;  /* 0x0000018062627810 */ /* 0x000fc80007ffe0ff */
[----:B------:R-:W-:-:S13]  /*7e70*/  ISETP.GE.AND P0, PT, R98, UR38, PT ;  /* 0x0000002662007c0c */ /* 0x000fda000bf06270 */
[----:B------:R-:W-:Y:S05]  /*7e80*/  @P0 BRA `(.L_x_3932) ;  /* 0x0000000000dc0947 */ /* 0x000fea0003800000 */
[----:B---3-5:R-:W-:Y:S01]  /*7e90*/  IMAD.MOV.U32 R2, RZ, RZ, R82 ;  /* 0x000000ffff027224 */ /* 0x028fe200078e0052 */
[----:B-12-4-:R-:W-:Y:S01]  /*7ea0*/  MOV R18, R92 ;  /* 0x0000005c00127202 */ /* 0x016fe20000000f00 */
[----:B------:R-:W-:Y:S01]  /*7eb0*/  IMAD.MOV.U32 R3, RZ, RZ, R83 ;  /* 0x000000ffff037224 */ /* 0x000fe200078e0053 */
[----:B------:R-:W-:Y:S01]  /*7ec0*/  MOV R79, 0x7ef0 ;  /* 0x00007ef0004f7802 */ /* 0x000fe20000000f00 */
[----:B------:R-:W-:-:S07]  /*7ed0*/  IMAD.MOV.U32 R19, RZ, RZ, R93 ;  /* 0x000000ffff137224 */ /* 0x000fce00078e005d */
[----:B------:R-:W-:Y:S05]  /*7ee0*/  CALL.REL.NOINC `($_ZN2at6native27unrolled_elementwise_kernelIN48_GLOBAL__N__08322988_15_IGammaKernel_cu_cb51a28d10CalcIgammaIdEESt5arrayIPcLm3EELi4E23TrivialOffsetCalculatorILi2EjES8_ILi1EjENS0_6memory12LoadWithCastILi2EEENSB_13StoreWithCastILi1EEEEEviT_T0_T2_T3_T4_T5_$_ZN46_INTERNAL_08322988_15_IGammaKernel_cu_cb51a28d48_GLOBAL__N__08322988_15_IGammaKernel_cu_cb51a28d12calc_igammacIdEET_S2_S2_) ;  /* 0x0000020800147944 */ /* 0x000fea0003c00000 */
[----:B------:R-:W-:Y:S01]  /*7ef0*/  IMAD.MOV.U32 R16, RZ, RZ, R6 ;  /* 0x000000ffff107224 */ /* 0x000fe200078e0006 */
[----:B------:R-:W-:Y:S01]  /*7f00*/  MOV R17, R7 ;  /* 0x0000000700117202 */ /* 0x000fe20000000f00 */
[----:B------:R-:W-:Y:S06]  /*7f10*/  BRA `(.L_x_3932) ;  /* 0x0000000000b87947 */ /* 0x000fec0003800000 */
.L_x_3925:
[----:B------:R-:W0:Y:S01]  /*7f20*/  S2R R99, SR_TID.X ;  /* 0x0000000000637919 */ /* 0x000e220000002100 */
[----:B------:R-:W-:Y:S01]  /*7f30*/  BSSY B5, `(.L_x_3933) ;  /* 0x0000007000057945 */ /* 0x000fe20003800000 */
[----:B0-----:R-:W-:-:S13]  /*7f40*/  ISETP.GE.AND P0, PT, R99, UR38, PT ;  /* 0x0000002663007c0c */ /* 0x001fda000bf06270 */
[----:B------:R-:W-:Y:S05]  /*7f50*/  @P0 BRA `(.L_x_3934) ;  /* 0x0000000000100947 */ /* 0x000fea0003800000 */
[----:B------:R-:W-:-:S07]  /*7f60*/  MOV R98, 0x7f80 ;  /* 0x00007f8000627802 */ /* 0x000fce0000000f00 */
[----:B-12345:R-:W-:Y:S05]  /*7f70*/  CALL.REL.NOINC `($_ZN2at6native27unrolled_elementwise_kernelIN48_GLOBAL__N__08322988_15_IGammaKernel_cu_cb51a28d10CalcIgammaIdEESt5arrayIPcLm3EELi4E23TrivialOffsetCalculatorILi2EjES8_ILi1EjENS0_6memory12LoadWithCastILi2EEENSB_13StoreWithCastILi1EEEEEviT_T0_T2_T3_T4_T5_$_ZN46_INTERNAL_08322988_15_IGammaKernel_cu_cb51a28d48_GLOBAL__N__08322988_15_IGammaKernel_cu_cb51a28d11calc_igammaIdEET_S2_S2_) ;  /* 0x0000004800687944 */ /* 0x03efea0003c00000 */
[----:B------:R-:W-:Y:S02]  /*7f80*/  IMAD.MOV.U32 R96, RZ, RZ, R6 ;  /* 0x000000ffff607224 */ /* 0x000fe400078e0006 */
[----:B------:R-:W-:-:S07]  /*7f90*/  IMAD.MOV.U32 R97, RZ, RZ, R7 ;  /* 0x000000ffff617224 */ /* 0x000fce00078e0007 */
.L_x_3934:
[----:B------:R-:W-:Y:S05]  /*7fa0*/  BSYNC B5 ;  /* 0x0000000000057941 */ /* 0x000fea0003800000 */
.L_x_3933:
[----:B------:R-:W-:Y:S01]  /*7fb0*/  IADD3 R0, R99, 0x80, RZ ;  /* 0x0000008063007810 */ /* 0x000fe20007ffe0ff */
[----:B------:R-:W-:Y:S03]  /*7fc0*/  BSSY B5, `(.L_x_3935) ;  /* 0x000000b000057945 */ /* 0x000fe60003800000 */
[----:B------:R-:W-:-:S13]  /*7fd0*/  ISETP.GE.AND P0, PT, R0, UR38, PT ;  /* 0x0000002600007c0c */ /* 0x000fda000bf06270 */
[----:B------:R-:W-:Y:S05]  /*7fe0*/  @P0 BRA `(.L_x_3936) ;  /* 0x0000000000200947 */ /* 0x000fea0003800000 */
[----:B---3-5:R-:W-:Y:S01]  /*7ff0*/  IMAD.MOV.U32 R16, RZ, RZ, R90 ;  /* 0x000000ffff107224 */ /* 0x028fe200078e005a */
[----:B-12-4-:R-:W-:Y:S01]  /*8000*/  MOV R18, R88 ;  /* 0x0000005800127202 */ /* 0x016fe20000000f00 */
[----:B------:R-:W-:Y:S01]  /*8010*/  IMAD.MOV.U32 R17, RZ, RZ, R91 ;  /* 0x000000ffff117224 */ /* 0x000fe200078e005b */
[----:B------:R-:W-:Y:S01]  /*8020*/  MOV R98, 0x8050 ;  /* 0x0000805000627802 */ /* 0x000fe20000000f00 */
[----:B------:R-:W-:-:S07]  /*8030*/  IMAD.MOV.U32 R19, RZ, RZ, R89 ;  /* 0x000000ffff137224 */ /* 0x000fce00078e0059 */
[----:B------:R-:W-:Y:S05]  /*8040*/  CALL.REL.NOINC `($_ZN2at6native27unrolled_elementwise_kernelIN48_GLOBAL__N__08322988_15_IGammaKernel_cu_cb51a28d10CalcIgammaIdEESt5arrayIPcLm3EELi4E23TrivialOffsetCalculatorILi2EjES8_ILi1EjENS0_6memory12LoadWithCastILi2EEENSB_13StoreWithCastILi1EEEEEviT_T0_T2_T3_T4_T5_$_ZN46_INTERNAL_08322988_15_IGammaKernel_cu_cb51a28d48_GLOBAL__N__08322988_15_IGammaKernel_cu_cb51a28d11calc_igammaIdEET_S2_S2_) ;  /* 0x0000004800347944 */ /* 0x000fea0003c00000 */
[----:B------:R-:W-:Y:S01]  /*8050*/  IMAD.MOV.U32 R88, RZ, RZ, R6 ;  /* 0x000000ffff587224 */ /* 0x000fe200078e0006 */
[----:B------:R-:W-:-:S07]  /*8060*/  MOV R89, R7 ;  /* 0x0000000700597202 */ /* 0x000fce0000000f00 */
.L_x_3936:
[----:B------:R-:W-:Y:S05]  /*8070*/  BSYNC B5 ;  /* 0x0000000000057941 */ /* 0x000fea0003800000 */
.L_x_3935:
[----:B------:R-:W-:Y:S01]  /*8080*/  VIADD R0, R99, 0x100 ;  /* 0x0000010063007836 */ /* 0x000fe20000000000 */
[----:B------:R-:W-:Y:S04]  /*8090*/  BSSY B5, `(.L_x_3937) ;  /* 0x000000b000057945 */ /* 0x000fe80003800000 */
[----:B------:R-:W-:-:S13]  /*80a0*/  ISETP.GE.AND P0, PT, R0, UR38, PT ;  /* 0x0000002600007c0c */ /* 0x000fda000bf06270 */
[----:B------:R-:W-:Y:S05]  /*80b0*/  @P0 BRA `(.L_x_3938) ;  /* 0x0000000000200947 */ /* 0x000fea0003800000 */
[----:B-----5:R-:W-:Y:S01]  /*80c0*/  IMAD.MOV.U32 R16, RZ, RZ, R86 ;  /* 0x000000ffff107224 */ /* 0x020fe200078e0056 */
[----:B------:R-:W-:Y:S01]  /*80d0*/  MOV R17, R87 ;  /* 0x0000005700117202 */ /* 0x000fe20000000f00 */
[----:B-1-34-:R-:W-:Y:S01]  /*80e0*/  IMAD.MOV.U32 R18, RZ, RZ, R84 ;  /* 0x000000ffff127224 */ /* 0x01afe200078e0054 */
[----:B------:R-:W-:Y:S01]  /*80f0*/  MOV R98, 0x8120 ;  /* 0x0000812000627802 */ /* 0x000fe20000000f00 */
[----:B------:R-:W-:-:S07]  /*8100*/  IMAD.MOV.U32 R19, RZ, RZ, R85 ;  /* 0x000000ffff137224 */ /* 0x000fce00078e0055 */
[----:B--2---:R-:W-:Y:S05]  /*8110*/  CALL.REL.NOINC `($_ZN2at6native27unrolled_elementwise_kernelIN48_GLOBAL__N__08322988_15_IGammaKernel_cu_cb51a28d10CalcIgammaIdEESt5arrayIPcLm3EELi4E23TrivialOffsetCalculatorILi2EjES8_ILi1EjENS0_6memory12LoadWithCastILi2EEENSB_13StoreWithCastILi1EEEEEviT_T0_T2_T3_T4_T5_$_ZN46_INTERNAL_08322988_15_IGammaKernel_cu_cb51a28d48_GLOBAL__N__08322988_15_IGammaKernel_cu_cb51a28d11calc_igammaIdEET_S2_S2_) ;  /* 0x0000004800007944 */ /* 0x004fea0003c00000 */
[----:B------:R-:W-:Y:S01]  /*8120*/  MOV R84, R6 ;  /* 0x0000000600547202 */ /* 0x000fe20000000f00 */
[----:B------:R-:W-:-:S07]  /*8130*/  IMAD.MOV.U32 R85, RZ, RZ, R7 ;  /* 0x000000ffff557224 */ /* 0x000fce00078e0007 */
.L_x_3938:
[----:B------:R-:W-:Y:S05]  /*8140*/  BSYNC B5 ;  /* 0x0000000000057941 */ /* 0x000fea0003800000 */
.L_x_3937:
[----:B------:R-:W-:-:S05]  /*8150*/  VIADD R99, R99, 0x180 ;  /* 0x0000018063637836 */ /* 0x000fca0000000000 */
[----:B------:R-:W-:-:S13]  /*8160*/  ISETP.GE.AND P0, PT, R99, UR38, PT ;  /* 0x0000002663007c0c */ /* 0x000fda000bf06270 */
[----:B------:R-:W-:Y:S05]  /*8170*/  @P0 BRA `(.L_x_3932) ;  /* 0x0000000000200947 */ /* 0x000fea0003800000 */
[----:B---3-5:R-:W-:Y:S01]  /*8180*/  MOV R16, R82 ;  /* 0x0000005200107202 */ /* 0x028fe20000000f00 */
[----:B------:R-:W-:Y:S01]  /*8190*/  IMAD.MOV.U32 R17, RZ, RZ, R83 ;  /* 0x000000ffff117224 */ /* 0x000fe200078e0053 */
[----:B-12-4-:R-:W-:Y:S01]  /*81a0*/  MOV R19, R93 ;  /* 0x0000005d00137202 */ /* 0x016fe20000000f00 */
[----:B------:R-:W-:Y:S01]  /*81b0*/  IMAD.MOV.U32 R18, RZ, RZ, R92 ;  /* 0x000000ffff127224 */ /* 0x000fe200078e005c */
[----:B------:R-:W-:-:S07]  /*81c0*/  MOV R98, 0x81e0 ;  /* 0x000081e000627802 */ /* 0x000fce0000000f00 */
[----:B------:R-:W-:Y:S05]  /*81d0*/  CALL.REL.NOINC `($_ZN2at6native27unrolled_elementwise_kernelIN48_GLOBAL__N__08322988_15_IGammaKernel_cu_cb51a28d10CalcIgammaIdEESt5arrayIPcLm3EELi4E23TrivialOffsetCalculatorILi2EjES8_ILi1EjENS0_6memory12LoadWithCastILi2EEENSB_13StoreWithCastILi1EEEEEviT_T0_T2_T3_T4_T5_$_ZN46_INTERNAL_08322988_15_IGammaKernel_cu_cb51a28d48_GLOBAL__N__08322988_15_IGammaKernel_cu_cb51a28d11calc_igammaIdEET_S2_S2_) ;  /* 0x0000004400d07944 */ /* 0x000fea0003c00000 */
[----:B------:R-:W-:Y:S02]  /*81e0*/  IMAD.MOV.U32 R16, RZ, RZ, R6 ;  /* 0x000000ffff107224 */ /* 0x000fe400078e0006 */
[----:B------:R-:W-:-:S07]  /*81f0*/  IMAD.MOV.U32 R17, RZ, RZ, R7 ;  /* 0x000000ffff117224 */ /* 0x000fce00078e0007 */
.L_x_3932:
[----:B------:R-:W-:Y:S05]  /*8200*/  BSYNC B0 ;  /* 0x0000000000007941 */ /* 0x000fea0003800000 */
.L_x_3924:
[----:B-1--45:R-:W0:Y:S01]  /*8210*/  S2R R18, SR_TID.X ;  /* 0x0000000000127919 */ /* 0x032e220000002100 */
[----:B------:R-:W1:Y:S01]  /*8220*/  LDC.U8 R19, c[0x0][0x240] ;  /* 0x00009000ff137b82 */ /* 0x000e620000000000 */
[----:B------:R-:W-:Y:S01]  /*8230*/  BSSY B6, `(.L_x_3939) ;  /* 0x000011c000067945 */ /* 0x000fe20003800000 */
[----:B0-----:R-:W-:-:S13]  /*8240*/  ISETP.GE.AND P0, PT, R18, UR38, PT ;  /* 0x0000002612007c0c */ /* 0x001fda000bf06270 */
[----:B------:R-:W-:Y:S05]  /*8250*/  @P0 BRA `(.L_x_3940) ;  /* 0x0000001000640947 */ /* 0x000fea0003800000 */
[----:B------:R-:W-:Y:S01]  /*8260*/  MOV R5, UR39 ;  /* 0x0000002700057c02 */ /* 0x000fe20008000f00 */
[----:B---3--:R-:W0:Y:S01]  /*8270*/  LDC.64 R2, c[0x0][0x218] ;  /* 0x00008600ff027b82 */ /* 0x008e220000000a00 */
[----:B-1----:R-:W-:Y:S01]  /*8280*/  PRMT R4, R19, 0x9910, RZ ;  /* 0x0000991013047816 */ /* 0x002fe200000000ff */
[----:B------:R-:W-:Y:S02]  /*8290*/  ULDC UR4, c[0x0][0x244] ;  /* 0x0000910000047ab9 */ /* 0x000fe40000000800 */
[----:B------:R-:W-:-:S04]  /*82a0*/  IMAD R0, R5, 0x200, R18 ;  /* 0x0000020005007824 */ /* 0x000fc800078e0212 */
[----:B------:R-:W-:Y:S02]  /*82b0*/  IMAD R5, R0, UR4, RZ ;  /* 0x0000000400057c24 */ /* 0x000fe4000f8e02ff */
[----:B------:R-:W-:-:S05]  /*82c0*/  IMAD.MOV.U32 R0, RZ, RZ, R4 ;  /* 0x000000ffff007224 */ /* 0x000fca00078e0004 */
[----:B------:R-:W-:Y:S02]  /*82d0*/  ISETP.GT.AND P0, PT, R0, 0x9, PT ;  /* 0x000000090000780c */ /* 0x000fe40003f04270 */
[----:B0-----:R-:W-:-:S04]  /*82e0*/  IADD3 R2, P1, R5, R2, RZ ;  /* 0x0000000205027210 */ /* 0x001fc80007f3e0ff */
[----:B------:R-:W-:-:S07]  /*82f0*/  IADD3.X R3, RZ, R3, RZ, P1, !PT ;  /* 0x00000003ff037210 */ /* 0x000fce0000ffe4ff */
        /* <DEDUP_REMOVED lines=12> */
.L_x_3944:
[----:B------:R-:W0:Y:S02]  /*83c0*/  F2I.S64.F64.TRUNC R96, R96 ;  /* 0x0000006000607311 */ /* 0x000e24000030d900 */
[----:B0-----:R-:W-:-:S05]  /*83d0*/  IMAD.MOV.U32 R5, RZ, RZ, R96 ;  /* 0x000000ffff057224 */ /* 0x001fca00078e0060 */
[----:B------:R0:W-:Y:S01]  /*83e0*/  STG.E.U8 desc[UR36][R2.64], R5 ;  /* 0x0000000502007986 */ /* 0x0001e2000c101124 */
[----:B------:R-:W-:Y:S05]  /*83f0*/  BRA `(.L_x_3946) ;  /* 0x0000000c00f87947 */ /* 0x000fea0003800000 */
.L_x_3943:
        /* <DEDUP_REMOVED lines=9> */
.L_x_3948:
[----:B------:R-:W0:Y:S02]  /*8490*/  F2I.F64.TRUNC R97, R96 ;  /* 0x0000006000617311 */ /* 0x000e24000030d100 */
[----:B0-----:R0:W-:Y:S01]  /*84a0*/  STG.E desc[UR36][R2.64], R97 ;  /* 0x0000006102007986 */ /* 0x0011e2000c101924 */
[----:B------:R-:W-:Y:S05]  /*84b0*/  BRA `(.L_x_3946) ;  /* 0x0000000c00c87947 */ /* 0x000fea0003800000 */
.L_x_3947:
[----:B------:R-:W0:Y:S02]  /*84c0*/  F2I.F64.TRUNC R97, R96 ;  /* 0x0000006000617311 */ /* 0x000e24000030d100 */
[----:B0-----:R0:W-:Y:S01]  /*84d0*/  STG.E.U16 desc[UR36][R2.64], R97 ;  /* 0x0000006102007986 */ /* 0x0011e2000c101524 */
[----:B------:R-:W-:Y:S05]  /*84e0*/  BRA `(.L_x_3946) ;  /* 0x0000000c00bc7947 */ /* 0x000fea0003800000 */
.L_x_3942:
        /* <DEDUP_REMOVED lines=13> */
.L_x_3950:
        /* <DEDUP_REMOVED lines=8> */
.L_x_3949:
        /* <DEDUP_REMOVED lines=14> */
.L_x_3952:
        /* <DEDUP_REMOVED lines=9> */
.L_x_3951:
[----:B------:R0:W-:Y:S01]  /*87b0*/  STG.E.64 desc[UR36][R2.64], R96 ;  /* 0x0000006002007986 */ /* 0x0001e2000c101b24 */
[----:B------:R-:W-:Y:S05]  /*87c0*/  BRA `(.L_x_3946) ;  /* 0x0000000c00047947 */ /* 0x000fea0003800000 */
.L_x_3941:
        /* <DEDUP_REMOVED lines=12> */
.L_x_3955:
[----:B------:R-:W-:-:S05]  /*8890*/  CS2R R98, SRZ ;  /* 0x0000000000627805 */ /* 0x000fca000001ff00 */
[----:B------:R0:W-:Y:S01]  /*88a0*/  STG.E.128 desc[UR36][R2.64], R96 ;  /* 0x0000006002007986 */ /* 0x0001e2000c101d24 */
[----:B------:R-:W-:Y:S05]  /*88b0*/  BRA `(.L_x_3946) ;  /* 0x0000000800c87947 */ /* 0x000fea0003800000 */
.L_x_3954:
        /* <DEDUP_REMOVED lines=15> */
[----:B------:R-:W-:Y:S02]  /*89b0*/  SHF.R.U32.HI R5, RZ, 0x18, R0 ;  /* 0x00000018ff057819 */ /* 0x000fe40000011600 */
[----:B------:R-:W-:-:S09]  /*89c0*/  MOV R0, 0x7f ;  /* 0x0000007f00007802 */ /* 0x000fd20000000f00 */
        /* <DEDUP_REMOVED lines=8> */
.L_x_3959:
[----:B------:R-:W-:Y:S05]  /*8a50*/  BSYNC B0 ;  /* 0x0000000000007941 */ /* 0x000fea0003800000 */
.L_x_3958:
[----:B------:R-:W-:-:S05]  /*8a60*/  LOP3.LUT R5, R0, R5, RZ, 0xfc, !PT ;  /* 0x0000000500057212 */ /* 0x000fca00078efcff */
[----:B------:R0:W-:Y:S01]  /*8a70*/  STG.E.U8 desc[UR36][R2.64], R5 ;  /* 0x0000000502007986 */ /* 0x0001e2000c101124 */
[----:B------:R-:W-:Y:S05]  /*8a80*/  BRA `(.L_x_3946) ;  /* 0x0000000800547947 */ /* 0x000fea0003800000 */
.L_x_3957:
        /* <DEDUP_REMOVED lines=17> */
.L_x_3961:
[----:B------:R-:W-:Y:S02]  /*8ba0*/  ISETP.GT.U32.AND P0, PT, R4, 0x7f800000, PT ;  /* 0x7f8000000400780c */ /* 0x000fe40003f04070 */
[----:B------:R-:W-:-:S04]  /*8bb0*/  MOV R0, 0x7f ;  /* 0x0000007f00007802 */ /* 0x000fc80000000f00 */
[----:B------:R-:W-:-:S07]  /*8bc0*/  SEL R0, R0, 0x7c, P0 ;  /* 0x0000007c00007807 */ /* 0x000fce0000000000 */
.L_x_3962:
[----:B------:R-:W-:Y:S05]  /*8bd0*/  BSYNC B0 ;  /* 0x0000000000007941 */ /* 0x000fea0003800000 */
.L_x_3960:
[----:B------:R-:W-:-:S04]  /*8be0*/  LOP3.LUT R4, R5, 0x80000000, RZ, 0xc0, !PT ;  /* 0x8000000005047812 */ /* 0x000fc800078ec0ff */
[----:B------:R-:W-:-:S04]  /*8bf0*/  SHF.R.U32.HI R5, RZ, 0x18, R4 ;  /* 0x00000018ff057819 */ /* 0x000fc80000011604 */
[----:B------:R-:W-:-:S05]  /*8c00*/  LOP3.LUT R5, R0, R5, RZ, 0xfc, !PT ;  /* 0x0000000500057212 */ /* 0x000fca00078efcff */
[----:B------:R0:W-:Y:S01]  /*8c10*/  STG.E.U8 desc[UR36][R2.64], R5 ;  /* 0x0000000502007986 */ /* 0x0001e2000c101124 */
[----:B------:R-:W-:Y:S05]  /*8c20*/  BRA `(.L_x_3946) ;  /* 0x0000000400ec7947 */ /* 0x000fea0003800000 */
.L_x_3956:
        /* <DEDUP_REMOVED lines=8> */
.L_x_3953:
        /* <DEDUP_REMOVED lines=11> */
.L_x_3965:
        /* <DEDUP_REMOVED lines=21> */
.L_x_3968:
[----:B------:R-:W-:-:S04]  /*8eb0*/  LOP3.LUT R0, R7, 0x80000000, RZ, 0xc0, !PT ;  /* 0x8000000007007812 */ /* 0x000fc800078ec0ff */
[----:B------:R-:W-:-:S04]  /*8ec0*/  SHF.R.U32.HI R5, RZ, 0x18, R0 ;  /* 0x00000018ff057819 */ /* 0x000fc80000011600 */
[----:B------:R-:W-:-:S04]  /*8ed0*/  LOP3.LUT R4, R4, R5, RZ, 0xfc, !PT ;  /* 0x0000000504047212 */ /* 0x000fc800078efcff */
[----:B------:R-:W-:-:S07]  /*8ee0*/  PRMT R0, R4, 0x7610, R0 ;  /* 0x0000761004007816 */ /* 0x000fce0000000000 */
.L_x_3967:
[----:B------:R-:W-:Y:S05]  /*8ef0*/  BSYNC B0 ;  /* 0x0000000000007941 */ /* 0x000fea0003800000 */
.L_x_3966:
[----:B------:R0:W-:Y:S01]  /*8f00*/  STG.E.U8 desc[UR36][R2.64], R0 ;  /* 0x0000000002007986 */ /* 0x0001e2000c101124 */
[----:B------:R-:W-:Y:S05]  /*8f10*/  BRA `(.L_x_3946) ;  /* 0x0000000400307947 */ /* 0x000fea0003800000 */
.L_x_3964:
        /* <DEDUP_REMOVED lines=21> */
.L_x_3971:
[----:B------:R-:W-:-:S04]  /*9070*/  LOP3.LUT R0, R7, 0x80000000, RZ, 0xc0, !PT ;  /* 0x8000000007007812 */ /* 0x000fc800078ec0ff */
[----:B------:R-:W-:-:S04]  /*9080*/  SHF.R.U32.HI R5, RZ, 0x18, R0 ;  /* 0x00000018ff057819 */ /* 0x000fc80000011600 */
[----:B------:R-:W-:-:S04]  /*9090*/  LOP3.LUT R4, R4, R5, RZ, 0xfc, !PT ;  /* 0x0000000504047212 */ /* 0x000fc800078efcff */
[----:B------:R-:W-:-:S07]  /*90a0*/  PRMT R0, R4, 0x7610, R0 ;  /* 0x0000761004007816 */ /* 0x000fce0000000000 */
.L_x_3970:
[----:B------:R-:W-:Y:S05]  /*90b0*/  BSYNC B0 ;  /* 0x0000000000007941 */ /* 0x000fea0003800000 */
.L_x_3969:
[----:B------:R0:W-:Y:S01]  /*90c0*/  STG.E.U8 desc[UR36][R2.64], R0 ;  /* 0x0000000002007986 */ /* 0x0001e2000c101124 */
[----:B------:R-:W-:Y:S05]  /*90d0*/  BRA `(.L_x_3946) ;  /* 0x0000000000c07947 */ /* 0x000fea0003800000 */
.L_x_3963:
        /* <DEDUP_REMOVED lines=22> */
[----:B------:R-:W-:-:S05]  /*9240*/  @!P0 IMAD.MOV R0, RZ, RZ, R4 ;  /* 0x000000ffff008224 */ /* 0x000fca00078e0204 */
[----:B------:R-:W-:-:S05]  /*9250*/  @P2 MOV R5, R0 ;  /* 0x0000000000052202 */ /* 0x000fca0000000f00 */
[----:B------:R0:W-:Y:S01]  /*9260*/  STG.E.U8 desc[UR36][R2.64], R5 ;  /* 0x0000000502007986 */ /* 0x0001e2000c101124 */
[----:B------:R-:W-:Y:S05]  /*9270*/  BRA `(.L_x_3946) ;  /* 0x0000000000587947 */ /* 0x000fea0003800000 */
.L_x_3945:
[----:B------:R-:W-:Y:S01]  /*9280*/  MOV R0, 0x0 ;  /* 0x0000000000007802 */ /* 0x000fe20000000f00 */
[----:B------:R-:W-:Y:S01]  /*9290*/  ULDC.64 UR4, c[0x4][0x108] ;  /* 0x0100420000047ab9 */ /* 0x000fe20000000a00 */
[----:B------:R-:W-:Y:S01]  /*92a0*/  ULDC.64 UR6, c[0x4][0x110] ;  /* 0x0100440000067ab9 */ /* 0x000fe20000000a00 */
[----:B------:R-:W-:Y:S01]  /*92b0*/  IMAD.U32 R4, RZ, RZ, UR4 ;  /* 0x00000004ff047e24 */ /* 0x000fe2000f8e00ff */
[----:B------:R0:W1:Y:S01]  /*92c0*/  LDC.64 R2, c[0x4][R0] ;  /* 0x0100000000027b82 */ /* 0x0000620000000a00 */
        /* <DEDUP_REMOVED lines=10> */
[----:B-12---:R-:W-:Y:S05]  /*9370*/  CALL.ABS.NOINC R2 ;  /* 0x0000000002007343 */ /* 0x006fea0003c00000 */
.L_x_3974:
[----:B------:R-:W-:Y:S05]  /*9380*/  BRA `(.L_x_3946) ;  /* 0x0000000000147947 */ /* 0x000fea0003800000 */
.L_x_3973:
[----:B------:R-:W0:Y:S02]  /*9390*/  F2I.U64.F64.TRUNC R96, R96 ;  /* 0x0000006000607311 */ /* 0x000e24000030d800 */
[----:B0-----:R0:W-:Y:S01]  /*93a0*/  STG.E.64 desc[UR36][R2.64], R96 ;  /* 0x0000006002007986 */ /* 0x0011e2000c101b24 */
[----:B------:R-:W-:Y:S05]  /*93b0*/  BRA `(.L_x_3946) ;  /* 0x0000000000087947 */ /* 0x000fea0003800000 */
.L_x_3972:
[----:B------:R-:W0:Y:S02]  /*93c0*/  F2I.U32.F64.TRUNC R97, R96 ;  /* 0x0000006000617311 */ /* 0x000e24000030d000 */
[----:B0-----:R0:W-:Y:S02]  /*93d0*/  STG.E desc[UR36][R2.64], R97 ;  /* 0x0000006102007986 */ /* 0x0011e4000c101924 */
.L_x_3946:
[----:B------:R-:W-:-:S07]  /*93e0*/  VIADD R18, R18, 0x80 ;  /* 0x0000008012127836 */ /* 0x000fce0000000000 */
.L_x_3940:
[----:B------:R-:W-:Y:S05]  /*93f0*/  BSYNC B6 ;  /* 0x0000000000067941 */ /* 0x000fea0003800000 */
.L_x_3939:
[----:B------:R-:W-:Y:S01]  /*9400*/  ISETP.GE.AND P0, PT, R18, UR38, PT ;  /* 0x0000002612007c0c */ /* 0x000fe2000bf06270 */
[----:B------:R-:W-:-:S12]  /*9410*/  BSSY B6, `(.L_x_3975) ;  /* 0x0000236000067945 */ /* 0x000fd80003800000 */
[----:B------:R-:W-:Y:S05]  /*9420*/  @P0 BRA `(.L_x_3976) ;  /* 0x0000002000d00947 */ /* 0x000fea0003800000 */
[----:B01-34-:R-:W-:Y:S01]  /*9430*/  IMAD.U32 R5, RZ, RZ, UR39 ;  /* 0x00000027ff057e24 */ /* 0x01bfe2000f8e00ff */
[----:B------:R-:W0:Y:S01]  /*9440*/  LDC.64 R2, c[0x0][0x218] ;  /* 0x00008600ff027b82 */ /* 0x000e220000000a00 */
[----:B------:R-:W-:Y:S01]  /*9450*/  PRMT R4, R19, 0x9910, RZ ;  /* 0x0000991013047816 */ /* 0x000fe200000000ff */
[----:B------:R-:W-:Y:S02]  /*9460*/  ULDC UR4, c[0x0][0x244] ;  /* 0x0000910000047ab9 */ /* 0x000fe40000000800 */
[----:B------:R-:W-:-:S05]  /*9470*/  LEA R0, R5, R18, 0x9 ;  /* 0x0000001205007211 */ /* 0x000fca00078e48ff */
[----:B------:R-:W-:Y:S02]  /*9480*/  IMAD R5, R0, UR4, RZ ;  /* 0x0000000400057c24 */ /* 0x000fe4000f8e02ff */
[----:B------:R-:W-:-:S05]  /*9490*/  IMAD.MOV.U32 R0, RZ, RZ, R4 ;  /* 0x000000ffff007224 */ /* 0x000fca00078e0004 */
        /* <DEDUP_REMOVED lines=12> */
[----:B--2---:R-:W0:Y:S02]  /*9560*/  F2I.F64.TRUNC R89, R88 ;  /* 0x0000005800597311 */ /* 0x004e24000030d100 */
[----:B0-----:R0:W-:Y:S01]  /*9570*/  STG.E.U8 desc[UR36][R2.64], R89 ;  /* 0x0000005902007986 */ /* 0x0011e2000c101124 */
[----:B------:R-:W-:Y:S05]  /*9580*/  BRA `(.L_x_3982) ;  /* 0x0000001000087947 */ /* 0x000fea0003800000 */
.L_x_3980:
[----:B--2---:R-:W0:Y:S02]  /*9590*/  F2I.S64.F64.TRUNC R88, R88 ;  /* 0x0000005800587311 */ /* 0x004e24000030d900 */
[----:B0-----:R-:W-:-:S05]  /*95a0*/  MOV R5, R88 ;  /* 0x0000005800057202 */ /* 0x001fca0000000f00 */
[----:B------:R0:W-:Y:S01]  /*95b0*/  STG.E.U8 desc[UR36][R2.64], R5 ;  /* 0x0000000502007986 */ /* 0x0001e2000c101124 */
[----:B------:R-:W-:Y:S05]  /*95c0*/  BRA `(.L_x_3982) ;  /* 0x0000000c00f87947 */ /* 0x000fea0003800000 */
.L_x_3979:
[----:B------:R-:W-:-:S13]  /*95d0*/  ISETP.NE.AND P0, PT, R0, 0x2, PT ;  /* 0x000000020000780c */ /* 0x000fda0003f05270 */
[----:B------:R-:W-:Y:S05]  /*95e0*/  @!P0 BRA `(.L_x_3983) ;  /* 0x0000000000288947 */ /* 0x000fea0003800000 */
[----:B------:R-:W-:-:S13]  /*95f0*/  ISETP.NE.AND P0, PT, R0, 0x3, PT ;  /* 0x000000030000780c */ /* 0x000fda0003f05270 */
[----:B------:R-:W-:Y:S05]  /*9600*/  @!P0 BRA `(.L_x_3984) ;  /* 0x0000000000148947 */ /* 0x000fea0003800000 */
[----:B------:R-:W-:-:S13]  /*9610*/  ISETP.NE.AND P0, PT, R0, 0x4, PT ;  /* 0x000000040000780c */ /* 0x000fda0003f05270 */
[----:B------:R-:W-:Y:S05]  /*9620*/  @P0 BRA `(.L_x_3981) ;  /* 0x0000000c00880947 */ /* 0x000fea0003800000 */
[----:B--2---:R-:W0:Y:S02]  /*9630*/  F2I.S64.F64.TRUNC R88, R88 ;  /* 0x0000005800587311 */ /* 0x004e24000030d900 */
[----:B0-----:R0:W-:Y:S01]  /*9640*/  STG.E.64 desc[UR36][R2.64], R88 ;  /* 0x0000005802007986 */ /* 0x0011e2000c101b24 */
[----:B------:R-:W-:Y:S05]  /*9650*/  BRA `(.L_x_3982) ;  /* 0x0000000c00d47947 */ /* 0x000fea0003800000 */
.L_x_3984:
[----:B--2---:R-:W0:Y:S02]  /*9660*/  F2I.F64.TRUNC R89, R88 ;  /* 0x0000005800597311 */ /* 0x004e24000030d100 */
[----:B0-----:R0:W-:Y:S01]  /*9670*/  STG.E desc[UR36][R2.64], R89 ;  /* 0x0000005902007986 */ /* 0x0011e2000c101924 */
[----:B------:R-:W-:Y:S05]  /*9680*/  BRA `(.L_x_3982) ;  /* 0x0000000c00c87947 */ /* 0x000fea0003800000 */
.L_x_3983:
[----:B--2---:R-:W0:Y:S02]  /*9690*/  F2I.F64.TRUNC R89, R88 ;  /* 0x0000005800597311 */ /* 0x004e24000030d100 */
[----:B0-----:R0:W-:Y:S01]  /*96a0*/  STG.E.U16 desc[UR36][R2.64], R89 ;  /* 0x0000005902007986 */ /* 0x0011e2000c101524 */
[----:B------:R-:W-:Y:S05]  /*96b0*/  BRA `(.L_x_3982) ;  /* 0x0000000c00bc7947 */ /* 0x000fea0003800000 */
.L_x_3978:
        /* <DEDUP_REMOVED lines=8> */
[----:B--2---:R-:W0:Y:S01]  /*9740*/  F2F.F32.F64 R5, R88 ;  /* 0x0000005800057310 */ /* 0x004e220000301000 */
[----:B------:R-:W-:-:S14]  /*9750*/  DSETP.GEU.AND P0, PT, |R88|, UR4, PT ;  /* 0x0000000458007e2a */ /* 0x000fdc000bf0e200 */
[----:B0-----:R-:W-:-:S05]  /*9760*/  @!P0 FMUL R5, R5, 1.175494350822287508e-38 ;  /* 0x0080000005058820 */ /* 0x001fca0000400000 */
[----:B------:R0:W-:Y:S01]  /*9770*/  STG.E desc[UR36][R2.64], R5 ;  /* 0x0000000502007986 */ /* 0x0001e2000c101924 */
[----:B------:R-:W-:Y:S05]  /*9780*/  BRA `(.L_x_3982) ;  /* 0x0000000c00887947 */ /* 0x000fea0003800000 */
.L_x_3986:
[----:B------:R-:W-:Y:S01]  /*9790*/  UMOV UR4, 0xf0000000 ;  /* 0xf000000000047882 */ /* 0x000fe20000000000 */
[----:B------:R-:W-:Y:S01]  /*97a0*/  UMOV UR5, 0x380fffff ;  /* 0x380fffff00057882 */ /* 0x000fe20000000000 */
[----:B--2---:R-:W0:Y:S01]  /*97b0*/  F2F.F32.F64 R0, R88 ;  /* 0x0000005800007310 */ /* 0x004e220000301000 */
[----:B------:R-:W-:-:S14]  /*97c0*/  DSETP.GEU.AND P0, PT, |R88|, UR4, PT ;  /* 0x0000000458007e2a */ /* 0x000fdc000bf0e200 */
[----:B0-----:R-:W-:-:S05]  /*97d0*/  @!P0 FMUL R0, R0, 1.175494350822287508e-38 ;  /* 0x0080000000008820 */ /* 0x001fca0000400000 */
[----:B------:R-:W-:-:S05]  /*97e0*/  F2FP.F16.F32.PACK_AB R0, RZ, R0 ;  /* 0x00000000ff00723e */ /* 0x000fca00000000ff */
[----:B------:R0:W-:Y:S01]  /*97f0*/  STG.E.U16 desc[UR36][R2.64], R0 ;  /* 0x0000000002007986 */ /* 0x0001e2000c101524 */
[----:B------:R-:W-:Y:S05]  /*9800*/  BRA `(.L_x_3982) ;  /* 0x0000000c00687947 */ /* 0x000fea0003800000 */
.L_x_3985:
        /* <DEDUP_REMOVED lines=8> */
[----:B--2---:R-:W0:Y:S01]  /*9890*/  F2F.F32.F64 R4, R88 ;  /* 0x0000005800047310 */ /* 0x004e220000301000 */
[----:B------:R-:W-:Y:S01]  /*98a0*/  DSETP.GEU.AND P0, PT, |R88|, UR4, PT ;  /* 0x0000000458007e2a */ /* 0x000fe2000bf0e200 */
[----:B------:R-:W-:-:S13]  /*98b0*/  IMAD.MOV.U32 R5, RZ, RZ, RZ ;  /* 0x000000ffff057224 */ /* 0x000fda00078e00ff */
[----:B0-----:R-:W-:-:S05]  /*98c0*/  @!P0 FMUL R4, R4, 1.175494350822287508e-38 ;  /* 0x0080000004048820 */ /* 0x001fca0000400000 */
[----:B------:R0:W-:Y:S01]  /*98d0*/  STG.E.64 desc[UR36][R2.64], R4 ;  /* 0x0000000402007986 */ /* 0x0001e2000c101b24 */
[----:B------:R-:W-:Y:S05]  /*98e0*/  BRA `(.L_x_3982) ;  /* 0x0000000c00307947 */ /* 0x000fea0003800000 */
.L_x_3988:
[----:B------:R-:W-:Y:S01]  /*98f0*/  UMOV UR4, 0xf0000000 ;  /* 0xf000000000047882 */ /* 0x000fe20000000000 */
[----:B------:R-:W-:Y:S01]  /*9900*/  UMOV UR5, 0x380fffff ;  /* 0x380fffff00057882 */ /* 0x000fe20000000000 */
[----:B--2---:R-:W0:Y:S01]  /*9910*/  F2F.F32.F64 R0, R88 ;  /* 0x0000005800007310 */ /* 0x004e220000301000 */
[----:B------:R-:W-:-:S14]  /*9920*/  DSETP.GEU.AND P0, PT, |R88|, UR4, PT ;  /* 0x0000000458007e2a */ /* 0x000fdc000bf0e200 */
[----:B0-----:R-:W-:-:S05]  /*9930*/  @!P0 FMUL R0, R0, 1.175494350822287508e-38 ;  /* 0x0080000000008820 */ /* 0x001fca0000400000 */
[----:B------:R-:W-:-:S04]  /*9940*/  F2FP.F16.F32.PACK_AB R5, RZ, R0 ;  /* 0x00000000ff05723e */ /* 0x000fc800000000ff */
[----:B------:R-:W-:-:S05]  /*9950*/  PRMT R5, R5, 0x5410, RZ ;  /* 0x0000541005057816 */ /* 0x000fca00000000ff */
[----:B------:R0:W-:Y:S01]  /*9960*/  STG.E desc[UR36][R2.64], R5 ;  /* 0x0000000502007986 */ /* 0x0001e2000c101924 */
[----:B------:R-:W-:Y:S05]  /*9970*/  BRA `(.L_x_3982) ;  /* 0x0000000c000c7947 */ /* 0x000fea0003800000 */
.L_x_3987:
[----:B--2---:R0:W-:Y:S01]  /*9980*/  STG.E.64 desc[UR36][R2.64], R88 ;  /* 0x0000005802007986 */ /* 0x0041e2000c101b24 */
[----:B------:R-:W-:Y:S05]  /*9990*/  BRA `(.L_x_3982) ;  /* 0x0000000c00047947 */ /* 0x000fea0003800000 */
.L_x_3977:
        /* <DEDUP_REMOVED lines=8> */
[----:B--2---:R-:W-:-:S06]  /*9a20*/  DSETP.NEU.AND P0, PT, R88, RZ, PT ;  /* 0x000000ff5800722a */ /* 0x004fcc0003f0d000 */
[----:B------:R-:W-:-:S05]  /*9a30*/  SEL R5, RZ, 0x1, !P0 ;  /* 0x00000001ff057807 */ /* 0x000fca0004000000 */
[----:B------:R0:W-:Y:S01]  /*9a40*/  STG.E.U8 desc[UR36][R2.64], R5 ;  /* 0x0000000502007986 */ /* 0x0001e2000c101124 */
[----:B------:R-:W-:Y:S05]  /*9a50*/  BRA `(.L_x_3982) ;  /* 0x0000000800d47947 */ /* 0x000fea0003800000 */
.L_x_3991:
[----:B------:R-:W-:-:S05]  /*9a60*/  CS2R R90, SRZ ;  /* 0x00000000005a7805 */ /* 0x000fca000001ff00 */
[----:B--2---:R0:W-:Y:S01]  /*9a70*/  STG.E.128 desc[UR36][R2.64], R88 ;  /* 0x0000005802007986 */ /* 0x0041e2000c101d24 */
[----:B------:R-:W-:Y:S05]  /*9a80*/  BRA `(.L_x_3982) ;  /* 0x0000000800c87947 */ /* 0x000fea0003800000 */
.L_x_3990:
        /* <DEDUP_REMOVED lines=25> */
.L_x_3995:
[----:B------:R-:W-:Y:S05]  /*9c20*/  BSYNC B0 ;  /* 0x0000000000007941 */ /* 0x000fea0003800000 */
.L_x_3994:
[----:B------:R-:W-:-:S05]  /*9c30*/  LOP3.LUT R5, R0, R5, RZ, 0xfc, !PT ;  /* 0x0000000500057212 */ /* 0x000fca00078efcff */
[----:B------:R0:W-:Y:S01]  /*9c40*/  STG.E.U8 desc[UR36][R2.64], R5 ;  /* 0x0000000502007986 */ /* 0x0001e2000c101124 */
[----:B------:R-:W-:Y:S05]  /*9c50*/  BRA `(.L_x_3982) ;  /* 0x0000000800547947 */ /* 0x000fea0003800000 */
.L_x_3993:
[----:B------:R-:W-:Y:S01]  /*9c60*/  UMOV UR4, 0xf0000000 ;  /* 0xf000000000047882 */ /* 0x000fe20000000000 */
[----:B------:R-:W-:Y:S01]  /*9c70*/  UMOV UR5, 0x380fffff ;  /* 0x380fffff00057882 */ /* 0x000fe20000000000 */
[----:B--2---:R-:W0:Y:S01]  /*9c80*/  F2F.F32.F64 R5, R88 ;  /* 0x0000005800057310 */ /* 0x004e220000301000 */
        /* <DEDUP_REMOVED lines=14> */
.L_x_3997:
[----:B------:R-:W-:Y:S01]  /*9d70*/  IMAD.MOV.U32 R0, RZ, RZ, 0x7f ;  /* 0x0000007fff007424 */ /* 0x000fe200078e00ff */
[----:B------:R-:W-:-:S04]  /*9d80*/  ISETP.GT.U32.AND P0, PT, R4, 0x7f800000, PT ;  /* 0x7f8000000400780c */ /* 0x000fc80003f04070 */
[----:B------:R-:W-:-:S09]  /*9d90*/  SEL R0, R0, 0x7c, P0 ;  /* 0x0000007c00007807 */ /* 0x000fd20000000000 */
.L_x_3998:
[----:B------:R-:W-:Y:S05]  /*9da0*/  BSYNC B0 ;  /* 0x0000000000007941 */ /* 0x000fea0003800000 */
.L_x_3996:
[----:B------:R-:W-:-:S04]  /*9db0*/  LOP3.LUT R4, R5, 0x80000000, RZ, 0xc0, !PT ;  /* 0x8000000005047812 */ /* 0x000fc800078ec0ff */
[----:B------:R-:W-:-:S04]  /*9dc0*/  SHF.R.U32.HI R5, RZ, 0x18, R4 ;  /* 0x00000018ff057819 */ /* 0x000fc80000011604 */
[----:B------:R-:W-:-:S05]  /*9dd0*/  LOP3.LUT R5, R0, R5, RZ, 0xfc, !PT ;  /* 0x0000000500057212 */ /* 0x000fca00078efcff */
[----:B------:R0:W-:Y:S01]  /*9de0*/  STG.E.U8 desc[UR36][R2.64], R5 ;  /* 0x0000000502007986 */ /* 0x0001e2000c101124 */
[----:B------:R-:W-:Y:S05]  /*9df0*/  BRA `(.L_x_3982) ;  /* 0x0000000400ec7947 */ /* 0x000fea0003800000 */
.L_x_3992:
[----:B------:R-:W-:Y:S01]  /*9e00*/  UMOV UR4, 0xf0000000 ;  /* 0xf000000000047882 */ /* 0x000fe20000000000 */
[----:B------:R-:W-:Y:S01]  /*9e10*/  UMOV UR5, 0x380fffff ;  /* 0x380fffff00057882 */ /* 0x000fe20000000000 */
[----:B--2---:R-:W0:Y:S01]  /*9e20*/  F2F.F32.F64 R0, R88 ;  /* 0x0000005800007310 */ /* 0x004e220000301000 */
[----:B------:R-:W-:-:S14]  /*9e30*/  DSETP.GEU.AND P0, PT, |R88|, UR4, PT ;  /* 0x0000000458007e2a */ /* 0x000fdc000bf0e200 */
[----:B0-----:R-:W-:-:S05]  /*9e40*/  @!P0 FMUL R0, R0, 1.175494350822287508e-38 ;  /* 0x0080000000008820 */ /* 0x001fca0000400000 */
[----:B------:R-:W-:-:S05]  /*9e50*/  F2FP.BF16.F32.PACK_AB R0, RZ, R0 ;  /* 0x00000000ff00723e */ /* 0x000fca00000010ff */
[----:B------:R0:W-:Y:S01]  /*9e60*/  STG.E.U16 desc[UR36][R2.64], R0 ;  /* 0x0000000002007986 */ /* 0x0001e2000c101524 */
[----:B------:R-:W-:Y:S05]  /*9e70*/  BRA `(.L_x_3982) ;  /* 0x0000000400cc7947 */ /* 0x000fea0003800000 */
.L_x_3989:
        /* <DEDUP_REMOVED lines=8> */
[----:B--2---:R-:W0:Y:S02]  /*9f00*/  F2I.U32.F64.TRUNC R89, R88 ;  /* 0x0000005800597311 */ /* 0x004e24000030d000 */
[----:B0-----:R4:W-:Y:S01]  /*9f10*/  STG.E.U16 desc[UR36][R2.64], R89 ;  /* 0x0000005902007986 */ /* 0x0019e2000c101524 */
[----:B------:R-:W-:Y:S05]  /*9f20*/  BRA `(.L_x_3982) ;  /* 0x0000000400a07947 */ /* 0x000fea0003800000 */
.L_x_4001:
[----:B------:R-:W-:Y:S01]  /*9f30*/  UMOV UR4, 0xf0000000 ;  /* 0xf000000000047882 */ /* 0x000fe20000000000 */
[----:B------:R-:W-:Y:S01]  /*9f40*/  UMOV UR5, 0x380fffff ;  /* 0x380fffff00057882 */ /* 0x000fe20000000000 */
[----:B--2---:R-:W0:Y:S01]  /*9f50*/  F2F.F32.F64 R7, R88 ;  /* 0x0000005800077310 */ /* 0x004e220000301000 */
        /* <DEDUP_REMOVED lines=18> */
.L_x_4004:
[----:B------:R-:W-:-:S04]  /*a080*/  LOP3.LUT R0, R7, 0x80000000, RZ, 0xc0, !PT ;  /* 0x8000000007007812 */ /* 0x000fc800078ec0ff */
[----:B------:R-:W-:-:S04]  /*a090*/  SHF.R.U32.HI R5, RZ, 0x18, R0 ;  /* 0x00000018ff057819 */ /* 0x000fc80000011600 */
[----:B------:R-:W-:-:S04]  /*a0a0*/  LOP3.LUT R4, R4, R5, RZ, 0xfc, !PT ;  /* 0x0000000504047212 */ /* 0x000fc800078efcff */
[----:B------:R-:W-:-:S07]  /*a0b0*/  PRMT R0, R4, 0x7610, R0 ;  /* 0x0000761004007816 */ /* 0x000fce0000000000 */
.L_x_4003:
[----:B------:R-:W-:Y:S05]  /*a0c0*/  BSYNC B0 ;  /* 0x0000000000007941 */ /* 0x000fea0003800000 */
.L_x_4002:
[----:B------:R3:W-:Y:S01]  /*a0d0*/  STG.E.U8 desc[UR36][R2.64], R0 ;  /* 0x0000000002007986 */ /* 0x0007e2000c101124 */
[----:B------:R-:W-:Y:S05]  /*a0e0*/  BRA `(.L_x_3982) ;  /* 0x0000000400307947 */ /* 0x000fea0003800000 */
.L_x_4000:
[----:B------:R-:W-:Y:S01]  /*a0f0*/  UMOV UR4, 0xf0000000 ;  /* 0xf000000000047882 */ /* 0x000fe20000000000 */
[----:B------:R-:W-:Y:S01]  /*a100*/  UMOV UR5, 0x380fffff ;  /* 0x380fffff00057882 */ /* 0x000fe20000000000 */
[----:B--2---:R-:W0:Y:S01]  /*a110*/  F2F.F32.F64 R7, R88 ;  /* 0x0000005800077310 */ /* 0x004e220000301000 */
        /* <DEDUP_REMOVED lines=18> */
.L_x_4007:
[----:B------:R-:W-:-:S04]  /*a240*/  LOP3.LUT R0, R7, 0x80000000, RZ, 0xc0, !PT ;  /* 0x8000000007007812 */ /* 0x000fc800078ec0ff */
[----:B------:R-:W-:-:S04]  /*a250*/  SHF.R.U32.HI R5, RZ, 0x18, R0 ;  /* 0x00000018ff057819 */ /* 0x000fc80000011600 */
[----:B------:R-:W-:-:S04]  /*a260*/  LOP3.LUT R4, R4, R5, RZ, 0xfc, !PT ;  /* 0x0000000504047212 */ /* 0x000fc800078efcff */
[----:B------:R-:W-:-:S07]  /*a270*/  PRMT R0, R4, 0x7610, R0 ;  /* 0x0000761004007816 */ /* 0x000fce0000000000 */
.L_x_4006:
[----:B------:R-:W-:Y:S05]  /*a280*/  BSYNC B0 ;  /* 0x0000000000007941 */ /* 0x000fea0003800000 */
.L_x_4005:
[----:B------:R0:W-:Y:S01]  /*a290*/  STG.E.U8 desc[UR36][R2.64], R0 ;  /* 0x0000000002007986 */ /* 0x0001e2000c101124 */
[----:B------:R-:W-:Y:S05]  /*a2a0*/  BRA `(.L_x_3982) ;  /* 0x0000000000c07947 */ /* 0x000fea0003800000 */
.L_x_3999:
        /* <DEDUP_REMOVED lines=26> */
.L_x_3981:
        /* <DEDUP_REMOVED lines=15> */
[----:B-12---:R-:W-:Y:S05]  /*a540*/  CALL.ABS.NOINC R2 ;  /* 0x0000000002007343 */ /* 0x006fea0003c00000 */
.L_x_4010:
[----:B------:R-:W-:Y:S05]  /*a550*/  BRA `(.L_x_3982) ;  /* 0x0000000000147947 */ /* 0x000fea0003800000 */
.L_x_4009:
[----:B--2---:R-:W0:Y:S02]  /*a560*/  F2I.U64.F64.TRUNC R88, R88 ;  /* 0x0000005800587311 */ /* 0x004e24000030d800 */
[----:B0-----:R1:W-:Y:S01]  /*a570*/  STG.E.64 desc[UR36][R2.64], R88 ;  /* 0x0000005802007986 */ /* 0x0013e2000c101b24 */
[----:B------:R-:W-:Y:S05]  /*a580*/  BRA `(.L_x_3982) ;  /* 0x0000000000087947 */ /* 0x000fea0003800000 */
.L_x_4008:
[----:B--2---:R-:W0:Y:S02]  /*a590*/  F2I.U32.F64.TRUNC R89, R88 ;  /* 0x0000005800597311 */ /* 0x004e24000030d000 */
[----:B0-----:R0:W-:Y:S02]  /*a5a0*/  STG.E desc[UR36][R2.64], R89 ;  /* 0x0000005902007986 */ /* 0x0011e4000c101924 */
.L_x_3982:
[----:B------:R-:W-:-:S04]  /*a5b0*/  IADD3 R18, R18, 0x80, RZ ;  /* 0x0000008012127810 */ /* 0x000fc80007ffe0ff */
[----:B------:R-:W-:-:S13]  /*a5c0*/  ISETP.GE.AND P0, PT, R18, UR38, PT ;  /* 0x0000002612007c0c */ /* 0x000fda000bf06270 */
[----:B------:R-:W-:Y:S05]  /*a5d0*/  @P0 BRA `(.L_x_3976) ;  /* 0x0000001000640947 */ /* 0x000fea0003800000 */
[----:B01234-:R-:W0:Y:S01]  /*a5e0*/  LDC.64 R2, c[0x0][0x218] ;  /* 0x00008600ff027b82 */ /* 0x01fe220000000a00 */
[----:B------:R-:W-:Y:S01]  /*a5f0*/  IMAD.U32 R5, RZ, RZ, UR39 ;  /* 0x00000027ff057e24 */ /* 0x000fe2000f8e00ff */
[----:B------:R-:W-:Y:S01]  /*a600*/  PRMT R4, R19, 0x9910, RZ ;  /* 0x0000991013047816 */ /* 0x000fe200000000ff */
[----:B------:R-:W-:Y:S02]  /*a610*/  ULDC UR4, c[0x0][0x244] ;  /* 0x0000910000047ab9 */ /* 0x000fe40000000800 */
        /* <DEDUP_REMOVED lines=18> */
.L_x_4014:
[----:B------:R-:W0:Y:S02]  /*a740*/  F2I.S64.F64.TRUNC R84, R84 ;  /* 0x0000005400547311 */ /* 0x000e24000030d900 */
[----:B0-----:R-:W-:-:S05]  /*a750*/  IMAD.MOV.U32 R5, RZ, RZ, R84 ;  /* 0x000000ffff057224 */ /* 0x001fca00078e0054 */
[----:B------:R0:W-:Y:S01]  /*a760*/  STG.E.U8 desc[UR36][R2.64], R5 ;  /* 0x0000000502007986 */ /* 0x0001e2000c101124 */
[----:B------:R-:W-:Y:S05]  /*a770*/  BRA `(.L_x_4016) ;  /* 0x0000000c00f87947 */ /* 0x000fea0003800000 */
.L_x_4013:
        /* <DEDUP_REMOVED lines=9> */
.L_x_4018:
[----:B------:R-:W0:Y:S02]  /*a810*/  F2I.F64.TRUNC R85, R84 ;  /* 0x0000005400557311 */ /* 0x000e24000030d100 */
[----:B0-----:R0:W-:Y:S01]  /*a820*/  STG.E desc[UR36][R2.64], R85 ;  /* 0x0000005502007986 */ /* 0x0011e2000c101924 */
[----:B------:R-:W-:Y:S05]  /*a830*/  BRA `(.L_x_4016) ;  /* 0x0000000c00c87947 */ /* 0x000fea0003800000 */
.L_x_4017:
[----:B------:R-:W0:Y:S02]  /*a840*/  F2I.F64.TRUNC R85, R84 ;  /* 0x0000005400557311 */ /* 0x000e24000030d100 */
[----:B0-----:R0:W-:Y:S01]  /*a850*/  STG.E.U16 desc[UR36][R2.64], R85 ;  /* 0x0000005502007986 */ /* 0x0011e2000c101524 */
[----:B------:R-:W-:Y:S05]  /*a860*/  BRA `(.L_x_4016) ;  /* 0x0000000c00bc7947 */ /* 0x000fea0003800000 */
.L_x_4012:
        /* <DEDUP_REMOVED lines=13> */
.L_x_4020:
        /* <DEDUP_REMOVED lines=8> */
.L_x_4019:
        /* <DEDUP_REMOVED lines=14> */
.L_x_4022:
        /* <DEDUP_REMOVED lines=9> */
.L_x_4021:
[----:B------:R2:W-:Y:S01]  /*ab30*/  STG.E.64 desc[UR36][R2.64], R84 ;  /* 0x0000005402007986 */ /* 0x0005e2000c101b24 */
[----:B------:R-:W-:Y:S05]  /*ab40*/  BRA `(.L_x_4016) ;  /* 0x0000000c00047947 */ /* 0x000fea0003800000 */
.L_x_4011:
        /* <DEDUP_REMOVED lines=12> */
.L_x_4025:
[----:B------:R-:W-:-:S05]  /*ac10*/  CS2R R86, SRZ ;  /* 0x0000000000567805 */ /* 0x000fca000001ff00 */
[----:B------:R0:W-:Y:S01]  /*ac20*/  STG.E.128 desc[UR36][R2.64], R84 ;  /* 0x0000005402007986 */ /* 0x0001e2000c101d24 */
[----:B------:R-:W-:Y:S05]  /*ac30*/  BRA `(.L_x_4016) ;  /* 0x0000000800c87947 */ /* 0x000fea0003800000 */
.L_x_4024:
        /* <DEDUP_REMOVED lines=25> */
.L_x_4029:
[----:B------:R-:W-:Y:S05]  /*add0*/  BSYNC B0 ;  /* 0x0000000000007941 */ /* 0x000fea0003800000 */
.L_x_4028:
[----:B------:R-:W-:-:S05]  /*ade0*/  LOP3.LUT R5, R0, R5, RZ, 0xfc, !PT ;  /* 0x0000000500057212 */ /* 0x000fca00078efcff */
[----:B------:R0:W-:Y:S01]  /*adf0*/  STG.E.U8 desc[UR36][R2.64], R5 ;  /* 0x0000000502007986 */ /* 0x0001e2000c101124 */
[----:B------:R-:W-:Y:S05]  /*ae00*/  BRA `(.L_x_4016) ;  /* 0x0000000800547947 */ /* 0x000fea0003800000 */
.L_x_4027:
        /* <DEDUP_REMOVED lines=17> */
.L_x_4031:
[----:B------:R-:W-:Y:S01]  /*af20*/  IMAD.MOV.U32 R0, RZ, RZ, 0x7f ;  /* 0x0000007fff007424 */ /* 0x000fe200078e00ff */
[----:B------:R-:W-:-:S04]  /*af30*/  ISETP.GT.U32.AND P0, PT, R4, 0x7f800000, PT ;  /* 0x7f8000000400780c */ /* 0x000fc80003f04070 */
[----:B------:R-:W-:-:S09]  /*af40*/  SEL R0, R0, 0x7c, P0 ;  /* 0x0000007c00007807 */ /* 0x000fd20000000000 */
.L_x_4032:
[----:B------:R-:W-:Y:S05]  /*af50*/  BSYNC B0 ;  /* 0x0000000000007941 */ /* 0x000fea0003800000 */
.L_x_4030:
[----:B------:R-:W-:-:S04]  /*af60*/  LOP3.LUT R4, R5, 0x80000000, RZ, 0xc0, !PT ;  /* 0x8000000005047812 */ /* 0x000fc800078ec0ff */
[----:B------:R-:W-:-:S04]  /*af70*/  SHF.R.U32.HI R5, RZ, 0x18, R4 ;  /* 0x00000018ff057819 */ /* 0x000fc80000011604 */
[----:B------:R-:W-:-:S05]  /*af80*/  LOP3.LUT R5, R0, R5, RZ, 0xfc, !PT ;  /* 0x0000000500057212 */ /* 0x000fca00078efcff */
[----:B------:R0:W-:Y:S01]  /*af90*/  STG.E.U8 desc[UR36][R2.64], R5 ;  /* 0x0000000502007986 */ /* 0x0001e2000c101124 */
[----:B------:R-:W-:Y:S05]  /*afa0*/  BRA `(.L_x_4016) ;  /* 0x0000000400ec7947 */ /* 0x000fea0003800000 */
.L_x_4026:
        /* <DEDUP_REMOVED lines=8> */
.L_x_4023:
        /* <DEDUP_REMOVED lines=11> */
.L_x_4035:
        /* <DEDUP_REMOVED lines=21> */
.L_x_4038:
[----:B------:R-:W-:-:S04]  /*b230*/  LOP3.LUT R0, R7, 0x80000000, RZ, 0xc0, !PT ;  /* 0x8000000007007812 */ /* 0x000fc800078ec0ff */
[----:B------:R-:W-:-:S04]  /*b240*/  SHF.R.U32.HI R5, RZ, 0x18, R0 ;  /* 0x00000018ff057819 */ /* 0x000fc80000011600 */
[----:B------:R-:W-:-:S04]  /*b250*/  LOP3.LUT R4, R4, R5, RZ, 0xfc, !PT ;  /* 0x0000000504047212 */ /* 0x000fc800078efcff */
[----:B------:R-:W-:-:S07]  /*b260*/  PRMT R0, R4, 0x7610, R0 ;  /* 0x0000761004007816 */ /* 0x000fce0000000000 */
.L_x_4037:
[----:B------:R-:W-:Y:S05]  /*b270*/  BSYNC B0 ;  /* 0x0000000000007941 */ /* 0x000fea0003800000 */
.L_x_4036:
[----:B------:R0:W-:Y:S01]  /*b280*/  STG.E.U8 desc[UR36][R2.64], R0 ;  /* 0x0000000002007986 */ /* 0x0001e2000c101124 */
[----:B------:R-:W-:Y:S05]  /*b290*/  BRA `(.L_x_4016) ;  /* 0x0000000400307947 */ /* 0x000fea0003800000 */
.L_x_4034:
        /* <DEDUP_REMOVED lines=21> */
.L_x_4041:
[----:B------:R-:W-:-:S04]  /*b3f0*/  LOP3.LUT R0, R7, 0x80000000, RZ, 0xc0, !PT ;  /* 0x8000000007007812 */ /* 0x000fc800078ec0ff */
[----:B------:R-:W-:-:S04]  /*b400*/  SHF.R.U32.HI R5, RZ, 0x18, R0 ;  /* 0x00000018ff057819 */ /* 0x000fc80000011600 */
[----:B------:R-:W-:-:S04]  /*b410*/  LOP3.LUT R4, R4, R5, RZ, 0xfc, !PT ;  /* 0x0000000504047212 */ /* 0x000fc800078efcff */
[----:B------:R-:W-:-:S07]  /*b420*/  PRMT R0, R4, 0x7610, R0 ;  /* 0x0000761004007816 */ /* 0x000fce0000000000 */
.L_x_4040:
[----:B------:R-:W-:Y:S05]  /*b430*/  BSYNC B0 ;  /* 0x0000000000007941 */ /* 0x000fea0003800000 */
.L_x_4039:
[----:B------:R0:W-:Y:S01]  /*b440*/  STG.E.U8 desc[UR36][R2.64], R0 ;  /* 0x0000000002007986 */ /* 0x0001e2000c101124 */
[----:B------:R-:W-:Y:S05]  /*b450*/  BRA `(.L_x_4016) ;  /* 0x0000000000c07947 */ /* 0x000fea0003800000 */
.L_x_4033:
        /* <DEDUP_REMOVED lines=26> */
.L_x_4015:
        /* <DEDUP_REMOVED lines=16> */
.L_x_4044:
[----:B------:R-:W-:Y:S05]  /*b700*/  BRA `(.L_x_4016) ;  /* 0x0000000000147947 */ /* 0x000fea0003800000 */
.L_x_4043:
[----:B------:R-:W0:Y:S02]  /*b710*/  F2I.U64.F64.TRUNC R84, R84 ;  /* 0x0000005400547311 */ /* 0x000e24000030d800 */
[----:B0-----:R0:W-:Y:S01]  /*b720*/  STG.E.64 desc[UR36][R2.64], R84 ;  /* 0x0000005402007986 */ /* 0x0011e2000c101b24 */
[----:B------:R-:W-:Y:S05]  /*b730*/  BRA `(.L_x_4016) ;  /* 0x0000000000087947 */ /* 0x000fea0003800000 */
.L_x_4042:
[----:B------:R-:W0:Y:S02]  /*b740*/  F2I.U32.F64.TRUNC R85, R84 ;  /* 0x0000005400557311 */ /* 0x000e24000030d000 */
[----:B0-----:R0:W-:Y:S02]  /*b750*/  STG.E desc[UR36][R2.64], R85 ;  /* 0x0000005502007986 */ /* 0x0011e4000c101924 */
.L_x_4016:
[----:B------:R-:W-:-:S07]  /*b760*/  VIADD R18, R18, 0x80 ;  /* 0x0000008012127836 */ /* 0x000fce0000000000 */
.L_x_3976:
[----:B------:R-:W-:Y:S05]  /*b770*/  BSYNC B6 ;  /* 0x0000000000067941 */ /* 0x000fea0003800000 */
.L_x_3975:
[----:B------:R-:W-:-:S13]  /*b780*/  ISETP.GE.AND P0, PT, R18, UR38, PT ;  /* 0x0000002612007c0c */ /* 0x000fda000bf06270 */
[----:B------:R-:W-:Y:S05]  /*b790*/  @P0 EXIT ;  /* 0x000000000000094d */ /* 0x000fea0003800000 */
[----:B01234-:R-:W0:Y:S01]  /*b7a0*/  LDC.64 R2, c[0x0][0x218] ;  /* 0x00008600ff027b82 */ /* 0x01fe220000000a00 */
        /* <DEDUP_REMOVED lines=20> */
.L_x_4048:
[----:B------:R-:W0:Y:S02]  /*b8f0*/  F2I.S64.F64.TRUNC R16, R16 ;  /* 0x0000001000107311 */ /* 0x000e24000030d900 */
[----:B0-----:R-:W-:-:S05]  /*b900*/  MOV R5, R16 ;  /* 0x0000001000057202 */ /* 0x001fca0000000f00 */
[----:B------:R-:W-:Y:S01]  /*b910*/  STG.E.U8 desc[UR36][R2.64], R5 ;  /* 0x0000000502007986 */ /* 0x000fe2000c101124 */
[----:B------:R-:W-:Y:S05]  /*b920*/  EXIT ;  /* 0x000000000000794d */ /* 0x000fea0003800000 */
.L_x_4047:
        /* <DEDUP_REMOVED lines=9> */
.L_x_4051:
[----:B------:R-:W0:Y:S02]  /*b9c0*/  F2I.F64.TRUNC R17, R16 ;  /* 0x0000001000117311 */ /* 0x000e24000030d100 */
[----:B0-----:R-:W-:Y:S01]  /*b9d0*/  STG.E desc[UR36][R2.64], R17 ;  /* 0x0000001102007986 */ /* 0x001fe2000c101924 */
[----:B------:R-:W-:Y:S05]  /*b9e0*/  EXIT ;  /* 0x000000000000794d */ /* 0x000fea0003800000 */
.L_x_4050:
[----:B------:R-:W0:Y:S02]  /*b9f0*/  F2I.F64.TRUNC R17, R16 ;  /* 0x0000001000117311 */ /* 0x000e24000030d100 */
[----:B0-----:R-:W-:Y:S01]  /*ba00*/  STG.E.U16 desc[UR36][R2.64], R17 ;  /* 0x0000001102007986 */ /* 0x001fe2000c101524 */
[----:B------:R-:W-:Y:S05]  /*ba10*/  EXIT ;  /* 0x000000000000794d */ /* 0x000fea0003800000 */
.L_x_4046:
        /* <DEDUP_REMOVED lines=13> */
.L_x_4053:
        /* <DEDUP_REMOVED lines=8> */
.L_x_4052:
        /* <DEDUP_REMOVED lines=14> */
.L_x_4055:
        /* <DEDUP_REMOVED lines=9> */
.L_x_4054:
[----:B------:R-:W-:Y:S01]  /*bce0*/  STG.E.64 desc[UR36][R2.64], R16 ;  /* 0x0000001002007986 */ /* 0x000fe2000c101b24 */
[----:B------:R-:W-:Y:S05]  /*bcf0*/  EXIT ;  /* 0x000000000000794d */ /* 0x000fea0003800000 */
.L_x_4045:
        /* <DEDUP_REMOVED lines=12> */
.L_x_4058:
[----:B------:R-:W-:-:S05]  /*bdc0*/  CS2R R18, SRZ ;  /* 0x0000000000127805 */ /* 0x000fca000001ff00 */
[----:B------:R-:W-:Y:S01]  /*bdd0*/  STG.E.128 desc[UR36][R2.64], R16 ;  /* 0x0000001002007986 */ /* 0x000fe2000c101d24 */
[----:B------:R-:W-:Y:S05]  /*bde0*/  EXIT ;  /* 0x000000000000794d */ /* 0x000fea0003800000 */
.L_x_4057:
        /* <DEDUP_REMOVED lines=25> */
.L_x_4062:
[----:B------:R-:W-:Y:S05]  /*bf80*/  BSYNC B0 ;  /* 0x0000000000007941 */ /* 0x000fea0003800000 */
.L_x_4061:
[----:B------:R-:W-:-:S05]  /*bf90*/  LOP3.LUT R5, R0, R5, RZ, 0xfc, !PT ;  /* 0x0000000500057212 */ /* 0x000fca00078efcff */
[----:B------:R-:W-:Y:S01]  /*bfa0*/  STG.E.U8 desc[UR36][R2.64], R5 ;  /* 0x0000000502007986 */ /* 0x000fe2000c101124 */
[----:B------:R-:W-:Y:S05]  /*bfb0*/  EXIT ;  /* 0x000000000000794d */ /* 0x000fea0003800000 */
.L_x_4060:
        /* <DEDUP_REMOVED lines=17> */
.L_x_4064:
[----:B------:R-:W-:Y:S01]  /*c0d0*/  IMAD.MOV.U32 R0, RZ, RZ, 0x7f ;  /* 0x0000007fff007424 */ /* 0x000fe200078e00ff */
[----:B------:R-:W-:-:S04]  /*c0e0*/  ISETP.GT.U32.AND P0, PT, R4, 0x7f800000, PT ;  /* 0x7f8000000400780c */ /* 0x000fc80003f04070 */
[----:B------:R-:W-:-:S09]  /*c0f0*/  SEL R0, R0, 0x7c, P0 ;  /* 0x0000007c00007807 */ /* 0x000fd20000000000 */
.L_x_4065:
[----:B------:R-:W-:Y:S05]  /*c100*/  BSYNC B0 ;  /* 0x0000000000007941 */ /* 0x000fea0003800000 */
.L_x_4063:
[----:B------:R-:W-:-:S04]  /*c110*/  LOP3.LUT R4, R5, 0x80000000, RZ, 0xc0, !PT ;  /* 0x8000000005047812 */ /* 0x000fc800078ec0ff */
[----:B------:R-:W-:-:S04]  /*c120*/  SHF.R.U32.HI R5, RZ, 0x18, R4 ;  /* 0x00000018ff057819 */ /* 0x000fc80000011604 */
[----:B------:R-:W-:-:S05]  /*c130*/  LOP3.LUT R5, R0, R5, RZ, 0xfc, !PT ;  /* 0x0000000500057212 */ /* 0x000fca00078efcff */
[----:B------:R-:W-:Y:S01]  /*c140*/  STG.E.U8 desc[UR36][R2.64], R5 ;  /* 0x0000000502007986 */ /* 0x000fe2000c101124 */
[----:B------:R-:W-:Y:S05]  /*c150*/  EXIT ;  /* 0x000000000000794d */ /* 0x000fea0003800000 */
.L_x_4059:
        /* <DEDUP_REMOVED lines=8> */
.L_x_4056:
        /* <DEDUP_REMOVED lines=11> */
.L_x_4068:
        /* <DEDUP_REMOVED lines=21> */
.L_x_4071:
[----:B------:R-:W-:-:S04]  /*c3e0*/  LOP3.LUT R0, R7, 0x80000000, RZ, 0xc0, !PT ;  /* 0x8000000007007812 */ /* 0x000fc800078ec0ff */
[----:B------:R-:W-:-:S04]  /*c3f0*/  SHF.R.U32.HI R5, RZ, 0x18, R0 ;  /* 0x00000018ff057819 */ /* 0x000fc80000011600 */
[----:B------:R-:W-:-:S04]  /*c400*/  LOP3.LUT R4, R4, R5, RZ, 0xfc, !PT ;  /* 0x0000000504047212 */ /* 0x000fc800078efcff */
[----:B------:R-:W-:-:S07]  /*c410*/  PRMT R0, R4, 0x7610, R0 ;  /* 0x0000761004007816 */ /* 0x000fce0000000000 */
.L_x_4070:
[----:B------:R-:W-:Y:S05]  /*c420*/  BSYNC B0 ;  /* 0x0000000000007941 */ /* 0x000fea0003800000 */
.L_x_4069:
[----:B------:R-:W-:Y:S01]  /*c430*/  STG.E.U8 desc[UR36][R2.64], R0 ;  /* 0x0000000002007986 */ /* 0x000fe2000c101124 */
[----:B------:R-:W-:Y:S05]  /*c440*/  EXIT ;  /* 0x000000000000794d */ /* 0x000fea0003800000 */
.L_x_4067:
        /* <DEDUP_REMOVED lines=21> */
.L_x_4074:
[----:B------:R-:W-:-:S04]  /*c5a0*/  LOP3.LUT R0, R7, 0x80000000, RZ, 0xc0, !PT ;  /* 0x8000000007007812 */ /* 0x000fc800078ec0ff */
[----:B------:R-:W-:-:S04]  /*c5b0*/  SHF.R.U32.HI R5, RZ, 0x18, R0 ;  /* 0x00000018ff057819 */ /* 0x000fc80000011600 */
[----:B------:R-:W-:-:S04]  /*c5c0*/  LOP3.LUT R4, R4, R5, RZ, 0xfc, !PT ;  /* 0x0000000504047212 */ /* 0x000fc800078efcff */
[----:B------:R-:W-:-:S07]  /*c5d0*/  PRMT R0, R4, 0x7610, R0 ;  /* 0x0000761004007816 */ /* 0x000fce0000000000 */
.L_x_4073:
[----:B------:R-:W-:Y:S05]  /*c5e0*/  BSYNC B0 ;  /* 0x0000000000007941 */ /* 0x000fea0003800000 */
.L_x_4072:
[----:B------:R-:W-:Y:S01]  /*c5f0*/  STG.E.U8 desc[UR36][R2.64], R0 ;  /* 0x0000000002007986 */ /* 0x000fe2000c101124 */
[----:B------:R-:W-:Y:S05]  /*c600*/  EXIT ;  /* 0x000000000000794d */ /* 0x000fea0003800000 */
.L_x_4066:
        /* <DEDUP_REMOVED lines=26> */
.L_x_4049:
        /* <DEDUP_REMOVED lines=16> */
.L_x_4077:
[----:B------:R-:W-:Y:S05]  /*c8b0*/  EXIT ;  /* 0x000000000000794d */ /* 0x000fea0003800000 */
.L_x_4076:
[----:B------:R-:W0:Y:S02]  /*c8c0*/  F2I.U64.F64.TRUNC R16, R16 ;  /* 0x0000001000107311 */ /* 0x000e24000030d800 */
[----:B0-----:R-:W-:Y:S01]  /*c8d0*/  STG.E.64 desc[UR36][R2.64], R16 ;  /* 0x0000001002007986 */ /* 0x001fe2000c101b24 */
[----:B------:R-:W-:Y:S05]  /*c8e0*/  EXIT ;  /* 0x000000000000794d */ /* 0x000fea0003800000 */
.L_x_4075:
[----:B------:R-:W0:Y:S02]  /*c8f0*/  F2I.U32.F64.TRUNC R17, R16 ;  /* 0x0000001000117311 */ /* 0x000e24000030d000 */
[----:B0-----:R-:W-:Y:S01]  /*c900*/  STG.E desc[UR36][R2.64], R17 ;  /* 0x0000001102007986 */ /* 0x001fe2000c101924 */
[----:B------:R-:W-:Y:S05]  /*c910*/  EXIT ;  /* 0x000000000000794d */ /* 0x000fea0003800000 */
        .type           $_ZN2at6native27unrolled_elementwise_kernelIN48_GLOBAL__N__08322988_15_IGammaKernel_cu_cb51a28d10CalcIgammaIdEESt5arrayIPcLm3EELi4E23TrivialOffsetCalculatorILi2EjES8_ILi1EjENS0_6memory12LoadWithCastILi2EEENSB_13StoreWithCastILi1EEEEEviT_T0_T2_T3_T4_T5_$_ZN46_INTERNAL_08322988_15_IGammaKernel_cu_cb51a28d48_GLOBAL__N__08322988_15_IGammaKernel_cu_cb51a28d11calc_igammaIdEET_S2_S2_,@function
        .size           $_ZN2at6native27unrolled_elementwise_kernelIN48_GLOBAL__N__08322988_15_IGammaKernel_cu_cb51a28d10CalcIgammaIdEESt5arrayIPcLm3EELi4E23TrivialOffsetCalculatorILi2EjES8_ILi1EjENS0_6memory12LoadWithCastILi2EEENSB_13StoreWithCastILi1EEEEEviT_T0_T2_T3_T4_T5_$_ZN46_INTERNAL_08322988_15_IGammaKernel_cu_cb51a28d48_GLOBAL__N__08322988_15_IGammaKernel_cu_cb51a28d11calc_igammaIdEET_S2_S2_,($_ZN2at6native27unrolled_elementwise_kernelIN48_GLOBAL__N__08322988_15_IGammaKernel_cu_cb51a28d10CalcIgammaIdEESt5arrayIPcLm3EELi4E23TrivialOffsetCalculatorILi2EjES8_ILi1EjENS0_6memory12LoadWithCastILi2EEENSB_13StoreWithCastILi1EEEEEviT_T0_T2_T3_T4_T5_$_ZN46_INTERNAL_08322988_15_IGammaKernel_cu_cb51a28d48_GLOBAL__N__08322988_15_IGammaKernel_cu_cb51a28d12calc_igammacIdEET_S2_S2_ - $_ZN2at6native27unrolled_elementwise_kernelIN48_GLOBAL__N__08322988_15_IGammaKernel_cu_cb51a28d10CalcIgammaIdEESt5arrayIPcLm3EELi4E23TrivialOffsetCalculatorILi2EjES8_ILi1EjENS0_6memory12LoadWithCastILi2EEENSB_13StoreWithCastILi1EEEEEviT_T0_T2_T3_T4_T5_$_ZN46_INTERNAL_08322988_15_IGammaKernel_cu_cb51a28d48_GLOBAL__N__08322988_15_IGammaKernel_cu_cb51a28d11calc_igammaIdEET_S2_S2_)
$_ZN2at6native27unrolled_elementwise_kernelIN48_GLOBAL__N__08322988_15_IGammaKernel_cu_cb51a28d10CalcIgammaIdEESt5arrayIPcLm3EELi4E23TrivialOffsetCalculatorILi2EjES8_ILi1EjENS0_6memory12LoadWithCastILi2EEENSB_13StoreWithCastILi1EEEEEviT_T0_T2_T3_T4_T5_$_ZN46_INTERNAL_08322988_15_IGammaKernel_cu_cb51a28d48_GLOBAL__N__08322988_15_IGammaKernel_cu_cb51a28d11calc_igammaIdEET_S2_S2_:
        /* <DEDUP_REMOVED lines=45> */
[----:B------:R-:W-:Y:S05]  /*cbf0*/  CALL.REL.NOINC `($__internal_18_$__cuda_sm20_div_rn_f64_full) ;  /* 0x0000049800307944 */ /* 0x000fea0003c00000 */
[----:B------:R-:W-:Y:S01]  /*cc00*/  MOV R2, R6 ;  /* 0x0000000600027202 */ /* 0x000fe20000000f00 */
[----:B------:R-:W-:-:S07]  /*cc10*/  IMAD.MOV.U32 R3, RZ, RZ, R7 ;  /* 0x000000ffff037224 */ /* 0x000fce00078e0007 */
.L_x_4082:
[----:B------:R-:W-:Y:S05]  /*cc20*/  BSYNC B1 ;  /* 0x0000000000017941 */ /* 0x000fea0003800000 */
.L_x_4081:
        /* <DEDUP_REMOVED lines=35> */
[----:B------:R-:W-:Y:S05]  /*ce60*/  CALL.REL.NOINC `($__internal_19_$__cuda_sm20_dsqrt_rn_f64_mediumpath_v1) ;  /* 0x0000049c00287944 */ /* 0x000fea0003c00000 */
.L_x_4087:
[----:B------:R-:W-:Y:S05]  /*ce70*/  BSYNC B3 ;  /* 0x0000000000037941 */ /* 0x000fea0003800000 */
.L_x_4086:
[----:B------:R-:W0:Y:S01]  /*ce80*/  MUFU.RCP64H R5, R9 ;  /* 0x0000000900057308 */ /* 0x000e220000001800 */
[----:B------:R-:W-:Y:S01]  /*ce90*/  MOV R4, 0x1 ;  /* 0x0000000100047802 */ /* 0x000fe20000000f00 */
        /* <DEDUP_REMOVED lines=12> */
[----:B------:R-:W-:Y:S01]  /*cf60*/  IMAD.MOV.U32 R6, RZ, RZ, R8 ;  /* 0x000000ffff067224 */ /* 0x000fe200078e0008 */
[----:B------:R-:W-:Y:S01]  /*cf70*/  MOV R8, RZ ;  /* 0x000000ff00087202 */ /* 0x000fe20000000f00 */
[----:B------:R-:W-:Y:S01]  /*cf80*/  IMAD.MOV.U32 R7, RZ, RZ, R9 ;  /* 0x000000ffff077224 */ /* 0x000fe200078e0009 */
[----:B------:R-:W-:Y:S01]  /*cf90*/  MOV R0, 0xcfc0 ;  /* 0x0000cfc000007802 */ /* 0x000fe20000000f00 */
[----:B------:R-:W-:-:S07]  /*cfa0*/  IMAD.MOV.U32 R9, RZ, RZ, 0x40120000 ;  /* 0x40120000ff097424 */ /* 0x000fce00078e00ff */
[----:B------:R-:W-:Y:S05]  /*cfb0*/  CALL.REL.NOINC `($__internal_18_$__cuda_sm20_div_rn_f64_full) ;  /* 0x0000049400407944 */ /* 0x000fea0003c00000 */
.L_x_4089:
[----:B------:R-:W-:Y:S05]  /*cfc0*/  BSYNC B2 ;  /* 0x0000000000027941 */ /* 0x000fea0003800000 */
.L_x_4088:
[----:B------:R-:W-:-:S14]  /*cfd0*/  DSETP.GEU.AND P0, PT, R2, R6, PT ;  /* 0x000000060200722a */ /* 0x000fdc0003f0e000 */
[----:B------:R-:W-:Y:S05]  /*cfe0*/  @!P0 BREAK B1 ;  /* 0x0000000000018942 */ /* 0x000fea0003800000 */
[----:B------:R-:W-:Y:S05]  /*cff0*/  @!P0 BRA `(.L_x_4090) ;  /* 0x0000004400088947 */ /* 0x000fea0003800000 */
.L_x_4085:
[----:B------:R-:W-:Y:S05]  /*d000*/  BSYNC B1 ;  /* 0x0000000000017941 */ /* 0x000fea0003800000 */
.L_x_4084:
        /* <DEDUP_REMOVED lines=12> */
[----:B------:R-:W-:Y:S01]  /*d0d0*/  IMAD.MOV.U32 R10, RZ, RZ, -0x1a0caf76 ;  /* 0xe5f3508aff0a7424 */ /* 0x000fe200078e00ff */
        /* <DEDUP_REMOVED lines=18> */
[----:B------:R-:W-:Y:S01]  /*d200*/  IMAD.MOV.U32 R9, RZ, RZ, 0x3ff00000 ;  /* 0x3ff00000ff097424 */ /* 0x000fe200078e00ff */
[----:B-1----:R-:W-:Y:S01]  /*d210*/  MOV R10, 0x0 ;  /* 0x00000000000a7802 */ /* 0x002fe20000000f00 */
[----:B------:R-:W-:Y:S01]  /*d220*/  IMAD.MOV.U32 R11, RZ, RZ, 0x40508000 ;  /* 0x40508000ff0b7424 */ /* 0x000fe200078e00ff */
[----:B------:R0:W-:Y:S01]  /*d230*/  STL.64 [R1+0x38], R16 ;  /* 0x0000381001007387 */ /* 0x0001e20000100a00 */
[----:B------:R-:W-:Y:S01]  /*d240*/  IMAD.MOV.U32 R31, RZ, RZ, 0x419cbd69 ;  /* 0x419cbd69ff1f7424 */ /* 0x000fe200078e00ff */
[----:B--2---:R-:W-:Y:S01]  /*d250*/  MOV R13, 0x409e1400 ;  /* 0x409e1400000d7802 */ /* 0x004fe20000000f00 */
[----:B------:R-:W-:Y:S01]  /*d260*/  IMAD.MOV.U32 R12, RZ, RZ, 0x0 ;  /* 0x00000000ff0c7424 */ /* 0x000fe200078e00ff */
[----:B------:R1:W-:Y:S01]  /*d270*/  STL.64 [R1+0x40], R18 ;  /* 0x0000401201007387 */ /* 0x0003e20000100a00 */
[----:B------:R-:W-:Y:S01]  /*d280*/  IMAD.MOV.U32 R34, RZ, RZ, 0x0 ;  /* 0x00000000ff227424 */ /* 0x000fe200078e00ff */
[----:B------:R-:W-:Y:S01]  /*d290*/  MOV R3, 0x3f78d44d ;  /* 0x3f78d44d00037802 */ /* 0x000fe20000000f00 */
[----:B---3--:R-:W-:Y:S01]  /*d2a0*/  IMAD.MOV.U32 R14, RZ, RZ, 0x0 ;  /* 0x00000000ff0e7424 */ /* 0x008fe200078e00ff */
[----:B------:R2:W-:Y:S01]  /*d2b0*/  STL.64 [R1+0x48], R20 ;  /* 0x0000481401007387 */ /* 0x0005e20000100a00 */
[----:B------:R-:W-:Y:S01]  /*d2c0*/  IMAD.MOV.U32 R15, RZ, RZ, 0x40dfe780 ;  /* 0x40dfe780ff0f7424 */ /* 0x000fe200078e00ff */
[----:B------:R-:W-:Y:S01]  /*d2d0*/  DSETP.GT.AND P0, PT, R24, 1, PT ;  /* 0x3ff000001800742a */ /* 0x000fe20003f04000 */
[----:B------:R-:W-:Y:S01]  /*d2e0*/  IMAD.MOV.U32 R2, RZ, RZ, 0x6a172145 ;  /* 0x6a172145ff027424 */ /* 0x000fe200078e00ff */
[----:B------:R3:W-:Y:S01]  /*d2f0*/  STL.64 [R1+0x1388], R8 ;  /* 0x0013880801007387 */ /* 0x0007e20000100a00 */
[----:B0-----:R-:W-:Y:S01]  /*d300*/  MOV R16, 0x0 ;  /* 0x0000000000107802 */ /* 0x001fe20000000f00 */
[----:B------:R-:W-:Y:S01]  /*d310*/  IMAD.MOV.U32 R17, RZ, RZ, 0x4115d0bc ;  /* 0x4115d0bcff117424 */ /* 0x000fe200078e00ff */
[----:B------:R-:W-:Y:S01]  /*d320*/  MOV R6, 0xfe638382 ;  /* 0xfe63838200067802 */ /* 0x000fe20000000f00 */
[----:B------:R0:W-:Y:S01]  /*d330*/  STL.64 [R1+0x1390], R10 ;  /* 0x0013900a01007387 */ /* 0x0001e20000100a00 */
[----:B-1----:R-:W-:Y:S01]  /*d340*/  IMAD.MOV.U32 R18, RZ, RZ, 0x0 ;  /* 0x00000000ff127424 */ /* 0x002fe200078e00ff */
[----:B------:R-:W-:Y:S01]  /*d350*/  MOV R19, 0x41441f7b ;  /* 0x41441f7b00137802 */ /* 0x000fe20000000f00 */
[----:B------:R-:W-:Y:S01]  /*d360*/  IMAD.MOV.U32 R4, RZ, RZ, 0x77f7c44b ;  /* 0x77f7c44bff047424 */ /* 0x000fe200078e00ff */
[----:B------:R-:W-:Y:S01]  /*d370*/  STL.64 [R1+0x1398], R12 ;  /* 0x0013980c01007387 */ /* 0x000fe20000100a00 */
[----:B--2---:R-:W-:Y:S01]  /*d380*/  IMAD.MOV.U32 R20, RZ, RZ, -0x20000000 ;  /* 0xe0000000ff147424 */ /* 0x004fe200078e00ff */
[----:B------:R-:W-:Y:S01]  /*d390*/  BSSY B3, `(.L_x_4094) ;  /* 0x000003f000037945 */ /* 0x000fe20003800000 */
[----:B------:R-:W-:Y:S01]  /*d3a0*/  IMAD.MOV.U32 R21, RZ, RZ, 0x41697171 ;  /* 0x41697171ff157424 */ /* 0x000fe200078e00ff */
[----:B---3--:R-:W-:Y:S01]  /*d3b0*/  MOV R9, 0x41991871 ;  /* 0x4199187100097802 */ /* 0x008fe20000000f00 */
[----:B------:R-:W-:Y:S01]  /*d3c0*/  IMAD.MOV.U32 R8, RZ, RZ, 0x70000000 ;  /* 0x70000000ff087424 */ /* 0x000fe200078e00ff */
[----:B------:R-:W-:Y:S01]  /*d3d0*/  STL.64 [R1+0x13a0], R14 ;  /* 0x0013a00e01007387 */ /* 0x000fe20000100a00 */
[----:B------:R-:W-:-:S02]  /*d3e0*/  IMAD.MOV.U32 R5, RZ, RZ, 0x3fe0509f ;  /* 0x3fe0509fff057424 */ /* 0x000fc400078e00ff */
[----:B0-----:R-:W-:Y:S01]  /*d3f0*/  IMAD.MOV.U32 R10, RZ, RZ, -0x50000000 ;  /* 0xb0000000ff0a7424 */ /* 0x001fe200078e00ff */
[----:B------:R-:W-:Y:S01]  /*d400*/  STL.64 [R1+0x13a8], R16 ;  /* 0x0013a81001007387 */ /* 0x000fe20000100a00 */
[----:B------:R-:W-:Y:S02]  /*d410*/  IMAD.MOV.U32 R11, RZ, RZ, 0x41a1fda6 ;  /* 0x41a1fda6ff0b7424 */ /* 0x000fe400078e00ff */
[----:B------:R-:W-:Y:S01]  /*d420*/  IMAD.MOV.U32 R7, RZ, RZ, 0x40338519 ;  /* 0x40338519ff077424 */ /* 0x000fe200078e00ff */
[----:B------:R-:W-:Y:S01]  /*d430*/  STL.64 [R1+0x13b0], R18 ;  /* 0x0013b01201007387 */ /* 0x000fe20000100a00 */
[----:B------:R-:W-:-:S03]  /*d440*/  VIADD R0, R1, 0x1388 ;  /* 0x0000138801007836 */ /* 0x000fc60000000000 */
        /* <DEDUP_REMOVED lines=9> */
[----:B0-----:R-:W-:-:S02]  /*d4e0*/  IMAD.MOV.U32 R2, RZ, RZ, -0x12d8f232 ;  /* 0xed270dceff027424 */ /* 0x001fc400078e00ff */
[----:B------:R-:W-:Y:S01]  /*d4f0*/  IMAD.MOV.U32 R3, RZ, RZ, 0x4194972f ;  /* 0x4194972fff037424 */ /* 0x000fe200078e00ff */
[----:B-1----:R-:W-:Y:S01]  /*d500*/  MOV R4, 0xec772306 ;  /* 0xec77230600047802 */ /* 0x002fe20000000f00 */
[----:B------:R-:W-:-:S03]  /*d510*/  IMAD.MOV.U32 R5, RZ, RZ, 0x4198bf15 ;  /* 0x4198bf15ff057424 */ /* 0x000fc600078e00ff */
[----:B------:R0:W-:Y:S01]  /*d520*/  STL.64 [R1+0x50], R2 ;  /* 0x0000500201007387 */ /* 0x0001e20000100a00 */
[----:B--2---:R-:W-:Y:S01]  /*d530*/  IMAD.MOV.U32 R6, RZ, RZ, -0x30b135d2 ;  /* 0xcf4eca2eff067424 */ /* 0x004fe200078e00ff */
[----:B------:R-:W-:Y:S02]  /*d540*/  MOV R7, 0x418b2298 ;  /* 0x418b229800077802 */ /* 0x000fe40000000f00 */
[----:B------:R1:W-:Y:S04]  /*d550*/  STL.64 [R1+0x58], R4 ;  /* 0x0000580401007387 */ /* 0x0003e80000100a00 */
[----:B------:R2:W-:Y:S01]  /*d560*/  STL.64 [R1+0x60], R6 ;  /* 0x0000600601007387 */ /* 0x0005e20000100a00 */
[----:B0-----:R-:W-:Y:S01]  /*d570*/  MOV R2, 0x90000000 ;  /* 0x9000000000027802 */ /* 0x001fe20000000f00 */
[----:B------:R-:W-:-:S02]  /*d580*/  IMAD.MOV.U32 R3, RZ, RZ, 0x4185eeb6 ;  /* 0x4185eeb6ff037424 */ /* 0x000fc400078e00ff */
[----:B-1----:R-:W-:-:S03]  /*d590*/  IMAD.MOV.U32 R4, RZ, RZ, 0x6a172145 ;  /* 0x6a172145ff047424 */ /* 0x002fc600078e00ff */
[----:B------:R0:W-:Y:S01]  /*d5a0*/  STL.64 [R1+0x13c0], R2 ;  /* 0x0013c00201007387 */ /* 0x0001e20000100a00 */
[----:B------:R-:W-:Y:S01]  /*d5b0*/  IMAD.MOV.U32 R5, RZ, RZ, 0x3f78d44d ;  /* 0x3f78d44dff057424 */ /* 0x000fe200078e00ff */
[----:B--2---:R-:W-:Y:S01]  /*d5c0*/  MOV R6, 0x1 ;  /* 0x0000000100067802 */ /* 0x004fe20000000f00 */
[----:B------:R-:W-:Y:S01]  /*d5d0*/  IMAD.MOV.U32 R7, RZ, RZ, RZ ;  /* 0x000000ffff077224 */ /* 0x000fe200078e00ff */
[----:B0-----:R-:W-:Y:S01]  /*d5e0*/  MOV R2, R22 ;  /* 0x0000001600027202 */ /* 0x001fe20000000f00 */
[----:B------:R-:W-:Y:S01]  /*d5f0*/  IMAD.MOV.U32 R3, RZ, RZ, R23 ;  /* 0x000000ffff037224 */ /* 0x000fe200078e0017 */
        /* <DEDUP_REMOVED lines=16> */
[----:B------:R-:W-:Y:S05]  /*d700*/  CALL.REL.NOINC `($__internal_17_$__cuda_sm20_dblrcp_rn_slowpath_v3) ;  /* 0x0000048800c07944 */ /* 0x000fea0003c00000 */
[----:B------:R-:W-:Y:S01]  /*d710*/  MOV R2, R6 ;  /* 0x0000000600027202 */ /* 0x000fe20000000f00 */
[----:B------:R-:W-:-:S07]  /*d720*/  IMAD.MOV.U32 R3, RZ, RZ, R7 ;  /* 0x000000ffff037224 */ /* 0x000fce00078e0007 */
.L_x_4097:
[----:B------:R-:W-:Y:S05]  /*d730*/  BSYNC B6 ;  /* 0x0000000000067941 */ /* 0x000fea0003800000 */
.L_x_4096:
[----:B------:R-:W-:Y:S01]  /*d740*/  IMAD.MOV.U32 R7, RZ, RZ, 0xc ;  /* 0x0000000cff077424 */ /* 0x000fe200078e00ff */
[----:B------:R-:W-:Y:S01]  /*d750*/  MOV R6, 0xffffffff ;  /* 0xffffffff00067802 */ /* 0x000fe20000000f00 */
[----:B------:R-:W-:Y:S02]  /*d760*/  IMAD.MOV.U32 R4, RZ, RZ, -0x30b135d2 ;  /* 0xcf4eca2eff047424 */ /* 0x000fe400078e00ff */
[----:B------:R-:W-:-:S07]  /*d770*/  IMAD.MOV.U32 R5, RZ, RZ, 0x418b2298 ;  /* 0x418b2298ff057424 */ /* 0x000fce00078e00ff */
.L_x_4095:
[----:B------:R-:W-:Y:S05]  /*d780*/  BSYNC B3 ;  /* 0x0000000000037941 */ /* 0x000fea0003800000 */
.L_x_4094:
[----:B------:R-:W-:Y:S01]  /*d790*/  DSETP.GT.AND P0, PT, R24, 1, PT ;  /* 0x3ff000001800742a */ /* 0x000fe20003f04000 */
[----:B------:R-:W-:-:S13]  /*d7a0*/  SHF.L.U32 R65, R6, 0x3, RZ ;  /* 0x0000000306417819 */ /* 0x000fda00000006ff */
[----:B------:R-:W-:-:S04]  /*d7b0*/  @P0 VIADD R0, R1, 0x13e8 ;  /* 0x000013e801000836 */ /* 0x000fc80000000000 */
[----:B------:R-:W-:-:S05]  /*d7c0*/  IMAD.IADD R0, R0, 0x1, R65 ;  /* 0x0000000100007824 */ /* 0x000fca00078e0241 */
[----:B------:R0:W2:Y:S01]  /*d7d0*/  LDL.64 R36, [R0] ;  /* 0x0000000000247983 */ /* 0x0000a20000100a00 */
[----:B------:R-:W-:-:S05]  /*d7e0*/  IADD3 R13, R0, R65, RZ ;  /* 0x00000041000d7210 */ /* 0x000fca0007ffe0ff */
[----:B------:R-:W3:Y:S01]  /*d7f0*/  LDL.64 R38, [R13] ;  /* 0x000000000d267983 */ /* 0x000ee20000100a00 */
[----:B------:R-:W-:-:S05]  /*d800*/  IMAD.IADD R8, R13, 0x1, R65 ;  /* 0x000000010d087824 */ /* 0x000fca00078e0241 */
[----:B------:R1:W4:Y:S01]  /*d810*/  LDL.64 R40, [R8] ;  /* 0x0000000008287983 */ /* 0x0003220000100a00 */
[----:B------:R-:W-:-:S05]  /*d820*/  IMAD.IADD R12, R8, 0x1, R65 ;  /* 0x00000001080c7824 */ /* 0x000fca00078e0241 */
[----:B------:R5:W4:Y:S01]  /*d830*/  LDL.64 R50, [R12] ;  /* 0x000000000c327983 */ /* 0x000b220000100a00 */
[----:B------:R-:W-:-:S05]  /*d840*/  IADD3 R11, R12, R65, RZ ;  /* 0x000000410c0b7210 */ /* 0x000fca0007ffe0ff */
[----:B------:R-:W4:Y:S01]  /*d850*/  LDL.64 R48, [R11] ;  /* 0x000000000b307983 */ /* 0x000f220000100a00 */
[----:B------:R-:W-:-:S05]  /*d860*/  IMAD.IADD R10, R11, 0x1, R65 ;  /* 0x000000010b0a7824 */ /* 0x000fca00078e0241 */
[----:B------:R5:W4:Y:S01]  /*d870*/  LDL.64 R46, [R10] ;  /* 0x000000000a2e7983 */ /* 0x000b220000100a00 */
[----:B------:R-:W-:Y:S01]  /*d880*/  IADD3 R9, R10, R65, RZ ;  /* 0x000000410a097210 */ /* 0x000fe20007ffe0ff */
[----:B0-----:R-:W-:-:S04]  /*d890*/  IMAD.IADD R0, R7, 0x1, R6 ;  /* 0x0000000107007824 */ /* 0x001fc800078e0206 */
[----:B------:R-:W-:Y:S01]  /*d8a0*/  IMAD.U32 R0, R0, 0x8, R1 ;  /* 0x0000000800007824 */ /* 0x000fe200078e0001 */
[----:B------:R0:W4:Y:S01]  /*d8b0*/  LDL.64 R60, [R9] ;  /* 0x00000000093c7983 */ /* 0x0001220000100a00 */
[----:B-1----:R-:W-:-:S03]  /*d8c0*/  IMAD.IADD R8, R9, 0x1, R65 ;  /* 0x0000000109087824 */ /* 0x002fc600078e0241 */
[----:B------:R1:W4:Y:S01]  /*d8d0*/  LDL.64 R62, [R0] ;  /* 0x00000000003e7983 */ /* 0x0003220000100a00 */
[----:B-----5:R-:W-:-:S03]  /*d8e0*/  IADD3 R12, R65, R0, RZ ;  /* 0x00000000410c7210 */ /* 0x020fc60007ffe0ff */
[----:B------:R5:W4:Y:S01]  /*d8f0*/  LDL.64 R58, [R8] ;  /* 0x00000000083a7983 */ /* 0x000b220000100a00 */
[----:B------:R-:W-:-:S03]  /*d900*/  IMAD.IADD R7, R8, 0x1, R65 ;  /* 0x0000000108077824 */ /* 0x000fc600078e0241 */
[----:B------:R-:W4:Y:S01]  /*d910*/  LDL.64 R56, [R12] ;  /* 0x000000000c387983 */ /* 0x000f220000100a00 */
[----:B------:R-:W-:-:S03]  /*d920*/  IMAD.IADD R10, R12, 0x1, R65 ;  /* 0x000000010c0a7824 */ /* 0x000fc600078e0241 */
[----:B------:R5:W4:Y:S01]  /*d930*/  LDL.64 R54, [R7] ;  /* 0x0000000007367983 */ /* 0x000b220000100a00 */
[----:B------:R-:W-:-:S03]  /*d940*/  IADD3 R6, R7, R65, RZ ;  /* 0x0000004107067210 */ /* 0x000fc60007ffe0ff */
[----:B------:R-:W4:Y:S01]  /*d950*/  LDL.64 R52, [R10] ;  /* 0x000000000a347983 */ /* 0x000f220000100a00 */
[----:B0-----:R-:W-:-:S03]  /*d960*/  IMAD.IADD R9, R10, 0x1, R65 ;  /* 0x000000010a097824 */ /* 0x001fc600078e0241 */
[----:B------:R-:W4:Y:S01]  /*d970*/  LDL.64 R44, [R6] ;  /* 0x00000000062c7983 */ /* 0x000f220000100a00 */
[----:B-1----:R-:W-:-:S03]  /*d980*/  IMAD.IADD R0, R6, 0x1, R65 ;  /* 0x0000000106007824 */ /* 0x002fc600078e0241 */
[----:B------:R-:W4:Y:S01]  /*d990*/  LDL.64 R42, [R9] ;  /* 0x00000000092a7983 */ /* 0x000f220000100a00 */
[----:B-----5:R-:W-:Y:S01]  /*d9a0*/  IADD3 R8, R9, R65, RZ ;  /* 0x0000004109087210 */ /* 0x020fe20007ffe0ff */
[--C-:B------:R-:W-:Y:S02]  /*d9b0*/  IMAD.IADD R20, R0, 0x1, R65.reuse ;  /* 0x0000000100147824 */ /* 0x100fe400078e0241 */
[----:B------:R0:W5:Y:S04]  /*d9c0*/  LDL.64 R34, [R0] ;  /* 0x0000000000227983 */ /* 0x0001680000100a00 */
[----:B------:R-:W5:Y:S01]  /*d9d0*/  LDL.64 R30, [R8] ;  /* 0x00000000081e7983 */ /* 0x000f620000100a00 */
[----:B------:R-:W-:-:S03]  /*d9e0*/  IMAD.IADD R7, R8, 0x1, R65 ;  /* 0x0000000108077824 */ /* 0x000fc600078e0241 */
        /* <DEDUP_REMOVED lines=15> */
[----:B------:R-:W-:Y:S01]  /*dae0*/  UMOV UR4, 0xb9800000 ;  /* 0xb980000000047882 */ /* 0x000fe20000000000 */
[----:B-1----:R-:W-:Y:S01]  /*daf0*/  MOV R64, RZ ;  /* 0x000000ff00407202 */ /* 0x002fe20000000f00 */
[----:B------:R-:W-:Y:S01]  /*db00*/  UMOV UR5, 0x40181945 ;  /* 0x4018194500057882 */ /* 0x000fe20000000000 */
[----:B------:R-:W-:Y:S04]  /*db10*/  BSSY B2, `(.L_x_4098) ;  /* 0x0000031000027945 */ /* 0x000fe80003800000 */
        /* <DEDUP_REMOVED lines=18> */
[----:B------:R-:W-:Y:S01]  /*dc40*/  IMAD.MOV.U32 R18, RZ, RZ, 0x1 ;  /* 0x00000001ff127424 */ /* 0x000fe200078e00ff */
        /* <DEDUP_REMOVED lines=26> */
[----:B------:R-:W-:Y:S05]  /*ddf0*/  CALL.REL.NOINC `($__internal_18_$__cuda_sm20_div_rn_f64_full) ;  /* 0x0000048400b07944 */ /* 0x000fea0003c00000 */
[----:B------:R-:W-:Y:S01]  /*de00*/  MOV R2, R6 ;  /* 0x0000000600027202 */ /* 0x000fe20000000f00 */
[----:B------:R-:W-:-:S07]  /*de10*/  IMAD.MOV.U32 R3, RZ, RZ, R7 ;  /* 0x000000ffff037224 */ /* 0x000fce00078e0007 */
.L_x_4099:
[----:B------:R-:W-:Y:S05]  /*de20*/  BSYNC B2 ;  /* 0x0000000000027941 */ /* 0x000fea0003800000 */
.L_x_4098:
        /* <DEDUP_REMOVED lines=22> */
[----:B------:R-:W-:Y:S05]  /*df90*/  CALL.REL.NOINC `($__internal_18_$__cuda_sm20_div_rn_f64_full) ;  /* 0x0000048400487944 */ /* 0x000fea0003c00000 */
.L_x_4101:
[----:B------:R-:W-:Y:S05]  /*dfa0*/  BSYNC B2 ;  /* 0x0000000000027941 */ /* 0x000fea0003800000 */
.L_x_4100:
        /* <DEDUP_REMOVED lines=24> */
[----:B------:R-:W-:-:S07]  /*e130*/  IMAD.MOV.U32 R17, RZ, RZ, R11 ;  /* 0x000000ffff117224 */ /* 0x000fce00078e000b */
[----:B------:R-:W-:Y:S05]  /*e140*/  CALL.REL.NOINC `($__internal_19_$__cuda_sm20_dsqrt_rn_f64_mediumpath_v1) ;  /* 0x0000048800707944 */ /* 0x000fea0003c00000 */
.L_x_4103:
[----:B------:R-:W-:Y:S05]  /*e150*/  BSYNC B3 ;  /* 0x0000000000037941 */ /* 0x000fea0003800000 */
.L_x_4102:
        /* <DEDUP_REMOVED lines=21> */
.L_x_4105:
[----:B------:R-:W-:Y:S05]  /*e2b0*/  BSYNC B2 ;  /* 0x0000000000027941 */ /* 0x000fea0003800000 */
.L_x_4104:
        /* <DEDUP_REMOVED lines=24> */
[----:B------:R-:W-:Y:S05]  /*e440*/  CALL.REL.NOINC `($__internal_18_$__cuda_sm20_div_rn_f64_full) ;  /* 0x00000480001c7944 */ /* 0x000fea0003c00000 */
[----:B------:R-:W-:Y:S01]  /*e450*/  IMAD.MOV.U32 R2, RZ, RZ, R6 ;  /* 0x000000ffff027224 */ /* 0x000fe200078e0006 */
[----:B------:R-:W-:-:S07]  /*e460*/  MOV R3, R7 ;  /* 0x0000000700037202 */ /* 0x000fce0000000f00 */
.L_x_4108:
[----:B------:R-:W-:Y:S05]  /*e470*/  BSYNC B2 ;  /* 0x0000000000027941 */ /* 0x000fea0003800000 */
.L_x_4107:
        /* <DEDUP_REMOVED lines=85> */
.L_x_4110:
        /* <DEDUP_REMOVED lines=22> */
.L_x_4113:
[----:B------:R-:W-:Y:S05]  /*eb30*/  BSYNC B6 ;  /* 0x0000000000067941 */ /* 0x000fea0003800000 */
.L_x_4112:
        /* <DEDUP_REMOVED lines=29> */
.L_x_4111:
[----:B------:R-:W-:Y:S05]  /*ed10*/  BSYNC B2 ;  /* 0x0000000000027941 */ /* 0x000fea0003800000 */
.L_x_4109:
        /* <DEDUP_REMOVED lines=22> */
[----:B------:R-:W-:Y:S05]  /*ee80*/  CALL.REL.NOINC `($__internal_18_$__cuda_sm20_div_rn_f64_full) ;  /* 0x00000474008c7944 */ /* 0x000fea0003c00000 */
.L_x_4115:
[----:B------:R-:W-:Y:S05]  /*ee90*/  BSYNC B2 ;  /* 0x0000000000027941 */ /* 0x000fea0003800000 */
.L_x_4114:
[----:B------:R-:W-:Y:S01]  /*eea0*/  DFMA R6, R22, R2, R6 ;  /* 0x000000021606722b */ /* 0x000fe20000000006 */
[----:B------:R-:W-:Y:S01]  /*eeb0*/  UMOV UR4, 0xfefa39ef ;  /* 0xfefa39ef00047882 */ /* 0x000fe20000000000 */
[----:B------:R-:W-:Y:S01]  /*eec0*/  IMAD.MOV.U32 R2, RZ, RZ, 0x652b82fe ;  /* 0x652b82feff027424 */ /* 0x000fe200078e00ff */
[----:B------:R-:W-:Y:S01]  /*eed0*/  UMOV UR5, 0x3fe62e42 ;  /* 0x3fe62e4200057882 */ /* 0x000fe20000000000 */
[----:B------:R-:W-:Y:S01]  /*eee0*/  IMAD.MOV.U32 R3, RZ, RZ, 0x3ff71547 ;  /* 0x3ff71547ff037424 */ /* 0x000fe200078e00ff */
        /* <DEDUP_REMOVED lines=54> */
.L_x_4117:
[----:B------:R-:W-:Y:S05]  /*f250*/  BSYNC B2 ;  /* 0x0000000000027941 */ /* 0x000fea0003800000 */
.L_x_4116:
[----:B------:R-:W-:Y:S01]  /*f260*/  DMUL R2, R2, R34 ;  /* 0x0000002202027228 */ /* 0x000fe20000000000 */
[----:B------:R-:W-:Y:S10]  /*f270*/  BRA `(.L_x_4118) ;  /* 0x0000001c00447947 */ /* 0x000ff40003800000 */
.L_x_4106:
        /* <DEDUP_REMOVED lines=40> */
[----:B------:R-:W-:Y:S02]  /*f500*/  UMOV UR5, 0x3f811111 ;  /* 0x3f81111100057882 */ /* 0x000fe40000000000 */
[----:B------:R-:W-:-:S04]  /*f510*/  DFMA R6, R8, R12, R6 ;  /* 0x0000000c0806722b */ /* 0x000fc80000000006 */
[----:B------:R-:W-:Y:S01]  /*f520*/  DFMA R2, R4, R2, UR4 ;  /* 0x0000000404027e2b */ /* 0x000fe20008000002 */
[----:B------:R-:W-:Y:S01]  /*f530*/  UMOV UR4, 0x555502a1 ;  /* 0x555502a100047882 */ /* 0x000fe20000000000 */
[----:B------:R-:W-:-:S04]  /*f540*/  UMOV UR5, 0x3fa55555 ;  /* 0x3fa5555500057882 */ /* 0x000fc80000000000 */
[----:B------:R-:W-:Y:S02]  /*f550*/  FFMA R0, RZ, R31, R7 ;  /* 0x0000001fff007223 */ /* 0x000fe40000000007 */
[----:B------:R-:W-:Y:S01]  /*f560*/  DFMA R2, R4, R2, UR4 ;  /* 0x0000000404027e2b */ /* 0x000fe20008000002 */
[----:B------:R-:W-:Y:S01]  /*f570*/  UMOV UR4, 0x55555511 ;  /* 0x5555551100047882 */ /* 0x000fe20000000000 */
[----:B------:R-:W-:Y:S01]  /*f580*/  UMOV UR5, 0x3fc55555 ;  /* 0x3fc5555500057882 */ /* 0x000fe20000000000 */
[----:B------:R-:W-:-:S05]  /*f590*/  FSETP.GT.AND P2, PT, |R0|, 1.469367938527859385e-39, PT ;  /* 0x001000000000780b */ /* 0x000fca0003f44200 */
        /* <DEDUP_REMOVED lines=21> */
.L_x_4120:
[----:B------:R-:W-:Y:S05]  /*f6f0*/  BSYNC B2 ;  /* 0x0000000000027941 */ /* 0x000fea0003800000 */
.L_x_4119:
[----:B------:R-:W-:Y:S04]  /*f700*/  BSSY B2, `(.L_x_4121) ;  /* 0x0000008000027945 */ /* 0x000fe80003800000 */
[----:B------:R-:W-:Y:S05]  /*f710*/  @P2 BRA P3, `(.L_x_4122) ;  /* 0x0000000000182947 */ /* 0x000fea0001800000 */
[----:B------:R-:W-:Y:S01]  /*f720*/  IMAD.MOV.U32 R6, RZ, RZ, R30 ;  /* 0x000000ffff067224 */ /* 0x000fe200078e001e */
[----:B------:R-:W-:Y:S01]  /*f730*/  MOV R7, R31 ;  /* 0x0000001f00077202 */ /* 0x000fe20000000f00 */
[----:B------:R-:W-:Y:S01]  /*f740*/  IMAD.MOV.U32 R8, RZ, RZ, R28 ;  /* 0x000000ffff087224 */ /* 0x000fe200078e001c */
[----:B------:R-:W-:Y:S01]  /*f750*/  MOV R0, 0xf780 ;  /* 0x0000f78000007802 */ /* 0x000fe20000000f00 */
[----:B------:R-:W-:-:S07]  /*f760*/  IMAD.MOV.U32 R9, RZ, RZ, R29 ;  /* 0x000000ffff097224 */ /* 0x000fce00078e001d */
[----:B------:R-:W-:Y:S05]  /*f770*/  CALL.REL.NOINC `($__internal_18_$__cuda_sm20_div_rn_f64_full) ;  /* 0x0000046c00507944 */ /* 0x000fea0003c00000 */
.L_x_4122:
[----:B------:R-:W-:Y:S05]  /*f780*/  BSYNC B2 ;  /* 0x0000000000027941 */ /* 0x000fea0003800000 */
.L_x_4121:
[----:B------:R-:W-:Y:S01]  /*f790*/  DADD R8, -RZ, |R6| ;  /* 0x00000000ff087229 */ /* 0x000fe20000000506 */
[----:B------:R-:W-:Y:S01]  /*f7a0*/  BSSY B2, `(.L_x_4123) ;  /* 0x0000007000027945 */ /* 0x000fe20003800000 */
[----:B------:R-:W-:Y:S02]  /*f7b0*/  MOV R4, R22 ;  /* 0x0000001600047202 */ /* 0x000fe40000000f00 */
[----:B------:R-:W-:Y:S02]  /*f7c0*/  MOV R5, R23 ;  /* 0x0000001700057202 */ /* 0x000fe40000000f00 */
[----:B------:R-:W-:-:S04]  /*f7d0*/  MOV R0, 0xf810 ;  /* 0x0000f81000007802 */ /* 0x000fc80000000f00 */
[----:B------:R-:W-:Y:S02]  /*f7e0*/  IMAD.MOV.U32 R14, RZ, RZ, R8 ;  /* 0x000000ffff0e7224 */ /* 0x000fe400078e0008 */
[----:B------:R-:W-:-:S07]  /*f7f0*/  IMAD.MOV.U32 R15, RZ, RZ, R9 ;  /* 0x000000ffff0f7224 */ /* 0x000fce00078e0009 */
[----:B------:R-:W-:Y:S05]  /*f800*/  CALL.REL.NOINC `($_ZN2at6native27unrolled_elementwise_kernelIN48_GLOBAL__N__08322988_15_IGammaKernel_cu_cb51a28d10CalcIgammaIdEESt5arrayIPcLm3EELi4E23TrivialOffsetCalculatorILi2EjES8_ILi1EjENS0_6memory12LoadWithCastILi2EEENSB_13StoreWithCastILi1EEEEEviT_T0_T2_T3_T4_T5_$__internal_accurate_pow) ;  /* 0x0000047400747944 */ /* 0x000fea0003c00000 */
[----:B------:R-:W-:Y:S05]  /*f810*/  BSYNC B2 ;  /* 0x0000000000027941 */ /* 0x000fea0003800000 */
.L_x_4123:
[----:B------:R-:W-:Y:S01]  /*f820*/  DSETP.NEU.AND P0, PT, R6, RZ, PT ;  /* 0x000000ff0600722a */ /* 0x000fe20003f0d000 */
[----:B------:R-:W-:Y:S01]  /*f830*/  LOP3.LUT R0, R23, 0x7ff00000, RZ, 0xc0, !PT ;  /* 0x7ff0000017007812 */ /* 0x000fe200078ec0ff */
[----:B------:R-:W-:Y:S01]  /*f840*/  BSSY B2, `(.L_x_4124) ;  /* 0x000001f000027945 */ /* 0x000fe20003800000 */
[----:B------:R-:W-:Y:S02]  /*f850*/  IMAD.MOV.U32 R4, RZ, RZ, R14 ;  /* 0x000000ffff047224 */ /* 0x000fe400078e000e */
[----:B------:R-:W-:-:S04]  /*f860*/  LEA.HI R5, R0, 0xfffffc0c, RZ, 0xc ;  /* 0xfffffc0c00057811 */ /* 0x000fc800078f60ff */
[CC--:B------:R-:W-:Y:S02]  /*f870*/  SHF.L.U64.HI R8, R22.reuse, R5.reuse, R23 ;  /* 0x0000000516087219 */ /* 0x0c0fe40000010217 */
[----:B------:R-:W-:Y:S01]  /*f880*/  SHF.L.U32 R0, R22, R5, RZ ;  /* 0x0000000516007219 */ /* 0x000fe200000006ff */
[----:B------:R-:W-:Y:S02]  /*f890*/  IMAD.MOV.U32 R5, RZ, RZ, R15 ;  /* 0x000000ffff057224 */ /* 0x000fe400078e000f */
[----:B------:R-:W-:Y:S05]  /*f8a0*/  @!P0 BRA `(.L_x_4125) ;  /* 0x0000000000448947 */ /* 0x000fea0003800000 */
        /* <DEDUP_REMOVED lines=17> */
.L_x_4125:
[----:B------:R-:W-:Y:S01]  /*f9c0*/  DSETP.NEU.AND P0, PT, R24, 0.5, PT ;  /* 0x3fe000001800742a */ /* 0x000fe20003f0d000 */
[----:B------:R-:W-:Y:S01]  /*f9d0*/  ISETP.GE.AND P2, PT, R23, RZ, PT ;  /* 0x000000ff1700720c */ /* 0x000fe20003f46270 */
[----:B------:R-:W-:Y:S01]  /*f9e0*/  IMAD.MOV.U32 R4, RZ, RZ, RZ ;  /* 0x000000ffff047224 */ /* 0x000fe200078e00ff */
[----:B------:R-:W-:-:S04]  /*f9f0*/  ISETP.EQ.U32.AND P1, PT, R0, RZ, PT ;  /* 0x000000ff0000720c */ /* 0x000fc80003f22070 */
[----:B------:R-:W-:-:S04]  /*fa00*/  ISETP.EQ.AND.EX P0, PT, R8, -0x80000000, P0, P1 ;  /* 0x800000000800780c */ /* 0x000fc80000702310 */
[----:B------:R-:W-:-:S04]  /*fa10*/  SEL R5, R7, RZ, P0 ;  /* 0x000000ff07057207 */ /* 0x000fc80000000000 */
[----:B------:R-:W-:-:S07]  /*fa20*/  @!P2 LOP3.LUT R5, R5, 0x7ff00000, RZ, 0xfc, !PT ;  /* 0x7ff000000505a812 */ /* 0x000fce00078efcff */
.L_x_4126:
[----:B------:R-:W-:Y:S05]  /*fa30*/  BSYNC B2 ;  /* 0x0000000000027941 */ /* 0x000fea0003800000 */
.L_x_4124:
        /* <DEDUP_REMOVED lines=18> */
.L_x_4129:
[----:B------:R-:W-:-:S11]  /*fb60*/  DADD R4, R22, R6 ;  /* 0x0000000016047229 */ /* 0x000fd60000000006 */
.L_x_4128:
[----:B------:R-:W-:Y:S05]  /*fb70*/  BSYNC B2 ;  /* 0x0000000000027941 */ /* 0x000fea0003800000 */
.L_x_4127:
[----:B------:R-:W-:-:S06]  /*fb80*/  DSETP.NEU.AND P0, PT, R6, 1, PT ;  /* 0x3ff000000600742a */ /* 0x000fcc0003f0d000 */
[----:B------:R-:W-:Y:S02]  /*fb90*/  FSEL R4, R4, RZ, P0 ;  /* 0x000000ff04047208 */ /* 0x000fe40000000000 */
[----:B------:R-:W-:-:S06]  /*fba0*/  FSEL R5, R5, 1.875, P0 ;  /* 0x3ff0000005057808 */ /* 0x000fcc0000000000 */
[----:B------:R-:W-:-:S08]  /*fbb0*/  DMUL R2, R2, R4 ;  /* 0x0000000402027228 */ /* 0x000fd00000000000 */
[----:B------:R-:W-:Y:S01]  /*fbc0*/  DMUL R2, R2, R34 ;  /* 0x0000002202027228 */ /* 0x000fe20000000000 */
[----:B------:R-:W-:Y:S10]  /*fbd0*/  BRA `(.L_x_4118) ;  /* 0x0000001000ec7947 */ /* 0x000ff40003800000 */
.L_x_4093:
        /* <DEDUP_REMOVED lines=15> */
[----:B------:R-:W-:Y:S01]  /*fcd0*/  @P1 DFMA R2, R4, R2, +INF ;  /* 0x7ff000000402142b */ /* 0x000fe20000000002 */
[----:B------:R-:W-:Y:S02]  /*fce0*/  IMAD.MOV.U32 R5, RZ, RZ, R28 ;  /* 0x000000ffff057224 */ /* 0x000fe400078e001c */
[----:B------:R-:W-:-:S07]  /*fcf0*/  @!P0 IMAD.MOV.U32 R5, RZ, RZ, R4 ;  /* 0x000000ffff058224 */ /* 0x000fce00078e0004 */
        /* <DEDUP_REMOVED lines=65> */
.L_x_4131:
[----:B------:R-:W-:Y:S05]  /*10110*/  BSYNC B2 ;  /* 0x0000000000027941 */ /* 0x000fea0003800000 */
.L_x_4130:
[----:B------:R-:W-:Y:S04]  /*10120*/  BSSY B6, `(.L_x_4132) ;  /* 0x00000a6000067945 */ /* 0x000fe80003800000 */
[----:B------:R-:W-:Y:S05]  /*10130*/  @P3 BRA `(.L_x_4133) ;  /* 0x00000008008c3947 */ /* 0x000fea0003800000 */
[----:B------:R-:W-:Y:S01]  /*10140*/  IMAD.MOV.U32 R26, RZ, RZ, R24 ;  /* 0x000000ffff1a7224 */ /* 0x000fe200078e0018 */
[----:B------:R-:W-:Y:S02]  /*10150*/  MOV R27, R25 ;  /* 0x00000019001b7202 */ /* 0x000fe40000000f00 */
[----:B------:R-:W-:-:S07]  /*10160*/  MOV R34, 0x10180 ;  /* 0x0001018000227802 */ /* 0x000fce0000000f00 */
[----:B------:R-:W-:Y:S05]  /*10170*/  CALL.REL.NOINC `($_ZN2at6native27unrolled_elementwise_kernelIN48_GLOBAL__N__08322988_15_IGammaKernel_cu_cb51a28d10CalcIgammaIdEESt5arrayIPcLm3EELi4E23TrivialOffsetCalculatorILi2EjES8_ILi1EjENS0_6memory12LoadWithCastILi2EEENSB_13StoreWithCastILi1EEEEEviT_T0_T2_T3_T4_T5_$__internal_lgamma_pos) ;  /* 0x0000047400dc7944 */ /* 0x000fea0003c00000 */
        /* <DEDUP_REMOVED lines=16> */
[----:B------:R-:W-:Y:S02]  /*10280*/  ULDC.64 UR4, c[0x0][0x208] ;  /* 0x0000820000047ab9 */ /* 0x000fe40000000a00 */
[----:B------:R-:W1:Y:S02]  /*10290*/  F2I.S64.F64 R34, R16 ;  /* 0x0000001000227311 */ /* 0x000e640000301900 */
        /* <DEDUP_REMOVED lines=50> */
[----:B------:R-:W-:Y:S05]  /*105c0*/  CALL.REL.NOINC `($__internal_18_$__cuda_sm20_div_rn_f64_full) ;  /* 0x0000045c00bc7944 */ /* 0x000fea0003c00000 */
.L_x_4138:
[----:B------:R-:W-:Y:S05]  /*105d0*/  BSYNC B7 ;  /* 0x0000000000077941 */ /* 0x000fea0003800000 */
.L_x_4137:
[----:B------:R-:W-:Y:S01]  /*105e0*/  IMAD.MOV.U32 R0, RZ, RZ, R7 ;  /* 0x000000ffff007224 */ /* 0x000fe200078e0007 */
[----:B------:R-:W-:Y:S01]  /*105f0*/  MOV R25, R7 ;  /* 0x0000000700197202 */ /* 0x000fe20000000f00 */
[----:B------:R-:W-:-:S07]  /*10600*/  IMAD.MOV.U32 R24, RZ, RZ, R6 ;  /* 0x000000ffff187224 */ /* 0x000fce00078e0006 */
.L_x_4136:
[----:B------:R-:W-:Y:S05]  /*10610*/  BSYNC B2 ;  /* 0x0000000000027941 */ /* 0x000fea0003800000 */
.L_x_4135:
        /* <DEDUP_REMOVED lines=79> */
.L_x_4140:
[----:B------:R-:W-:Y:S05]  /*10b10*/  BSYNC B2 ;  /* 0x0000000000027941 */ /* 0x000fea0003800000 */
.L_x_4139:
[--C-:B------:R-:W-:Y:S02]  /*10b20*/  DADD R26, -R26, R4.reuse ;  /* 0x000000001a1a7229 */ /* 0x100fe40000000104 */
[----:B------:R-:W-:-:S10]  /*10b30*/  DADD R4, -RZ, -R4 ;  /* 0x00000000ff047229 */ /* 0x000fd40000000904 */
[----:B------:R-:W-:Y:S02]  /*10b40*/  FSEL R4, R4, R26, !P4 ;  /* 0x0000001a04047208 */ /* 0x000fe40006000000 */
[----:B------:R-:W-:Y:S01]  /*10b50*/  FSEL R5, R5, R27, !P4 ;  /* 0x0000001b05057208 */ /* 0x000fe20006000000 */
[----:B------:R-:W-:Y:S06]  /*10b60*/  BRA `(.L_x_4134) ;  /* 0x0000000000047947 */ /* 0x000fec0003800000 */
.L_x_4133:
[----:B------:R-:W-:-:S11]  /*10b70*/  DADD R4, R22, R22 ;  /* 0x0000000016047229 */ /* 0x000fd60000000016 */
.L_x_4134:
[----:B------:R-:W-:Y:S05]  /*10b80*/  BSYNC B6 ;  /* 0x0000000000067941 */ /* 0x000fea0003800000 */
.L_x_4132:
[----:B------:R-:W-:Y:S01]  /*10b90*/  DFMA R2, R22, R2, -R28 ;  /* 0x000000021602722b */ /* 0x000fe2000000081c */
[----:B------:R-:W-:Y:S01]  /*10ba0*/  UMOV UR4, 0xfefa39ef ;  /* 0xfefa39ef00047882 */ /* 0x000fe20000000000 */
[----:B------:R-:W-:-:S06]  /*10bb0*/  UMOV UR5, 0x40862e42 ;  /* 0x40862e4200057882 */ /* 0x000fcc0000000000 */
[----:B------:R-:W-:Y:S01]  /*10bc0*/  DADD R6, R2, -R4 ;  /* 0x0000000002067229 */ /* 0x000fe20000000804 */
[----:B------:R-:W-:-:S07]  /*10bd0*/  CS2R R2, SRZ ;  /* 0x0000000000027805 */ /* 0x000fce000001ff00 */
        /* <DEDUP_REMOVED lines=59> */
.L_x_4118:
[----:B------:R-:W-:Y:S05]  /*10f90*/  BSYNC B1 ;  /* 0x0000000000017941 */ /* 0x000fea0003800000 */
.L_x_4092:
[----:B------:R-:W-:Y:S01]  /*10fa0*/  DSETP.NEU.AND P0, PT, R2, RZ, PT ;  /* 0x000000ff0200722a */ /* 0x000fe20003f0d000 */
[----:B------:R-:W-:-:S13]  /*10fb0*/  CS2R R6, SRZ ;  /* 0x0000000000067805 */ /* 0x000fda000001ff00 */
        /* <DEDUP_REMOVED lines=9> */
.L_x_4144:
        /* <DEDUP_REMOVED lines=22> */
.L_x_4143:
[----:B------:R-:W-:Y:S05]  /*111b0*/  BSYNC B2 ;  /* 0x0000000000027941 */ /* 0x000fea0003800000 */
.L_x_4142:
        /* <DEDUP_REMOVED lines=8> */
.L_x_4141:
        /* <DEDUP_REMOVED lines=20> */
.L_x_4146:
[----:B------:R-:W-:Y:S05]  /*11380*/  BSYNC B1 ;  /* 0x0000000000017941 */ /* 0x000fea0003800000 */
.L_x_4145:
[----:B------:R-:W-:Y:S05]  /*11390*/  BRA `(.L_x_4079) ;  /* 0x0000017000d87947 */ /* 0x000fea0003800000 */
.L_x_4091:
[----:B------:R-:W-:Y:S01]  /*113a0*/  MOV R18, R28 ;  /* 0x0000001c00127202 */ /* 0x000fe20000000f00 */
[----:B------:R-:W-:Y:S01]  /*113b0*/  IMAD.MOV.U32 R19, RZ, RZ, R29 ;  /* 0x000000ffff137224 */ /* 0x000fe200078e001d */
[----:B------:R-:W-:Y:S01]  /*113c0*/  MOV R2, R22 ;  /* 0x0000001600027202 */ /* 0x000fe20000000f00 */
[----:B------:R-:W-:Y:S01]  /*113d0*/  IMAD.MOV.U32 R3, RZ, RZ, R23 ;  /* 0x000000ffff037224 */ /* 0x000fe200078e0017 */
[----:B------:R-:W-:-:S07]  /*113e0*/  MOV R79, 0x11400 ;  /* 0x00011400004f7802 */ /* 0x000fce0000000f00 */
[----:B------:R-:W-:Y:S05]  /*113f0*/  CALL.REL.NOINC `($_ZN2at6native27unrolled_elementwise_kernelIN48_GLOBAL__N__08322988_15_IGammaKernel_cu_cb51a28d10CalcIgammaIdEESt5arrayIPcLm3EELi4E23TrivialOffsetCalculatorILi2EjES8_ILi1EjENS0_6memory12LoadWithCastILi2EEENSB_13StoreWithCastILi1EEEEEviT_T0_T2_T3_T4_T5_$_ZN46_INTERNAL_08322988_15_IGammaKernel_cu_cb51a28d48_GLOBAL__N__08322988_15_IGammaKernel_cu_cb51a28d12calc_igammacIdEET_S2_S2_) ;  /* 0x0000017000d07944 */ /* 0x000fea0003c00000 */
[----:B------:R-:W-:Y:S01]  /*11400*/  DADD R6, -R6, 1 ;  /* 0x3ff0000006067429 */ /* 0x000fe20000000100 */
[----:B------:R-:W-:Y:S10]  /*11410*/  BRA `(.L_x_4079) ;  /* 0x0000017000b87947 */ /* 0x000ff40003800000 */
.L_x_4090:
[----:B------:R-:W-:Y:S01]  /*11420*/  IMAD.MOV.U32 R2, RZ, RZ, 0x55555555 ;  /* 0x55555555ff027424 */ /* 0x000fe200078e00ff */
[----:B------:R-:W-:Y:S01]  /*11430*/  MOV R4, 0x55555555 ;  /* 0x5555555500047802 */ /* 0x000fe20000000f00 */
[----:B------:R-:W-:Y:S01]  /*11440*/  IMAD.MOV.U32 R3, RZ, RZ, -0x402aaaab ;  /* 0xbfd55555ff037424 */ /* 0x000fe200078e00ff */
[----:B------:R-:W-:Y:S01]  /*11450*/  MOV R7, 0xbf8e573a ;  /* 0xbf8e573a00077802 */ /* 0x000fe20000000f00 */
[----:B------:R-:W-:Y:S01]  /*11460*/  IMAD.MOV.U32 R5, RZ, RZ, 0x3fb55555 ;  /* 0x3fb55555ff057424 */ /* 0x000fe200078e00ff */
[----:B------:R-:W-:Y:S01]  /*11470*/  MOV R10, 0xa556c734 ;  /* 0xa556c734000a7802 */ /* 0x000fe20000000f00 */
[----:B------:R-:W-:Y:S01]  /*11480*/  IMAD.MOV.U32 R6, RZ, RZ, -0x36fe1a8c ;  /* 0xc901e574ff067424 */ /* 0x000fe200078e00ff */
[----:B------:R0:W-:Y:S01]  /*11490*/  STL.64 [R1], R2 ;  /* 0x0000000201007387 */ /* 0x0001e20000100a00 */
[----:B------:R-:W-:Y:S01]  /*114a0*/  IMAD.MOV.U32 R8, RZ, RZ, -0x425ed098 ;  /* 0xbda12f68ff087424 */ /* 0x000fe200078e00ff */
[----:B------:R-:W-:Y:S01]  /*114b0*/  MOV R13, 0xbf276e06 ;  /* 0xbf276e06000d7802 */ /* 0x000fe20000000f00 */
[----:B------:R-:W-:Y:S01]  /*114c0*/  IMAD.MOV.U32 R9, RZ, RZ, 0x3f52f684 ;  /* 0x3f52f684ff097424 */ /* 0x000fe200078e00ff */
[----:B------:R1:W-:Y:S01]  /*114d0*/  STL.64 [R1+0x8], R4 ;  /* 0x0000080401007387 */ /* 0x0003e20000100a00 */
[----:B------:R-:W-:Y:S01]  /*114e0*/  IMAD.MOV.U32 R11, RZ, RZ, 0x3f371de3 ;  /* 0x3f371de3ff0b7424 */ /* 0x000fe200078e00ff */
[----:B------:R-:W-:Y:S01]  /*114f0*/  MOV R16, 0x652afc2 ;  /* 0x0652afc200107802 */ /* 0x000fe20000000f00 */
[----:B------:R-:W-:Y:S01]  /*11500*/  IMAD.MOV.U32 R12, RZ, RZ, -0x138d8c5 ;  /* 0xfec7273bff0c7424 */ /* 0x000fe200078e00ff */
[----:B------:R2:W-:Y:S01]  /*11510*/  STL.64 [R1+0x10], R6 ;  /* 0x0000100601007387 */ /* 0x0005e20000100a00 */
[----:B------:R-:W-:Y:S01]  /*11520*/  IMAD.MOV.U32 R14, RZ, RZ, -0x6d08327d ;  /* 0x92f7cd83ff0e7424 */ /* 0x000fe200078e00ff */
[----:B------:R-:W3:Y:S01]  /*11530*/  MUFU.RCP64H R21, R23 ;  /* 0x0000001700157308 */ /* 0x000ee20000001800 */
[----:B------:R-:W-:Y:S01]  /*11540*/  IMAD.MOV.U32 R15, RZ, RZ, 0x3f048c58 ;  /* 0x3f048c58ff0f7424 */ /* 0x000fe200078e00ff */
[----:B0-----:R-:W-:Y:S01]  /*11550*/  MOV R3, 0xbebf1b22 ;  /* 0xbebf1b2200037802 */ /* 0x001fe20000000f00 */
[----:B------:R-:W-:Y:S01]  /*11560*/  IMAD.MOV.U32 R2, RZ, RZ, -0xa6b394b ;  /* 0xf594c6b5ff027424 */ /* 0x000fe200078e00ff */
[----:B------:R0:W-:Y:S01]  /*11570*/  STL.64 [R1+0x18], R8 ;  /* 0x0000180801007387 */ /* 0x0001e20000100a00 */
[----:B------:R-:W-:Y:S01]  /*11580*/  IMAD.MOV.U32 R17, RZ, RZ, -0x413daac9 ;  /* 0xbec25537ff117424 */ /* 0x000fe200078e00ff */
[----:B------:R-:W-:Y:S01]  /*11590*/  MOV R20, 0x1 ;  /* 0x0000000100147802 */ /* 0x000fe20000000f00 */
[----:B-1----:R-:W-:Y:S01]  /*115a0*/  IMAD.MOV.U32 R4, RZ, RZ, 0x1e4b4109 ;  /* 0x1e4b4109ff047424 */ /* 0x002fe200078e00ff */
[----:B------:R1:W-:Y:S01]  /*115b0*/  STL.64 [R1+0x20], R10 ;  /* 0x0000200a01007387 */ /* 0x0003e20000100a00 */
[----:B------:R-:W-:Y:S01]  /*115c0*/  IMAD.MOV.U32 R5, RZ, RZ, 0x3eabd6d2 ;  /* 0x3eabd6d2ff057424 */ /* 0x000fe200078e00ff */
[----:B--2---:R-:W-:Y:S01]  /*115d0*/  MOV R6, 0xa2d0465c ;  /* 0xa2d0465c00067802 */ /* 0x004fe20000000f00 */
[----:B------:R-:W-:Y:S01]  /*115e0*/  IMAD.MOV.U32 R7, RZ, RZ, -0x41784a07 ;  /* 0xbe87b5f9ff077424 */ /* 0x000fe200078e00ff */
[----:B------:R2:W-:Y:S01]  /*115f0*/  STL.64 [R1+0x40], R2 ;  /* 0x0000400201007387 */ /* 0x0005e20000100a00 */
[----:B------:R-:W-:Y:S01]  /*11600*/  IMAD.MOV.U32 R18, RZ, RZ, 0x55c37c1c ;  /* 0x55c37c1cff127424 */ /* 0x000fe200078e00ff */
[----:B------:R-:W-:Y:S01]  /*11610*/  FSETP.GEU.AND P1, PT, |R27|, 6.5827683646048100446e-37, PT ;  /* 0x036000001b00780b */ /* 0x000fe20003f2e200 */
[----:B------:R-:W-:Y:S01]  /*11620*/  IMAD.MOV.U32 R19, RZ, RZ, 0x3e46097d ;  /* 0x3e46097dff137424 */ /* 0x000fe200078e00ff */
[----:B0-----:R-:W-:Y:S01]  /*11630*/  MOV R9, 0x3e3ccf5c ;  /* 0x3e3ccf5c00097802 */ /* 0x001fe20000000f00 */
[----:B------:R-:W-:Y:S01]  /*11640*/  IMAD.MOV.U32 R8, RZ, RZ, -0x1480f261 ;  /* 0xeb7f0d9fff087424 */ /* 0x000fe200078e00ff */
[----:B------:R0:W-:Y:S01]  /*11650*/  STL.64 [R1+0x48], R4 ;  /* 0x0000480401007387 */ /* 0x0001e20000100a00 */
[----:B---3--:R-:W-:Y:S01]  /*11660*/  DFMA R24, -R22, R20, 1 ;  /* 0x3ff000001618742b */ /* 0x008fe20000000114 */
[----:B-1----:R-:W-:Y:S01]  /*11670*/  MOV R10, 0x7c7a2faa ;  /* 0x7c7a2faa000a7802 */ /* 0x002fe20000000f00 */
[----:B------:R-:W-:Y:S01]  /*11680*/  IMAD.MOV.U32 R11, RZ, RZ, -0x41cd2de7 ;  /* 0xbe32d219ff0b7424 */ /* 0x000fe200078e00ff */
[----:B------:R1:W-:Y:S01]  /*11690*/  STL.64 [R1+0x50], R6 ;  /* 0x0000500601007387 */ /* 0x0003e20000100a00 */
[----:B------:R-:W-:Y:S01]  /*116a0*/  BSSY B2, `(.L_x_4147) ;  /* 0x0000742000027945 */ /* 0x000fe20003800000 */
[----:B--2---:R-:W-:Y:S01]  /*116b0*/  MOV R2, 0x87340428 ;  /* 0x8734042800027802 */ /* 0x004fe20000000f00 */
[----:B------:R-:W-:Y:S01]  /*116c0*/  IMAD.MOV.U32 R3, RZ, RZ, -0x422ff8f6 ;  /* 0xbdd0070aff037424 */ /* 0x000fe200078e00ff */
        /* <DEDUP_REMOVED lines=10> */
[----:B0-----:R-:W-:-:S03]  /*11770*/  IMAD.MOV.U32 R10, RZ, RZ, -0x144e6c40 ;  /* 0xebb193c0ff0a7424 */ /* 0x001fc600078e00ff */
[----:B------:R0:W-:Y:S01]  /*11780*/  STL.64 [R1+0x98], R6 ;  /* 0x0000980601007387 */ /* 0x0001e20000100a00 */
[----:B------:R-:W-:Y:S02]  /*11790*/  IMAD.MOV.U32 R11, RZ, RZ, -0x42bc6765 ;  /* 0xbd43989bff0b7424 */ /* 0x000fe400078e00ff */
[----:B-1----:R-:W-:Y:S01]  /*117a0*/  IMAD.MOV.U32 R2, RZ, RZ, 0x4d71a27c ;  /* 0x4d71a27cff027424 */ /* 0x002fe200078e00ff */
[----:B------:R1:W-:Y:S01]  /*117b0*/  STL.64 [R1+0xa0], R8 ;  /* 0x0000a00801007387 */ /* 0x0003e20000100a00 */
[----:B------:R-:W-:Y:S02]  /*117c0*/  IMAD.MOV.U32 R3, RZ, RZ, -0x431e356f ;  /* 0xbce1ca91ff037424 */ /* 0x000fe400078e00ff */
[----:B--2---:R-:W-:Y:S01]  /*117d0*/  IMAD.MOV.U32 R4, RZ, RZ, 0x1c71c71c ;  /* 0x1c71c71cff047424 */ /* 0x004fe200078e00ff */
[----:B------:R-:W-:Y:S01]  /*117e0*/  MOV R5, 0xbf6c71c7 ;  /* 0xbf6c71c700057802 */ /* 0x000fe20000000f00 */
[----:B------:R2:W-:Y:S01]  /*117f0*/  STL.64 [R1+0xa8], R10 ;  /* 0x0000a80a01007387 */ /* 0x0005e20000100a00 */
[----:B0-----:R-:W-:Y:S01]  /*11800*/  MOV R6, 0x6f09e723 ;  /* 0x6f09e72300067802 */ /* 0x001fe20000000f00 */
[----:B------:R-:W-:-:S02]  /*11810*/  IMAD.MOV.U32 R7, RZ, RZ, -0x40afc6b1 ;  /* 0xbf50394fff077424 */ /* 0x000fc400078e00ff */
[----:B------:R0:W-:Y:S01]  /*11820*/  STL.64 [R1+0xc0], R2 ;  /* 0x0000c00201007387 */ /* 0x0001e20000100a00 */
[----:B-1----:R-:W-:Y:S01]  /*11830*/  IMAD.MOV.U32 R8, RZ, RZ, 0x40e53dbc ;  /* 0x40e53dbcff087424 */ /* 0x002fe200078e00ff */
[----:B------:R-:W-:Y:S02]  /*11840*/  MOV R9, 0x3f2af834 ;  /* 0x3f2af83400097802 */ /* 0x000fe40000000f00 */
[----:B------:R1:W-:Y:S01]  /*11850*/  STL.64 [R1+0xd0], R4 ;  /* 0x0000d00401007387 */ /* 0x0003e20000100a00 */
[----:B--2---:R-:W-:-:S03]  /*11860*/  IMAD.MOV.U32 R10, RZ, RZ, 0x40e53dbc ;  /* 0x40e53dbcff0a7424 */ /* 0x004fc600078e00ff */
[----:B------:R2:W-:Y:S01]  /*11870*/  STL.64 [R1+0xe0], R6 ;  /* 0x0000e00601007387 */ /* 0x0005e20000100a00 */
[----:B------:R-:W-:Y:S02]  /*11880*/  IMAD.MOV.U32 R11, RZ, RZ, -0x416507cc ;  /* 0xbe9af834ff0b7424 */ /* 0x000fe400078e00ff */
[----:B0-----:R-:W-:Y:S01]  /*11890*/  IMAD.MOV.U32 R2, RZ, RZ, -0x339d6346 ;  /* 0xcc629cbaff027424 */ /* 0x001fe200078e00ff */
[----:B------:R0:W-:Y:S01]  /*118a0*/  STL.64 [R1+0xe8], R8 ;  /* 0x0000e80801007387 */ /* 0x0001e20000100a00 */
[----:B------:R-:W-:Y:S01]  /*118b0*/  IMAD.MOV.U32 R3, RZ, RZ, -0x4144f421 ;  /* 0xbebb0bdfff037424 */ /* 0x000fe200078e00ff */
[----:B-1----:R-:W-:Y:S01]  /*118c0*/  MOV R4, 0x30a8357c ;  /* 0x30a8357c00047802 */ /* 0x002fe20000000f00 */
[----:B------:R-:W-:Y:S01]  /*118d0*/  IMAD.MOV.U32 R5, RZ, RZ, 0x3e33f592 ;  /* 0x3e33f592ff057424 */ /* 0x000fe200078e00ff */
[----:B------:R1:W-:Y:S01]  /*118e0*/  STL.64 [R1+0xf0], R10 ;  /* 0x0000f00a01007387 */ /* 0x0003e20000100a00 */
[----:B--2---:R-:W-:Y:S02]  /*118f0*/  IMAD.MOV.U32 R6, RZ, RZ, 0xcba8aee ;  /* 0x0cba8aeeff067424 */ /* 0x004fe400078e00ff */
[----:B------:R-:W-:Y:S01]  /*11900*/  IMAD.MOV.U32 R7, RZ, RZ, -0x41911dc3 ;  /* 0xbe6ee23dff077424 */ /* 0x000fe200078e00ff */
[----:B------:R2:W-:Y:S01]  /*11910*/  STL.64 [R1+0x108], R2 ;  /* 0x0001080201007387 */ /* 0x0005e20000100a00 */
[----:B0-----:R-:W-:Y:S01]  /*11920*/  IMAD.MOV.U32 R8, RZ, RZ, -0x35c5c885 ;  /* 0xca3a377bff087424 */ /* 0x001fe200078e00ff */
[----:B------:R-:W-:-:S02]  /*11930*/  MOV R9, 0xbdb349fb ;  /* 0xbdb349fb00097802 */ /* 0x000fc40000000f00 */
[----:B------:R0:W-:Y:S01]  /*11940*/  STL.64 [R1+0x28], R12 ;  /* 0x0000280c01007387 */ /* 0x0001e20000100a00 */
[----:B-1----:R-:W-:-:S03]  /*11950*/  IMAD.MOV.U32 R10, RZ, RZ, -0x3008c2a8 ;  /* 0xcff73d58ff0a7424 */ /* 0x002fc600078e00ff */
        /* <DEDUP_REMOVED lines=8> */
[----:B-1----:R-:W-:Y:S01]  /*119e0*/  MOV R4, 0xc5540ea2 ;  /* 0xc5540ea200047802 */ /* 0x002fe20000000f00 */
[----:B------:R-:W-:-:S02]  /*119f0*/  IMAD.MOV.U32 R5, RZ, RZ, 0x3d9f8041 ;  /* 0x3d9f8041ff057424 */ /* 0x000fc400078e00ff */
[----:B------:R1:W-:Y:S01]  /*11a00*/  STL.64 [R1+0x38], R16 ;  /* 0x0000381001007387 */ /* 0x0003e20000100a00 */
[----:B--2---:R-:W-:Y:S01]  /*11a10*/  IMAD.MOV.U32 R6, RZ, RZ, -0x54b9f75 ;  /* 0xfab4608bff067424 */ /* 0x004fe200078e00ff */
[----:B------:R-:W-:Y:S02]  /*11a20*/  MOV R7, 0xbd89ccf2 ;  /* 0xbd89ccf200077802 */ /* 0x000fe40000000f00 */
[----:B------:R2:W-:Y:S01]  /*11a30*/  STL.64 [R1+0x130], R8 ;  /* 0x0001300801007387 */ /* 0x0005e20000100a00 */
[----:B0-----:R-:W-:-:S03]  /*11a40*/  IMAD.MOV.U32 R14, RZ, RZ, 0x6edf2b0c ;  /* 0x6edf2b0cff0e7424 */ /* 0x001fc600078e00ff */
[----:B------:R0:W-:Y:S01]  /*11a50*/  STL.64 [R1+0x138], R10 ;  /* 0x0001380a01007387 */ /* 0x0001e20000100a00 */
[----:B------:R-:W-:Y:S01]  /*11a60*/  IMAD.MOV.U32 R15, RZ, RZ, -0x4243f265 ;  /* 0xbdbc0d9bff0f7424 */ /* 0x000fe200078e00ff */
[----:B-1----:R-:W-:Y:S01]  /*11a70*/  MOV R17, 0x3dbac947 ;  /* 0x3dbac94700117802 */ /* 0x002fe20000000f00 */
[----:B------:R-:W-:Y:S01]  /*11a80*/  IMAD.MOV.U32 R16, RZ, RZ, 0x5c463659 ;  /* 0x5c463659ff107424 */ /* 0x000fe200078e00ff */
[----:B------:R1:W-:Y:S04]  /*11a90*/  STL.64 [R1+0x148], R2 ;  /* 0x0001480201007387 */ /* 0x0003e80000100a00 */
[----:B------:R3:W-:Y:S01]  /*11aa0*/  STL.64 [R1+0x70], R12 ;  /* 0x0000700c01007387 */ /* 0x0007e20000100a00 */
[----:B--2---:R-:W-:Y:S01]  /*11ab0*/  MOV R8, 0x5dcd1851 ;  /* 0x5dcd185100087802 */ /* 0x004fe20000000f00 */
[----:B------:R-:W-:-:S02]  /*11ac0*/  IMAD.MOV.U32 R9, RZ, RZ, -0x4350c486 ;  /* 0xbcaf3b7aff097424 */ /* 0x000fc400078e00ff */
[----:B0-----:R-:W-:Y:S01]  /*11ad0*/  IMAD.MOV.U32 R10, RZ, RZ, -0x10a3e7d9 ;  /* 0xef5c1827ff0a7424 */ /* 0x001fe200078e00ff */
[----:B------:R0:W-:Y:S01]  /*11ae0*/  STL.64 [R1+0x158], R4 ;  /* 0x0001580401007387 */ /* 0x0001e20000100a00 */
[----:B------:R-:W-:Y:S01]  /*11af0*/  IMAD.MOV.U32 R11, RZ, RZ, 0x3d16d8a9 ;  /* 0x3d16d8a9ff0b7424 */ /* 0x000fe200078e00ff */
[----:B-1----:R-:W-:Y:S01]  /*11b00*/  MOV R2, 0x783db2a2 ;  /* 0x783db2a200027802 */ /* 0x002fe20000000f00 */
[----:B------:R-:W-:Y:S01]  /*11b10*/  IMAD.MOV.U32 R3, RZ, RZ, -0x430d64fd ;  /* 0xbcf29b03ff037424 */ /* 0x000fe200078e00ff */
[----:B------:R1:W-:Y:S01]  /*11b20*/  STL.64 [R1+0x160], R6 ;  /* 0x0001600601007387 */ /* 0x0003e20000100a00 */
[----:B---3--:R-:W-:Y:S01]  /*11b30*/  IMAD.MOV.U32 R12, RZ, RZ, 0x7950ad7b ;  /* 0x7950ad7bff0c7424 */ /* 0x008fe200078e00ff */
[----:B------:R-:W-:Y:S02]  /*11b40*/  MOV R13, 0xbcc283fe ;  /* 0xbcc283fe000d7802 */ /* 0x000fe40000000f00 */
[----:B------:R2:W-:Y:S01]  /*11b50*/  STL.64 [R1+0x60], R18 ;  /* 0x0000601201007387 */ /* 0x0005e20000100a00 */
[----:B0-----:R-:W-:-:S03]  /*11b60*/  IMAD.MOV.U32 R4, RZ, RZ, -0x71254b38 ;  /* 0x8edab4c8ff047424 */ /* 0x001fc600078e00ff */
[----:B------:R0:W-:Y:S01]  /*11b70*/  STL.64 [R1+0x78], R14 ;  /* 0x0000780e01007387 */ /* 0x0001e20000100a00 */
[----:B------:R-:W-:Y:S02]  /*11b80*/  IMAD.MOV.U32 R5, RZ, RZ, -0x409a08da ;  /* 0xbf65f726ff057424 */ /* 0x000fe400078e00ff */
[----:B-1----:R-:W-:Y:S01]  /*11b90*/  IMAD.MOV.U32 R6, RZ, RZ, -0x5770b96a ;  /* 0xa88f4696ff067424 */ /* 0x002fe200078e00ff */
[----:B------:R-:W-:Y:S01]  /*11ba0*/  MOV R7, 0x3ec0db20 ;  /* 0x3ec0db2000077802 */ /* 0x000fe20000000f00 */
[----:B------:R1:W-:Y:S01]  /*11bb0*/  STL.64 [R1+0x88], R16 ;  /* 0x0000881001007387 */ /* 0x0003e20000100a00 */
[----:B--2---:R-:W-:Y:S01]  /*11bc0*/  MOV R18, 0xc4369a3c ;  /* 0xc4369a3c00127802 */ /* 0x004fe20000000f00 */
[----:B------:R-:W-:Y:S02]  /*11bd0*/  IMAD.MOV.U32 R19, RZ, RZ, 0x3d20104f ;  /* 0x3d20104fff137424 */ /* 0x000fe400078e00ff */
        /* <DEDUP_REMOVED lines=8> */
[----:B--2---:R-:W-:Y:S02]  /*11c60*/  IMAD.MOV.U32 R8, RZ, RZ, -0x55e56cd ;  /* 0xfaa1a933ff087424 */ /* 0x004fe400078e00ff */
[----:B------:R-:W-:Y:S01]  /*11c70*/  IMAD.MOV.U32 R9, RZ, RZ, -0x40e3dac2 ;  /* 0xbf1c253eff097424 */ /* 0x000fe200078e00ff */
[----:B0-----:R-:W-:Y:S01]  /*11c80*/  MOV R11, 0xbeeac2d0 ;  /* 0xbeeac2d0000b7802 */ /* 0x001fe20000000f00 */
        /* <DEDUP_REMOVED lines=16> */
[----:B------:R1:W-:Y:S04]  /*11d90*/  STL.64 [R1+0x1b0], R8 ;  /* 0x0001b00801007387 */ /* 0x0003e80000100a00 */
[----:B------:R3:W-:Y:S01]  /*11da0*/  STL.64 [R1+0x1c0], R10 ;  /* 0x0001c00a01007387 */ /* 0x0007e20000100a00 */
[----:B0-----:R-:W-:Y:S01]  /*11db0*/  IMAD.MOV.U32 R14, RZ, RZ, -0x321c07b9 ;  /* 0xcde3f847ff0e7424 */ /* 0x001fe200078e00ff */
[----:B------:R-:W-:-:S02]  /*11dc0*/  MOV R15, 0x3e8280f2 ;  /* 0x3e8280f2000f7802 */ /* 0x000fc40000000f00 */
[----:B------:R0:W-:Y:S01]  /*11dd0*/  STL.64 [R1+0x1d0], R2 ;  /* 0x0001d00201007387 */ /* 0x0001e20000100a00 */
[----:B--2---:R-:W-:Y:S01]  /*11de0*/  MOV R16, 0x30de114c ;  /* 0x30de114c00107802 */ /* 0x004fe20000000f00 */
[----:B------:R-:W-:Y:S02]  /*11df0*/  IMAD.MOV.U32 R17, RZ, RZ, 0x3e49aa7a ;  /* 0x3e49aa7aff117424 */ /* 0x000fe400078e00ff */
[----:B------:R2:W-:Y:S01]  /*11e00*/  STL.64 [R1+0xf8], R12 ;  /* 0x0000f80c01007387 */ /* 0x0005e20000100a00 */
[----:B-1----:R-:W-:Y:S02]  /*11e10*/  IMAD.MOV.U32 R8, RZ, RZ, 0x55e25360 ;  /* 0x55e25360ff087424 */ /* 0x002fe400078e00ff */
[----:B------:R-:W-:Y:S01]  /*11e20*/  IMAD.MOV.U32 R9, RZ, RZ, 0x3e3ac0d4 ;  /* 0x3e3ac0d4ff097424 */ /* 0x000fe200078e00ff */
[----:B---3--:R-:W-:Y:S01]  /*11e30*/  MOV R10, 0x29460138 ;  /* 0x29460138000a7802 */ /* 0x008fe20000000f00 */
[----:B------:R-:W-:Y:S01]  /*11e40*/  IMAD.MOV.U32 R11, RZ, RZ, -0x41e883a8 ;  /* 0xbe177c58ff0b7424 */ /* 0x000fe200078e00ff */
[----:B------:R1:W-:Y:S01]  /*11e50*/  STL.64 [R1+0x1d8], R4 ;  /* 0x0001d80401007387 */ /* 0x0003e20000100a00 */
[----:B0-----:R-:W-:-:S02]  /*11e60*/  IMAD.MOV.U32 R2, RZ, RZ, 0x6c188672 ;  /* 0x6c188672ff027424 */ /* 0x001fc400078e00ff */
[----:B------:R-:W-:Y:S01]  /*11e70*/  IMAD.MOV.U32 R3, RZ, RZ, 0x3de1b105 ;  /* 0x3de1b105ff037424 */ /* 0x000fe200078e00ff */
[----:B------:R0:W-:Y:S01]  /*11e80*/  STL.64 [R1+0x1e8], R6 ;  /* 0x0001e80601007387 */ /* 0x0001e20000100a00 */
[----:B--2---:R-:W-:Y:S01]  /*11e90*/  MOV R12, 0x4bf3c34e ;  /* 0x4bf3c34e000c7802 */ /* 0x004fe20000000f00 */
[----:B------:R-:W-:Y:S02]  /*11ea0*/  IMAD.MOV.U32 R13, RZ, RZ, 0x3dfc9b43 ;  /* 0x3dfc9b43ff0d7424 */ /* 0x000fe400078e00ff */
        /* <DEDUP_REMOVED lines=8> */
[----:B------:R2:W-:Y:S01]  /*11f30*/  STL.64 [R1+0x1f8], R8 ;  /* 0x0001f80801007387 */ /* 0x0005e20000100a00 */
[----:B------:R-:W-:-:S03]  /*11f40*/  IMAD.MOV.U32 R19, RZ, RZ, 0x3d3113e3 ;  /* 0x3d3113e3ff137424 */ /* 0x000fc600078e00ff */
[----:B------:R3:W-:Y:S01]  /*11f50*/  STL.64 [R1+0x200], R10 ;  /* 0x0002000a01007387 */ /* 0x0007e20000100a00 */
[----:B-1----:R-:W-:Y:S02]  /*11f60*/  IMAD.MOV.U32 R14, RZ, RZ, 0xa10cd82 ;  /* 0x0a10cd82ff0e7424 */ /* 0x002fe400078e00ff */
[----:B------:R-:W-:Y:S01]  /*11f70*/  IMAD.MOV.U32 R15, RZ, RZ, 0x3d651958 ;  /* 0x3d651958ff0f7424 */ /* 0x000fe200078e00ff */
[----:B------:R1:W-:Y:S01]  /*11f80*/  STL.64 [R1+0x210], R2 ;  /* 0x0002100201007387 */ /* 0x0003e20000100a00 */
[----:B0-----:R-:W-:Y:S01]  /*11f90*/  IMAD.MOV.U32 R16, RZ, RZ, 0x448455ea ;  /* 0x448455eaff107424 */ /* 0x001fe200078e00ff */
[----:B------:R-:W-:Y:S02]  /*11fa0*/  MOV R17, 0xbd2c068b ;  /* 0xbd2c068b00117802 */ /* 0x000fe40000000f00 */
[----:B------:R0:W-:Y:S01]  /*11fb0*/  STL.64 [R1+0x140], R12 ;  /* 0x0001400c01007387 */ /* 0x0001e20000100a00 */
[----:B--2---:R-:W-:Y:S01]  /*11fc0*/  IMAD.MOV.U32 R8, RZ, RZ, 0x56b95f3b ;  /* 0x56b95f3bff087424 */ /* 0x004fe200078e00ff */
[----:B------:R-:W-:-:S02]  /*11fd0*/  MOV R9, 0x3d60675f ;  /* 0x3d60675f00097802 */ /* 0x000fc40000000f00 */
[----:B---3--:R-:W-:Y:S01]  /*11fe0*/  MOV R10, 0x2a398b8f ;  /* 0x2a398b8f000a7802 */ /* 0x008fe20000000f00 */
[----:B------:R-:W-:Y:S01]  /*11ff0*/  IMAD.MOV.U32 R11, RZ, RZ, 0x3c75d3b4 ;  /* 0x3c75d3b4ff0b7424 */ /* 0x000fe200078e00ff */
[----:B------:R2:W-:Y:S01]  /*12000*/  STL.64 [R1+0x220], R4 ;  /* 0x0002200401007387 */ /* 0x0005e20000100a00 */
[----:B-1----:R-:W-:Y:S01]  /*12010*/  IMAD.MOV.U32 R2, RZ, RZ, 0x637bc2b8 ;  /* 0x637bc2b8ff027424 */ /* 0x002fe200078e00ff */
[----:B------:R-:W-:Y:S02]  /*12020*/  MOV R3, 0x3d03f2fe ;  /* 0x3d03f2fe00037802 */ /* 0x000fe40000000f00 */
[----:B------:R1:W-:Y:S01]  /*12030*/  STL.64 [R1+0x228], R6 ;  /* 0x0002280601007387 */ /* 0x0003e20000100a00 */
[----:B0-----:R-:W-:Y:S01]  /*12040*/  IMAD.MOV.U32 R12, RZ, RZ, 0x3b990ee6 ;  /* 0x3b990ee6ff0c7424 */ /* 0x001fe200078e00ff */
[----:B------:R-:W-:Y:S02]  /*12050*/  MOV R13, 0x3f70ee64 ;  /* 0x3f70ee64000d7802 */ /* 0x000fe40000000f00 */
[----:B------:R0:W-:Y:S01]  /*12060*/  STL.64 [R1+0x150], R18 ;  /* 0x0001501201007387 */ /* 0x0001e20000100a00 */
[----:B--2---:R-:W-:Y:S01]  /*12070*/  MOV R4, 0x465fa859 ;  /* 0x465fa85900047802 */ /* 0x004fe20000000f00 */
[----:B------:R-:W-:-:S02]  /*12080*/  IMAD.MOV.U32 R5, RZ, RZ, 0x3f2e13ce ;  /* 0x3f2e13ceff057424 */ /* 0x000fc400078e00ff */
[----:B------:R2:W-:Y:S01]  /*12090*/  STL.64 [R1+0x168], R14 ;  /* 0x0001680e01007387 */ /* 0x0005e20000100a00 */
[----:B-1----:R-:W-:Y:S02]  /*120a0*/  IMAD.MOV.U32 R6, RZ, RZ, 0x5bf2d984 ;  /* 0x5bf2d984ff067424 */ /* 0x002fe400078e00ff */
[----:B------:R-:W-:Y:S01]  /*120b0*/  IMAD.MOV.U32 R7, RZ, RZ, 0x3f318b9b ;  /* 0x3f318b9bff077424 */ /* 0x000fe200078e00ff */
[----:B------:R1:W-:Y:S01]  /*120c0*/  STL.64 [R1+0x178], R16 ;  /* 0x0001781001007387 */ /* 0x0003e20000100a00 */
[----:B0-----:R-:W-:Y:S01]  /*120d0*/  MOV R18, 0xfcd6e9e0 ;  /* 0xfcd6e9e000127802 */ /* 0x001fe20000000f00 */
[----:B------:R-:W-:Y:S02]  /*120e0*/  IMAD.MOV.U32 R19, RZ, RZ, 0x3f4948b0 ;  /* 0x3f4948b0ff137424 */ /* 0x000fe400078e00ff */
[----:B------:R0:W-:Y:S01]  /*120f0*/  STL.64 [R1+0x238], R8 ;  /* 0x0002380801007387 */ /* 0x0001e20000100a00 */
[----:B--2---:R-:W-:-:S03]  /*12100*/  MOV R14, 0xdaf4fe53 ;  /* 0xdaf4fe53000e7802 */ /* 0x004fc60000000f00 */
[----:B------:R2:W-:Y:S01]  /*12110*/  STL.64 [R1+0x248], R10 ;  /* 0x0002480a01007387 */ /* 0x0005e20000100a00 */
[----:B------:R-:W-:-:S03]  /*12120*/  IMAD.MOV.U32 R15, RZ, RZ, 0x3f0bbf43 ;  /* 0x3f0bbf43ff0f7424 */ /* 0x000fc600078e00ff */
[----:B------:R3:W-:Y:S01]  /*12130*/  STL.64 [R1+0x250], R2 ;  /* 0x0002500201007387 */ /* 0x0007e20000100a00 */
[----:B-1----:R-:W-:Y:S02]  /*12140*/  IMAD.MOV.U32 R16, RZ, RZ, -0x51c6eae3 ;  /* 0xae39151dff107424 */ /* 0x002fe400078e00ff */
[----:B------:R-:W-:Y:S01]  /*12150*/  IMAD.MOV.U32 R17, RZ, RZ, 0x3e626154 ;  /* 0x3e626154ff117424 */ /* 0x000fe200078e00ff */
[----:B------:R1:W-:Y:S01]  /*12160*/  STL.64 [R1+0x190], R12 ;  /* 0x0001900c01007387 */ /* 0x0003e20000100a00 */
[----:B0-----:R-:W-:Y:S01]  /*12170*/  MOV R8, 0xa29b5d9d ;  /* 0xa29b5d9d00087802 */ /* 0x001fe20000000f00 */
[----:B------:R-:W-:Y:S02]  /*12180*/  IMAD.MOV.U32 R9, RZ, RZ, -0x40ec2d5d ;  /* 0xbf13d2a3ff097424 */ /* 0x000fe400078e00ff */
[----:B--2---:R-:W-:Y:S01]  /*12190*/  IMAD.MOV.U32 R10, RZ, RZ, 0x62204ef4 ;  /* 0x62204ef4ff0a7424 */ /* 0x004fe200078e00ff */
[----:B------:R0:W-:Y:S01]  /*121a0*/  STL.64 [R1+0x260], R4 ;  /* 0x0002600401007387 */ /* 0x0001e20000100a00 */
[----:B------:R-:W-:-:S02]  /*121b0*/  IMAD.MOV.U32 R11, RZ, RZ, 0x3ee73df4 ;  /* 0x3ee73df4ff0b7424 */ /* 0x000fc400078e00ff */
[----:B---3--:R-:W-:Y:S01]  /*121c0*/  IMAD.MOV.U32 R2, RZ, RZ, 0x1539310e ;  /* 0x1539310eff027424 */ /* 0x008fe200078e00ff */
[----:B------:R-:W-:Y:S01]  /*121d0*/  MOV R3, 0x3eb7e020 ;  /* 0x3eb7e02000037802 */ /* 0x000fe20000000f00 */
[----:B------:R2:W-:Y:S01]  /*121e0*/  STL.64 [R1+0x270], R6 ;  /* 0x0002700601007387 */ /* 0x0005e20000100a00 */
[----:B-1----:R-:W-:Y:S02]  /*121f0*/  IMAD.MOV.U32 R12, RZ, RZ, 0x1c15d3d7 ;  /* 0x1c15d3d7ff0c7424 */ /* 0x002fe400078e00ff */
[----:B------:R-:W-:Y:S01]  /*12200*/  IMAD.MOV.U32 R13, RZ, RZ, 0x3e832ac8 ;  /* 0x3e832ac8ff0d7424 */ /* 0x000fe200078e00ff */
[----:B------:R1:W-:Y:S01]  /*12210*/  STL.64 [R1+0x1a0], R18 ;  /* 0x0001a01201007387 */ /* 0x0003e20000100a00 */
[----:B0-----:R-:W-:Y:S02]  /*12220*/  IMAD.MOV.U32 R4, RZ, RZ, 0x69c140a7 ;  /* 0x69c140a7ff047424 */ /* 0x001fe400078e00ff */
[----:B------:R-:W-:Y:S01]  /*12230*/  IMAD.MOV.U32 R5, RZ, RZ, -0x42415dce ;  /* 0xbdbea232ff057424 */ /* 0x000fe200078e00ff */
[----:B------:R0:W-:Y:S01]  /*12240*/  STL.64 [R1+0x1b8], R14 ;  /* 0x0001b80e01007387 */ /* 0x0001e20000100a00 */
[----:B--2---:R-:W-:Y:S01]  /*12250*/  IMAD.MOV.U32 R6, RZ, RZ, -0x10b3b239 ;  /* 0xef4c4dc7ff067424 */ /* 0x004fe200078e00ff */
[----:B------:R-:W-:-:S02]  /*12260*/  MOV R7, 0x3e75bde8 ;  /* 0x3e75bde800077802 */ /* 0x000fc40000000f00 */
[----:B------:R2:W-:Y:S01]  /*12270*/  STL.64 [R1+0x1c8], R16 ;  /* 0x0001c81001007387 */ /* 0x0005e20000100a00 */
[----:B-1----:R-:W-:-:S03]  /*12280*/  IMAD.MOV.U32 R18, RZ, RZ, 0x43a46f5d ;  /* 0x43a46f5dff127424 */ /* 0x002fc600078e00ff */
[----:B------:R1:W-:Y:S01]  /*12290*/  STL.64 [R1+0x278], R8 ;  /* 0x0002780801007387 */ /* 0x0003e20000100a00 */
[----:B------:R-:W-:-:S03]  /*122a0*/  MOV R19, 0xbe4e4373 ;  /* 0xbe4e437300137802 */ /* 0x000fc60000000f00 */
[----:B------:R3:W-:Y:S01]  /*122b0*/  STL.64 [R1+0x288], R10 ;  /* 0x0002880a01007387 */ /* 0x0007e20000100a00 */
[----:B0-----:R-:W-:Y:S01]  /*122c0*/  IMAD.MOV.U32 R14, RZ, RZ, 0x74f638bb ;  /* 0x74f638bbff0e7424 */ /* 0x001fe200078e00ff */
[----:B------:R-:W-:Y:S02]  /*122d0*/  MOV R15, 0x3d709627 ;  /* 0x3d709627000f7802 */ /* 0x000fe40000000f00 */
[----:B------:R0:W-:Y:S01]  /*122e0*/  STL.64 [R1+0x298], R2 ;  /* 0x0002980201007387 */ /* 0x0001e20000100a00 */
[----:B--2---:R-:W-:Y:S01]  /*122f0*/  MOV R16, 0xdbc61371 ;  /* 0xdbc6137100107802 */ /* 0x004fe20000000f00 */
[----:B------:R-:W-:Y:S02]  /*12300*/  IMAD.MOV.U32 R17, RZ, RZ, -0x42316888 ;  /* 0xbdce9778ff117424 */ /* 0x000fe400078e00ff */
[----:B------:R2:W-:Y:S01]  /*12310*/  STL.64 [R1+0x1e0], R12 ;  /* 0x0001e00c01007387 */ /* 0x0005e20000100a00 */
[----:B-1----:R-:W-:Y:S01]  /*12320*/  MOV R8, 0xdd501eb ;  /* 0x0dd501eb00087802 */ /* 0x002fe20000000f00 */
[----:B------:R-:W-:-:S02]  /*12330*/  IMAD.MOV.U32 R9, RZ, RZ, 0x3d850c3f ;  /* 0x3d850c3fff097424 */ /* 0x000fc400078e00ff */
[----:B---3--:R-:W-:Y:S01]  /*12340*/  IMAD.MOV.U32 R10, RZ, RZ, 0x39794ba9 ;  /* 0x39794ba9ff0a7424 */ /* 0x008fe200078e00ff */
[----:B------:R-:W-:Y:S01]  /*12350*/  MOV R11, 0x3e21b66a ;  /* 0x3e21b66a000b7802 */ /* 0x000fe20000000f00 */
[----:B------:R1:W-:Y:S01]  /*12360*/  STL.64 [R1+0x2a0], R4 ;  /* 0x0002a00401007387 */ /* 0x0003e20000100a00 */
[----:B0-----:R-:W-:Y:S01]  /*12370*/  MOV R2, 0x465daec1 ;  /* 0x465daec100027802 */ /* 0x001fe20000000f00 */
[----:B------:R-:W-:Y:S02]  /*12380*/  IMAD.MOV.U32 R3, RZ, RZ, 0x3ded9b15 ;  /* 0x3ded9b15ff037424 */ /* 0x000fe400078e00ff */
        /* <DEDUP_REMOVED lines=10> */
[----:B--2---:R-:W-:-:S03]  /*12430*/  IMAD.MOV.U32 R18, RZ, RZ, -0x7d4ffe18 ;  /* 0x82b001e8ff127424 */ /* 0x004fc600078e00ff */
[----:B------:R2:W-:Y:S01]  /*12440*/  STL.64 [R1+0x2c0], R8 ;  /* 0x0002c00801007387 */ /* 0x0005e20000100a00 */
[----:B------:R-:W-:Y:S02]  /*12450*/  IMAD.MOV.U32 R19, RZ, RZ, -0x42c41e9f ;  /* 0xbd3be161ff137424 */ /* 0x000fe400078e00ff */
[----:B-1----:R-:W-:Y:S01]  /*12460*/  IMAD.MOV.U32 R14, RZ, RZ, 0x3b34e2b6 ;  /* 0x3b34e2b6ff0e7424 */ /* 0x002fe200078e00ff */
[----:B------:R1:W-:Y:S01]  /*12470*/  STL.64 [R1+0x2c8], R10 ;  /* 0x0002c80a01007387 */ /* 0x0003e20000100a00 */
[----:B------:R-:W-:-:S03]  /*12480*/  IMAD.MOV.U32 R15, RZ, RZ, 0x3f4547d9 ;  /* 0x3f4547d9ff0f7424 */ /* 0x000fc600078e00ff */
[----:B------:R3:W-:Y:S01]  /*12490*/  STL.64 [R1+0x2d8], R2 ;  /* 0x0002d80201007387 */ /* 0x0007e20000100a00 */
[----:B0-----:R-:W-:Y:S01]  /*124a0*/  IMAD.MOV.U32 R16, RZ, RZ, -0x77483600 ;  /* 0x88b7ca00ff107424 */ /* 0x001fe200078e00ff */
[----:B------:R-:W-:Y:S02]  /*124b0*/  MOV R17, 0xbf3ebfb1 ;  /* 0xbf3ebfb100117802 */ /* 0x000fe40000000f00 */
[----:B------:R0:W-:Y:S01]  /*124c0*/  STL.64 [R1+0x230], R12 ;  /* 0x0002300c01007387 */ /* 0x0001e20000100a00 */
[----:B--2---:R-:W-:Y:S02]  /*124d0*/  IMAD.MOV.U32 R8, RZ, RZ, -0x2455cbbd ;  /* 0xdbaa3443ff087424 */ /* 0x004fe400078e00ff */
[----:B------:R-:W-:Y:S01]  /*124e0*/  IMAD.MOV.U32 R9, RZ, RZ, 0x3c91e54c ;  /* 0x3c91e54cff097424 */ /* 0x000fe200078e00ff */
[----:B-1----:R-:W-:Y:S01]  /*124f0*/  MOV R11, 0xbd3a4d8e ;  /* 0xbd3a4d8e000b7802 */ /* 0x002fe20000000f00 */
[----:B------:R-:W-:Y:S01]  /*12500*/  IMAD.MOV.U32 R10, RZ, RZ, -0x2c94b624 ;  /* 0xd36b49dcff0a7424 */ /* 0x000fe200078e00ff */
[----:B------:R1:W-:Y:S01]  /*12510*/  STL.64 [R1+0x2e8], R4 ;  /* 0x0002e80401007387 */ /* 0x0003e20000100a00 */
[----:B---3--:R-:W-:-:S02]  /*12520*/  IMAD.MOV.U32 R2, RZ, RZ, -0x72302230 ;  /* 0x8dcfddd0ff027424 */ /* 0x008fc400078e00ff */
[----:B------:R-:W-:Y:S01]  /*12530*/  IMAD.MOV.U32 R3, RZ, RZ, 0x3d17075e ;  /* 0x3d17075eff037424 */ /* 0x000fe200078e00ff */
[----:B------:R2:W-:Y:S01]  /*12540*/  STL.64 [R1+0x2f0], R6 ;  /* 0x0002f00601007387 */ /* 0x0005e20000100a00 */
[----:B0-----:R-:W-:Y:S01]  /*12550*/  IMAD.MOV.U32 R12, RZ, RZ, 0x1871f27a ;  /* 0x1871f27aff0c7424 */ /* 0x001fe200078e00ff */
[----:B------:R-:W-:Y:S02]  /*12560*/  MOV R13, 0xbe90152a ;  /* 0xbe90152a000d7802 */ /* 0x000fe40000000f00 */
[----:B------:R0:W-:Y:S01]  /*12570*/  STL.64 [R1+0x240], R18 ;  /* 0x0002401201007387 */ /* 0x0001e20000100a00 */
[----:B-1----:R-:W-:Y:S01]  /*12580*/  IMAD.MOV.U32 R4, RZ, RZ, 0x6874f2c4 ;  /* 0x6874f2c4ff047424 */ /* 0x002fe200078e00ff */
[----:B------:R-:W-:Y:S02]  /*12590*/  MOV R5, 0x3f49b0ff ;  /* 0x3f49b0ff00057802 */ /* 0x000fe40000000f00 */
[----:B------:R1:W-:Y:S01]  /*125a0*/  STL.64 [R1+0x258], R14 ;  /* 0x0002580e01007387 */ /* 0x0003e20000100a00 */
[----:B--2---:R-:W-:Y:S01]  /*125b0*/  MOV R6, 0xe1def9d0 ;  /* 0xe1def9d000067802 */ /* 0x004fe20000000f00 */
[----:B------:R-:W-:-:S02]  /*125c0*/  IMAD.MOV.U32 R7, RZ, RZ, -0x414770d6 ;  /* 0xbeb88f2aff077424 */ /* 0x000fc400078e00ff */
[----:B------:R2:W-:Y:S01]  /*125d0*/  STL.64 [R1+0x268], R16 ;  /* 0x0002681001007387 */ /* 0x0005e20000100a00 */
[----:B0-----:R-:W-:Y:S01]  /*125e0*/  MOV R18, 0x27b3f020 ;  /* 0x27b3f02000127802 */ /* 0x001fe20000000f00 */
[----:B------:R-:W-:Y:S02]  /*125f0*/  IMAD.MOV.U32 R19, RZ, RZ, -0x41283291 ;  /* 0xbed7cd6fff137424 */ /* 0x000fe400078e00ff */
[----:B------:R0:W-:Y:S01]  /*12600*/  STL.64 [R1+0x300], R8 ;  /* 0x0003000801007387 */ /* 0x0001e20000100a00 */
[----:B-1----:R-:W-:-:S03]  /*12610*/  MOV R14, 0xffbefeef ;  /* 0xffbefeef000e7802 */ /* 0x002fc60000000f00 */
[----:B------:R1:W-:Y:S01]  /*12620*/  STL.64 [R1+0x310], R10 ;  /* 0x0003100a01007387 */ /* 0x0003e20000100a00 */
[----:B------:R-:W-:-:S03]  /*12630*/  IMAD.MOV.U32 R15, RZ, RZ, -0x41793d24 ;  /* 0xbe86c2dcff0f7424 */ /* 0x000fc600078e00ff */
[----:B------:R3:W-:Y:S01]  /*12640*/  STL.64 [R1+0x318], R2 ;  /* 0x0003180201007387 */ /* 0x0007e20000100a00 */
[----:B--2---:R-:W-:Y:S02]  /*12650*/  IMAD.MOV.U32 R16, RZ, RZ, -0x12e96cd9 ;  /* 0xed169327ff107424 */ /* 0x004fe400078e00ff */
[----:B------:R-:W-:Y:S01]  /*12660*/  IMAD.MOV.U32 R17, RZ, RZ, -0x41ab7ac4 ;  /* 0xbe54853cff117424 */ /* 0x000fe200078e00ff */
[----:B------:R2:W-:Y:S01]  /*12670*/  STL.64 [R1+0x280], R12 ;  /* 0x0002800c01007387 */ /* 0x0005e20000100a00 */
[----:B0-----:R-:W-:Y:S01]  /*12680*/  IMAD.MOV.U32 R8, RZ, RZ, -0x4b731fa8 ;  /* 0xb48ce058ff087424 */ /* 0x001fe200078e00ff */
[----:B------:R-:W-:Y:S02]  /*12690*/  MOV R9, 0x3f116908 ;  /* 0x3f11690800097802 */ /* 0x000fe40000000f00 */
[----:B-1----:R-:W-:Y:S01]  /*126a0*/  MOV R10, 0x2846e81 ;  /* 0x02846e81000a7802 */ /* 0x002fe20000000f00 */
[----:B------:R-:W-:Y:S01]  /*126b0*/  IMAD.MOV.U32 R11, RZ, RZ, 0x3ee7db4c ;  /* 0x3ee7db4cff0b7424 */ /* 0x000fe200078e00ff */
[----:B------:R0:W-:Y:S01]  /*126c0*/  STL.64 [R1+0x328], R4 ;  /* 0x0003280401007387 */ /* 0x0001e20000100a00 */
[----:B---3--:R-:W-:-:S02]  /*126d0*/  IMAD.MOV.U32 R2, RZ, RZ, 0x74985d3f ;  /* 0x74985d3fff027424 */ /* 0x008fc400078e00ff */
[----:B------:R-:W-:Y:S01]  /*126e0*/  IMAD.MOV.U32 R3, RZ, RZ, -0x41438e40 ;  /* 0xbebc71c0ff037424 */ /* 0x000fe200078e00ff */
[----:B------:R1:W-:Y:S01]  /*126f0*/  STL.64 [R1+0x338], R6 ;  /* 0x0003380601007387 */ /* 0x0003e20000100a00 */
[----:B--2---:R-:W-:Y:S02]  /*12700*/  IMAD.MOV.U32 R12, RZ, RZ, 0x3b2491f0 ;  /* 0x3b2491f0ff0c7424 */ /* 0x004fe400078e00ff */
[----:B------:R-:W-:Y:S01]  /*12710*/  IMAD.MOV.U32 R13, RZ, RZ, -0x41efbf3b ;  /* 0xbe1040c5ff0d7424 */ /* 0x000fe200078e00ff */
[----:B------:R2:W-:Y:S01]  /*12720*/  STL.64 [R1+0x290], R18 ;  /* 0x0002901201007387 */ /* 0x0005e20000100a00 */
[----:B0-----:R-:W-:Y:S01]  /*12730*/  MOV R4, 0x9f09164c ;  /* 0x9f09164c00047802 */ /* 0x001fe20000000f00 */
[----:B------:R-:W-:Y:S02]  /*12740*/  IMAD.MOV.U32 R5, RZ, RZ, 0x3eade37d ;  /* 0x3eade37dff057424 */ /* 0x000fe400078e00ff */
[----:B------:R0:W-:Y:S01]  /*12750*/  STL.64 [R1+0x2a8], R14 ;  /* 0x0002a80e01007387 */ /* 0x0001e20000100a00 */
[----:B-1----:R-:W-:-:S03]  /*12760*/  IMAD.MOV.U32 R6, RZ, RZ, 0x5bab6ada ;  /* 0x5bab6adaff067424 */ /* 0x002fc600078e00ff */
[----:B------:R1:W-:Y:S01]  /*12770*/  STL.64 [R1+0x2b8], R16 ;  /* 0x0002b81001007387 */ /* 0x0003e20000100a00 */
[----:B------:R-:W-:Y:S02]  /*12780*/  IMAD.MOV.U32 R7, RZ, RZ, 0x3dc04151 ;  /* 0x3dc04151ff077424 */ /* 0x000fe400078e00ff */
[----:B--2---:R-:W-:Y:S01]  /*12790*/  IMAD.MOV.U32 R18, RZ, RZ, 0x7e1c9d1f ;  /* 0x7e1c9d1fff127424 */ /* 0x004fe200078e00ff */
[----:B------:R2:W-:Y:S01]  /*127a0*/  STL.64 [R1+0x340], R8 ;  /* 0x0003400801007387 */ /* 0x0005e20000100a00 */
[----:B------:R-:W-:-:S03]  /*127b0*/  MOV R19, 0xbd0f4605 ;  /* 0xbd0f460500137802 */ /* 0x000fc60000000f00 */
[----:B------:R3:W-:Y:S01]  /*127c0*/  STL.64 [R1+0x350], R10 ;  /* 0x0003500a01007387 */ /* 0x0007e20000100a00 */
[----:B0-----:R-:W-:Y:S01]  /*127d0*/  IMAD.MOV.U32 R14, RZ, RZ, -0x20d1474a ;  /* 0xdf2eb8b6ff0e7424 */ /* 0x001fe200078e00ff */
[----:B------:R-:W-:Y:S02]  /*127e0*/  MOV R15, 0xbd8328e9 ;  /* 0xbd8328e9000f7802 */ /* 0x000fe40000000f00 */
[----:B------:R0:W-:Y:S01]  /*127f0*/  STL.64 [R1+0x360], R2 ;  /* 0x0003600201007387 */ /* 0x0001e20000100a00 */
[----:B-1----:R-:W-:Y:S01]  /*12800*/  MOV R16, 0x46a086e5 ;  /* 0x46a086e500107802 */ /* 0x002fe20000000f00 */
[----:B------:R-:W-:Y:S02]  /*12810*/  IMAD.MOV.U32 R17, RZ, RZ, 0x3d4def3f ;  /* 0x3d4def3fff117424 */ /* 0x000fe400078e00ff */
[----:B------:R1:W-:Y:S01]  /*12820*/  STL.64 [R1+0x2d0], R12 ;  /* 0x0002d00c01007387 */ /* 0x0003e20000100a00 */
[----:B--2---:R-:W-:Y:S01]  /*12830*/  IMAD.MOV.U32 R8, RZ, RZ, 0x49f4e3be ;  /* 0x49f4e3beff087424 */ /* 0x004fe200078e00ff */
[----:B------:R-:W-:Y:S01]  /*12840*/  MOV R9, 0xbe4e78e4 ;  /* 0xbe4e78e400097802 */ /* 0x000fe20000000f00 */
[----:B---3--:R-:W-:Y:S01]  /*12850*/  IMAD.MOV.U32 R10, RZ, RZ, 0x1a8b7696 ;  /* 0x1a8b7696ff0a7424 */ /* 0x008fe200078e00ff */
[----:B------:R2:W-:Y:S01]  /*12860*/  STL.64 [R1+0x368], R4 ;  /* 0x0003680401007387 */ /* 0x0005e20000100a00 */
[----:B------:R-:W-:-:S02]  /*12870*/  IMAD.MOV.U32 R11, RZ, RZ, 0x3e2d9a9f ;  /* 0x3e2d9a9fff0b7424 */ /* 0x000fc400078e00ff */
[----:B0-----:R-:W-:Y:S01]  /*12880*/  IMAD.MOV.U32 R2, RZ, RZ, 0x12618752 ;  /* 0x12618752ff027424 */ /* 0x001fe200078e00ff */
[----:B------:R-:W-:Y:S01]  /*12890*/  MOV R3, 0xbdfb14f2 ;  /* 0xbdfb14f200037802 */ /* 0x000fe20000000f00 */
[----:B------:R0:W-:Y:S01]  /*128a0*/  STL.64 [R1+0x378], R6 ;  /* 0x0003780601007387 */ /* 0x0001e20000100a00 */
[----:B-1----:R-:W-:Y:S01]  /*128b0*/  MOV R12, 0x2da7bf9 ;  /* 0x02da7bf9000c7802 */ /* 0x002fe20000000f00 */
[----:B------:R-:W-:Y:S02]  /*128c0*/  IMAD.MOV.U32 R13, RZ, RZ, -0x40b3c1f5 ;  /* 0xbf4c3e0bff0d7424 */ /* 0x000fe400078e00ff */
[----:B------:R1:W-:Y:S01]  /*128d0*/  STL.64 [R1+0x2e0], R18 ;  /* 0x0002e01201007387 */ /* 0x0003e20000100a00 */
[----:B--2---:R-:W-:Y:S01]  /*128e0*/  MOV R4, 0xc5e22aae ;  /* 0xc5e22aae00047802 */ /* 0x004fe20000000f00 */
[----:B------:R-:W-:Y:S02]  /*128f0*/  IMAD.MOV.U32 R5, RZ, RZ, -0x42380d06 ;  /* 0xbdc7f2faff057424 */ /* 0x000fe400078e00ff */
[----:B------:R2:W-:Y:S01]  /*12900*/  STL.64 [R1+0x2f8], R14 ;  /* 0x0002f80e01007387 */ /* 0x0005e20000100a00 */
[----:B0-----:R-:W-:Y:S01]  /*12910*/  IMAD.MOV.U32 R6, RZ, RZ, -0x6f0b6555 ;  /* 0x90f49aabff067424 */ /* 0x001fe200078e00ff */
[----:B------:R-:W-:-:S02]  /*12920*/  MOV R7, 0x3cd70880 ;  /* 0x3cd7088000077802 */ /* 0x000fc40000000f00 */
[----:B------:R0:W-:Y:S01]  /*12930*/  STL.64 [R1+0x308], R16 ;  /* 0x0003081001007387 */ /* 0x0001e20000100a00 */
[----:B-1----:R-:W-:-:S03]  /*12940*/  IMAD.MOV.U32 R18, RZ, RZ, -0x7a5bdc86 ;  /* 0x85a4237aff127424 */ /* 0x002fc600078e00ff */
[----:B------:R1:W-:Y:S01]  /*12950*/  STL.64 [R1+0x388], R8 ;  /* 0x0003880801007387 */ /* 0x0003e20000100a00 */
[----:B------:R-:W-:Y:S02]  /*12960*/  IMAD.MOV.U32 R19, RZ, RZ, -0x40cc6666 ;  /* 0xbf33999aff137424 */ /* 0x000fe400078e00ff */
[----:B--2---:R-:W-:Y:S01]  /*12970*/  IMAD.MOV.U32 R14, RZ, RZ, -0x26fd4353 ;  /* 0xd902bcadff0e7424 */ /* 0x004fe200078e00ff */
[----:B------:R2:W-:Y:S01]  /*12980*/  STL.64 [R1+0x390], R10 ;  /* 0x0003900a01007387 */ /* 0x0005e20000100a00 */
[----:B------:R-:W-:-:S03]  /*12990*/  IMAD.MOV.U32 R15, RZ, RZ, -0x40fb31c1 ;  /* 0xbf04ce3fff0f7424 */ /* 0x000fc600078e00ff */
[----:B------:R3:W-:Y:S01]  /*129a0*/  STL.64 [R1+0x3a0], R2 ;  /* 0x0003a00201007387 */ /* 0x0007e20000100a00 */
[----:B0-----:R-:W-:Y:S01]  /*129b0*/  IMAD.MOV.U32 R16, RZ, RZ, 0x5b7cb45e ;  /* 0x5b7cb45eff107424 */ /* 0x001fe200078e00ff */
[----:B------:R-:W-:Y:S02]  /*129c0*/  MOV R17, 0x3df13b3c ;  /* 0x3df13b3c00117802 */ /* 0x000fe40000000f00 */
[----:B------:R0:W-:Y:S01]  /*129d0*/  STL.64 [R1+0x320], R12 ;  /* 0x0003200c01007387 */ /* 0x0001e20000100a00 */
[----:B-1----:R-:W-:Y:S01]  /*129e0*/  MOV R8, 0x3cc20208 ;  /* 0x3cc2020800087802 */ /* 0x002fe20000000f00 */
[----:B------:R-:W-:Y:S02]  /*129f0*/  IMAD.MOV.U32 R9, RZ, RZ, -0x427d1854 ;  /* 0xbd82e7acff097424 */ /* 0x000fe400078e00ff */
[----:B--2---:R-:W-:Y:S01]  /*12a00*/  IMAD.MOV.U32 R10, RZ, RZ, -0x4602deae ;  /* 0xb9fd2152ff0a7424 */ /* 0x004fe200078e00ff */
[----:B------:R1:W-:Y:S01]  /*12a10*/  STL.64 [R1+0x3b0], R4 ;  /* 0x0003b00401007387 */ /* 0x0003e20000100a00 */
[----:B------:R-:W-:Y:S01]  /*12a20*/  IMAD.MOV.U32 R11, RZ, RZ, -0x43a2c4b7 ;  /* 0xbc5d3b49ff0b7424 */ /* 0x000fe200078e00ff */
[----:B---3--:R-:W-:Y:S01]  /*12a30*/  MOV R2, 0xfd28d001 ;  /* 0xfd28d00100027802 */ /* 0x008fe20000000f00 */
[----:B------:R-:W-:Y:S01]  /*12a40*/  IMAD.MOV.U32 R3, RZ, RZ, -0x42d398ea ;  /* 0xbd2c6716ff037424 */ /* 0x000fe200078e00ff */
[----:B------:R2:W-:Y:S01]  /*12a50*/  STL.64 [R1+0x3b8], R6 ;  /* 0x0003b80601007387 */ /* 0x0005e20000100a00 */
[----:B0-----:R-:W-:Y:S01]  /*12a60*/  IMAD.MOV.U32 R12, RZ, RZ, -0x30cceac4 ;  /* 0xcf33153cff0c7424 */ /* 0x001fe200078e00ff */
[----:B------:R-:W-:-:S02]  /*12a70*/  MOV R13, 0xbe8ec676 ;  /* 0xbe8ec676000d7802 */ /* 0x000fc40000000f00 */
[----:B------:R0:W-:Y:S01]  /*12a80*/  STL.64 [R1+0x330], R18 ;  /* 0x0003301201007387 */ /* 0x0001e20000100a00 */
[----:B-1----:R-:W-:-:S03]  /*12a90*/  IMAD.MOV.U32 R4, RZ, RZ, 0x4839c039 ;  /* 0x4839c039ff047424 */ /* 0x002fc600078e00ff */
[----:B------:R1:W-:Y:S01]  /*12aa0*/  STL.64 [R1+0x348], R14 ;  /* 0x0003480e01007387 */ /* 0x0003e20000100a00 */
[----:B------:R-:W-:Y:S02]  /*12ab0*/  IMAD.MOV.U32 R5, RZ, RZ, -0x40edb8a0 ;  /* 0xbf124760ff057424 */ /* 0x000fe400078e00ff */
[----:B--2---:R-:W-:Y:S01]  /*12ac0*/  IMAD.MOV.U32 R6, RZ, RZ, -0x3aeb71d9 ;  /* 0xc5148e27ff067424 */ /* 0x004fe200078e00ff */
[----:B------:R-:W-:Y:S01]  /*12ad0*/  MOV R7, 0xbf2a2042 ;  /* 0xbf2a204200077802 */ /* 0x000fe20000000f00 */
[----:B------:R2:W-:Y:S01]  /*12ae0*/  STL.64 [R1+0x358], R16 ;  /* 0x0003581001007387 */ /* 0x0005e20000100a00 */
[----:B0-----:R-:W-:Y:S01]  /*12af0*/  MOV R18, 0x304ac16b ;  /* 0x304ac16b00127802 */ /* 0x001fe20000000f00 */
[----:B------:R-:W-:Y:S02]  /*12b00*/  IMAD.MOV.U32 R19, RZ, RZ, 0x3e5efe94 ;  /* 0x3e5efe94ff137424 */ /* 0x000fe400078e00ff */
[----:B------:R0:W-:Y:S01]  /*12b10*/  STL.64 [R1+0x3c8], R8 ;  /* 0x0003c80801007387 */ /* 0x0001e20000100a00 */
[----:B-1----:R-:W-:Y:S01]  /*12b20*/  MOV R14, 0x70791e5e ;  /* 0x70791e5e000e7802 */ /* 0x002fe20000000f00 */
[----:B------:R-:W-:-:S02]  /*12b30*/  IMAD.MOV.U32 R15, RZ, RZ, -0x42afcc46 ;  /* 0xbd5033baff0f7424 */ /* 0x000fc400078e00ff */
[----:B------:R1:W-:Y:S04]  /*12b40*/  STL.64 [R1+0x3d8], R10 ;  /* 0x0003d80a01007387 */ /* 0x0003e80000100a00 */
[----:B------:R3:W-:Y:S01]  /*12b50*/  STL.64 [R1+0x3e0], R2 ;  /* 0x0003e00201007387 */ /* 0x0007e20000100a00 */
[----:B--2---:R-:W-:Y:S02]  /*12b60*/  IMAD.MOV.U32 R16, RZ, RZ, -0x4358316d ;  /* 0xbca7ce93ff107424 */ /* 0x004fe400078e00ff */
[----:B------:R-:W-:Y:S01]  /*12b70*/  IMAD.MOV.U32 R17, RZ, RZ, 0x3de9911d ;  /* 0x3de9911dff117424 */ /* 0x000fe200078e00ff */
[----:B------:R2:W-:Y:S01]  /*12b80*/  STL.64 [R1+0x370], R12 ;  /* 0x0003700c01007387 */ /* 0x0005e20000100a00 */
[----:B0-----:R-:W-:Y:S02]  /*12b90*/  IMAD.MOV.U32 R8, RZ, RZ, -0x34db89f5 ;  /* 0xcb24760bff087424 */ /* 0x001fe400078e00ff */
[----:B------:R-:W-:Y:S01]  /*12ba0*/  IMAD.MOV.U32 R9, RZ, RZ, 0x3f11d1e9 ;  /* 0x3f11d1e9ff097424 */ /* 0x000fe200078e00ff */
[----:B-1----:R-:W-:Y:S01]  /*12bb0*/  MOV R11, 0xbeec823f ;  /* 0xbeec823f000b7802 */ /* 0x002fe20000000f00 */
[----:B------:R-:W-:Y:S01]  /*12bc0*/  IMAD.MOV.U32 R10, RZ, RZ, -0x3e4c33ca ;  /* 0xc1b3cc36ff0a7424 */ /* 0x000fe200078e00ff */
[----:B------:R0:W-:Y:S01]  /*12bd0*/  STL.64 [R1+0x3f0], R4 ;  /* 0x0003f00401007387 */ /* 0x0001e20000100a00 */
[----:B---3--:R-:W-:Y:S01]  /*12be0*/  MOV R2, 0x19652fd9 ;  /* 0x19652fd900027802 */ /* 0x008fe20000000f00 */
[----:B------:R-:W-:-:S02]  /*12bf0*/  IMAD.MOV.U32 R3, RZ, RZ, -0x413cc715 ;  /* 0xbec338ebff037424 */ /* 0x000fc400078e00ff */
[----:B------:R1:W-:Y:S01]  /*12c00*/  STL.64 [R1+0x400], R6 ;  /* 0x0004000601007387 */ /* 0x0003e20000100a00 */
[----:B--2---:R-:W-:Y:S02]  /*12c10*/  IMAD.MOV.U32 R12, RZ, RZ, 0x337812c4 ;  /* 0x337812c4ff0c7424 */ /* 0x004fe400078e00ff */
[----:B------:R-:W-:Y:S01]  /*12c20*/  IMAD.MOV.U32 R13, RZ, RZ, 0x3d949465 ;  /* 0x3d949465ff0d7424 */ /* 0x000fe200078e00ff */
        /* <DEDUP_REMOVED lines=17> */
[----:B--2---:R-:W-:Y:S02]  /*12d40*/  IMAD.MOV.U32 R8, RZ, RZ, 0x5ac40e35 ;  /* 0x5ac40e35ff087424 */ /* 0x004fe400078e00ff */
[----:B------:R-:W-:Y:S01]  /*12d50*/  IMAD.MOV.U32 R9, RZ, RZ, -0x42ebbee4 ;  /* 0xbd14411cff097424 */ /* 0x000fe200078e00ff */
[----:B---3--:R-:W-:Y:S01]  /*12d60*/  MOV R10, 0xf334c8c3 ;  /* 0xf334c8c3000a7802 */ /* 0x008fe20000000f00 */
[----:B------:R-:W-:Y:S01]  /*12d70*/  IMAD.MOV.U32 R11, RZ, RZ, -0x41c4ea45 ;  /* 0xbe3b15bbff0b7424 */ /* 0x000fe200078e00ff */
[----:B------:R2:W-:Y:S01]  /*12d80*/  STL.64 [R1+0x430], R4 ;  /* 0x0004300401007387 */ /* 0x0005e20000100a00 */
[----:B0-----:R-:W-:-:S02]  /*12d90*/  IMAD.MOV.U32 R2, RZ, RZ, 0x2d677057 ;  /* 0x2d677057ff027424 */ /* 0x001fc400078e00ff */
[----:B------:R-:W-:Y:S01]  /*12da0*/  IMAD.MOV.U32 R3, RZ, RZ, -0x41f50f0d ;  /* 0xbe0af0f3ff037424 */ /* 0x000fe200078e00ff */
[----:B------:R0:W-:Y:S01]  /*12db0*/  STL.64 [R1+0x440], R6 ;  /* 0x0004400601007387 */ /* 0x0001e20000100a00 */
[----:B-1----:R-:W-:Y:S01]  /*12dc0*/  MOV R12, 0xf208080e ;  /* 0xf208080e000c7802 */ /* 0x002fe20000000f00 */
[----:B------:R-:W-:Y:S02]  /*12dd0*/  IMAD.MOV.U32 R13, RZ, RZ, 0x3e830bdc ;  /* 0x3e830bdcff0d7424 */ /* 0x000fe400078e00ff */
[----:B------:R1:W-:Y:S01]  /*12de0*/  STL.64 [R1+0x3d0], R18 ;  /* 0x0003d01201007387 */ /* 0x0003e20000100a00 */
[----:B--2---:R-:W-:Y:S01]  /*12df0*/  IMAD.MOV.U32 R4, RZ, RZ, -0x7ce7b624 ;  /* 0x831849dcff047424 */ /* 0x004fe200078e00ff */
[----:B------:R-:W-:Y:S02]  /*12e00*/  MOV R5, 0x3dd9b9c5 ;  /* 0x3dd9b9c500057802 */ /* 0x000fe40000000f00 */
[----:B------:R2:W-:Y:S01]  /*12e10*/  STL.64 [R1+0x3e8], R14 ;  /* 0x0003e80e01007387 */ /* 0x0005e20000100a00 */
[----:B0-----:R-:W-:-:S03]  /*12e20*/  IMAD.MOV.U32 R6, RZ, RZ, 0x2b8692ba ;  /* 0x2b8692baff067424 */ /* 0x001fc600078e00ff */
[----:B------:R0:W-:Y:S01]  /*12e30*/  STL.64 [R1+0x3f8], R16 ;  /* 0x0003f81001007387 */ /* 0x0001e20000100a00 */
[----:B------:R-:W-:Y:S02]  /*12e40*/  IMAD.MOV.U32 R7, RZ, RZ, -0x42372feb ;  /* 0xbdc8d015ff077424 */ /* 0x000fe400078e00ff */
[----:B-1----:R-:W-:Y:S01]  /*12e50*/  IMAD.MOV.U32 R18, RZ, RZ, 0x29150428 ;  /* 0x29150428ff127424 */ /* 0x002fe200078e00ff */
[----:B------:R1:W-:Y:S01]  /*12e60*/  STL.64 [R1+0x450], R8 ;  /* 0x0004500801007387 */ /* 0x0003e20000100a00 */
[----:B------:R-:W-:-:S03]  /*12e70*/  IMAD.MOV.U32 R19, RZ, RZ, 0x3ee0d0e2 ;  /* 0x3ee0d0e2ff137424 */ /* 0x000fc600078e00ff */
[----:B------:R3:W-:Y:S01]  /*12e80*/  STL.64 [R1+0x458], R10 ;  /* 0x0004580a01007387 */ /* 0x0007e20000100a00 */
[----:B--2---:R-:W-:Y:S02]  /*12e90*/  IMAD.MOV.U32 R14, RZ, RZ, 0x4e5c87c2 ;  /* 0x4e5c87c2ff0e7424 */ /* 0x004fe400078e00ff */
[----:B------:R-:W-:Y:S01]  /*12ea0*/  IMAD.MOV.U32 R15, RZ, RZ, 0x3e974150 ;  /* 0x3e974150ff0f7424 */ /* 0x000fe200078e00ff */
[----:B------:R2:W-:Y:S01]  /*12eb0*/  STL.64 [R1+0x468], R2 ;  /* 0x0004680201007387 */ /* 0x0005e20000100a00 */
[----:B0-----:R-:W-:Y:S01]  /*12ec0*/  IMAD.MOV.U32 R16, RZ, RZ, 0x225a095b ;  /* 0x225a095bff107424 */ /* 0x001fe200078e00ff */
[----:B------:R-:W-:Y:S02]  /*12ed0*/  MOV R17, 0x3e69e630 ;  /* 0x3e69e63000117802 */ /* 0x000fe40000000f00 */
        /* <DEDUP_REMOVED lines=13> */
[----:B------:R-:W-:-:S02]  /*12fb0*/  IMAD.MOV.U32 R5, RZ, RZ, -0x40bc988d ;  /* 0xbf436773ff057424 */ /* 0x000fc400078e00ff */
[----:B------:R1:W-:Y:S01]  /*12fc0*/  STL.64 [R1+0x438], R14 ;  /* 0x0004380e01007387 */ /* 0x0003e20000100a00 */
[----:B--2---:R-:W-:Y:S02]  /*12fd0*/  IMAD.MOV.U32 R6, RZ, RZ, -0x259354b7 ;  /* 0xda6cab49ff067424 */ /* 0x004fe400078e00ff */
[----:B------:R-:W-:Y:S01]  /*12fe0*/  IMAD.MOV.U32 R7, RZ, RZ, 0x3eaa8411 ;  /* 0x3eaa8411ff077424 */ /* 0x000fe200078e00ff */
[----:B------:R2:W-:Y:S01]  /*12ff0*/  STL.64 [R1+0x448], R16 ;  /* 0x0004481001007387 */ /* 0x0005e20000100a00 */
[----:B0-----:R-:W-:Y:S01]  /*13000*/  MOV R18, 0x60bd9bda ;  /* 0x60bd9bda00127802 */ /* 0x001fe20000000f00 */
[----:B------:R-:W-:Y:S02]  /*13010*/  IMAD.MOV.U32 R19, RZ, RZ, 0x3cf762c0 ;  /* 0x3cf762c0ff137424 */ /* 0x000fe400078e00ff */
[----:B------:R0:W-:Y:S01]  /*13020*/  STL.64 [R1+0x490], R8 ;  /* 0x0004900801007387 */ /* 0x0001e20000100a00 */
[----:B-1----:R-:W-:-:S03]  /*13030*/  MOV R14, 0xa6674b5f ;  /* 0xa6674b5f000e7802 */ /* 0x002fc60000000f00 */
[----:B------:R1:W-:Y:S01]  /*13040*/  STL.64 [R1+0x4a0], R10 ;  /* 0x0004a00a01007387 */ /* 0x0003e20000100a00 */
[----:B------:R-:W-:-:S03]  /*13050*/  IMAD.MOV.U32 R15, RZ, RZ, 0x3da7bf5e ;  /* 0x3da7bf5eff0f7424 */ /* 0x000fc600078e00ff */
[----:B------:R3:W-:Y:S01]  /*13060*/  STL.64 [R1+0x4a8], R2 ;  /* 0x0004a80201007387 */ /* 0x0007e20000100a00 */
[----:B--2---:R-:W-:Y:S02]  /*13070*/  IMAD.MOV.U32 R16, RZ, RZ, 0x90f18db ;  /* 0x090f18dbff107424 */ /* 0x004fe400078e00ff */
[----:B------:R-:W-:Y:S01]  /*13080*/  IMAD.MOV.U32 R17, RZ, RZ, -0x428ab295 ;  /* 0xbd754d6bff117424 */ /* 0x000fe200078e00ff */
[----:B------:R2:W-:Y:S01]  /*13090*/  STL.64 [R1+0x460], R12 ;  /* 0x0004600c01007387 */ /* 0x0005e20000100a00 */
[----:B0-----:R-:W-:Y:S01]  /*130a0*/  MOV R8, 0x45495b37 ;  /* 0x45495b3700087802 */ /* 0x001fe20000000f00 */
[----:B------:R-:W-:Y:S02]  /*130b0*/  IMAD.MOV.U32 R9, RZ, RZ, -0x40ea9ff7 ;  /* 0xbf156009ff097424 */ /* 0x000fe400078e00ff */
[----:B-1----:R-:W-:Y:S01]  /*130c0*/  IMAD.MOV.U32 R10, RZ, RZ, 0x4cf48618 ;  /* 0x4cf48618ff0a7424 */ /* 0x002fe200078e00ff */
[----:B------:R0:W-:Y:S01]  /*130d0*/  STL.64 [R1+0x4b8], R4 ;  /* 0x0004b80401007387 */ /* 0x0001e20000100a00 */
[----:B------:R-:W-:-:S02]  /*130e0*/  IMAD.MOV.U32 R11, RZ, RZ, -0x410cc7d1 ;  /* 0xbef3382fff0b7424 */ /* 0x000fc400078e00ff */
[----:B---3--:R-:W-:Y:S01]  /*130f0*/  IMAD.MOV.U32 R2, RZ, RZ, 0x4f5dcc68 ;  /* 0x4f5dcc68ff027424 */ /* 0x008fe200078e00ff */
[----:B------:R-:W-:Y:S01]  /*13100*/  MOV R3, 0x3ecd115d ;  /* 0x3ecd115d00037802 */ /* 0x000fe20000000f00 */
[----:B------:R1:W-:Y:S01]  /*13110*/  STL.64 [R1+0x4c8], R6 ;  /* 0x0004c80601007387 */ /* 0x0003e20000100a00 */
[----:B--2---:R-:W-:Y:S02]  /*13120*/  IMAD.MOV.U32 R12, RZ, RZ, 0x1b0931c8 ;  /* 0x1b0931c8ff0c7424 */ /* 0x004fe400078e00ff */
[----:B------:R-:W-:Y:S01]  /*13130*/  IMAD.MOV.U32 R13, RZ, RZ, 0x3f4168ef ;  /* 0x3f4168efff0d7424 */ /* 0x000fe200078e00ff */
[----:B------:R2:W-:Y:S01]  /*13140*/  STL.64 [R1+0x470], R18 ;  /* 0x0004701201007387 */ /* 0x0005e20000100a00 */
[----:B0-----:R-:W-:Y:S02]  /*13150*/  IMAD.MOV.U32 R4, RZ, RZ, -0x7ab034c9 ;  /* 0x854fcb37ff047424 */ /* 0x001fe400078e00ff */
[----:B------:R-:W-:Y:S01]  /*13160*/  IMAD.MOV.U32 R5, RZ, RZ, -0x413efa79 ;  /* 0xbec10587ff057424 */ /* 0x000fe200078e00ff */
[----:B------:R0:W-:Y:S01]  /*13170*/  STL.64 [R1+0x488], R14 ;  /* 0x0004880e01007387 */ /* 0x0001e20000100a00 */
[----:B-1----:R-:W-:Y:S01]  /*13180*/  IMAD.MOV.U32 R6, RZ, RZ, 0x9bf4b8b ;  /* 0x09bf4b8bff067424 */ /* 0x002fe200078e00ff */
[----:B------:R-:W-:-:S02]  /*13190*/  MOV R7, 0x3d5074e7 ;  /* 0x3d5074e700077802 */ /* 0x000fc40000000f00 */
[----:B------:R1:W-:Y:S01]  /*131a0*/  STL.64 [R1+0x498], R16 ;  /* 0x0004981001007387 */ /* 0x0003e20000100a00 */
[----:B--2---:R-:W-:-:S03]  /*131b0*/  IMAD.MOV.U32 R18, RZ, RZ, 0xd3ecb9d ;  /* 0x0d3ecb9dff127424 */ /* 0x004fc600078e00ff */
[----:B------:R2:W-:Y:S01]  /*131c0*/  STL.64 [R1+0x4d0], R8 ;  /* 0x0004d00801007387 */ /* 0x0005e20000100a00 */
[----:B------:R-:W-:-:S03]  /*131d0*/  MOV R19, 0x3f31c095 ;  /* 0x3f31c09500137802 */ /* 0x000fc60000000f00 */
[----:B------:R3:W-:Y:S01]  /*131e0*/  STL.64 [R1+0x4e0], R10 ;  /* 0x0004e00a01007387 */ /* 0x0007e20000100a00 */
[----:B0-----:R-:W-:Y:S01]  /*131f0*/  IMAD.MOV.U32 R14, RZ, RZ, -0x7cecf23f ;  /* 0x83130dc1ff0e7424 */ /* 0x001fe200078e00ff */
[----:B------:R-:W-:Y:S02]  /*13200*/  MOV R15, 0x3f0d6bdf ;  /* 0x3f0d6bdf000f7802 */ /* 0x000fe40000000f00 */
[----:B------:R0:W-:Y:S01]  /*13210*/  STL.64 [R1+0x4f0], R2 ;  /* 0x0004f00201007387 */ /* 0x0001e20000100a00 */
[----:B-1----:R-:W-:Y:S01]  /*13220*/  MOV R16, 0x3fa27729 ;  /* 0x3fa2772900107802 */ /* 0x002fe20000000f00 */
[----:B------:R-:W-:Y:S02]  /*13230*/  IMAD.MOV.U32 R17, RZ, RZ, -0x41d58bdc ;  /* 0xbe2a7424ff117424 */ /* 0x000fe400078e00ff */
[----:B------:R1:W-:Y:S01]  /*13240*/  STL.64 [R1+0x4b0], R12 ;  /* 0x0004b00c01007387 */ /* 0x0003e20000100a00 */
[----:B--2---:R-:W-:Y:S01]  /*13250*/  MOV R8, 0x6d79bcc1 ;  /* 0x6d79bcc100087802 */ /* 0x004fe20000000f00 */
[----:B------:R-:W-:-:S02]  /*13260*/  IMAD.MOV.U32 R9, RZ, RZ, 0x3e69778c ;  /* 0x3e69778cff097424 */ /* 0x000fc400078e00ff */
[----:B---3--:R-:W-:Y:S01]  /*13270*/  IMAD.MOV.U32 R10, RZ, RZ, 0x334cc20d ;  /* 0x334cc20dff0a7424 */ /* 0x008fe200078e00ff */
[----:B------:R-:W-:Y:S01]  /*13280*/  MOV R11, 0xbe4af0ea ;  /* 0xbe4af0ea000b7802 */ /* 0x000fe20000000f00 */
[----:B------:R2:W-:Y:S01]  /*13290*/  STL.64 [R1+0x4f8], R4 ;  /* 0x0004f80401007387 */ /* 0x0005e20000100a00 */
[----:B0-----:R-:W-:Y:S01]  /*132a0*/  MOV R2, 0x9fa070bc ;  /* 0x9fa070bc00027802 */ /* 0x001fe20000000f00 */
[----:B------:R-:W-:Y:S02]  /*132b0*/  IMAD.MOV.U32 R3, RZ, RZ, 0x3e1cf0f9 ;  /* 0x3e1cf0f9ff037424 */ /* 0x000fe400078e00ff */
[----:B------:R0:W-:Y:S01]  /*132c0*/  STL.64 [R1+0x508], R6 ;  /* 0x0005080601007387 */ /* 0x0001e20000100a00 */
[----:B-1----:R-:W-:Y:S01]  /*132d0*/  MOV R12, 0x3447d35 ;  /* 0x03447d35000c7802 */ /* 0x002fe20000000f00 */
[----:B------:R-:W-:Y:S02]  /*132e0*/  IMAD.MOV.U32 R13, RZ, RZ, 0x3ea36c89 ;  /* 0x3ea36c89ff0d7424 */ /* 0x000fe400078e00ff */
[----:B------:R1:W-:Y:S01]  /*132f0*/  STL.64 [R1+0x4c0], R18 ;  /* 0x0004c01201007387 */ /* 0x0003e20000100a00 */
[----:B--2---:R-:W-:-:S03]  /*13300*/  IMAD.MOV.U32 R4, RZ, RZ, 0x27a51b54 ;  /* 0x27a51b54ff047424 */ /* 0x004fc600078e00ff */
[----:B------:R2:W-:Y:S01]  /*13310*/  STL.64 [R1+0x4d8], R14 ;  /* 0x0004d80e01007387 */ /* 0x0005e20000100a00 */
[----:B------:R-:W-:Y:S01]  /*13320*/  IMAD.MOV.U32 R5, RZ, RZ, 0x3dedaf33 ;  /* 0x3dedaf33ff057424 */ /* 0x000fe200078e00ff */
[----:B0-----:R-:W-:Y:S01]  /*13330*/  MOV R6, 0x3b581619 ;  /* 0x3b58161900067802 */ /* 0x001fe20000000f00 */
[----:B------:R-:W-:Y:S01]  /*13340*/  IMAD.MOV.U32 R7, RZ, RZ, -0x43349209 ;  /* 0xbccb6df7ff077424 */ /* 0x000fe200078e00ff */
[----:B------:R0:W-:Y:S01]  /*13350*/  STL.64 [R1+0x4e8], R16 ;  /* 0x0004e81001007387 */ /* 0x0001e20000100a00 */
[----:B-1----:R-:W-:-:S03]  /*13360*/  IMAD.MOV.U32 R18, RZ, RZ, -0x21afacde ;  /* 0xde505322ff127424 */ /* 0x002fc600078e00ff */
[----:B------:R1:W-:Y:S01]  /*13370*/  STL.64 [R1+0x518], R8 ;  /* 0x0005180801007387 */ /* 0x0003e20000100a00 */
[----:B------:R-:W-:Y:S02]  /*13380*/  IMAD.MOV.U32 R19, RZ, RZ, -0x41884d09 ;  /* 0xbe77b2f7ff137424 */ /* 0x000fe400078e00ff */
[----:B--2---:R-:W-:Y:S01]  /*13390*/  IMAD.MOV.U32 R14, RZ, RZ, -0x697182fc ;  /* 0x968e7d04ff0e7424 */ /* 0x004fe200078e00ff */
[----:B------:R2:W-:Y:S01]  /*133a0*/  STL.64 [R1+0x520], R10 ;  /* 0x0005200a01007387 */ /* 0x0005e20000100a00 */
[----:B------:R-:W-:-:S03]  /*133b0*/  IMAD.MOV.U32 R15, RZ, RZ, 0x3d3858ba ;  /* 0x3d3858baff0f7424 */ /* 0x000fc600078e00ff */
[----:B------:R3:W-:Y:S01]  /*133c0*/  STL.64 [R1+0x530], R2 ;  /* 0x0005300201007387 */ /* 0x0007e20000100a00 */
[----:B0-----:R-:W-:Y:S01]  /*133d0*/  IMAD.MOV.U32 R16, RZ, RZ, 0x5071f99b ;  /* 0x5071f99bff107424 */ /* 0x001fe200078e00ff */
[----:B------:R-:W-:Y:S02]  /*133e0*/  MOV R17, 0xbe0d7715 ;  /* 0xbe0d771500117802 */ /* 0x000fe40000000f00 */
[----:B------:R0:W-:Y:S01]  /*133f0*/  STL.64 [R1+0x500], R12 ;  /* 0x0005000c01007387 */ /* 0x0001e20000100a00 */
[----:B-1----:R-:W-:Y:S02]  /*13400*/  IMAD.MOV.U32 R8, RZ, RZ, -0x1c1d645b ;  /* 0xe3e29ba5ff087424 */ /* 0x002fe400078e00ff */
[----:B------:R-:W-:Y:S01]  /*13410*/  IMAD.MOV.U32 R9, RZ, RZ, 0x3dacbb55 ;  /* 0x3dacbb55ff097424 */ /* 0x000fe200078e00ff */
[----:B--2---:R-:W-:Y:S01]  /*13420*/  MOV R11, 0x3c55b9bd ;  /* 0x3c55b9bd000b7802 */ /* 0x004fe20000000f00 */
[----:B------:R-:W-:Y:S01]  /*13430*/  IMAD.MOV.U32 R10, RZ, RZ, 0x2acc211f ;  /* 0x2acc211fff0a7424 */ /* 0x000fe200078e00ff */
[----:B------:R1:W-:Y:S01]  /*13440*/  STL.64 [R1+0x540], R4 ;  /* 0x0005400401007387 */ /* 0x0003e20000100a00 */
[----:B---3--:R-:W-:-:S02]  /*13450*/  IMAD.MOV.U32 R2, RZ, RZ, 0x4e8f487b ;  /* 0x4e8f487bff027424 */ /* 0x008fc400078e00ff */
[----:B------:R-:W-:Y:S01]  /*13460*/  IMAD.MOV.U32 R3, RZ, RZ, 0x3d59f7d1 ;  /* 0x3d59f7d1ff037424 */ /* 0x000fe200078e00ff */
[----:B------:R2:W-:Y:S01]  /*13470*/  STL.64 [R1+0x548], R6 ;  /* 0x0005480601007387 */ /* 0x0005e20000100a00 */
[----:B0-----:R-:W-:Y:S01]  /*13480*/  IMAD.MOV.U32 R12, RZ, RZ, 0x7ac2b965 ;  /* 0x7ac2b965ff0c7424 */ /* 0x001fe200078e00ff */
[----:B------:R-:W-:Y:S02]  /*13490*/  MOV R13, 0xbdbd4a71 ;  /* 0xbdbd4a71000d7802 */ /* 0x000fe40000000f00 */
[----:B------:R0:W-:Y:S01]  /*134a0*/  STL.64 [R1+0x510], R18 ;  /* 0x0005101201007387 */ /* 0x0001e20000100a00 */
[----:B-1----:R-:W-:Y:S01]  /*134b0*/  IMAD.MOV.U32 R4, RZ, RZ, -0x2ccb98ef ;  /* 0xd3346711ff047424 */ /* 0x002fe200078e00ff */
        /* <DEDUP_REMOVED lines=15> */
[----:B0-----:R-:W-:Y:S01]  /*135b0*/  IMAD.MOV.U32 R8, RZ, RZ, 0x787368ce ;  /* 0x787368ceff087424 */ /* 0x001fe200078e00ff */
[----:B------:R-:W-:Y:S02]  /*135c0*/  MOV R9, 0xbf1cc642 ;  /* 0xbf1cc64200097802 */ /* 0x000fe40000000f00 */
[----:B-1----:R-:W-:Y:S01]  /*135d0*/  MOV R10, 0x30b113ab ;  /* 0x30b113ab000a7802 */ /* 0x002fe20000000f00 */
[----:B------:R-:W-:Y:S01]  /*135e0*/  IMAD.MOV.U32 R11, RZ, RZ, 0x3efd1798 ;  /* 0x3efd1798ff0b7424 */ /* 0x000fe200078e00ff */
[----:B------:R0:W-:Y:S01]  /*135f0*/  STL.64 [R1+0x580], R4 ;  /* 0x0005800401007387 */ /* 0x0001e20000100a00 */
[----:B---3--:R-:W-:-:S02]  /*13600*/  IMAD.MOV.U32 R2, RZ, RZ, 0x794bd7f2 ;  /* 0x794bd7f2ff027424 */ /* 0x008fc400078e00ff */
[----:B------:R-:W-:Y:S01]  /*13610*/  IMAD.MOV.U32 R3, RZ, RZ, 0x3ed8467d ;  /* 0x3ed8467dff037424 */ /* 0x000fe200078e00ff */
[----:B------:R1:W-:Y:S01]  /*13620*/  STL.64 [R1+0x590], R6 ;  /* 0x0005900601007387 */ /* 0x0003e20000100a00 */
[----:B--2---:R-:W-:Y:S02]  /*13630*/  IMAD.MOV.U32 R12, RZ, RZ, 0x312e0a2 ;  /* 0x0312e0a2ff0c7424 */ /* 0x004fe400078e00ff */
[----:B------:R-:W-:Y:S01]  /*13640*/  IMAD.MOV.U32 R13, RZ, RZ, -0x417ee639 ;  /* 0xbe8119c7ff0d7424 */ /* 0x000fe200078e00ff */
[----:B------:R2:W-:Y:S01]  /*13650*/  STL.64 [R1+0x560], R18 ;  /* 0x0005601201007387 */ /* 0x0005e20000100a00 */
[----:B0-----:R-:W-:Y:S01]  /*13660*/  MOV R4, 0xa50cdaee ;  /* 0xa50cdaee00047802 */ /* 0x001fe20000000f00 */
[----:B------:R-:W-:Y:S02]  /*13670*/  IMAD.MOV.U32 R5, RZ, RZ, 0x3e00f82d ;  /* 0x3e00f82dff057424 */ /* 0x000fe400078e00ff */
[----:B------:R0:W-:Y:S01]  /*13680*/  STL.64 [R1+0x578], R14 ;  /* 0x0005780e01007387 */ /* 0x0001e20000100a00 */
[----:B-1----:R-:W-:-:S03]  /*13690*/  IMAD.MOV.U32 R6, RZ, RZ, -0x2aebad2b ;  /* 0xd51452d5ff067424 */ /* 0x002fc600078e00ff */
        /* <DEDUP_REMOVED lines=12> */
[----:B--2---:R-:W-:Y:S01]  /*13760*/  IMAD.MOV.U32 R8, RZ, RZ, -0x12da6acc ;  /* 0xed259534ff087424 */ /* 0x004fe200078e00ff */
[----:B------:R-:W-:Y:S01]  /*13770*/  MOV R9, 0xbd76d32e ;  /* 0xbd76d32e00097802 */ /* 0x000fe20000000f00 */
[----:B---3--:R-:W-:Y:S01]  /*13780*/  IMAD.MOV.U32 R10, RZ, RZ, -0x420b6167 ;  /* 0xbdf49e99ff0a7424 */ /* 0x008fe200078e00ff */
        /* <DEDUP_REMOVED lines=25> */
[----:B------:R-:W-:Y:S02]  /*13920*/  IMAD.MOV.U32 R9, RZ, RZ, 0x3c7ddc4a ;  /* 0x3c7ddc4aff097424 */ /* 0x000fe400078e00ff */
[----:B--2---:R-:W-:Y:S01]  /*13930*/  IMAD.MOV.U32 R10, RZ, RZ, 0x109f334 ;  /* 0x0109f334ff0a7424 */ /* 0x004fe200078e00ff */
[----:B------:R1:W-:Y:S01]  /*13940*/  STL.64 [R1+0x608], R4 ;  /* 0x0006080401007387 */ /* 0x0003e20000100a00 */
[----:B------:R-:W-:Y:S01]  /*13950*/  IMAD.MOV.U32 R11, RZ, RZ, -0x426ca279 ;  /* 0xbd935d87ff0b7424 */ /* 0x000fe200078e00ff */
[----:B---3--:R-:W-:Y:S01]  /*13960*/  MOV R2, 0xba6216 ;  /* 0x00ba621600027802 */ /* 0x008fe20000000f00 */
[----:B------:R-:W-:Y:S01]  /*13970*/  IMAD.MOV.U32 R3, RZ, RZ, 0x3d731d6a ;  /* 0x3d731d6aff037424 */ /* 0x000fe200078e00ff */
        /* <DEDUP_REMOVED lines=17> */
[----:B--2---:R-:W-:Y:S02]  /*13a90*/  IMAD.MOV.U32 R8, RZ, RZ, 0x7082916d ;  /* 0x7082916dff087424 */ /* 0x004fe400078e00ff */
[----:B------:R-:W-:Y:S01]  /*13aa0*/  IMAD.MOV.U32 R9, RZ, RZ, 0x3f25d115 ;  /* 0x3f25d115ff097424 */ /* 0x000fe200078e00ff */
[----:B------:R2:W-:Y:S01]  /*13ab0*/  STL.64 [R1+0x640], R12 ;  /* 0x0006400c01007387 */ /* 0x0005e20000100a00 */
[----:B0-----:R-:W-:Y:S01]  /*13ac0*/  IMAD.MOV.U32 R16, RZ, RZ, -0x2c0a7c33 ;  /* 0xd3f583cdff107424 */ /* 0x001fe200078e00ff */
[----:B------:R-:W-:-:S02]  /*13ad0*/  MOV R17, 0x3f084637 ;  /* 0x3f08463700117802 */ /* 0x000fc40000000f00 */
[----:B------:R0:W-:Y:S01]  /*13ae0*/  STL.64 [R1+0x648], R4 ;  /* 0x0006480401007387 */ /* 0x0001e20000100a00 */
[----:B-1----:R-:W-:Y:S02]  /*13af0*/  IMAD.MOV.U32 R10, RZ, RZ, -0x6d1364fe ;  /* 0x92ec9b02ff0a7424 */ /* 0x002fe400078e00ff */
[----:B------:R-:W-:Y:S01]  /*13b00*/  IMAD.MOV.U32 R11, RZ, RZ, 0x3e339379 ;  /* 0x3e339379ff0b7424 */ /* 0x000fe200078e00ff */
[----:B------:R1:W-:Y:S01]  /*13b10*/  STL.64 [R1+0x658], R6 ;  /* 0x0006580601007387 */ /* 0x0003e20000100a00 */
[----:B---3--:R-:W-:Y:S01]  /*13b20*/  MOV R2, 0xf9ac219d ;  /* 0xf9ac219d00027802 */ /* 0x008fe20000000f00 */
[----:B------:R-:W-:Y:S02]  /*13b30*/  IMAD.MOV.U32 R3, RZ, RZ, -0x4119c7b6 ;  /* 0xbee6384aff037424 */ /* 0x000fe400078e00ff */
[----:B------:R3:W-:Y:S01]  /*13b40*/  STL.64 [R1+0x660], R8 ;  /* 0x0006600801007387 */ /* 0x0007e20000100a00 */
[----:B--2---:R-:W-:Y:S02]  /*13b50*/  IMAD.MOV.U32 R12, RZ, RZ, -0x6acf5853 ;  /* 0x9530a7adff0c7424 */ /* 0x004fe400078e00ff */
[----:B------:R-:W-:Y:S01]  /*13b60*/  IMAD.MOV.U32 R13, RZ, RZ, -0x413e5214 ;  /* 0xbec1adecff0d7424 */ /* 0x000fe200078e00ff */
[----:B0-----:R-:W-:Y:S01]  /*13b70*/  MOV R5, 0x3edc738f ;  /* 0x3edc738f00057802 */ /* 0x001fe20000000f00 */
[----:B------:R-:W-:Y:S01]  /*13b80*/  IMAD.MOV.U32 R4, RZ, RZ, 0x198ab550 ;  /* 0x198ab550ff047424 */ /* 0x000fe200078e00ff */
[----:B------:R0:W-:Y:S01]  /*13b90*/  STL.64 [R1+0x678], R10 ;  /* 0x0006780a01007387 */ /* 0x0001e20000100a00 */
[----:B-1----:R-:W-:Y:S01]  /*13ba0*/  IMAD.MOV.U32 R6, RZ, RZ, 0x70ac9b03 ;  /* 0x70ac9b03ff067424 */ /* 0x002fe200078e00ff */
[----:B------:R-:W-:-:S02]  /*13bb0*/  MOV R7, 0x3e9952f9 ;  /* 0x3e9952f900077802 */ /* 0x000fc40000000f00 */
[----:B------:R1:W-:Y:S01]  /*13bc0*/  STL.64 [R1+0x688], R4 ;  /* 0x0006880401007387 */ /* 0x0003e20000100a00 */
[----:B---3--:R-:W-:Y:S02]  /*13bd0*/  IMAD.MOV.U32 R8, RZ, RZ, 0x3b2187a2 ;  /* 0x3b2187a2ff087424 */ /* 0x008fe400078e00ff */
[----:B------:R-:W-:Y:S01]  /*13be0*/  IMAD.MOV.U32 R9, RZ, RZ, -0x4172a662 ;  /* 0xbe8d599eff097424 */ /* 0x000fe200078e00ff */
[----:B------:R2:W-:Y:S01]  /*13bf0*/  STL.64 [R1+0x6a0], R6 ;  /* 0x0006a00601007387 */ /* 0x0005e20000100a00 */
[----:B0-----:R-:W-:Y:S01]  /*13c00*/  MOV R10, 0x393d4893 ;  /* 0x393d4893000a7802 */ /* 0x001fe20000000f00 */
[----:B------:R-:W-:Y:S02]  /*13c10*/  IMAD.MOV.U32 R11, RZ, RZ, 0x3e70b282 ;  /* 0x3e70b282ff0b7424 */ /* 0x000fe400078e00ff */
[----:B------:R0:W-:Y:S01]  /*13c20*/  STL.64 [R1+0x680], R2 ;  /* 0x0006800201007387 */ /* 0x0001e20000100a00 */
[----:B-1----:R-:W-:Y:S01]  /*13c30*/  IMAD.MOV.U32 R4, RZ, RZ, -0xf204d96 ;  /* 0xf0dfb26aff047424 */ /* 0x002fe200078e00ff */
[----:B------:R-:W-:-:S02]  /*13c40*/  MOV R5, 0xbe180990 ;  /* 0xbe18099000057802 */ /* 0x000fc40000000f00 */
[----:B------:R1:W-:Y:S01]  /*13c50*/  STL.64 [R1+0x6a8], R8 ;  /* 0x0006a80801007387 */ /* 0x0003e20000100a00 */
[----:B--2---:R-:W-:-:S03]  /*13c60*/  IMAD.MOV.U32 R6, RZ, RZ, -0x3faad57f ;  /* 0xc0552a81ff067424 */ /* 0x004fc600078e00ff */
[----:B------:R2:W-:Y:S01]  /*13c70*/  STL.64 [R1+0x6b0], R10 ;  /* 0x0006b00a01007387 */ /* 0x0005e20000100a00 */
[----:B------:R-:W-:Y:S01]  /*13c80*/  IMAD.MOV.U32 R7, RZ, RZ, 0x3cc36412 ;  /* 0x3cc36412ff077424 */ /* 0x000fe200078e00ff */
[----:B0-----:R-:W-:Y:S01]  /*13c90*/  MOV R2, 0x6d84752e ;  /* 0x6d84752e00027802 */ /* 0x001fe20000000f00 */
[----:B------:R-:W-:Y:S01]  /*13ca0*/  IMAD.MOV.U32 R3, RZ, RZ, 0x3e3663fd ;  /* 0x3e3663fdff037424 */ /* 0x000fe200078e00ff */
[----:B------:R0:W-:Y:S01]  /*13cb0*/  STL.64 [R1+0x6d0], R4 ;  /* 0x0006d00401007387 */ /* 0x0001e20000100a00 */
[----:B-1----:R-:W-:Y:S02]  /*13cc0*/  IMAD.MOV.U32 R8, RZ, RZ, -0x1a218756 ;  /* 0xe5de78aaff087424 */ /* 0x002fe400078e00ff */
[----:B------:R-:W-:Y:S01]  /*13cd0*/  IMAD.MOV.U32 R9, RZ, RZ, 0x3dbcac1e ;  /* 0x3dbcac1eff097424 */ /* 0x000fe200078e00ff */
[----:B------:R1:W-:Y:S01]  /*13ce0*/  STL.64 [R1+0x6d8], R6 ;  /* 0x0006d80601007387 */ /* 0x0003e20000100a00 */
[----:B--2---:R-:W-:Y:S01]  /*13cf0*/  MOV R10, 0xa6572e09 ;  /* 0xa6572e09000a7802 */ /* 0x004fe20000000f00 */
[----:B------:R-:W-:-:S02]  /*13d00*/  IMAD.MOV.U32 R11, RZ, RZ, -0x43a8864c ;  /* 0xbc5779b4ff0b7424 */ /* 0x000fc400078e00ff */
[----:B------:R2:W-:Y:S01]  /*13d10*/  STL.64 [R1+0x6c8], R2 ;  /* 0x0006c80201007387 */ /* 0x0005e20000100a00 */
[----:B0-----:R-:W-:Y:S01]  /*13d20*/  IMAD.MOV.U32 R4, RZ, RZ, -0x447da7d7 ;  /* 0xbb825829ff047424 */ /* 0x001fe200078e00ff */
[----:B------:R-:W-:Y:S02]  /*13d30*/  MOV R5, 0x3f463969 ;  /* 0x3f46396900057802 */ /* 0x000fe40000000f00 */
[----:B------:R0:W-:Y:S01]  /*13d40*/  STL.64 [R1+0x6f0], R8 ;  /* 0x0006f00801007387 */ /* 0x0001e20000100a00 */
[----:B-1----:R-:W-:-:S03]  /*13d50*/  IMAD.MOV.U32 R6, RZ, RZ, 0x582dd0a5 ;  /* 0x582dd0a5ff067424 */ /* 0x002fc600078e00ff */
[----:B------:R1:W-:Y:S01]  /*13d60*/  STL.64 [R1+0x6f8], R10 ;  /* 0x0006f80a01007387 */ /* 0x0003e20000100a00 */
[----:B------:R-:W-:Y:S02]  /*13d70*/  IMAD.MOV.U32 R7, RZ, RZ, -0x40bb060e ;  /* 0xbf44f9f2ff077424 */ /* 0x000fe400078e00ff */
[----:B--2---:R-:W-:Y:S01]  /*13d80*/  IMAD.MOV.U32 R2, RZ, RZ, 0x13f7775a ;  /* 0x13f7775aff027424 */ /* 0x004fe200078e00ff */
[----:B------:R-:W-:Y:S01]  /*13d90*/  MOV R3, 0xbd8da966 ;  /* 0xbd8da96600037802 */ /* 0x000fe20000000f00 */
[----:B------:R2:W-:Y:S01]  /*13da0*/  STL.64 [R1+0x718], R4 ;  /* 0x0007180401007387 */ /* 0x0005e20000100a00 */
[----:B0-----:R-:W-:Y:S01]  /*13db0*/  MOV R8, 0xc28e8a0 ;  /* 0x0c28e8a000087802 */ /* 0x001fe20000000f00 */
[----:B------:R-:W-:Y:S02]  /*13dc0*/  IMAD.MOV.U32 R9, RZ, RZ, 0x3f322fb2 ;  /* 0x3f322fb2ff097424 */ /* 0x000fe400078e00ff */
[----:B------:R0:W-:Y:S01]  /*13dd0*/  STL.64 [R1+0x720], R6 ;  /* 0x0007200601007387 */ /* 0x0001e20000100a00 */
[----:B-1----:R-:W-:Y:S01]  /*13de0*/  MOV R10, 0x36172b0 ;  /* 0x036172b0000a7802 */ /* 0x002fe20000000f00 */
[----:B------:R-:W-:-:S02]  /*13df0*/  IMAD.MOV.U32 R11, RZ, RZ, 0x3f100120 ;  /* 0x3f100120ff0b7424 */ /* 0x000fc400078e00ff */
[----:B------:R1:W-:Y:S01]  /*13e00*/  STL.64 [R1+0x650], R18 ;  /* 0x0006501201007387 */ /* 0x0003e20000100a00 */
[----:B--2---:R-:W-:-:S03]  /*13e10*/  IMAD.MOV.U32 R4, RZ, RZ, -0x1741ccd0 ;  /* 0xe8be3330ff047424 */ /* 0x004fc600078e00ff */
[----:B------:R2:W-:Y:S01]  /*13e20*/  STL.64 [R1+0x700], R2 ;  /* 0x0007000201007387 */ /* 0x0005e20000100a00 */
[----:B------:R-:W-:Y:S02]  /*13e30*/  IMAD.MOV.U32 R5, RZ, RZ, -0x41f18fe8 ;  /* 0xbe0e7018ff057424 */ /* 0x000fe400078e00ff */
[----:B0-----:R-:W-:Y:S01]  /*13e40*/  IMAD.MOV.U32 R6, RZ, RZ, -0xd84d818 ;  /* 0xf27b27e8ff067424 */ /* 0x001fe200078e00ff */
[----:B------:R0:W-:Y:S01]  /*13e50*/  STL.64 [R1+0x728], R8 ;  /* 0x0007280801007387 */ /* 0x0001e20000100a00 */
[----:B------:R-:W-:Y:S01]  /*13e60*/  IMAD.MOV.U32 R7, RZ, RZ, 0x3ead3850 ;  /* 0x3ead3850ff077424 */ /* 0x000fe200078e00ff */
[----:B-1----:R-:W-:Y:S02]  /*13e70*/  MOV R18, 0x124b7492 ;  /* 0x124b749200127802 */ /* 0x002fe40000000f00 */
[----:B------:R1:W-:Y:S01]  /*13e80*/  STL.64 [R1+0x740], R10 ;  /* 0x0007400a01007387 */ /* 0x0003e20000100a00 */
[----:B------:R-:W-:Y:S02]  /*13e90*/  IMAD.MOV.U32 R19, RZ, RZ, -0x424d12c4 ;  /* 0xbdb2ed3cff137424 */ /* 0x000fe400078e00ff */
[----:B--2---:R-:W-:Y:S01]  /*13ea0*/  IMAD.MOV.U32 R2, RZ, RZ, -0x3b72c844 ;  /* 0xc48d37bcff027424 */ /* 0x004fe200078e00ff */
[----:B------:R-:W-:Y:S01]  /*13eb0*/  MOV R3, 0xbef618fc ;  /* 0xbef618fc00037802 */ /* 0x000fe20000000f00 */
[----:B------:R2:W-:Y:S01]  /*13ec0*/  STL.64 [R1+0x750], R4 ;  /* 0x0007500401007387 */ /* 0x0005e20000100a00 */
[----:B0-----:R-:W-:Y:S01]  /*13ed0*/  MOV R8, 0x807110d2 ;  /* 0x807110d200087802 */ /* 0x001fe20000000f00 */
[----:B------:R-:W-:-:S02]  /*13ee0*/  IMAD.MOV.U32 R9, RZ, RZ, 0x3d903901 ;  /* 0x3d903901ff097424 */ /* 0x000fc400078e00ff */
[----:B------:R0:W-:Y:S01]  /*13ef0*/  STL.64 [R1+0x768], R6 ;  /* 0x0007680601007387 */ /* 0x0001e20000100a00 */
[----:B-1----:R-:W-:Y:S01]  /*13f00*/  IMAD.MOV.U32 R10, RZ, RZ, -0x564902fc ;  /* 0xa9b6fd04ff0a7424 */ /* 0x002fe200078e00ff */
[----:B------:R-:W-:Y:S02]  /*13f10*/  MOV R11, 0xbe849865 ;  /* 0xbe849865000b7802 */ /* 0x000fe40000000f00 */
[----:B------:R1:W-:Y:S01]  /*13f20*/  STL.64 [R1+0x668], R14 ;  /* 0x0006680e01007387 */ /* 0x0003e20000100a00 */
[----:B--2---:R-:W-:-:S03]  /*13f30*/  IMAD.MOV.U32 R4, RZ, RZ, 0x16605be3 ;  /* 0x16605be3ff047424 */ /* 0x004fc600078e00ff */
[----:B------:R2:W-:Y:S01]  /*13f40*/  STL.64 [R1+0x670], R16 ;  /* 0x0006701001007387 */ /* 0x0005e20000100a00 */
[----:B------:R-:W-:Y:S01]  /*13f50*/  IMAD.MOV.U32 R5, RZ, RZ, 0x3e30bcbd ;  /* 0x3e30bcbdff057424 */ /* 0x000fe200078e00ff */
[----:B0-----:R-:W-:Y:S01]  /*13f60*/  MOV R6, 0xd2fffd4f ;  /* 0xd2fffd4f00067802 */ /* 0x001fe20000000f00 */
[----:B------:R-:W-:Y:S01]  /*13f70*/  IMAD.MOV.U32 R7, RZ, RZ, -0x41ddbb46 ;  /* 0xbe2244baff077424 */ /* 0x000fe200078e00ff */
[----:B------:R0:W-:Y:S01]  /*13f80*/  STL.64 [R1+0x690], R12 ;  /* 0x0006900c01007387 */ /* 0x0001e20000100a00 */
[----:B-1----:R-:W-:Y:S01]  /*13f90*/  IMAD.MOV.U32 R14, RZ, RZ, -0x3aaf42b5 ;  /* 0xc550bd4bff0e7424 */ /* 0x002fe200078e00ff */
[----:B------:R-:W-:Y:S02]  /*13fa0*/  MOV R15, 0x3cc7c54e ;  /* 0x3cc7c54e000f7802 */ /* 0x000fe40000000f00 */
[----:B------:R1:W-:Y:S01]  /*13fb0*/  STL.64 [R1+0x698], R18 ;  /* 0x0006981201007387 */ /* 0x0003e20000100a00 */
[----:B--2---:R-:W-:-:S03]  /*13fc0*/  IMAD.MOV.U32 R16, RZ, RZ, -0x178d03aa ;  /* 0xe872fc56ff107424 */ /* 0x004fc600078e00ff */
[----:B------:R2:W-:Y:S01]  /*13fd0*/  STL.64 [R1+0x748], R2 ;  /* 0x0007480201007387 */ /* 0x0005e20000100a00 */
[----:B------:R-:W-:-:S03]  /*13fe0*/  IMAD.MOV.U32 R17, RZ, RZ, -0x41bb67a2 ;  /* 0xbe44985eff117424 */ /* 0x000fc600078e00ff */
[----:B------:R3:W-:Y:S01]  /*13ff0*/  STL.64 [R1+0x770], R8 ;  /* 0x0007700801007387 */ /* 0x0007e20000100a00 */
[----:B0-----:R-:W-:Y:S01]  /*14000*/  MOV R12, 0x9fc7363 ;  /* 0x09fc7363000c7802 */ /* 0x001fe20000000f00 */
[----:B------:R-:W-:Y:S02]  /*14010*/  IMAD.MOV.U32 R13, RZ, RZ, 0x3deac793 ;  /* 0x3deac793ff0d7424 */ /* 0x000fe400078e00ff */
[----:B------:R0:W-:Y:S01]  /*14020*/  STL.64 [R1+0x778], R10 ;  /* 0x0007780a01007387 */ /* 0x0001e20000100a00 */
[----:B-1----:R-:W-:Y:S01]  /*14030*/  IMAD.MOV.U32 R18, RZ, RZ, -0xfb74e6c ;  /* 0xf048b194ff127424 */ /* 0x002fe200078e00ff */
[----:B------:R-:W-:Y:S01]  /*14040*/  MOV R19, 0xbddbd671 ;  /* 0xbddbd67100137802 */ /* 0x000fe20000000f00 */
[----:B--2---:R-:W-:Y:S01]  /*14050*/  IMAD.MOV.U32 R2, RZ, RZ, 0x44652279 ;  /* 0x44652279ff027424 */ /* 0x004fe200078e00ff */
[----:B------:R-:W-:Y:S01]  /*14060*/  MOV R3, 0xbd0706d6 ;  /* 0xbd0706d600037802 */ /* 0x000fe20000000f00 */
[----:B------:R1:W-:Y:S01]  /*14070*/  STL.64 [R1+0x798], R4 ;  /* 0x0007980401007387 */ /* 0x0003e20000100a00 */
[----:B---3--:R-:W-:Y:S01]  /*14080*/  MOV R8, 0xfd72ae16 ;  /* 0xfd72ae1600087802 */ /* 0x008fe20000000f00 */
[----:B------:R-:W-:-:S02]  /*14090*/  IMAD.MOV.U32 R9, RZ, RZ, -0x4229c0f4 ;  /* 0xbdd63f0cff097424 */ /* 0x000fc400078e00ff */
[----:B------:R2:W-:Y:S01]  /*140a0*/  STL.64 [R1+0x7a0], R6 ;  /* 0x0007a00601007387 */ /* 0x0005e20000100a00 */
[----:B0-----:R-:W-:Y:S01]  /*140b0*/  IMAD.MOV.U32 R10, RZ, RZ, -0x7738c013 ;  /* 0x88c73fedff0a7424 */ /* 0x001fe200078e00ff */
[----:B------:R-:W-:Y:S02]  /*140c0*/  MOV R11, 0x3dc74cd6 ;  /* 0x3dc74cd6000b7802 */ /* 0x000fe40000000f00 */
[----:B------:R0:W-:Y:S01]  /*140d0*/  STL.64 [R1+0x6b8], R14 ;  /* 0x0006b80e01007387 */ /* 0x0001e20000100a00 */
[----:B-1----:R-:W-:-:S03]  /*140e0*/  IMAD.MOV.U32 R4, RZ, RZ, -0xe4b96af ;  /* 0xf1b46951ff047424 */ /* 0x002fc600078e00ff */
[----:B------:R1:W-:Y:S01]  /*140f0*/  STL.64 [R1+0x6c0], R16 ;  /* 0x0006c01001007387 */ /* 0x0003e20000100a00 */
[----:B------:R-:W-:Y:S01]  /*14100*/  IMAD.MOV.U32 R5, RZ, RZ, 0x3f522b37 ;  /* 0x3f522b37ff057424 */ /* 0x000fe200078e00ff */
[----:B--2---:R-:W-:Y:S01]  /*14110*/  MOV R6, 0x61e90004 ;  /* 0x61e9000400067802 */ /* 0x004fe20000000f00 */
[----:B------:R-:W-:Y:S01]  /*14120*/  IMAD.MOV.U32 R7, RZ, RZ, 0x3eb0a9ef ;  /* 0x3eb0a9efff077424 */ /* 0x000fe200078e00ff */
[----:B------:R2:W-:Y:S01]  /*14130*/  STL.64 [R1+0x6e0], R12 ;  /* 0x0006e00c01007387 */ /* 0x0005e20000100a00 */
[----:B0-----:R-:W-:-:S03]  /*14140*/  IMAD.MOV.U32 R14, RZ, RZ, 0x1cc96982 ;  /* 0x1cc96982ff0e7424 */ /* 0x001fc600078e00ff */
[----:B------:R0:W-:Y:S01]  /*14150*/  STL.64 [R1+0x6e8], R18 ;  /* 0x0006e81201007387 */ /* 0x0001e20000100a00 */
[----:B------:R-:W-:Y:S01]  /*14160*/  IMAD.MOV.U32 R15, RZ, RZ, -0x40bc7201 ;  /* 0xbf438dffff0f7424 */ /* 0x000fe200078e00ff */
[----:B-1----:R-:W-:Y:S02]  /*14170*/  MOV R16, 0x9b7913ea ;  /* 0x9b7913ea00107802 */ /* 0x002fe40000000f00 */
[----:B------:R1:W-:Y:S01]  /*14180*/  STL.64 [R1+0x790], R2 ;  /* 0x0007900201007387 */ /* 0x0003e20000100a00 */
[----:B------:R-:W-:-:S03]  /*14190*/  IMAD.MOV.U32 R17, RZ, RZ, -0x40ed1ce1 ;  /* 0xbf12e31fff117424 */ /* 0x000fc600078e00ff */
[----:B------:R3:W-:Y:S01]  /*141a0*/  STL.64 [R1+0x7b8], R8 ;  /* 0x0007b80801007387 */ /* 0x0007e20000100a00 */
[----:B--2---:R-:W-:Y:S01]  /*141b0*/  IMAD.MOV.U32 R12, RZ, RZ, -0x373140ea ;  /* 0xc8cebf16ff0c7424 */ /* 0x004fe200078e00ff */
[----:B------:R-:W-:Y:S02]  /*141c0*/  MOV R13, 0x3e886c71 ;  /* 0x3e886c71000d7802 */ /* 0x000fe40000000f00 */
[----:B------:R2:W-:Y:S01]  /*141d0*/  STL.64 [R1+0x7c0], R10 ;  /* 0x0007c00a01007387 */ /* 0x0005e20000100a00 */
[----:B0-----:R-:W-:Y:S02]  /*141e0*/  IMAD.MOV.U32 R18, RZ, RZ, 0x3aebc9b7 ;  /* 0x3aebc9b7ff127424 */ /* 0x001fe400078e00ff */
[----:B------:R-:W-:Y:S01]  /*141f0*/  IMAD.MOV.U32 R19, RZ, RZ, -0x40e9c580 ;  /* 0xbf163a80ff137424 */ /* 0x000fe200078e00ff */
[----:B------:R0:W-:Y:S01]  /*14200*/  STL.64 [R1+0x7e0], R4 ;  /* 0x0007e00401007387 */ /* 0x0001e20000100a00 */
[----:B-1----:R-:W-:Y:S02]  /*14210*/  IMAD.MOV.U32 R2, RZ, RZ, -0x578d4d7c ;  /* 0xa872b284ff027424 */ /* 0x002fe400078e00ff */
[----:B------:R-:W-:Y:S01]  /*14220*/  IMAD.MOV.U32 R3, RZ, RZ, -0x4257ce4d ;  /* 0xbda831b3ff037424 */ /* 0x000fe200078e00ff */
[----:B---3--:R-:W-:Y:S01]  /*14230*/  MOV R9, 0xbf40aba9 ;  /* 0xbf40aba900097802 */ /* 0x008fe20000000f00 */
[----:B------:R-:W-:Y:S01]  /*14240*/  IMAD.MOV.U32 R8, RZ, RZ, -0x675acd41 ;  /* 0x98a532bfff087424 */ /* 0x000fe200078e00ff */
[----:B------:R1:W-:Y:S01]  /*14250*/  STL.64 [R1+0x7e8], R6 ;  /* 0x0007e80601007387 */ /* 0x0003e20000100a00 */
[----:B--2---:R-:W-:Y:S01]  /*14260*/  IMAD.MOV.U32 R10, RZ, RZ, 0x6f571329 ;  /* 0x6f571329ff0a7424 */ /* 0x004fe200078e00ff */
        /* <DEDUP_REMOVED lines=11> */
[----:B0-----:R-:W-:Y:S01]  /*14320*/  IMAD.MOV.U32 R16, RZ, RZ, -0x576e2746 ;  /* 0xa891d8baff107424 */ /* 0x001fe200078e00ff */
[----:B------:R-:W-:Y:S02]  /*14330*/  MOV R17, 0xbec7d8d3 ;  /* 0xbec7d8d300117802 */ /* 0x000fe40000000f00 */
[----:B------:R0:W-:Y:S04]  /*14340*/  STL.64 [R1+0x7c8], R2 ;  /* 0x0007c80201007387 */ /* 0x0001e80000100a00 */
[----:B------:R3:W-:Y:S01]  /*14350*/  STL.64 [R1+0x7f0], R8 ;  /* 0x0007f00801007387 */ /* 0x0007e20000100a00 */
[----:B-1----:R-:W-:Y:S02]  /*14360*/  IMAD.MOV.U32 R12, RZ, RZ, -0x5b2caf32 ;  /* 0xa4d350ceff0c7424 */ /* 0x002fe400078e00ff */
[----:B------:R-:W-:Y:S01]  /*14370*/  IMAD.MOV.U32 R13, RZ, RZ, 0x3e77ca3d ;  /* 0x3e77ca3dff0d7424 */ /* 0x000fe200078e00ff */
[----:B------:R1:W-:Y:S01]  /*14380*/  STL.64 [R1+0x808], R10 ;  /* 0x0008080a01007387 */ /* 0x0003e20000100a00 */
[----:B--2---:R-:W-:Y:S01]  /*14390*/  MOV R18, 0x9d310d85 ;  /* 0x9d310d8500127802 */ /* 0x004fe20000000f00 */
[----:B------:R-:W-:-:S02]  /*143a0*/  IMAD.MOV.U32 R19, RZ, RZ, -0x41a4f541 ;  /* 0xbe5b0abfff137424 */ /* 0x000fc400078e00ff */
[----:B0-----:R-:W-:Y:S01]  /*143b0*/  IMAD.MOV.U32 R2, RZ, RZ, 0x37b4e130 ;  /* 0x37b4e130ff027424 */ /* 0x001fe200078e00ff */
[----:B------:R0:W-:Y:S01]  /*143c0*/  STL.64 [R1+0x818], R4 ;  /* 0x0008180401007387 */ /* 0x0001e20000100a00 */
[----:B------:R-:W-:Y:S02]  /*143d0*/  IMAD.MOV.U32 R3, RZ, RZ, 0x3f07bdf8 ;  /* 0x3f07bdf8ff037424 */ /* 0x000fe400078e00ff */
[----:B---3--:R-:W-:Y:S01]  /*143e0*/  IMAD.MOV.U32 R8, RZ, RZ, 0x71a80133 ;  /* 0x71a80133ff087424 */ /* 0x008fe200078e00ff */
[----:B------:R-:W-:Y:S01]  /*143f0*/  MOV R9, 0x3eb64d99 ;  /* 0x3eb64d9900097802 */ /* 0x000fe20000000f00 */
[----:B------:R2:W-:Y:S01]  /*14400*/  STL.64 [R1+0x830], R6 ;  /* 0x0008300601007387 */ /* 0x0005e20000100a00 */
[----:B-1----:R-:W-:Y:S02]  /*14410*/  IMAD.MOV.U32 R10, RZ, RZ, 0x52fc4d58 ;  /* 0x52fc4d58ff0a7424 */ /* 0x002fe400078e00ff */
[----:B------:R-:W-:Y:S01]  /*14420*/  IMAD.MOV.U32 R11, RZ, RZ, -0x4164f541 ;  /* 0xbe9b0abfff0b7424 */ /* 0x000fe200078e00ff */
[----:B------:R1:W-:Y:S01]  /*14430*/  STL.64 [R1+0x758], R14 ;  /* 0x0007580e01007387 */ /* 0x0003e20000100a00 */
[----:B0-----:R-:W-:Y:S01]  /*14440*/  MOV R4, 0xb486f0da ;  /* 0xb486f0da00047802 */ /* 0x001fe20000000f00 */
        /* <DEDUP_REMOVED lines=8> */
[----:B0-----:R-:W-:Y:S02]  /*144d0*/  IMAD.MOV.U32 R16, RZ, RZ, -0x5f439432 ;  /* 0xa0bc6bceff107424 */ /* 0x001fe400078e00ff */
        /* <DEDUP_REMOVED lines=8> */
[----:B0-----:R-:W-:Y:S01]  /*14560*/  IMAD.MOV.U32 R2, RZ, RZ, -0x353f599d ;  /* 0xcac0a663ff027424 */ /* 0x001fe200078e00ff */
[----:B------:R0:W-:Y:S01]  /*14570*/  STL.64 [R1+0x860], R4 ;  /* 0x0008600401007387 */ /* 0x0001e20000100a00 */
[----:B------:R-:W-:Y:S02]  /*14580*/  IMAD.MOV.U32 R3, RZ, RZ, -0x419a4e63 ;  /* 0xbe65b19dff037424 */ /* 0x000fe400078e00ff */
[----:B---3--:R-:W-:Y:S01]  /*14590*/  IMAD.MOV.U32 R8, RZ, RZ, -0x4408c63a ;  /* 0xbbf739c6ff087424 */ /* 0x008fe200078e00ff */
[----:B------:R-:W-:Y:S01]  /*145a0*/  MOV R9, 0xbdf22546 ;  /* 0xbdf2254600097802 */ /* 0x000fe20000000f00 */
[----:B------:R1:W-:Y:S01]  /*145b0*/  STL.64 [R1+0x868], R6 ;  /* 0x0008680601007387 */ /* 0x0003e20000100a00 */
[----:B--2---:R-:W-:-:S02]  /*145c0*/  IMAD.MOV.U32 R10, RZ, RZ, -0x72c8fe5a ;  /* 0x8d3701a6ff0a7424 */ /* 0x004fc400078e00ff */
[----:B------:R-:W-:Y:S01]  /*145d0*/  IMAD.MOV.U32 R11, RZ, RZ, 0x3c5ab961 ;  /* 0x3c5ab961ff0b7424 */ /* 0x000fe200078e00ff */
[----:B------:R2:W-:Y:S01]  /*145e0*/  STL.64 [R1+0x7a8], R14 ;  /* 0x0007a80e01007387 */ /* 0x0005e20000100a00 */
[----:B0-----:R-:W-:Y:S01]  /*145f0*/  MOV R4, 0x5b5e0240 ;  /* 0x5b5e024000047802 */ /* 0x001fe20000000f00 */
[----:B------:R-:W-:Y:S02]  /*14600*/  IMAD.MOV.U32 R5, RZ, RZ, -0x409f18dc ;  /* 0xbf60e724ff057424 */ /* 0x000fe400078e00ff */
[----:B------:R0:W-:Y:S01]  /*14610*/  STL.64 [R1+0x7b0], R16 ;  /* 0x0007b01001007387 */ /* 0x0001e20000100a00 */
[----:B-1----:R-:W-:Y:S01]  /*14620*/  IMAD.MOV.U32 R6, RZ, RZ, 0x8721041 ;  /* 0x08721041ff067424 */ /* 0x002fe200078e00ff */
[----:B------:R-:W-:Y:S02]  /*14630*/  MOV R7, 0x3f6185be ;  /* 0x3f6185be00077802 */ /* 0x000fe40000000f00 */
[----:B------:R1:W-:Y:S01]  /*14640*/  STL.64 [R1+0x7d0], R12 ;  /* 0x0007d00c01007387 */ /* 0x0003e20000100a00 */
[----:B--2---:R-:W-:-:S03]  /*14650*/  IMAD.MOV.U32 R14, RZ, RZ, -0x4ad3ccbb ;  /* 0xb52c3345ff0e7424 */ /* 0x004fc600078e00ff */
[----:B------:R2:W-:Y:S01]  /*14660*/  STL.64 [R1+0x7d8], R18 ;  /* 0x0007d81201007387 */ /* 0x0005e20000100a00 */
[----:B------:R-:W-:Y:S01]  /*14670*/  IMAD.MOV.U32 R15, RZ, RZ, 0x3f3c01c0 ;  /* 0x3f3c01c0ff0f7424 */ /* 0x000fe200078e00ff */
        /* <DEDUP_REMOVED lines=10> */
[----:B------:R-:W-:Y:S01]  /*14720*/  IMAD.MOV.U32 R3, RZ, RZ, 0x3dc4b273 ;  /* 0x3dc4b273ff037424 */ /* 0x000fe200078e00ff */
[----:B------:R0:W-:Y:S01]  /*14730*/  STL.64 [R1+0x8a8], R4 ;  /* 0x0008a80401007387 */ /* 0x0001e20000100a00 */
[----:B---3--:R-:W-:-:S02]  /*14740*/  IMAD.MOV.U32 R8, RZ, RZ, 0x4cc4d9d6 ;  /* 0x4cc4d9d6ff087424 */ /* 0x008fc400078e00ff */
[----:B------:R-:W-:Y:S01]  /*14750*/  IMAD.MOV.U32 R9, RZ, RZ, -0x40af702a ;  /* 0xbf508fd6ff097424 */ /* 0x000fe200078e00ff */
[----:B------:R2:W-:Y:S01]  /*14760*/  STL.64 [R1+0x8b0], R6 ;  /* 0x0008b00601007387 */ /* 0x0005e20000100a00 */
[----:B-1----:R-:W-:Y:S02]  /*14770*/  IMAD.MOV.U32 R10, RZ, RZ, 0x5d1a742a ;  /* 0x5d1a742aff0a7424 */ /* 0x002fe400078e00ff */
[----:B------:R-:W-:Y:S01]  /*14780*/  IMAD.MOV.U32 R11, RZ, RZ, -0x40cd8e3d ;  /* 0xbf3271c3ff0b7424 */ /* 0x000fe200078e00ff */
[----:B------:R1:W-:Y:S01]  /*14790*/  STL.64 [R1+0x7f8], R14 ;  /* 0x0007f80e01007387 */ /* 0x0003e20000100a00 */
[----:B0-----:R-:W-:Y:S01]  /*147a0*/  IMAD.MOV.U32 R4, RZ, RZ, -0x4b782bd7 ;  /* 0xb487d429ff047424 */ /* 0x001fe200078e00ff */
[----:B------:R-:W-:Y:S02]  /*147b0*/  MOV R5, 0x3e223870 ;  /* 0x3e22387000057802 */ /* 0x000fe40000000f00 */
[----:B------:R0:W-:Y:S01]  /*147c0*/  STL.64 [R1+0x800], R16 ;  /* 0x0008001001007387 */ /* 0x0001e20000100a00 */
[----:B--2---:R-:W-:Y:S01]  /*147d0*/  IMAD.MOV.U32 R6, RZ, RZ, 0x22d07b2 ;  /* 0x022d07b2ff067424 */ /* 0x004fe200078e00ff */
[----:B------:R-:W-:-:S02]  /*147e0*/  MOV R7, 0xbed7a962 ;  /* 0xbed7a96200077802 */ /* 0x000fc40000000f00 */
[----:B------:R2:W-:Y:S01]  /*147f0*/  STL.64 [R1+0x820], R12 ;  /* 0x0008200c01007387 */ /* 0x0005e20000100a00 */
[----:B-1----:R-:W-:Y:S01]  /*14800*/  MOV R14, 0xb7553f43 ;  /* 0xb7553f43000e7802 */ /* 0x002fe20000000f00 */
[----:B------:R-:W-:Y:S02]  /*14810*/  IMAD.MOV.U32 R15, RZ, RZ, -0x42b74682 ;  /* 0xbd48b97eff0f7424 */ /* 0x000fe400078e00ff */
        /* <DEDUP_REMOVED lines=9> */
[----:B------:R-:W-:Y:S01]  /*148b0*/  IMAD.MOV.U32 R19, RZ, RZ, 0x3e10bf3a ;  /* 0x3e10bf3aff137424 */ /* 0x000fe200078e00ff */
[----:B0-----:R-:W-:Y:S01]  /*148c0*/  MOV R2, 0xb8b91d61 ;  /* 0xb8b91d6100027802 */ /* 0x001fe20000000f00 */
[----:B------:R-:W-:Y:S01]  /*148d0*/  IMAD.MOV.U32 R3, RZ, RZ, 0x3f1b648c ;  /* 0x3f1b648cff037424 */ /* 0x000fe200078e00ff */
[----:B------:R0:W-:Y:S01]  /*148e0*/  STL.64 [R1+0x8e0], R4 ;  /* 0x0008e00401007387 */ /* 0x0001e20000100a00 */
[----:B---3--:R-:W-:-:S02]  /*148f0*/  IMAD.MOV.U32 R8, RZ, RZ, -0x8d81d02 ;  /* 0xf727e2feff087424 */ /* 0x008fc400078e00ff */
[----:B------:R-:W-:Y:S01]  /*14900*/  IMAD.MOV.U32 R9, RZ, RZ, -0x4257c1dd ;  /* 0xbda83e23ff097424 */ /* 0x000fe200078e00ff */
[----:B------:R1:W-:Y:S01]  /*14910*/  STL.64 [R1+0x8f8], R6 ;  /* 0x0008f80601007387 */ /* 0x0003e20000100a00 */
[----:B--2---:R-:W-:Y:S01]  /*14920*/  MOV R10, 0x933154b1 ;  /* 0x933154b1000a7802 */ /* 0x004fe20000000f00 */
[----:B------:R-:W-:Y:S02]  /*14930*/  IMAD.MOV.U32 R11, RZ, RZ, 0x3eb2d456 ;  /* 0x3eb2d456ff0b7424 */ /* 0x000fe400078e00ff */
[----:B------:R2:W-:Y:S01]  /*14940*/  STL.64 [R1+0x848], R14 ;  /* 0x0008480e01007387 */ /* 0x0005e20000100a00 */
[----:B0-----:R-:W-:Y:S01]  /*14950*/  IMAD.MOV.U32 R4, RZ, RZ, 0x7c2057dd ;  /* 0x7c2057ddff047424 */ /* 0x001fe200078e00ff */
[----:B------:R-:W-:Y:S02]  /*14960*/  MOV R5, 0xbe631e2f ;  /* 0xbe631e2f00057802 */ /* 0x000fe40000000f00 */
[----:B------:R0:W-:Y:S01]  /*14970*/  STL.64 [R1+0x850], R16 ;  /* 0x0008501001007387 */ /* 0x0001e20000100a00 */
[----:B-1----:R-:W-:-:S03]  /*14980*/  IMAD.MOV.U32 R6, RZ, RZ, 0x6207f6ce ;  /* 0x6207f6ceff067424 */ /* 0x002fc600078e00ff */
[----:B------:R1:W-:Y:S01]  /*14990*/  STL.64 [R1+0x870], R12 ;  /* 0x0008700c01007387 */ /* 0x0003e20000100a00 */
[----:B------:R-:W-:Y:S02]  /*149a0*/  IMAD.MOV.U32 R7, RZ, RZ, 0x3e55fafc ;  /* 0x3e55fafcff077424 */ /* 0x000fe400078e00ff */
[----:B--2---:R-:W-:Y:S01]  /*149b0*/  IMAD.MOV.U32 R14, RZ, RZ, -0x5713a6fc ;  /* 0xa8ec5904ff0e7424 */ /* 0x004fe200078e00ff */
[----:B------:R2:W-:Y:S01]  /*149c0*/  STL.64 [R1+0x878], R18 ;  /* 0x0008781201007387 */ /* 0x0005e20000100a00 */
[----:B------:R-:W-:-:S03]  /*149d0*/  MOV R15, 0x3f59e1db ;  /* 0x3f59e1db000f7802 */ /* 0x000fc60000000f00 */
[----:B------:R3:W-:Y:S01]  /*149e0*/  STL.64 [R1+0x8d8], R2 ;  /* 0x0008d80201007387 */ /* 0x0007e20000100a00 */
[----:B0-----:R-:W-:Y:S02]  /*149f0*/  IMAD.MOV.U32 R16, RZ, RZ, 0x1144693f ;  /* 0x1144693fff107424 */ /* 0x001fe400078e00ff */
[----:B------:R-:W-:Y:S01]  /*14a00*/  IMAD.MOV.U32 R17, RZ, RZ, 0x3f254d24 ;  /* 0x3f254d24ff117424 */ /* 0x000fe200078e00ff */
[----:B------:R0:W-:Y:S01]  /*14a10*/  STL.64 [R1+0x900], R8 ;  /* 0x0009000801007387 */ /* 0x0001e20000100a00 */
[----:B-1----:R-:W-:Y:S01]  /*14a20*/  MOV R12, 0x5a61360f ;  /* 0x5a61360f000c7802 */ /* 0x002fe20000000f00 */
[----:B------:R-:W-:Y:S02]  /*14a30*/  IMAD.MOV.U32 R13, RZ, RZ, -0x4165370d ;  /* 0xbe9ac8f3ff0d7424 */ /* 0x000fe400078e00ff */
[----:B------:R1:W-:Y:S01]  /*14a40*/  STL.64 [R1+0x908], R10 ;  /* 0x0009080a01007387 */ /* 0x0003e20000100a00 */
[----:B--2---:R-:W-:Y:S01]  /*14a50*/  IMAD.MOV.U32 R18, RZ, RZ, 0x7a227118 ;  /* 0x7a227118ff127424 */ /* 0x004fe200078e00ff */
[----:B------:R-:W-:-:S02]  /*14a60*/  MOV R19, 0x3f37bf3a ;  /* 0x3f37bf3a00137802 */ /* 0x000fc40000000f00 */
[----:B---3--:R-:W-:Y:S01]  /*14a70*/  MOV R2, 0xe6f7598a ;  /* 0xe6f7598a00027802 */ /* 0x008fe20000000f00 */
[----:B------:R-:W-:Y:S01]  /*14a80*/  IMAD.MOV.U32 R3, RZ, RZ, 0x3d2a4c4e ;  /* 0x3d2a4c4eff037424 */ /* 0x000fe200078e00ff */
[----:B------:R2:W-:Y:S01]  /*14a90*/  STL.64 [R1+0x928], R4 ;  /* 0x0009280401007387 */ /* 0x0005e20000100a00 */
[----:B0-----:R-:W-:Y:S02]  /*14aa0*/  IMAD.MOV.U32 R8, RZ, RZ, -0x2fc8f100 ;  /* 0xd0370f00ff087424 */ /* 0x001fe400078e00ff */
[----:B------:R-:W-:Y:S01]  /*14ab0*/  IMAD.MOV.U32 R9, RZ, RZ, 0x3e0f0bac ;  /* 0x3e0f0bacff097424 */ /* 0x000fe200078e00ff */
[----:B------:R0:W-:Y:S01]  /*14ac0*/  STL.64 [R1+0x930], R6 ;  /* 0x0009300601007387 */ /* 0x0001e20000100a00 */
[----:B-1----:R-:W-:Y:S01]  /*14ad0*/  MOV R10, 0x4ad52eba ;  /* 0x4ad52eba000a7802 */ /* 0x002fe20000000f00 */
[----:B------:R-:W-:Y:S02]  /*14ae0*/  IMAD.MOV.U32 R11, RZ, RZ, -0x41fef53f ;  /* 0xbe010ac1ff0b7424 */ /* 0x000fe400078e00ff */
[----:B------:R1:W-:Y:S01]  /*14af0*/  STL.64 [R1+0x898], R14 ;  /* 0x0008980e01007387 */ /* 0x0003e20000100a00 */
[----:B--2---:R-:W-:Y:S01]  /*14b00*/  IMAD.MOV.U32 R4, RZ, RZ, 0x6f5e0e ;  /* 0x006f5e0eff047424 */ /* 0x004fe200078e00ff */
[----:B------:R-:W-:-:S02]  /*14b10*/  MOV R5, 0xbf708d50 ;  /* 0xbf708d5000057802 */ /* 0x000fc40000000f00 */
[----:B------:R2:W-:Y:S01]  /*14b20*/  STL.64 [R1+0x8a0], R16 ;  /* 0x0008a01001007387 */ /* 0x0005e20000100a00 */
[----:B0-----:R-:W-:-:S03]  /*14b30*/  IMAD.MOV.U32 R6, RZ, RZ, -0x3215e115 ;  /* 0xcdea1eebff067424 */ /* 0x001fc600078e00ff */
[----:B------:R0:W-:Y:S01]  /*14b40*/  STL.64 [R1+0x8c0], R12 ;  /* 0x0008c00c01007387 */ /* 0x0001e20000100a00 */
[----:B------:R-:W-:Y:S02]  /*14b50*/  IMAD.MOV.U32 R7, RZ, RZ, -0x413dae79 ;  /* 0xbec25187ff077424 */ /* 0x000fe400078e00ff */
[----:B-1----:R-:W-:Y:S01]  /*14b60*/  IMAD.MOV.U32 R14, RZ, RZ, 0x1069b36a ;  /* 0x1069b36aff0e7424 */ /* 0x002fe200078e00ff */
[----:B------:R1:W-:Y:S01]  /*14b70*/  STL.64 [R1+0x8c8], R18 ;  /* 0x0008c81201007387 */ /* 0x0003e20000100a00 */
[----:B------:R-:W-:-:S03]  /*14b80*/  IMAD.MOV.U32 R15, RZ, RZ, -0x4104f7e4 ;  /* 0xbefb081cff0f7424 */ /* 0x000fc600078e00ff */
[----:B------:R3:W-:Y:S01]  /*14b90*/  STL.64 [R1+0x920], R2 ;  /* 0x0009200201007387 */ /* 0x0007e20000100a00 */
[----:B--2---:R-:W-:Y:S01]  /*14ba0*/  MOV R16, 0x8e42b54d ;  /* 0x8e42b54d00107802 */ /* 0x004fe20000000f00 */
[----:B------:R-:W-:Y:S02]  /*14bb0*/  IMAD.MOV.U32 R17, RZ, RZ, 0x3ef21f0d ;  /* 0x3ef21f0dff117424 */ /* 0x000fe400078e00ff */
[----:B------:R2:W-:Y:S01]  /*14bc0*/  STL.64 [R1+0x948], R8 ;  /* 0x0009480801007387 */ /* 0x0005e20000100a00 */
[----:B0-----:R-:W-:Y:S01]  /*14bd0*/  IMAD.MOV.U32 R12, RZ, RZ, -0x3d13f3ae ;  /* 0xc2ec0c52ff0c7424 */ /* 0x001fe200078e00ff */
[----:B------:R-:W-:Y:S02]  /*14be0*/  MOV R13, 0xbea70cb7 ;  /* 0xbea70cb7000d7802 */ /* 0x000fe40000000f00 */
[----:B------:R0:W-:Y:S01]  /*14bf0*/  STL.64 [R1+0x950], R10 ;  /* 0x0009500a01007387 */ /* 0x0001e20000100a00 */
[----:B-1----:R-:W-:Y:S02]  /*14c00*/  IMAD.MOV.U32 R18, RZ, RZ, -0x104483b7 ;  /* 0xefbb7c49ff127424 */ /* 0x002fe400078e00ff */
[----:B------:R-:W-:Y:S01]  /*14c10*/  IMAD.MOV.U32 R19, RZ, RZ, 0x3e8bb865 ;  /* 0x3e8bb865ff137424 */ /* 0x000fe200078e00ff */
[----:B---3--:R-:W-:Y:S01]  /*14c20*/  MOV R3, 0x3de2876b ;  /* 0x3de2876b00037802 */ /* 0x008fe20000000f00 */
[----:B------:R-:W-:Y:S01]  /*14c30*/  IMAD.MOV.U32 R2, RZ, RZ, 0x3785de06 ;  /* 0x3785de06ff027424 */ /* 0x000fe200078e00ff */
[----:B------:R1:W-:Y:S01]  /*14c40*/  STL.64 [R1+0x970], R4 ;  /* 0x0009700401007387 */ /* 0x0003e20000100a00 */
[----:B--2---:R-:W-:Y:S01]  /*14c50*/  MOV R8, 0x14eb1812 ;  /* 0x14eb181200087802 */ /* 0x004fe20000000f00 */
[----:B------:R-:W-:-:S02]  /*14c60*/  IMAD.MOV.U32 R9, RZ, RZ, 0x3f61cf4d ;  /* 0x3f61cf4dff097424 */ /* 0x000fc400078e00ff */
[----:B------:R2:W-:Y:S01]  /*14c70*/  STL.64 [R1+0x978], R6 ;  /* 0x0009780601007387 */ /* 0x0005e20000100a00 */
[----:B0-----:R-:W-:Y:S01]  /*14c80*/  MOV R10, 0xb9ab4d6e ;  /* 0xb9ab4d6e000a7802 */ /* 0x001fe20000000f00 */
[----:B------:R-:W-:Y:S02]  /*14c90*/  IMAD.MOV.U32 R11, RZ, RZ, 0x3e54e11f ;  /* 0x3e54e11fff0b7424 */ /* 0x000fe400078e00ff */
[----:B------:R0:W-:Y:S01]  /*14ca0*/  STL.64 [R1+0x8e8], R14 ;  /* 0x0008e80e01007387 */ /* 0x0001e20000100a00 */
[----:B-1----:R-:W-:-:S03]  /*14cb0*/  IMAD.MOV.U32 R4, RZ, RZ, 0x7b1a5667 ;  /* 0x7b1a5667ff047424 */ /* 0x002fc600078e00ff */
[----:B------:R1:W-:Y:S01]  /*14cc0*/  STL.64 [R1+0x8f0], R16 ;  /* 0x0008f01001007387 */ /* 0x0003e20000100a00 */
[----:B------:R-:W-:Y:S02]  /*14cd0*/  IMAD.MOV.U32 R5, RZ, RZ, 0x3f28eab1 ;  /* 0x3f28eab1ff057424 */ /* 0x000fe400078e00ff */
[----:B--2---:R-:W-:Y:S01]  /*14ce0*/  IMAD.MOV.U32 R6, RZ, RZ, -0x5c8b89bf ;  /* 0xa3747641ff067424 */ /* 0x004fe200078e00ff */
[----:B------:R2:W-:Y:S01]  /*14cf0*/  STL.64 [R1+0x910], R12 ;  /* 0x0009100c01007387 */ /* 0x0005e20000100a00 */
[----:B------:R-:W-:Y:S01]  /*14d00*/  IMAD.MOV.U32 R7, RZ, RZ, 0x3ef079cb ;  /* 0x3ef079cbff077424 */ /* 0x000fe200078e00ff */
[----:B0-----:R-:W-:Y:S02]  /*14d10*/  MOV R14, 0x13f0801a ;  /* 0x13f0801a000e7802 */ /* 0x001fe40000000f00 */
[----:B------:R0:W-:Y:S01]  /*14d20*/  STL.64 [R1+0x918], R18 ;  /* 0x0009181201007387 */ /* 0x0001e20000100a00 */
[----:B------:R-:W-:-:S03]  /*14d30*/  IMAD.MOV.U32 R15, RZ, RZ, -0x41c70cbf ;  /* 0xbe38f341ff0f7424 */ /* 0x000fc600078e00ff */
[----:B------:R3:W-:Y:S01]  /*14d40*/  STL.64 [R1+0x958], R2 ;  /* 0x0009580201007387 */ /* 0x0007e20000100a00 */
[----:B-1----:R-:W-:Y:S01]  /*14d50*/  IMAD.MOV.U32 R16, RZ, RZ, 0x1d7f8951 ;  /* 0x1d7f8951ff107424 */ /* 0x002fe200078e00ff */
[----:B------:R-:W-:Y:S02]  /*14d60*/  MOV R17, 0xbca3353e ;  /* 0xbca3353e00117802 */ /* 0x000fe40000000f00 */
[----:B------:R1:W-:Y:S01]  /*14d70*/  STL.64 [R1+0x980], R8 ;  /* 0x0009800801007387 */ /* 0x0003e20000100a00 */
[----:B--2---:R-:W-:Y:S02]  /*14d80*/  IMAD.MOV.U32 R12, RZ, RZ, -0x5a255ed9 ;  /* 0xa5daa127ff0c7424 */ /* 0x004fe400078e00ff */
[----:B------:R-:W-:Y:S01]  /*14d90*/  IMAD.MOV.U32 R13, RZ, RZ, -0x408f51aa ;  /* 0xbf70ae56ff0d7424 */ /* 0x000fe200078e00ff */
[----:B------:R2:W-:Y:S01]  /*14da0*/  STL.64 [R1+0x998], R10 ;  /* 0x0009980a01007387 */ /* 0x0005e20000100a00 */
[----:B0-----:R-:W-:Y:S01]  /*14db0*/  MOV R18, 0x9f4a401b ;  /* 0x9f4a401b00127802 */ /* 0x001fe20000000f00 */
[----:B------:R-:W-:-:S02]  /*14dc0*/  IMAD.MOV.U32 R19, RZ, RZ, 0x3f7a3a69 ;  /* 0x3f7a3a69ff137424 */ /* 0x000fc400078e00ff */
[----:B---3--:R-:W-:Y:S01]  /*14dd0*/  IMAD.MOV.U32 R2, RZ, RZ, 0x3ef55b59 ;  /* 0x3ef55b59ff027424 */ /* 0x008fe200078e00ff */
[----:B------:R-:W-:Y:S01]  /*14de0*/  MOV R3, 0xbf30e510 ;  /* 0xbf30e51000037802 */ /* 0x000fe20000000f00 */
[----:B------:R0:W-:Y:S01]  /*14df0*/  STL.64 [R1+0x9a8], R4 ;  /* 0x0009a80401007387 */ /* 0x0001e20000100a00 */
[----:B-1----:R-:W-:Y:S01]  /*14e00*/  MOV R8, 0x2daecc91 ;  /* 0x2daecc9100087802 */ /* 0x002fe20000000f00 */
[----:B------:R-:W-:Y:S02]  /*14e10*/  IMAD.MOV.U32 R9, RZ, RZ, -0x411a6414 ;  /* 0xbee59becff097424 */ /* 0x000fe400078e00ff */
        /* <DEDUP_REMOVED lines=8> */
[----:B------:R-:W-:Y:S01]  /*14ea0*/  IMAD.MOV.U32 R7, RZ, RZ, -0x4316a0e2 ;  /* 0xbce95f1eff077424 */ /* 0x000fe200078e00ff */
[----:B------:R1:W-:Y:S01]  /*14eb0*/  STL.64 [R1+0x960], R12 ;  /* 0x0009600c01007387 */ /* 0x0003e20000100a00 */
[----:B--2---:R-:W-:Y:S01]  /*14ec0*/  IMAD.MOV.U32 R14, RZ, RZ, 0x58c76530 ;  /* 0x58c76530ff0e7424 */ /* 0x004fe200078e00ff */
[----:B------:R-:W-:Y:S02]  /*14ed0*/  MOV R15, 0xbf60237b ;  /* 0xbf60237b000f7802 */ /* 0x000fe40000000f00 */
[----:B------:R2:W-:Y:S01]  /*14ee0*/  STL.64 [R1+0x968], R18 ;  /* 0x0009681201007387 */ /* 0x0005e20000100a00 */
[----:B0-----:R-:W-:-:S03]  /*14ef0*/  IMAD.MOV.U32 R16, RZ, RZ, 0xb161ed3 ;  /* 0x0b161ed3ff107424 */ /* 0x001fc600078e00ff */
[----:B------:R0:W-:Y:S01]  /*14f00*/  STL.64 [R1+0x9a0], R2 ;  /* 0x0009a00201007387 */ /* 0x0001e20000100a00 */
[----:B------:R-:W-:-:S03]  /*14f10*/  IMAD.MOV.U32 R17, RZ, RZ, 0x3f4b647f ;  /* 0x3f4b647fff117424 */ /* 0x000fc600078e00ff */
[----:B------:R3:W-:Y:S01]  /*14f20*/  STL.64 [R1+0x9c8], R8 ;  /* 0x0009c80801007387 */ /* 0x0007e20000100a00 */
[----:B-1----:R-:W-:Y:S01]  /*14f30*/  MOV R12, 0x35d225d ;  /* 0x035d225d000c7802 */ /* 0x002fe20000000f00 */
[----:B------:R-:W-:Y:S02]  /*14f40*/  IMAD.MOV.U32 R13, RZ, RZ, -0x40ee40f7 ;  /* 0xbf11bf09ff0d7424 */ /* 0x000fe400078e00ff */
[----:B------:R1:W-:Y:S01]  /*14f50*/  STL.64 [R1+0x9d0], R10 ;  /* 0x0009d00a01007387 */ /* 0x0003e20000100a00 */
[----:B--2---:R-:W-:Y:S01]  /*14f60*/  IMAD.MOV.U32 R18, RZ, RZ, 0x49a65517 ;  /* 0x49a65517ff127424 */ /* 0x004fe200078e00ff */
[----:B------:R-:W-:Y:S01]  /*14f70*/  MOV R19, 0xbde3d8d8 ;  /* 0xbde3d8d800137802 */ /* 0x000fe20000000f00 */
[----:B0-----:R-:W-:Y:S01]  /*14f80*/  IMAD.MOV.U32 R2, RZ, RZ, -0x500bb542 ;  /* 0xaff44abeff027424 */ /* 0x001fe200078e00ff */
[----:B------:R-:W-:Y:S01]  /*14f90*/  MOV R3, 0x3e9a1a0b ;  /* 0x3e9a1a0b00037802 */ /* 0x000fe20000000f00 */
[----:B------:R0:W-:Y:S01]  /*14fa0*/  STL.64 [R1+0x9f0], R4 ;  /* 0x0009f00401007387 */ /* 0x0001e20000100a00 */
[----:B---3--:R-:W-:Y:S01]  /*14fb0*/  MOV R8, 0xd29db62e ;  /* 0xd29db62e00087802 */ /* 0x008fe20000000f00 */
        /* <DEDUP_REMOVED lines=18> */
[----:B--2---:R-:W-:Y:S01]  /*150e0*/  IMAD.MOV.U32 R12, RZ, RZ, -0x31d6da23 ;  /* 0xce2925ddff0c7424 */ /* 0x004fe200078e00ff */
[----:B------:R-:W-:Y:S02]  /*150f0*/  MOV R13, 0x3e555806 ;  /* 0x3e555806000d7802 */ /* 0x000fe40000000f00 */
[----:B------:R2:W-:Y:S01]  /*15100*/  STL.64 [R1+0xa18], R10 ;  /* 0x000a180a01007387 */ /* 0x0005e20000100a00 */
[----:B-1----:R-:W-:Y:S02]  /*15110*/  IMAD.MOV.U32 R18, RZ, RZ, -0x253e430f ;  /* 0xdac1bcf1ff127424 */ /* 0x002fe400078e00ff */
[----:B------:R-:W-:Y:S01]  /*15120*/  IMAD.MOV.U32 R19, RZ, RZ, -0x41b7808b ;  /* 0xbe487f75ff137424 */ /* 0x000fe200078e00ff */
[----:B------:R1:W-:Y:S01]  /*15130*/  STL.64 [R1+0xa38], R4 ;  /* 0x000a380401007387 */ /* 0x0003e20000100a00 */
[----:B0-----:R-:W-:Y:S02]  /*15140*/  IMAD.MOV.U32 R2, RZ, RZ, -0x711724b7 ;  /* 0x8ee8db49ff027424 */ /* 0x001fe400078e00ff */
[----:B------:R-:W-:Y:S01]  /*15150*/  IMAD.MOV.U32 R3, RZ, RZ, -0x41feacbd ;  /* 0xbe015343ff037424 */ /* 0x000fe200078e00ff */
[----:B---3--:R-:W-:Y:S01]  /*15160*/  MOV R9, 0x3f748900 ;  /* 0x3f74890000097802 */ /* 0x008fe20000000f00 */
[----:B------:R-:W-:Y:S01]  /*15170*/  IMAD.MOV.U32 R8, RZ, RZ, -0x71d6bcb ;  /* 0xf8e29435ff087424 */ /* 0x000fe200078e00ff */
[----:B------:R0:W-:Y:S01]  /*15180*/  STL.64 [R1+0xa40], R6 ;  /* 0x000a400601007387 */ /* 0x0001e20000100a00 */
[----:B--2---:R-:W-:Y:S01]  /*15190*/  IMAD.MOV.U32 R10, RZ, RZ, -0x4eceb30f ;  /* 0xb1314cf1ff0a7424 */ /* 0x004fe200078e00ff */
[----:B------:R-:W-:-:S02]  /*151a0*/  MOV R11, 0x3f5c0816 ;  /* 0x3f5c0816000b7802 */ /* 0x000fc40000000f00 */
        /* <DEDUP_REMOVED lines=10> */
[----:B-1----:R-:W-:Y:S01]  /*15250*/  IMAD.MOV.U32 R16, RZ, RZ, 0x19b3e6f ;  /* 0x019b3e6fff107424 */ /* 0x002fe200078e00ff */
[----:B------:R-:W-:Y:S02]  /*15260*/  MOV R17, 0xbf41b33b ;  /* 0xbf41b33b00117802 */ /* 0x000fe40000000f00 */
[----:B------:R1:W-:Y:S04]  /*15270*/  STL.64 [R1+0xa20], R2 ;  /* 0x000a200201007387 */ /* 0x0003e80000100a00 */
[----:B------:R3:W-:Y:S01]  /*15280*/  STL.64 [R1+0xa48], R8 ;  /* 0x000a480801007387 */ /* 0x0007e20000100a00 */
[----:B0-----:R-:W-:Y:S02]  /*15290*/  IMAD.MOV.U32 R12, RZ, RZ, -0x1659a691 ;  /* 0xe9a6596fff0c7424 */ /* 0x001fe400078e00ff */
[----:B------:R-:W-:Y:S01]  /*152a0*/  IMAD.MOV.U32 R13, RZ, RZ, 0x3eb57cc9 ;  /* 0x3eb57cc9ff0d7424 */ /* 0x000fe200078e00ff */
[----:B------:R0:W-:Y:S01]  /*152b0*/  STL.64 [R1+0xa60], R10 ;  /* 0x000a600a01007387 */ /* 0x0001e20000100a00 */
[----:B--2---:R-:W-:Y:S01]  /*152c0*/  MOV R18, 0xfb46b154 ;  /* 0xfb46b15400127802 */ /* 0x004fe20000000f00 */
[----:B------:R-:W-:-:S02]  /*152d0*/  IMAD.MOV.U32 R19, RZ, RZ, -0x409f1a6a ;  /* 0xbf60e596ff137424 */ /* 0x000fc400078e00ff */
[----:B-1----:R-:W-:Y:S01]  /*152e0*/  IMAD.MOV.U32 R2, RZ, RZ, -0x3a9fd7d3 ;  /* 0xc560282dff027424 */ /* 0x002fe200078e00ff */
[----:B------:R1:W-:Y:S01]  /*152f0*/  STL.64 [R1+0xa70], R4 ;  /* 0x000a700401007387 */ /* 0x0003e20000100a00 */
[----:B------:R-:W-:Y:S02]  /*15300*/  IMAD.MOV.U32 R3, RZ, RZ, -0x40b9d14f ;  /* 0xbf462eb1ff037424 */ /* 0x000fe400078e00ff */
[----:B---3--:R-:W-:Y:S01]  /*15310*/  IMAD.MOV.U32 R8, RZ, RZ, 0x2b27e94c ;  /* 0x2b27e94cff087424 */ /* 0x008fe200078e00ff */
[----:B------:R-:W-:Y:S01]  /*15320*/  MOV R9, 0x3dc60251 ;  /* 0x3dc6025100097802 */ /* 0x000fe20000000f00 */
[----:B------:R2:W-:Y:S01]  /*15330*/  STL.64 [R1+0xa88], R6 ;  /* 0x000a880601007387 */ /* 0x0005e20000100a00 */
[----:B0-----:R-:W-:Y:S02]  /*15340*/  IMAD.MOV.U32 R10, RZ, RZ, 0x34675d03 ;  /* 0x34675d03ff0a7424 */ /* 0x001fe400078e00ff */
[----:B------:R-:W-:Y:S01]  /*15350*/  IMAD.MOV.U32 R11, RZ, RZ, -0x411a7e0a ;  /* 0xbee581f6ff0b7424 */ /* 0x000fe200078e00ff */
[----:B------:R0:W-:Y:S01]  /*15360*/  STL.64 [R1+0xa28], R14 ;  /* 0x000a280e01007387 */ /* 0x0001e20000100a00 */
[----:B-1----:R-:W-:Y:S01]  /*15370*/  MOV R4, 0xa5f2b88d ;  /* 0xa5f2b88d00047802 */ /* 0x002fe20000000f00 */
[----:B------:R-:W-:-:S02]  /*15380*/  IMAD.MOV.U32 R5, RZ, RZ, 0x3e9aae08 ;  /* 0x3e9aae08ff057424 */ /* 0x000fc400078e00ff */
[----:B------:R1:W-:Y:S01]  /*15390*/  STL.64 [R1+0xa30], R16 ;  /* 0x000a301001007387 */ /* 0x0003e20000100a00 */
[----:B--2---:R-:W-:Y:S01]  /*153a0*/  IMAD.MOV.U32 R6, RZ, RZ, 0x585a3e12 ;  /* 0x585a3e12ff067424 */ /* 0x004fe200078e00ff */
[----:B------:R-:W-:Y:S02]  /*153b0*/  MOV R7, 0xbe9013a5 ;  /* 0xbe9013a500077802 */ /* 0x000fe40000000f00 */
[----:B------:R2:W-:Y:S01]  /*153c0*/  STL.64 [R1+0xa50], R12 ;  /* 0x000a500c01007387 */ /* 0x0005e20000100a00 */
[----:B0-----:R-:W-:-:S03]  /*153d0*/  IMAD.MOV.U32 R14, RZ, RZ, 0x2cc02754 ;  /* 0x2cc02754ff0e7424 */ /* 0x001fc600078e00ff */
[----:B------:R0:W-:Y:S01]  /*153e0*/  STL.64 [R1+0xa58], R18 ;  /* 0x000a581201007387 */ /* 0x0001e20000100a00 */
[----:B------:R-:W-:Y:S01]  /*153f0*/  MOV R15, 0x3f28b6bb ;  /* 0x3f28b6bb000f7802 */ /* 0x000fe20000000f00 */
[----:B-1----:R-:W-:Y:S02]  /*15400*/  IMAD.MOV.U32 R16, RZ, RZ, 0x43924ff5 ;  /* 0x43924ff5ff107424 */ /* 0x002fe400078e00ff */
[----:B------:R1:W-:Y:S01]  /*15410*/  STL.64 [R1+0xa68], R2 ;  /* 0x000a680201007387 */ /* 0x0003e20000100a00 */
[----:B------:R-:W-:-:S03]  /*15420*/  IMAD.MOV.U32 R17, RZ, RZ, -0x40de7150 ;  /* 0xbf218eb0ff117424 */ /* 0x000fc600078e00ff */
[----:B------:R3:W-:Y:S01]  /*15430*/  STL.64 [R1+0xa90], R8 ;  /* 0x000a900801007387 */ /* 0x0007e20000100a00 */
[----:B--2---:R-:W-:Y:S01]  /*15440*/  MOV R12, 0x7672b130 ;  /* 0x7672b130000c7802 */ /* 0x004fe20000000f00 */
[----:B------:R-:W-:Y:S02]  /*15450*/  IMAD.MOV.U32 R13, RZ, RZ, 0x3edbbbac ;  /* 0x3edbbbacff0d7424 */ /* 0x000fe400078e00ff */
[----:B------:R2:W-:Y:S01]  /*15460*/  STL.64 [R1+0xa98], R10 ;  /* 0x000a980a01007387 */ /* 0x0005e20000100a00 */
[----:B0-----:R-:W-:Y:S01]  /*15470*/  IMAD.MOV.U32 R18, RZ, RZ, -0x7498b2aa ;  /* 0x8b674d56ff127424 */ /* 0x001fe200078e00ff */
[----:B------:R-:W-:Y:S01]  /*15480*/  MOV R19, 0xbec18b09 ;  /* 0xbec18b0900137802 */ /* 0x000fe20000000f00 */
[----:B-1----:R-:W-:Y:S01]  /*15490*/  IMAD.MOV.U32 R2, RZ, RZ, 0x376be54f ;  /* 0x376be54fff027424 */ /* 0x002fe200078e00ff */
[----:B------:R0:W-:Y:S01]  /*154a0*/  STL.64 [R1+0xab8], R4 ;  /* 0x000ab80401007387 */ /* 0x0001e20000100a00 */
[----:B------:R-:W-:Y:S02]  /*154b0*/  IMAD.MOV.U32 R3, RZ, RZ, -0x42b28354 ;  /* 0xbd4d7cacff037424 */ /* 0x000fe400078e00ff */
[----:B---3--:R-:W-:Y:S01]  /*154c0*/  IMAD.MOV.U32 R8, RZ, RZ, 0x5cf292a0 ;  /* 0x5cf292a0ff087424 */ /* 0x008fe200078e00ff */
[----:B------:R-:W-:Y:S01]  /*154d0*/  MOV R9, 0xbe49fce5 ;  /* 0xbe49fce500097802 */ /* 0x000fe20000000f00 */
[----:B------:R1:W-:Y:S01]  /*154e0*/  STL.64 [R1+0xac0], R6 ;  /* 0x000ac00601007387 */ /* 0x0003e20000100a00 */
[----:B--2---:R-:W-:-:S02]  /*154f0*/  IMAD.MOV.U32 R10, RZ, RZ, 0x5d9a0e3b ;  /* 0x5d9a0e3bff0a7424 */ /* 0x004fc400078e00ff */
[----:B------:R-:W-:Y:S01]  /*15500*/  IMAD.MOV.U32 R11, RZ, RZ, 0x3e3dc92e ;  /* 0x3e3dc92eff0b7424 */ /* 0x000fe200078e00ff */
[----:B------:R2:W-:Y:S01]  /*15510*/  STL.64 [R1+0xa78], R14 ;  /* 0x000a780e01007387 */ /* 0x0005e20000100a00 */
[----:B0-----:R-:W-:Y:S01]  /*15520*/  MOV R4, 0xeffed53e ;  /* 0xeffed53e00047802 */ /* 0x001fe20000000f00 */
[----:B------:R-:W-:Y:S02]  /*15530*/  IMAD.MOV.U32 R5, RZ, RZ, 0x3f9486e7 ;  /* 0x3f9486e7ff057424 */ /* 0x000fe400078e00ff */
[----:B------:R0:W-:Y:S01]  /*15540*/  STL.64 [R1+0xa80], R16 ;  /* 0x000a801001007387 */ /* 0x0001e20000100a00 */
[----:B-1----:R-:W-:Y:S01]  /*15550*/  IMAD.MOV.U32 R6, RZ, RZ, -0x7f415c4b ;  /* 0x80bea3b5ff067424 */ /* 0x002fe200078e00ff */
[----:B------:R-:W-:Y:S02]  /*15560*/  MOV R7, 0x3edd7b47 ;  /* 0x3edd7b4700077802 */ /* 0x000fe40000000f00 */
[----:B------:R1:W-:Y:S01]  /*15570*/  STL.64 [R1+0xaa0], R12 ;  /* 0x000aa00c01007387 */ /* 0x0003e20000100a00 */
[----:B--2---:R-:W-:-:S03]  /*15580*/  IMAD.MOV.U32 R14, RZ, RZ, -0x78eccd7c ;  /* 0x87133284ff0e7424 */ /* 0x004fc600078e00ff */
[----:B------:R2:W-:Y:S01]  /*15590*/  STL.64 [R1+0xaa8], R18 ;  /* 0x000aa81201007387 */ /* 0x0005e20000100a00 */
[----:B------:R-:W-:Y:S01]  /*155a0*/  IMAD.MOV.U32 R15, RZ, RZ, 0x3e731ba6 ;  /* 0x3e731ba6ff0f7424 */ /* 0x000fe200078e00ff */
[----:B0-----:R-:W-:Y:S02]  /*155b0*/  MOV R16, 0xe3f933d6 ;  /* 0xe3f933d600107802 */ /* 0x001fe40000000f00 */
[----:B------:R0:W-:Y:S01]  /*155c0*/  STL.64 [R1+0xab0], R2 ;  /* 0x000ab00201007387 */ /* 0x0001e20000100a00 */
[----:B------:R-:W-:-:S03]  /*155d0*/  IMAD.MOV.U32 R17, RZ, RZ, 0x3cd01431 ;  /* 0x3cd01431ff117424 */ /* 0x000fc600078e00ff */
[----:B------:R3:W-:Y:S01]  /*155e0*/  STL.64 [R1+0xad8], R8 ;  /* 0x000ad80801007387 */ /* 0x0007e20000100a00 */
[----:B-1----:R-:W-:Y:S01]  /*155f0*/  IMAD.MOV.U32 R12, RZ, RZ, 0x50ed0c93 ;  /* 0x50ed0c93ff0c7424 */ /* 0x002fe200078e00ff */
[----:B------:R-:W-:Y:S02]  /*15600*/  MOV R13, 0x3f91d1d6 ;  /* 0x3f91d1d6000d7802 */ /* 0x000fe40000000f00 */
[----:B------:R1:W-:Y:S01]  /*15610*/  STL.64 [R1+0xae0], R10 ;  /* 0x000ae00a01007387 */ /* 0x0003e20000100a00 */
[----:B--2---:R-:W-:Y:S02]  /*15620*/  IMAD.MOV.U32 R18, RZ, RZ, -0x74127944 ;  /* 0x8bed86bcff127424 */ /* 0x004fe400078e00ff */
[----:B------:R-:W-:Y:S01]  /*15630*/  IMAD.MOV.U32 R19, RZ, RZ, -0x4061c372 ;  /* 0xbf9e3c8eff137424 */ /* 0x000fe200078e00ff */
[----:B0-----:R-:W-:Y:S01]  /*15640*/  MOV R2, 0xcc2ec99 ;  /* 0x0cc2ec9900027802 */ /* 0x001fe20000000f00 */
[----:B------:R-:W-:Y:S01]  /*15650*/  IMAD.MOV.U32 R3, RZ, RZ, -0x41df1c66 ;  /* 0xbe20e39aff037424 */ /* 0x000fe200078e00ff */
[----:B------:R0:W-:Y:S01]  /*15660*/  STL.64 [R1+0xb00], R4 ;  /* 0x000b000401007387 */ /* 0x0001e20000100a00 */
[----:B---3--:R-:W-:-:S02]  /*15670*/  IMAD.MOV.U32 R8, RZ, RZ, -0x19cb7902 ;  /* 0xe63486feff087424 */ /* 0x008fc400078e00ff */
        /* <DEDUP_REMOVED lines=18> */
[----:B--2---:R-:W-:Y:S01]  /*157a0*/  MOV R2, 0xe4a5f58f ;  /* 0xe4a5f58f00027802 */ /* 0x004fe20000000f00 */
[----:B------:R-:W-:Y:S02]  /*157b0*/  IMAD.MOV.U32 R3, RZ, RZ, 0x3f5ee468 ;  /* 0x3f5ee468ff037424 */ /* 0x000fe400078e00ff */
[----:B------:R2:W-:Y:S01]  /*157c0*/  STL.64 [R1+0xb28], R10 ;  /* 0x000b280a01007387 */ /* 0x0005e20000100a00 */
[----:B-1----:R-:W-:Y:S02]  /*157d0*/  IMAD.MOV.U32 R12, RZ, RZ, -0xe5c5f25 ;  /* 0xf1a3a0dbff0c7424 */ /* 0x002fe400078e00ff */
[----:B------:R-:W-:Y:S01]  /*157e0*/  IMAD.MOV.U32 R13, RZ, RZ, 0x3f423100 ;  /* 0x3f423100ff0d7424 */ /* 0x000fe200078e00ff */
[----:B0-----:R-:W-:Y:S01]  /*157f0*/  MOV R18, 0xffe9ba4d ;  /* 0xffe9ba4d00127802 */ /* 0x001fe20000000f00 */
[----:B------:R-:W-:Y:S01]  /*15800*/  IMAD.MOV.U32 R19, RZ, RZ, 0x3e0201c0 ;  /* 0x3e0201c0ff137424 */ /* 0x000fe200078e00ff */
[----:B------:R0:W-:Y:S01]  /*15810*/  STL.64 [R1+0xb38], R4 ;  /* 0x000b380401007387 */ /* 0x0001e20000100a00 */
[----:B---3--:R-:W-:-:S02]  /*15820*/  IMAD.MOV.U32 R8, RZ, RZ, -0x5b5d8160 ;  /* 0xa4a27ea0ff087424 */ /* 0x008fc400078e00ff */
        /* <DEDUP_REMOVED lines=8> */
[----:B-1----:R-:W-:-:S03]  /*158b0*/  IMAD.MOV.U32 R6, RZ, RZ, -0x7c02650f ;  /* 0x83fd9af1ff067424 */ /* 0x002fc600078e00ff */
[----:B------:R1:W-:Y:S01]  /*158c0*/  STL.64 [R1+0xb30], R2 ;  /* 0x000b300201007387 */ /* 0x0003e20000100a00 */
[----:B------:R-:W-:Y:S02]  /*158d0*/  IMAD.MOV.U32 R7, RZ, RZ, 0x3d152ba3 ;  /* 0x3d152ba3ff077424 */ /* 0x000fe400078e00ff */
[----:B--2---:R-:W-:Y:S01]  /*158e0*/  IMAD.MOV.U32 R14, RZ, RZ, -0x5047a8aa ;  /* 0xafb85756ff0e7424 */ /* 0x004fe200078e00ff */
[----:B------:R2:W-:Y:S01]  /*158f0*/  STL.64 [R1+0xb40], R12 ;  /* 0x000b400c01007387 */ /* 0x0005e20000100a00 */
[----:B------:R-:W-:-:S03]  /*15900*/  MOV R15, 0xbd8f737f ;  /* 0xbd8f737f000f7802 */ /* 0x000fc60000000f00 */
[----:B------:R3:W-:Y:S01]  /*15910*/  STL.64 [R1+0xb48], R18 ;  /* 0x000b481201007387 */ /* 0x0007e20000100a00 */
[----:B0-----:R-:W-:Y:S02]  /*15920*/  IMAD.MOV.U32 R16, RZ, RZ, -0x47865104 ;  /* 0xb879aefcff107424 */ /* 0x001fe400078e00ff */
[----:B------:R-:W-:Y:S01]  /*15930*/  IMAD.MOV.U32 R17, RZ, RZ, 0x3ede03c9 ;  /* 0x3ede03c9ff117424 */ /* 0x000fe200078e00ff */
[----:B------:R0:W-:Y:S01]  /*15940*/  STL.64 [R1+0xb58], R8 ;  /* 0x000b580801007387 */ /* 0x0001e20000100a00 */
[----:B-1----:R-:W-:Y:S01]  /*15950*/  MOV R2, 0x57fe1a62 ;  /* 0x57fe1a6200027802 */ /* 0x002fe20000000f00 */
[----:B------:R-:W-:Y:S02]  /*15960*/  IMAD.MOV.U32 R3, RZ, RZ, -0x412ce8ac ;  /* 0xbed31754ff037424 */ /* 0x000fe400078e00ff */
[----:B------:R1:W-:Y:S01]  /*15970*/  STL.64 [R1+0xb60], R10 ;  /* 0x000b600a01007387 */ /* 0x0003e20000100a00 */
[----:B--2---:R-:W-:Y:S01]  /*15980*/  MOV R12, 0xafb245ed ;  /* 0xafb245ed000c7802 */ /* 0x004fe20000000f00 */
[----:B------:R-:W-:-:S02]  /*15990*/  IMAD.MOV.U32 R13, RZ, RZ, -0x416e2223 ;  /* 0xbe91ddddff0d7424 */ /* 0x000fc400078e00ff */
[----:B---3--:R-:W-:Y:S01]  /*159a0*/  IMAD.MOV.U32 R18, RZ, RZ, 0x531b5ee8 ;  /* 0x531b5ee8ff127424 */ /* 0x008fe200078e00ff */
        /* <DEDUP_REMOVED lines=8> */
[----:B--2---:R-:W-:Y:S01]  /*15a30*/  IMAD.MOV.U32 R4, RZ, RZ, 0x49d95e46 ;  /* 0x49d95e46ff047424 */ /* 0x004fe200078e00ff */
[----:B------:R-:W-:-:S02]  /*15a40*/  MOV R5, 0xbfa9919f ;  /* 0xbfa9919f00057802 */ /* 0x000fc40000000f00 */
[----:B------:R2:W-:Y:S01]  /*15a50*/  STL.64 [R1+0xb70], R16 ;  /* 0x000b701001007387 */ /* 0x0005e20000100a00 */
[----:B0-----:R-:W-:-:S03]  /*15a60*/  IMAD.MOV.U32 R6, RZ, RZ, 0x5e7cd1d3 ;  /* 0x5e7cd1d3ff067424 */ /* 0x001fc600078e00ff */
[----:B------:R0:W-:Y:S01]  /*15a70*/  STL.64 [R1+0xb78], R2 ;  /* 0x000b780201007387 */ /* 0x0001e20000100a00 */
[----:B------:R-:W-:Y:S02]  /*15a80*/  IMAD.MOV.U32 R7, RZ, RZ, 0x3faead43 ;  /* 0x3faead43ff077424 */ /* 0x000fe400078e00ff */
[----:B-1----:R-:W-:Y:S01]  /*15a90*/  IMAD.MOV.U32 R14, RZ, RZ, 0x5c03d2e9 ;  /* 0x5c03d2e9ff0e7424 */ /* 0x002fe200078e00ff */
[----:B------:R1:W-:Y:S01]  /*15aa0*/  STL.64 [R1+0xb90], R12 ;  /* 0x000b900c01007387 */ /* 0x0003e20000100a00 */
[----:B------:R-:W-:-:S03]  /*15ab0*/  IMAD.MOV.U32 R15, RZ, RZ, 0x3f9ef9a0 ;  /* 0x3f9ef9a0ff0f7424 */ /* 0x000fc600078e00ff */
[----:B------:R3:W-:Y:S01]  /*15ac0*/  STL.64 [R1+0xb98], R18 ;  /* 0x000b981201007387 */ /* 0x0007e20000100a00 */
[----:B--2---:R-:W-:Y:S01]  /*15ad0*/  MOV R16, 0xf334cd1d ;  /* 0xf334cd1d00107802 */ /* 0x004fe20000000f00 */
        /* <DEDUP_REMOVED lines=8> */
[----:B---3--:R-:W-:Y:S02]  /*15b60*/  IMAD.MOV.U32 R18, RZ, RZ, 0x3853b987 ;  /* 0x3853b987ff127424 */ /* 0x008fe400078e00ff */
[----:B------:R-:W-:Y:S01]  /*15b70*/  IMAD.MOV.U32 R19, RZ, RZ, 0x3f8ee504 ;  /* 0x3f8ee504ff137424 */ /* 0x000fe200078e00ff */
[----:B--2---:R-:W-:Y:S01]  /*15b80*/  MOV R8, 0x94a2e4b2 ;  /* 0x94a2e4b200087802 */ /* 0x004fe20000000f00 */
[----:B------:R-:W-:Y:S01]  /*15b90*/  IMAD.MOV.U32 R9, RZ, RZ, -0x405f5e5d ;  /* 0xbfa0a1a3ff097424 */ /* 0x000fe200078e00ff */
[----:B------:R2:W-:Y:S01]  /*15ba0*/  STL.64 [R1+0xbd0], R6 ;  /* 0x000bd00601007387 */ /* 0x0005e20000100a00 */
[----:B0-----:R-:W-:Y:S01]  /*15bb0*/  MOV R10, 0xc73a65de ;  /* 0xc73a65de000a7802 */ /* 0x001fe20000000f00 */
[----:B------:R-:W-:Y:S02]  /*15bc0*/  IMAD.MOV.U32 R11, RZ, RZ, -0x4074d740 ;  /* 0xbf8b28c0ff0b7424 */ /* 0x000fe400078e00ff */
[----:B------:R0:W-:Y:S01]  /*15bd0*/  STL.64 [R1+0xbb0], R2 ;  /* 0x000bb00201007387 */ /* 0x0001e20000100a00 */
[----:B-1----:R-:W-:-:S02]  /*15be0*/  IMAD.MOV.U32 R4, RZ, RZ, 0x10abeebc ;  /* 0x10abeebcff047424 */ /* 0x002fc400078e00ff */
[----:B------:R-:W-:Y:S01]  /*15bf0*/  IMAD.MOV.U32 R5, RZ, RZ, 0x3e603f57 ;  /* 0x3e603f57ff057424 */ /* 0x000fe200078e00ff */
[----:B------:R1:W-:Y:S01]  /*15c00*/  STL.64 [R1+0xbb8], R14 ;  /* 0x000bb80e01007387 */ /* 0x0003e20000100a00 */
[----:B--2---:R-:W-:-:S03]  /*15c10*/  IMAD.MOV.U32 R6, RZ, RZ, 0x5f300209 ;  /* 0x5f300209ff067424 */ /* 0x004fc600078e00ff */
[----:B------:R2:W-:Y:S01]  /*15c20*/  STL.64 [R1+0xbc0], R16 ;  /* 0x000bc01001007387 */ /* 0x0005e20000100a00 */
[----:B------:R-:W-:Y:S02]  /*15c30*/  IMAD.MOV.U32 R7, RZ, RZ, -0x40c14cb1 ;  /* 0xbf3eb34fff077424 */ /* 0x000fe400078e00ff */
[----:B0-----:R-:W-:Y:S01]  /*15c40*/  IMAD.MOV.U32 R2, RZ, RZ, 0x7be56cf6 ;  /* 0x7be56cf6ff027424 */ /* 0x001fe200078e00ff */
[----:B------:R0:W-:Y:S01]  /*15c50*/  STL.64 [R1+0xbd8], R8 ;  /* 0x000bd80801007387 */ /* 0x0001e20000100a00 */
[----:B------:R-:W-:-:S03]  /*15c60*/  MOV R3, 0x3f76bd32 ;  /* 0x3f76bd3200037802 */ /* 0x000fc60000000f00 */
        /* <DEDUP_REMOVED lines=8> */
[----:B------:R-:W-:-:S02]  /*15cf0*/  IMAD.MOV.U32 R9, RZ, RZ, -0x4216d859 ;  /* 0xbde927a7ff097424 */ /* 0x000fc400078e00ff */
[----:B------:R0:W-:Y:S01]  /*15d00*/  STL.64 [R1+0xc00], R4 ;  /* 0x000c000401007387 */ /* 0x0001e20000100a00 */
[----:B---3--:R-:W-:Y:S02]  /*15d10*/  IMAD.MOV.U32 R12, RZ, RZ, -0x5f31c8f2 ;  /* 0xa0ce370eff0c7424 */ /* 0x008fe400078e00ff */
[----:B------:R-:W-:Y:S01]  /*15d20*/  IMAD.MOV.U32 R13, RZ, RZ, -0x40ebb737 ;  /* 0xbf1448c9ff0d7424 */ /* 0x000fe200078e00ff */
[----:B-1----:R-:W-:Y:S01]  /*15d30*/  MOV R18, 0xeccfadb ;  /* 0x0eccfadb00127802 */ /* 0x002fe20000000f00 */
[----:B------:R-:W-:Y:S01]  /*15d40*/  IMAD.MOV.U32 R19, RZ, RZ, 0x3efadee2 ;  /* 0x3efadee2ff137424 */ /* 0x000fe200078e00ff */
[----:B------:R1:W-:Y:S01]  /*15d50*/  STL.64 [R1+0xc18], R6 ;  /* 0x000c180601007387 */ /* 0x0003e20000100a00 */
[----:B--2---:R-:W-:Y:S01]  /*15d60*/  IMAD.MOV.U32 R10, RZ, RZ, 0x2f459ca1 ;  /* 0x2f459ca1ff0a7424 */ /* 0x004fe200078e00ff */
[----:B------:R-:W-:Y:S02]  /*15d70*/  MOV R11, 0x3f1e03ca ;  /* 0x3f1e03ca000b7802 */ /* 0x000fe40000000f00 */
[----:B------:R2:W-:Y:S01]  /*15d80*/  STL.64 [R1+0xbf8], R2 ;  /* 0x000bf80201007387 */ /* 0x0005e20000100a00 */
[----:B0-----:R-:W-:-:S02]  /*15d90*/  IMAD.MOV.U32 R4, RZ, RZ, 0x261131ce ;  /* 0x261131ceff047424 */ /* 0x001fc400078e00ff */
[----:B------:R-:W-:Y:S01]  /*15da0*/  IMAD.MOV.U32 R5, RZ, RZ, -0x4129aaab ;  /* 0xbed65555ff057424 */ /* 0x000fe200078e00ff */
[----:B------:R0:W-:Y:S01]  /*15db0*/  STL.64 [R1+0xc08], R14 ;  /* 0x000c080e01007387 */ /* 0x0001e20000100a00 */
[----:B-1----:R-:W-:Y:S01]  /*15dc0*/  MOV R6, 0x3d88fea7 ;  /* 0x3d88fea700067802 */ /* 0x002fe20000000f00 */
[----:B------:R-:W-:Y:S02]  /*15dd0*/  IMAD.MOV.U32 R7, RZ, RZ, 0x3ecc1949 ;  /* 0x3ecc1949ff077424 */ /* 0x000fe400078e00ff */
[----:B------:R1:W-:Y:S01]  /*15de0*/  STL.64 [R1+0xc10], R16 ;  /* 0x000c101001007387 */ /* 0x0003e20000100a00 */
[----:B--2---:R-:W-:Y:S01]  /*15df0*/  IMAD.MOV.U32 R2, RZ, RZ, 0x5a7d9ac5 ;  /* 0x5a7d9ac5ff027424 */ /* 0x004fe200078e00ff */
[----:B------:R-:W-:Y:S02]  /*15e00*/  MOV R3, 0x3d72f0a6 ;  /* 0x3d72f0a600037802 */ /* 0x000fe40000000f00 */
[----:B------:R2:W-:Y:S01]  /*15e10*/  STL.64 [R1+0xc20], R8 ;  /* 0x000c200801007387 */ /* 0x0005e20000100a00 */
[----:B0-----:R-:W-:-:S03]  /*15e20*/  IMAD.MOV.U32 R14, RZ, RZ, -0x25bcd4ef ;  /* 0xda432b11ff0e7424 */ /* 0x001fc600078e00ff */
[----:B------:R0:W-:Y:S01]  /*15e30*/  STL.64 [R1+0xc28], R10 ;  /* 0x000c280a01007387 */ /* 0x0001e20000100a00 */
[----:B------:R-:W-:-:S03]  /*15e40*/  MOV R15, 0xbeb16ab6 ;  /* 0xbeb16ab6000f7802 */ /* 0x000fc60000000f00 */
[----:B------:R3:W-:Y:S01]  /*15e50*/  STL.64 [R1+0xc30], R12 ;  /* 0x000c300c01007387 */ /* 0x0007e20000100a00 */
[----:B-1----:R-:W-:Y:S02]  /*15e60*/  IMAD.MOV.U32 R16, RZ, RZ, 0x36ee783 ;  /* 0x036ee783ff107424 */ /* 0x002fe400078e00ff */
[----:B------:R-:W-:Y:S01]  /*15e70*/  IMAD.MOV.U32 R17, RZ, RZ, -0x4306bd5e ;  /* 0xbcf942a2ff117424 */ /* 0x000fe200078e00ff */
[----:B------:R1:W-:Y:S01]  /*15e80*/  STL.64 [R1+0xc38], R18 ;  /* 0x000c381201007387 */ /* 0x0003e20000100a00 */
[----:B--2---:R-:W-:Y:S02]  /*15e90*/  IMAD.MOV.U32 R8, RZ, RZ, 0x1c8dde07 ;  /* 0x1c8dde07ff087424 */ /* 0x004fe400078e00ff */
[----:B------:R-:W-:Y:S01]  /*15ea0*/  IMAD.MOV.U32 R9, RZ, RZ, 0x3e89b42c ;  /* 0x3e89b42cff097424 */ /* 0x000fe200078e00ff */
[----:B------:R2:W-:Y:S01]  /*15eb0*/  STL.64 [R1+0xc48], R4 ;  /* 0x000c480401007387 */ /* 0x0005e20000100a00 */
[----:B0-----:R-:W-:Y:S01]  /*15ec0*/  MOV R10, 0x27a1383d ;  /* 0x27a1383d000a7802 */ /* 0x001fe20000000f00 */
[----:B------:R-:W-:-:S02]  /*15ed0*/  IMAD.MOV.U32 R11, RZ, RZ, -0x4181595c ;  /* 0xbe7ea6a4ff0b7424 */ /* 0x000fc400078e00ff */
[----:B---3--:R-:W-:Y:S01]  /*15ee0*/  IMAD.MOV.U32 R12, RZ, RZ, -0x2e56537d ;  /* 0xd1a9ac83ff0c7424 */ /* 0x008fe200078e00ff */
[----:B------:R-:W-:Y:S01]  /*15ef0*/  MOV R13, 0x3e62116d ;  /* 0x3e62116d000d7802 */ /* 0x000fe20000000f00 */
[----:B------:R0:W-:Y:S01]  /*15f00*/  STL.64 [R1+0xc50], R6 ;  /* 0x000c500601007387 */ /* 0x0001e20000100a00 */
[----:B-1----:R-:W-:Y:S02]  /*15f10*/  IMAD.MOV.U32 R18, RZ, RZ, 0x5f50d178 ;  /* 0x5f50d178ff127424 */ /* 0x002fe400078e00ff */
[----:B------:R-:W-:Y:S01]  /*15f20*/  IMAD.MOV.U32 R19, RZ, RZ, -0x4046a498 ;  /* 0xbfb95b68ff137424 */ /* 0x000fe200078e00ff */
[----:B------:R1:W-:Y:S01]  /*15f30*/  STL.64 [R1+0xc40], R2 ;  /* 0x000c400201007387 */ /* 0x0003e20000100a00 */
[----:B--2---:R-:W-:Y:S01]  /*15f40*/  MOV R4, 0xa98c8bc4 ;  /* 0xa98c8bc400047802 */ /* 0x004fe20000000f00 */
[----:B------:R-:W-:Y:S02]  /*15f50*/  IMAD.MOV.U32 R5, RZ, RZ, 0x3fc6fb2b ;  /* 0x3fc6fb2bff057424 */ /* 0x000fe400078e00ff */
[----:B------:R2:W-:Y:S01]  /*15f60*/  STL.64 [R1+0xc58], R14 ;  /* 0x000c580e01007387 */ /* 0x0005e20000100a00 */
[----:B0-----:R-:W-:Y:S01]  /*15f70*/  IMAD.MOV.U32 R6, RZ, RZ, 0x29064247 ;  /* 0x29064247ff067424 */ /* 0x001fe200078e00ff */
[----:B------:R-:W-:-:S02]  /*15f80*/  MOV R7, 0xbfc0a06f ;  /* 0xbfc0a06f00077802 */ /* 0x000fc40000000f00 */
[----:B------:R0:W-:Y:S01]  /*15f90*/  STL.64 [R1+0xc60], R16 ;  /* 0x000c601001007387 */ /* 0x0001e20000100a00 */
[----:B-1----:R-:W-:-:S03]  /*15fa0*/  DFMA R2, R24, R24, R24 ;  /* 0x000000181802722b */ /* 0x002fc60000000018 */
[----:B------:R1:W-:Y:S01]  /*15fb0*/  STL.64 [R1+0xc68], R8 ;  /* 0x000c680801007387 */ /* 0x0003e20000100a00 */
[----:B--2---:R-:W-:-:S03]  /*15fc0*/  IMAD.MOV.U32 R14, RZ, RZ, -0x2b09626c ;  /* 0xd4f69d94ff0e7424 */ /* 0x004fc600078e00ff */
[----:B------:R2:W-:Y:S01]  /*15fd0*/  STL.64 [R1+0xc70], R10 ;  /* 0x000c700a01007387 */ /* 0x0005e20000100a00 */
[----:B------:R-:W-:Y:S01]  /*15fe0*/  IMAD.MOV.U32 R15, RZ, RZ, -0x40ff7efb ;  /* 0xbf008105ff0f7424 */ /* 0x000fe200078e00ff */
[----:B------:R-:W-:Y:S02]  /*15ff0*/  DFMA R2, R20, R2, R20 ;  /* 0x000000021402722b */ /* 0x000fe40000000014 */
[----:B------:R3:W-:Y:S01]  /*16000*/  STL.64 [R1+0xc78], R12 ;  /* 0x000c780c01007387 */ /* 0x0007e20000100a00 */
[----:B0-----:R-:W-:Y:S01]  /*16010*/  IMAD.MOV.U32 R16, RZ, RZ, 0x3cf8dfb4 ;  /* 0x3cf8dfb4ff107424 */ /* 0x001fe200078e00ff */
[----:B------:R-:W-:Y:S01]  /*16020*/  MOV R17, 0xbfb7c3a1 ;  /* 0xbfb7c3a100117802 */ /* 0x000fe20000000f00 */
[----:B------:R-:W-:Y:S01]  /*16030*/  IMAD.MOV.U32 R20, RZ, RZ, -0x4ddbedfe ;  /* 0xb2241202ff147424 */ /* 0x000fe200078e00ff */
[----:B------:R0:W-:Y:S01]  /*16040*/  STL.64 [R1+0xc80], R18 ;  /* 0x000c801201007387 */ /* 0x0001e20000100a00 */
[----:B-1----:R-:W-:Y:S01]  /*16050*/  MOV R8, 0x7a744982 ;  /* 0x7a74498200087802 */ /* 0x002fe20000000f00 */
[----:B------:R-:W-:Y:S01]  /*16060*/  IMAD.MOV.U32 R9, RZ, RZ, 0x3fb72bb4 ;  /* 0x3fb72bb4ff097424 */ /* 0x000fe200078e00ff */
[----:B------:R-:W-:Y:S01]  /*16070*/  MOV R21, 0xbe2494d3 ;  /* 0xbe2494d300157802 */ /* 0x000fe20000000f00 */
[----:B------:R1:W-:Y:S01]  /*16080*/  STL.64 [R1+0xc88], R4 ;  /* 0x000c880401007387 */ /* 0x0003e20000100a00 */
[----:B--2---:R-:W-:Y:S01]  /*16090*/  IMAD.MOV.U32 R10, RZ, RZ, 0x38631744 ;  /* 0x38631744ff0a7424 */ /* 0x004fe200078e00ff */
[----:B------:R-:W-:Y:S01]  /*160a0*/  DFMA R24, -R22, R2, 1 ;  /* 0x3ff000001618742b */ /* 0x000fe20000000102 */
[----:B------:R-:W-:Y:S01]  /*160b0*/  IMAD.MOV.U32 R11, RZ, RZ, 0x3fa6bd2f ;  /* 0x3fa6bd2fff0b7424 */ /* 0x000fe200078e00ff */
[----:B------:R2:W-:Y:S01]  /*160c0*/  STL.64 [R1+0xc90], R6 ;  /* 0x000c900601007387 */ /* 0x0005e20000100a00 */
[----:B---3--:R-:W-:Y:S01]  /*160d0*/  MOV R12, 0xbbd016c8 ;  /* 0xbbd016c8000c7802 */ /* 0x008fe20000000f00 */
[----:B------:R-:W-:-:S02]  /*160e0*/  IMAD.MOV.U32 R13, RZ, RZ, 0x3e92a46f ;  /* 0x3e92a46fff0d7424 */ /* 0x000fc400078e00ff */
[----:B------:R3:W-:Y:S01]  /*160f0*/  STL.64 [R1+0xca0], R8 ;  /* 0x000ca00801007387 */ /* 0x0007e20000100a00 */
[----:B0-----:R-:W-:Y:S01]  /*16100*/  MOV R18, 0x69432cef ;  /* 0x69432cef00127802 */ /* 0x001fe20000000f00 */
[----:B------:R-:W-:Y:S01]  /*16110*/  IMAD.MOV.U32 R19, RZ, RZ, -0x4088f985 ;  /* 0xbf77067bff137424 */ /* 0x000fe200078e00ff */
[----:B------:R-:W-:Y:S01]  /*16120*/  DFMA R30, R2, R24, R2 ;  /* 0x00000018021e722b */ /* 0x000fe20000000002 */
[----:B-1----:R-:W-:Y:S01]  /*16130*/  IMAD.MOV.U32 R4, RZ, RZ, 0x1cad78b9 ;  /* 0x1cad78b9ff047424 */ /* 0x002fe200078e00ff */
[----:B------:R-:W-:Y:S01]  /*16140*/  MOV R5, 0xbf91a49f ;  /* 0xbf91a49f00057802 */ /* 0x000fe20000000f00 */
[----:B------:R0:W-:Y:S01]  /*16150*/  STL.64 [R1+0xcb0], R10 ;  /* 0x000cb00a01007387 */ /* 0x0001e20000100a00 */
[----:B------:R-:W-:Y:S01]  /*16160*/  IMAD.MOV.U32 R2, RZ, RZ, -0x3e818735 ;  /* 0xc17e78cbff027424 */ /* 0x000fe200078e00ff */
[----:B------:R-:W-:Y:S01]  /*16170*/  MOV R3, 0x40957e75 ;  /* 0x40957e7500037802 */ /* 0x000fe20000000f00 */
[----:B--2---:R-:W-:Y:S01]  /*16180*/  IMAD.MOV.U32 R6, RZ, RZ, -0x5f55a85 ;  /* 0xfa0aa57bff067424 */ /* 0x004fe200078e00ff */
[----:B------:R1:W-:Y:S01]  /*16190*/  STL.64 [R1+0xcc0], R4 ;  /* 0x000cc00401007387 */ /* 0x0003e20000100a00 */
[----:B------:R-:W-:Y:S01]  /*161a0*/  IMAD.MOV.U32 R7, RZ, RZ, 0x3f8d0bef ;  /* 0x3f8d0befff077424 */ /* 0x000fe200078e00ff */
[----:B---3--:R-:W-:Y:S01]  /*161b0*/  MOV R8, 0x3c40f6a ;  /* 0x03c40f6a00087802 */ /* 0x008fe20000000f00 */
[----:B------:R-:W-:Y:S01]  /*161c0*/  IMAD.MOV.U32 R9, RZ, RZ, -0x40acfbc3 ;  /* 0xbf53043dff097424 */ /* 0x000fe200078e00ff */
[----:B------:R2:W-:Y:S01]  /*161d0*/  STL.64 [R1+0xcb8], R12 ;  /* 0x000cb80c01007387 */ /* 0x0005e20000100a00 */
[----:B------:R-:W-:-:S03]  /*161e0*/  DMUL R24, R26, R30 ;  /* 0x0000001e1a187228 */ /* 0x000fc60000000000 */
[----:B------:R3:W-:Y:S01]  /*161f0*/  STL.64 [R1+0xcc8], R6 ;  /* 0x000cc80601007387 */ /* 0x0007e20000100a00 */
[----:B0-----:R-:W-:Y:S01]  /*16200*/  IMAD.MOV.U32 R10, RZ, RZ, 0xc4df7f1 ;  /* 0x0c4df7f1ff0a7424 */ /* 0x001fe200078e00ff */
[----:B------:R-:W-:Y:S01]  /*16210*/  MOV R11, 0x3f3adee2 ;  /* 0x3f3adee2000b7802 */ /* 0x000fe20000000f00 */
[----:B-1----:R-:W-:Y:S01]  /*16220*/  IMAD.MOV.U32 R4, RZ, RZ, 0x7c4544c3 ;  /* 0x7c4544c3ff047424 */ /* 0x002fe200078e00ff */
[----:B------:R-:W-:Y:S01]  /*16230*/  MOV R5, 0x3f10af03 ;  /* 0x3f10af0300057802 */ /* 0x000fe20000000f00 */
[----:B------:R0:W-:Y:S01]  /*16240*/  STL.64 [R1+0xce8], R8 ;  /* 0x000ce80801007387 */ /* 0x0001e20000100a00 */
[----:B--2---:R-:W-:-:S03]  /*16250*/  IMAD.MOV.U32 R12, RZ, RZ, 0x6a382e07 ;  /* 0x6a382e07ff0c7424 */ /* 0x004fc600078e00ff */
[----:B------:R1:W-:Y:S01]  /*16260*/  STL.64 [R1+0xcf0], R10 ;  /* 0x000cf00a01007387 */ /* 0x0003e20000100a00 */
[----:B------:R-:W-:Y:S02]  /*16270*/  IMAD.MOV.U32 R13, RZ, RZ, 0x3db43183 ;  /* 0x3db43183ff0d7424 */ /* 0x000fe400078e00ff */
[----:B---3--:R-:W-:Y:S01]  /*16280*/  IMAD.MOV.U32 R6, RZ, RZ, -0x6f643b9e ;  /* 0x909bc462ff067424 */ /* 0x008fe200078e00ff */
[----:B------:R2:W-:Y:S01]  /*16290*/  STL.64 [R1+0xd08], R4 ;  /* 0x000d080401007387 */ /* 0x0005e20000100a00 */
[----:B------:R-:W-:Y:S01]  /*162a0*/  IMAD.MOV.U32 R7, RZ, RZ, -0x410a3a9c ;  /* 0xbef5c564ff077424 */ /* 0x000fe200078e00ff */
[----:B0-----:R-:W-:Y:S01]  /*162b0*/  MOV R8, 0xba744e1c ;  /* 0xba744e1c00087802 */ /* 0x001fe20000000f00 */
[----:B------:R-:W-:-:S03]  /*162c0*/  IMAD.MOV.U32 R9, RZ, RZ, 0x3eab1a24 ;  /* 0x3eab1a24ff097424 */ /* 0x000fc600078e00ff */
[----:B------:R0:W-:Y:S01]  /*162d0*/  STL.64 [R1+0xd10], R6 ;  /* 0x000d100601007387 */ /* 0x0001e20000100a00 */
[----:B-1----:R-:W-:Y:S01]  /*162e0*/  IMAD.MOV.U32 R10, RZ, RZ, -0xa078040 ;  /* 0xf5f87fc0ff0a7424 */ /* 0x002fe200078e00ff */
[----:B------:R-:W-:Y:S02]  /*162f0*/  MOV R11, 0x3cc5a9a2 ;  /* 0x3cc5a9a2000b7802 */ /* 0x000fe40000000f00 */
[----:B------:R1:W-:Y:S01]  /*16300*/  STL.64 [R1+0xcf8], R12 ;  /* 0x000cf80c01007387 */ /* 0x0003e20000100a00 */
[----:B--2---:R-:W-:Y:S02]  /*16310*/  IMAD.MOV.U32 R4, RZ, RZ, 0x66be9669 ;  /* 0x66be9669ff047424 */ /* 0x004fe400078e00ff */
[----:B------:R-:W-:Y:S01]  /*16320*/  IMAD.MOV.U32 R5, RZ, RZ, -0x417c3ae7 ;  /* 0xbe83c519ff057424 */ /* 0x000fe200078e00ff */
        /* <DEDUP_REMOVED lines=10> */
[----:B0-----:R-:W-:Y:S01]  /*163d0*/  IMAD.MOV.U32 R10, RZ, RZ, 0x4744ccfb ;  /* 0x4744ccfbff0a7424 */ /* 0x001fe200078e00ff */
[----:B------:R-:W-:Y:S01]  /*163e0*/  MOV R11, 0x3fc056ba ;  /* 0x3fc056ba000b7802 */ /* 0x000fe20000000f00 */
[----:B------:R0:W-:Y:S01]  /*163f0*/  STL.64 [R1+0xc98], R14 ;  /* 0x000c980e01007387 */ /* 0x0001e20000100a00 */
[----:B-1----:R-:W-:Y:S02]  /*16400*/  IMAD.MOV.U32 R4, RZ, RZ, 0x182c4e01 ;  /* 0x182c4e01ff047424 */ /* 0x002fe400078e00ff */
[----:B------:R-:W-:Y:S01]  /*16410*/  IMAD.MOV.U32 R5, RZ, RZ, -0x405337f1 ;  /* 0xbfacc80fff057424 */ /* 0x000fe200078e00ff */
[----:B------:R1:W-:Y:S01]  /*16420*/  STL.64 [R1+0xd48], R12 ;  /* 0x000d480c01007387 */ /* 0x0003e20000100a00 */
[----:B---3--:R-:W-:Y:S01]  /*16430*/  MOV R6, 0xd3bab1e9 ;  /* 0xd3bab1e900067802 */ /* 0x008fe20000000f00 */
[----:B------:R-:W-:-:S02]  /*16440*/  IMAD.MOV.U32 R7, RZ, RZ, -0x41787839 ;  /* 0xbe8787c7ff077424 */ /* 0x000fc400078e00ff */
[----:B------:R2:W-:Y:S01]  /*16450*/  STL.64 [R1+0xd68], R8 ;  /* 0x000d680801007387 */ /* 0x0005e20000100a00 */
[----:B0-----:R-:W-:-:S03]  /*16460*/  IMAD.MOV.U32 R14, RZ, RZ, -0x1da32ee4 ;  /* 0xe25cd11cff0e7424 */ /* 0x001fc600078e00ff */
[----:B------:R0:W-:Y:S01]  /*16470*/  STL.64 [R1+0xd80], R10 ;  /* 0x000d800a01007387 */ /* 0x0001e20000100a00 */
[----:B------:R-:W-:-:S03]  /*16480*/  IMAD.MOV.U32 R15, RZ, RZ, 0x3f5a4350 ;  /* 0x3f5a4350ff0f7424 */ /* 0x000fc600078e00ff */
[----:B------:R3:W-:Y:S01]  /*16490*/  STL.64 [R1+0xd88], R4 ;  /* 0x000d880401007387 */ /* 0x0007e20000100a00 */
[----:B-1----:R-:W-:Y:S01]  /*164a0*/  IMAD.MOV.U32 R12, RZ, RZ, -0x35537826 ;  /* 0xcaac87daff0c7424 */ /* 0x002fe200078e00ff */
[----:B------:R-:W-:Y:S02]  /*164b0*/  MOV R13, 0x3f93b27e ;  /* 0x3f93b27e000d7802 */ /* 0x000fe40000000f00 */
[----:B------:R1:W-:Y:S01]  /*164c0*/  STL.64 [R1+0xd90], R6 ;  /* 0x000d900601007387 */ /* 0x0003e20000100a00 */
[----:B--2---:R-:W-:Y:S01]  /*164d0*/  IMAD.MOV.U32 R8, RZ, RZ, -0x793f6ca ;  /* 0xf86c0936ff087424 */ /* 0x004fe200078e00ff */
[----:B------:R-:W-:Y:S01]  /*164e0*/  MOV R9, 0x3e123fc5 ;  /* 0x3e123fc500097802 */ /* 0x000fe20000000f00 */
[----:B0-----:R-:W-:Y:S01]  /*164f0*/  IMAD.MOV.U32 R10, RZ, RZ, -0x8aa5d37 ;  /* 0xf755a2c9ff0a7424 */ /* 0x001fe200078e00ff */
[----:B------:R0:W-:Y:S01]  /*16500*/  STL.64 [R1+0xca8], R16 ;  /* 0x000ca81001007387 */ /* 0x0001e20000100a00 */
[----:B------:R-:W-:Y:S02]  /*16510*/  IMAD.MOV.U32 R11, RZ, RZ, -0x40a6e001 ;  /* 0xbf591fffff0b7424 */ /* 0x000fe400078e00ff */
[----:B---3--:R-:W-:Y:S01]  /*16520*/  IMAD.MOV.U32 R4, RZ, RZ, -0x613dd9bf ;  /* 0x9ec22641ff047424 */ /* 0x008fe200078e00ff */
[----:B------:R2:W-:Y:S01]  /*16530*/  STL.64 [R1+0xcd0], R18 ;  /* 0x000cd01201007387 */ /* 0x0005e20000100a00 */
[----:B------:R-:W-:Y:S01]  /*16540*/  IMAD.MOV.U32 R5, RZ, RZ, -0x4262e5d2 ;  /* 0xbd9d1a2eff057424 */ /* 0x000fe200078e00ff */
[----:B-1----:R-:W-:Y:S01]  /*16550*/  MOV R6, 0xec6f637f ;  /* 0xec6f637f00067802 */ /* 0x002fe20000000f00 */
        /* <DEDUP_REMOVED lines=12> */
[----:B0-----:R-:W-:Y:S01]  /*16620*/  MOV R14, 0x3b45ff81 ;  /* 0x3b45ff81000e7802 */ /* 0x001fe20000000f00 */
[----:B------:R-:W-:Y:S02]  /*16630*/  IMAD.MOV.U32 R15, RZ, RZ, -0x42bf626f ;  /* 0xbd409d91ff0f7424 */ /* 0x000fe400078e00ff */
[----:B------:R0:W-:Y:S01]  /*16640*/  STL.64 [R1+0xdd0], R4 ;  /* 0x000dd00401007387 */ /* 0x0001e20000100a00 */
[----:B--2---:R-:W-:Y:S01]  /*16650*/  IMAD.MOV.U32 R12, RZ, RZ, -0x24814352 ;  /* 0xdb7ebcaeff0c7424 */ /* 0x004fe200078e00ff */
[----:B------:R-:W-:-:S02]  /*16660*/  MOV R13, 0xbf0cea33 ;  /* 0xbf0cea33000d7802 */ /* 0x000fc40000000f00 */
[----:B------:R2:W-:Y:S01]  /*16670*/  STL.64 [R1+0xdd8], R6 ;  /* 0x000dd80601007387 */ /* 0x0005e20000100a00 */
[----:B---3--:R-:W-:Y:S01]  /*16680*/  IMAD.MOV.U32 R8, RZ, RZ, 0x1ad67669 ;  /* 0x1ad67669ff087424 */ /* 0x008fe200078e00ff */
[----:B------:R-:W-:Y:S01]  /*16690*/  MOV R9, 0xbecda7a6 ;  /* 0xbecda7a600097802 */ /* 0x000fe20000000f00 */
[----:B-1----:R-:W-:Y:S01]  /*166a0*/  IMAD.MOV.U32 R10, RZ, RZ, -0x2a8595fa ;  /* 0xd57a6a06ff0a7424 */ /* 0x002fe200078e00ff */
[----:B------:R1:W-:Y:S01]  /*166b0*/  STL.64 [R1+0xd00], R16 ;  /* 0x000d001001007387 */ /* 0x0003e20000100a00 */
[----:B------:R-:W-:Y:S01]  /*166c0*/  IMAD.MOV.U32 R11, RZ, RZ, 0x3ec257a6 ;  /* 0x3ec257a6ff0b7424 */ /* 0x000fe200078e00ff */
[----:B0-----:R-:W-:Y:S01]  /*166d0*/  MOV R4, 0x18d848b8 ;  /* 0x18d848b800047802 */ /* 0x001fe20000000f00 */
[----:B------:R-:W-:Y:S01]  /*166e0*/  IMAD.MOV.U32 R5, RZ, RZ, -0x415994d2 ;  /* 0xbea66b2eff057424 */ /* 0x000fe200078e00ff */
[----:B------:R0:W-:Y:S01]  /*166f0*/  STL.64 [R1+0xd18], R14 ;  /* 0x000d180e01007387 */ /* 0x0001e20000100a00 */
[----:B--2---:R-:W-:Y:S01]  /*16700*/  MOV R6, 0xe6e8d273 ;  /* 0xe6e8d27300067802 */ /* 0x004fe20000000f00 */
[----:B------:R-:W-:-:S02]  /*16710*/  IMAD.MOV.U32 R7, RZ, RZ, 0x3ff10bef ;  /* 0x3ff10befff077424 */ /* 0x000fc400078e00ff */
[----:B------:R2:W-:Y:S01]  /*16720*/  STL.64 [R1+0xd20], R18 ;  /* 0x000d201201007387 */ /* 0x0005e20000100a00 */
[----:B-1----:R-:W-:-:S03]  /*16730*/  IMAD.MOV.U32 R16, RZ, RZ, 0x48e4f389 ;  /* 0x48e4f389ff107424 */ /* 0x002fc600078e00ff */
[----:B------:R1:W-:Y:S01]  /*16740*/  STL.64 [R1+0xd28], R20 ;  /* 0x000d281401007387 */ /* 0x0003e20000100a00 */
[----:B------:R-:W-:-:S03]  /*16750*/  MOV R17, 0xbf8ed5bd ;  /* 0xbf8ed5bd00117802 */ /* 0x000fc60000000f00 */
[----:B------:R3:W-:Y:S01]  /*16760*/  STL.64 [R1+0xde0], R12 ;  /* 0x000de00c01007387 */ /* 0x0007e20000100a00 */
[----:B0-----:R-:W-:Y:S01]  /*16770*/  MOV R14, 0x20e7ea15 ;  /* 0x20e7ea15000e7802 */ /* 0x001fe20000000f00 */
[----:B------:R-:W-:Y:S02]  /*16780*/  IMAD.MOV.U32 R15, RZ, RZ, -0x4022480f ;  /* 0xbfddb7f1ff0f7424 */ /* 0x000fe400078e00ff */
[----:B------:R0:W-:Y:S01]  /*16790*/  STL.64 [R1+0xdf8], R8 ;  /* 0x000df80801007387 */ /* 0x0001e20000100a00 */
[----:B--2---:R-:W-:Y:S02]  /*167a0*/  IMAD.MOV.U32 R18, RZ, RZ, -0x15b5e6ab ;  /* 0xea4a1955ff127424 */ /* 0x004fe400078e00ff */
[----:B------:R-:W-:Y:S01]  /*167b0*/  IMAD.MOV.U32 R19, RZ, RZ, 0x3f01d889 ;  /* 0x3f01d889ff137424 */ /* 0x000fe200078e00ff */
[----:B------:R2:W-:Y:S01]  /*167c0*/  STL.64 [R1+0xe00], R10 ;  /* 0x000e000a01007387 */ /* 0x0005e20000100a00 */
[----:B-1----:R-:W-:Y:S01]  /*167d0*/  MOV R20, 0x23c48dc0 ;  /* 0x23c48dc000147802 */ /* 0x002fe20000000f00 */
[----:B------:R-:W-:-:S02]  /*167e0*/  IMAD.MOV.U32 R21, RZ, RZ, -0x403e5b26 ;  /* 0xbfc1a4daff157424 */ /* 0x000fc400078e00ff */
[----:B------:R1:W-:Y:S01]  /*167f0*/  STL.64 [R1+0xe08], R4 ;  /* 0x000e080401007387 */ /* 0x0003e20000100a00 */
[----:B---3--:R-:W-:Y:S01]  /*16800*/  IMAD.MOV.U32 R12, RZ, RZ, 0x14ed9543 ;  /* 0x14ed9543ff0c7424 */ /* 0x008fe200078e00ff */
[----:B------:R-:W-:Y:S02]  /*16810*/  MOV R13, 0x3f289765 ;  /* 0x3f289765000d7802 */ /* 0x000fe40000000f00 */
[----:B------:R3:W-:Y:S01]  /*16820*/  STL.64 [R1+0xe20], R6 ;  /* 0x000e200601007387 */ /* 0x0007e20000100a00 */
[----:B0-----:R-:W-:Y:S02]  /*16830*/  IMAD.MOV.U32 R8, RZ, RZ, 0x127046e4 ;  /* 0x127046e4ff087424 */ /* 0x001fe400078e00ff */
[----:B------:R-:W-:Y:S01]  /*16840*/  IMAD.MOV.U32 R9, RZ, RZ, -0x401588c4 ;  /* 0xbfea773cff097424 */ /* 0x000fe200078e00ff */
[----:B------:R0:W-:Y:S01]  /*16850*/  STL.64 [R1+0xd50], R16 ;  /* 0x000d501001007387 */ /* 0x0001e20000100a00 */
[----:B--2---:R-:W-:Y:S02]  /*16860*/  IMAD.MOV.U32 R10, RZ, RZ, -0x77e3fbe3 ;  /* 0x881c041dff0a7424 */ /* 0x004fe400078e00ff */
[----:B------:R-:W-:Y:S01]  /*16870*/  IMAD.MOV.U32 R11, RZ, RZ, -0x4144f9ed ;  /* 0xbebb0613ff0b7424 */ /* 0x000fe200078e00ff */
[----:B-1----:R-:W-:Y:S01]  /*16880*/  MOV R4, 0x41653f05 ;  /* 0x41653f0500047802 */ /* 0x002fe20000000f00 */
[----:B------:R-:W-:Y:S01]  /*16890*/  IMAD.MOV.U32 R5, RZ, RZ, 0x3fc89f1e ;  /* 0x3fc89f1eff057424 */ /* 0x000fe200078e00ff */
[----:B------:R1:W-:Y:S01]  /*168a0*/  STL.64 [R1+0xd60], R14 ;  /* 0x000d600e01007387 */ /* 0x0003e20000100a00 */
[----:B---3--:R-:W-:Y:S01]  /*168b0*/  IMAD.MOV.U32 R6, RZ, RZ, 0x2bd4a5fe ;  /* 0x2bd4a5feff067424 */ /* 0x008fe200078e00ff */
[----:B------:R-:W-:-:S02]  /*168c0*/  MOV R7, 0xbfc53ebc ;  /* 0xbfc53ebc00077802 */ /* 0x000fc40000000f00 */
[----:B------:R2:W-:Y:S01]  /*168d0*/  STL.64 [R1+0xd70], R18 ;  /* 0x000d701201007387 */ /* 0x0005e20000100a00 */
[----:B0-----:R-:W-:-:S03]  /*168e0*/  IMAD.MOV.U32 R16, RZ, RZ, 0x4f7ffc6f ;  /* 0x4f7ffc6fff107424 */ /* 0x001fc600078e00ff */
[----:B------:R0:W-:Y:S01]  /*168f0*/  STL.64 [R1+0xd78], R20 ;  /* 0x000d781401007387 */ /* 0x0001e20000100a00 */
[----:B------:R-:W-:-:S03]  /*16900*/  IMAD.MOV.U32 R17, RZ, RZ, -0x4071191d ;  /* 0xbf8ee6e3ff117424 */ /* 0x000fc600078e00ff */
[----:B------:R3:W-:Y:S01]  /*16910*/  STL.64 [R1+0xe28], R12 ;  /* 0x000e280c01007387 */ /* 0x0007e20000100a00 */
[----:B-1----:R-:W-:Y:S01]  /*16920*/  MOV R14, 0x4c284396 ;  /* 0x4c284396000e7802 */ /* 0x002fe20000000f00 */
[----:B------:R-:W-:Y:S02]  /*16930*/  IMAD.MOV.U32 R15, RZ, RZ, 0x3f778305 ;  /* 0x3f778305ff0f7424 */ /* 0x000fe400078e00ff */
[----:B------:R1:W-:Y:S01]  /*16940*/  STL.64 [R1+0xe30], R8 ;  /* 0x000e300801007387 */ /* 0x0003e20000100a00 */
[----:B--2---:R-:W-:Y:S01]  /*16950*/  MOV R18, 0xb54bf1cd ;  /* 0xb54bf1cd00127802 */ /* 0x004fe20000000f00 */
[----:B------:R-:W-:Y:S02]  /*16960*/  IMAD.MOV.U32 R19, RZ, RZ, 0x3f51b9f3 ;  /* 0x3f51b9f3ff137424 */ /* 0x000fe400078e00ff */
[----:B------:R2:W-:Y:S01]  /*16970*/  STL.64 [R1+0xe48], R10 ;  /* 0x000e480a01007387 */ /* 0x0005e20000100a00 */
[----:B0-----:R-:W-:Y:S01]  /*16980*/  IMAD.MOV.U32 R20, RZ, RZ, 0x172c9899 ;  /* 0x172c9899ff147424 */ /* 0x001fe200078e00ff */
[----:B------:R-:W-:-:S02]  /*16990*/  MOV R21, 0xbf387e11 ;  /* 0xbf387e1100157802 */ /* 0x000fc40000000f00 */
[----:B------:R0:W-:Y:S01]  /*169a0*/  STL.64 [R1+0xe50], R4 ;  /* 0x000e500401007387 */ /* 0x0001e20000100a00 */
[----:B---3--:R-:W-:Y:S01]  /*169b0*/  IMAD.MOV.U32 R12, RZ, RZ, -0xa3c9470 ;  /* 0xf5c36b90ff0c7424 */ /* 0x008fe200078e00ff */
[----:B------:R-:W-:Y:S02]  /*169c0*/  MOV R13, 0xbf95fbff ;  /* 0xbf95fbff000d7802 */ /* 0x000fe40000000f00 */
[----:B------:R3:W-:Y:S01]  /*169d0*/  STL.64 [R1+0xe58], R6 ;  /* 0x000e580601007387 */ /* 0x0007e20000100a00 */
[----:B-1----:R-:W-:Y:S02]  /*169e0*/  IMAD.MOV.U32 R8, RZ, RZ, 0x78d507d5 ;  /* 0x78d507d5ff087424 */ /* 0x002fe400078e00ff */
[----:B------:R-:W-:Y:S01]  /*169f0*/  IMAD.MOV.U32 R9, RZ, RZ, 0x3f909e54 ;  /* 0x3f909e54ff097424 */ /* 0x000fe200078e00ff */
[----:B--2---:R-:W-:Y:S01]  /*16a00*/  MOV R10, 0x163a4d10 ;  /* 0x163a4d10000a7802 */ /* 0x004fe20000000f00 */
[----:B------:R-:W-:Y:S01]  /*16a10*/  IMAD.MOV.U32 R11, RZ, RZ, -0x408781ef ;  /* 0xbf787e11ff0b7424 */ /* 0x000fe200078e00ff */
[----:B------:R1:W-:Y:S01]  /*16a20*/  STL.64 [R1+0xda0], R16 ;  /* 0x000da01001007387 */ /* 0x0003e20000100a00 */
[----:B0-----:R-:W-:Y:S01]  /*16a30*/  MOV R4, 0xca39706b ;  /* 0xca39706b00047802 */ /* 0x001fe20000000f00 */
[----:B------:R-:W-:-:S02]  /*16a40*/  IMAD.MOV.U32 R5, RZ, RZ, -0x40aed4f2 ;  /* 0xbf512b0eff057424 */ /* 0x000fc400078e00ff */
[----:B------:R0:W-:Y:S01]  /*16a50*/  STL.64 [R1+0xda8], R14 ;  /* 0x000da80e01007387 */ /* 0x0001e20000100a00 */
[----:B---3--:R-:W-:Y:S01]  /*16a60*/  IMAD.MOV.U32 R6, RZ, RZ, -0x712e25fa ;  /* 0x8ed1da06ff067424 */ /* 0x008fe200078e00ff */
[----:B------:R-:W-:Y:S02]  /*16a70*/  MOV R7, 0x3f374a77 ;  /* 0x3f374a7700077802 */ /* 0x000fe40000000f00 */
[----:B------:R2:W-:Y:S04]  /*16a80*/  STL.64 [R1+0xdc0], R18 ;  /* 0x000dc01201007387 */ /* 0x0005e80000100a00 */
[----:B------:R3:W-:Y:S01]  /*16a90*/  STL.64 [R1+0xdc8], R20 ;  /* 0x000dc81401007387 */ /* 0x0007e20000100a00 */
[----:B-1----:R-:W-:Y:S01]  /*16aa0*/  MOV R16, 0x8655a9c8 ;  /* 0x8655a9c800107802 */ /* 0x002fe20000000f00 */
[----:B------:R-:W-:-:S02]  /*16ab0*/  IMAD.MOV.U32 R17, RZ, RZ, 0x3d25dbb1 ;  /* 0x3d25dbb1ff117424 */ /* 0x000fc400078e00ff */
[----:B------:R1:W-:Y:S01]  /*16ac0*/  STL.64 [R1+0xe70], R12 ;  /* 0x000e700c01007387 */ /* 0x0003e20000100a00 */
[----:B0-----:R-:W-:Y:S02]  /*16ad0*/  IMAD.MOV.U32 R14, RZ, RZ, 0x3f1f53aa ;  /* 0x3f1f53aaff0e7424 */ /* 0x001fe400078e00ff */
[----:B------:R-:W-:Y:S01]  /*16ae0*/  IMAD.MOV.U32 R15, RZ, RZ, 0x3ef2a1f9 ;  /* 0x3ef2a1f9ff0f7424 */ /* 0x000fe200078e00ff */
[----:B------:R0:W-:Y:S01]  /*16af0*/  STL.64 [R1+0xe78], R8 ;  /* 0x000e780801007387 */ /* 0x0001e20000100a00 */
[----:B--2---:R-:W-:Y:S01]  /*16b00*/  IMAD.MOV.U32 R18, RZ, RZ, -0x45e261fc ;  /* 0xba1d9e04ff127424 */ /* 0x004fe200078e00ff */
[----:B------:R-:W-:Y:S02]  /*16b10*/  MOV R19, 0x3fe72e2b ;  /* 0x3fe72e2b00137802 */ /* 0x000fe40000000f00 */
[----:B------:R2:W-:Y:S01]  /*16b20*/  STL.64 [R1+0xe80], R10 ;  /* 0x000e800a01007387 */ /* 0x0005e20000100a00 */
[----:B---3--:R-:W-:Y:S02]  /*16b30*/  IMAD.MOV.U32 R20, RZ, RZ, 0x3921c967 ;  /* 0x3921c967ff147424 */ /* 0x008fe400078e00ff */
[----:B------:R-:W-:Y:S01]  /*16b40*/  IMAD.MOV.U32 R21, RZ, RZ, -0x4009bb2f ;  /* 0xbff644d1ff157424 */ /* 0x000fe200078e00ff */
[----:B------:R3:W-:Y:S01]  /*16b50*/  STL.64 [R1+0xe98], R4 ;  /* 0x000e980401007387 */ /* 0x0007e20000100a00 */
[----:B-1----:R-:W-:-:S02]  /*16b60*/  IMAD.MOV.U32 R12, RZ, RZ, 0x664ed58b ;  /* 0x664ed58bff0c7424 */ /* 0x002fc400078e00ff */
[----:B------:R-:W-:Y:S01]  /*16b70*/  IMAD.MOV.U32 R13, RZ, RZ, 0x3d6cbf45 ;  /* 0x3d6cbf45ff0d7424 */ /* 0x000fe200078e00ff */
[----:B------:R1:W-:Y:S01]  /*16b80*/  STL.64 [R1+0xea0], R6 ;  /* 0x000ea00601007387 */ /* 0x0003e20000100a00 */
[----:B0-----:R-:W-:Y:S02]  /*16b90*/  IMAD.MOV.U32 R8, RZ, RZ, -0x6d5fb8c9 ;  /* 0x92a04737ff087424 */ /* 0x001fe400078e00ff */
[----:B------:R-:W-:Y:S01]  /*16ba0*/  IMAD.MOV.U32 R9, RZ, RZ, -0x410f2f9e ;  /* 0xbef0d062ff097424 */ /* 0x000fe200078e00ff */
[----:B--2---:R-:W-:Y:S01]  /*16bb0*/  MOV R10, 0xe70f541b ;  /* 0xe70f541b000a7802 */ /* 0x004fe20000000f00 */
[----:B------:R-:W-:Y:S01]  /*16bc0*/  IMAD.MOV.U32 R11, RZ, RZ, 0x3d0c1417 ;  /* 0x3d0c1417ff0b7424 */ /* 0x000fe200078e00ff */
        /* <DEDUP_REMOVED lines=11> */
[----:B--2---:R-:W-:Y:S01]  /*16c80*/  IMAD.MOV.U32 R16, RZ, RZ, -0x616e0a62 ;  /* 0x9e91f59eff107424 */ /* 0x004fe200078e00ff */
[----:B------:R-:W-:-:S02]  /*16c90*/  MOV R17, 0xbfdcc80c ;  /* 0xbfdcc80c00117802 */ /* 0x000fc40000000f00 */
[----:B------:R2:W-:Y:S01]  /*16ca0*/  STL.64 [R1+0xec0], R8 ;  /* 0x000ec00801007387 */ /* 0x0005e20000100a00 */
[----:B-1----:R-:W-:Y:S02]  /*16cb0*/  IMAD.MOV.U32 R18, RZ, RZ, -0x124e4a17 ;  /* 0xedb1b5e9ff127424 */ /* 0x002fe400078e00ff */
[----:B------:R-:W-:Y:S01]  /*16cc0*/  IMAD.MOV.U32 R19, RZ, RZ, 0x3fb1a243 ;  /* 0x3fb1a243ff137424 */ /* 0x000fe200078e00ff */
[----:B------:R1:W-:Y:S01]  /*16cd0*/  STL.64 [R1+0xec8], R10 ;  /* 0x000ec80a01007387 */ /* 0x0003e20000100a00 */
[----:B---3--:R-:W-:Y:S01]  /*16ce0*/  MOV R20, 0x5f42d73e ;  /* 0x5f42d73e00147802 */ /* 0x008fe20000000f00 */
[----:B------:R-:W-:Y:S02]  /*16cf0*/  IMAD.MOV.U32 R21, RZ, RZ, 0x3e4ddf27 ;  /* 0x3e4ddf27ff157424 */ /* 0x000fe400078e00ff */
[----:B------:R3:W-:Y:S01]  /*16d00*/  STL.64 [R1+0xed0], R4 ;  /* 0x000ed00401007387 */ /* 0x0007e20000100a00 */
[----:B0-----:R-:W-:Y:S02]  /*16d10*/  IMAD.MOV.U32 R12, RZ, RZ, 0x7f446f75 ;  /* 0x7f446f75ff0c7424 */ /* 0x001fe400078e00ff */
[----:B------:R-:W-:Y:S01]  /*16d20*/  IMAD.MOV.U32 R13, RZ, RZ, 0x4011e07e ;  /* 0x4011e07eff0d7424 */ /* 0x000fe200078e00ff */
[----:B------:R0:W-:Y:S01]  /*16d30*/  STL.64 [R1+0xee8], R6 ;  /* 0x000ee80601007387 */ /* 0x0001e20000100a00 */
[----:B--2---:R-:W-:Y:S01]  /*16d40*/  MOV R8, 0x12bad9bf ;  /* 0x12bad9bf00087802 */ /* 0x004fe20000000f00 */
[----:B------:R-:W-:Y:S01]  /*16d50*/  IMAD.MOV.U32 R9, RZ, RZ, -0x3ffa6af8 ;  /* 0xc0059508ff097424 */ /* 0x000fe200078e00ff */
[----:B-1----:R-:W-:Y:S01]  /*16d60*/  MOV R10, 0xe1cfec61 ;  /* 0xe1cfec61000a7802 */ /* 0x002fe20000000f00 */
[----:B------:R-:W-:Y:S01]  /*16d70*/  IMAD.MOV.U32 R11, RZ, RZ, -0x4008196a ;  /* 0xbff7e696ff0b7424 */ /* 0x000fe200078e00ff */
[----:B------:R1:W-:Y:S01]  /*16d80*/  STL.64 [R1+0xe38], R14 ;  /* 0x000e380e01007387 */ /* 0x0003e20000100a00 */
[----:B---3--:R-:W-:Y:S01]  /*16d90*/  IMAD.MOV.U32 R4, RZ, RZ, 0x7fbade6a ;  /* 0x7fbade6aff047424 */ /* 0x008fe200078e00ff */
[----:B------:R-:W-:-:S02]  /*16da0*/  MOV R5, 0x3fe60acf ;  /* 0x3fe60acf00057802 */ /* 0x000fc40000000f00 */
[----:B------:R2:W-:Y:S01]  /*16db0*/  STL.64 [R1+0xe40], R16 ;  /* 0x000e401001007387 */ /* 0x0005e20000100a00 */
[----:B0-----:R-:W-:Y:S02]  /*16dc0*/  IMAD.MOV.U32 R6, RZ, RZ, 0x5a443c00 ;  /* 0x5a443c00ff067424 */ /* 0x001fe400078e00ff */
[----:B------:R-:W-:Y:S01]  /*16dd0*/  IMAD.MOV.U32 R7, RZ, RZ, 0x3eb5f0bc ;  /* 0x3eb5f0bcff077424 */ /* 0x000fe200078e00ff */
[----:B------:R0:W-:Y:S01]  /*16de0*/  STL.64 [R1+0xe60], R18 ;  /* 0x000e601201007387 */ /* 0x0001e20000100a00 */
[----:B-1----:R-:W-:-:S03]  /*16df0*/  IMAD.MOV.U32 R14, RZ, RZ, -0x5516e6ca ;  /* 0xaae91936ff0e7424 */ /* 0x002fc600078e00ff */
[----:B------:R1:W-:Y:S01]  /*16e00*/  STL.64 [R1+0xe68], R20 ;  /* 0x000e681401007387 */ /* 0x0003e20000100a00 */
[----:B------:R-:W-:Y:S01]  /*16e10*/  MOV R15, 0xbddf06d9 ;  /* 0xbddf06d9000f7802 */ /* 0x000fe20000000f00 */
[----:B--2---:R-:W-:Y:S02]  /*16e20*/  IMAD.MOV.U32 R16, RZ, RZ, -0x564076af ;  /* 0xa9bf8951ff107424 */ /* 0x004fe400078e00ff */
[----:B------:R2:W-:Y:S01]  /*16e30*/  STL.64 [R1+0xef0], R12 ;  /* 0x000ef00c01007387 */ /* 0x0005e20000100a00 */
[----:B------:R-:W-:-:S03]  /*16e40*/  IMAD.MOV.U32 R17, RZ, RZ, 0x3f58d9b0 ;  /* 0x3f58d9b0ff117424 */ /* 0x000fc600078e00ff */
[----:B------:R3:W-:Y:S01]  /*16e50*/  STL.64 [R1+0xef8], R8 ;  /* 0x000ef80801007387 */ /* 0x0007e20000100a00 */
[----:B0-----:R-:W-:Y:S01]  /*16e60*/  MOV R18, 0x326dba30 ;  /* 0x326dba3000127802 */ /* 0x001fe20000000f00 */
[----:B------:R-:W-:Y:S02]  /*16e70*/  IMAD.MOV.U32 R19, RZ, RZ, -0x40eb9cbe ;  /* 0xbf146342ff137424 */ /* 0x000fe400078e00ff */
[----:B------:R0:W-:Y:S01]  /*16e80*/  STL.64 [R1+0xf10], R10 ;  /* 0x000f100a01007387 */ /* 0x0001e20000100a00 */
[----:B-1----:R-:W-:Y:S01]  /*16e90*/  IMAD.MOV.U32 R20, RZ, RZ, -0x2d24c015 ;  /* 0xd2db3febff147424 */ /* 0x002fe200078e00ff */
[----:B------:R-:W-:Y:S02]  /*16ea0*/  MOV R21, 0x3f0a5dff ;  /* 0x3f0a5dff00157802 */ /* 0x000fe40000000f00 */
[----:B------:R1:W-:Y:S01]  /*16eb0*/  STL.64 [R1+0xf18], R4 ;  /* 0x000f180401007387 */ /* 0x0003e20000100a00 */
[----:B--2---:R-:W-:Y:S02]  /*16ec0*/  IMAD.MOV.U32 R12, RZ, RZ, -0x49e4a63d ;  /* 0xb61b59c3ff0c7424 */ /* 0x004fe400078e00ff */
[----:B------:R-:W-:Y:S01]  /*16ed0*/  IMAD.MOV.U32 R13, RZ, RZ, -0x404a91b2 ;  /* 0xbfb56e4eff0d7424 */ /* 0x000fe200078e00ff */
[----:B------:R2:W-:Y:S01]  /*16ee0*/  STL.64 [R1+0xf20], R6 ;  /* 0x000f200601007387 */ /* 0x0005e20000100a00 */
[----:B---3--:R-:W-:Y:S01]  /*16ef0*/  MOV R8, 0x8b9466e1 ;  /* 0x8b9466e100087802 */ /* 0x008fe20000000f00 */
[----:B------:R-:W-:-:S02]  /*16f00*/  IMAD.MOV.U32 R9, RZ, RZ, -0x41bf4448 ;  /* 0xbe40bbb8ff097424 */ /* 0x000fc400078e00ff */
[----:B0-----:R-:W-:Y:S01]  /*16f10*/  IMAD.MOV.U32 R10, RZ, RZ, -0x4060f7e2 ;  /* 0xbf9f081eff0a7424 */ /* 0x001fe200078e00ff */
[----:B------:R-:W-:Y:S01]  /*16f20*/  MOV R11, 0x3f98d9b0 ;  /* 0x3f98d9b0000b7802 */ /* 0x000fe20000000f00 */
[----:B------:R0:W-:Y:S01]  /*16f30*/  STL.64 [R1+0xe88], R14 ;  /* 0x000e880e01007387 */ /* 0x0001e20000100a00 */
[----:B-1----:R-:W-:Y:S01]  /*16f40*/  IMAD.MOV.U32 R4, RZ, RZ, -0x7c1f5c1b ;  /* 0x83e0a3e5ff047424 */ /* 0x002fe200078e00ff */
[----:B------:R-:W-:Y:S02]  /*16f50*/  MOV R5, 0x3dcb2cc4 ;  /* 0x3dcb2cc400057802 */ /* 0x000fe40000000f00 */
[----:B------:R1:W-:Y:S01]  /*16f60*/  STL.64 [R1+0xe90], R16 ;  /* 0x000e901001007387 */ /* 0x0003e20000100a00 */
[----:B--2---:R-:W-:Y:S02]  /*16f70*/  IMAD.MOV.U32 R6, RZ, RZ, -0x3f0a6f3b ;  /* 0xc0f590c5ff067424 */ /* 0x004fe400078e00ff */
[----:B------:R-:W-:Y:S01]  /*16f80*/  IMAD.MOV.U32 R7, RZ, RZ, -0x40a683ee ;  /* 0xbf597c12ff077424 */ /* 0x000fe200078e00ff */
[----:B------:R2:W-:Y:S01]  /*16f90*/  STL.64 [R1+0xeb0], R18 ;  /* 0x000eb01201007387 */ /* 0x0005e20000100a00 */
[----:B0-----:R-:W-:-:S03]  /*16fa0*/  IMAD.MOV.U32 R14, RZ, RZ, 0x101bb71a ;  /* 0x101bb71aff0e7424 */ /* 0x001fc600078e00ff */
[----:B------:R0:W-:Y:S01]  /*16fb0*/  STL.64 [R1+0xeb8], R20 ;  /* 0x000eb81401007387 */ /* 0x0001e20000100a00 */
[----:B------:R-:W-:Y:S01]  /*16fc0*/  IMAD.MOV.U32 R15, RZ, RZ, 0x3ffaab9a ;  /* 0x3ffaab9aff0f7424 */ /* 0x000fe200078e00ff */
[----:B-1----:R-:W-:Y:S02]  /*16fd0*/  MOV R16, 0xe771b94 ;  /* 0x0e771b9400107802 */ /* 0x002fe40000000f00 */
[----:B------:R1:W-:Y:S01]  /*16fe0*/  STL.64 [R1+0xf38], R12 ;  /* 0x000f380c01007387 */ /* 0x0003e20000100a00 */
[----:B------:R-:W-:-:S03]  /*16ff0*/  IMAD.MOV.U32 R17, RZ, RZ, 0x3fbdd5fa ;  /* 0x3fbdd5faff117424 */ /* 0x000fc600078e00ff */
[----:B------:R3:W-:Y:S01]  /*17000*/  STL.64 [R1+0xf40], R8 ;  /* 0x000f400801007387 */ /* 0x0007e20000100a00 */
[----:B--2---:R-:W-:Y:S01]  /*17010*/  IMAD.MOV.U32 R18, RZ, RZ, 0x57317fb1 ;  /* 0x57317fb1ff127424 */ /* 0x004fe200078e00ff */
[----:B------:R-:W-:Y:S02]  /*17020*/  MOV R19, 0xbf310b32 ;  /* 0xbf310b3200137802 */ /* 0x000fe40000000f00 */
[----:B------:R2:W-:Y:S01]  /*17030*/  STL.64 [R1+0xf48], R10 ;  /* 0x000f480a01007387 */ /* 0x0005e20000100a00 */
[----:B0-----:R-:W-:Y:S02]  /*17040*/  IMAD.MOV.U32 R20, RZ, RZ, 0x741b2958 ;  /* 0x741b2958ff147424 */ /* 0x001fe400078e00ff */
[----:B------:R-:W-:Y:S01]  /*17050*/  IMAD.MOV.U32 R21, RZ, RZ, 0x3ff89f57 ;  /* 0x3ff89f57ff157424 */ /* 0x000fe200078e00ff */
[----:B------:R0:W-:Y:S01]  /*17060*/  STL.64 [R1+0xf60], R4 ;  /* 0x000f600401007387 */ /* 0x0001e20000100a00 */
[----:B-1----:R-:W-:Y:S01]  /*17070*/  MOV R12, 0xe26aa905 ;  /* 0xe26aa905000c7802 */ /* 0x002fe20000000f00 */
[----:B------:R-:W-:-:S02]  /*17080*/  IMAD.MOV.U32 R13, RZ, RZ, 0x3f514daf ;  /* 0x3f514dafff0d7424 */ /* 0x000fc400078e00ff */
[----:B------:R1:W-:Y:S01]  /*17090*/  STL.64 [R1+0xf68], R6 ;  /* 0x000f680601007387 */ /* 0x0003e20000100a00 */
[----:B---3--:R-:W-:Y:S01]  /*170a0*/  MOV R8, 0x2408f7d0 ;  /* 0x2408f7d000087802 */ /* 0x008fe20000000f00 */
[----:B------:R-:W-:Y:S02]  /*170b0*/  IMAD.MOV.U32 R9, RZ, RZ, 0x3f13bc59 ;  /* 0x3f13bc59ff097424 */ /* 0x000fe400078e00ff */
[----:B--2---:R-:W-:Y:S01]  /*170c0*/  IMAD.MOV.U32 R10, RZ, RZ, 0x115cc480 ;  /* 0x115cc480ff0a7424 */ /* 0x004fe200078e00ff */
[----:B------:R-:W-:Y:S01]  /*170d0*/  MOV R11, 0xbf09437c ;  /* 0xbf09437c000b7802 */ /* 0x000fe20000000f00 */
[----:B------:R2:W-:Y:S01]  /*170e0*/  STL.64 [R1+0xed8], R14 ;  /* 0x000ed80e01007387 */ /* 0x0005e20000100a00 */
[----:B0-----:R-:W-:Y:S02]  /*170f0*/  IMAD.MOV.U32 R4, RZ, RZ, 0x428cf51e ;  /* 0x428cf51eff047424 */ /* 0x001fe400078e00ff */
[----:B------:R-:W-:Y:S01]  /*17100*/  IMAD.MOV.U32 R5, RZ, RZ, 0x3eefef14 ;  /* 0x3eefef14ff057424 */ /* 0x000fe200078e00ff */
[----:B------:R0:W-:Y:S01]  /*17110*/  STL.64 [R1+0xee0], R16 ;  /* 0x000ee01001007387 */ /* 0x0001e20000100a00 */
[----:B-1----:R-:W-:-:S02]  /*17120*/  IMAD.MOV.U32 R6, RZ, RZ, -0x3cbd0b71 ;  /* 0xc342f48fff067424 */ /* 0x002fc400078e00ff */
[----:B------:R-:W-:Y:S01]  /*17130*/  IMAD.MOV.U32 R7, RZ, RZ, -0x3fda6bdb ;  /* 0xc0259425ff077424 */ /* 0x000fe200078e00ff */
[----:B------:R1:W-:Y:S01]  /*17140*/  STL.64 [R1+0xf00], R18 ;  /* 0x000f001201007387 */ /* 0x0003e20000100a00 */
[----:B--2---:R-:W-:-:S03]  /*17150*/  MOV R14, 0x542640 ;  /* 0x00542640000e7802 */ /* 0x004fc60000000f00 */
[----:B------:R2:W-:Y:S01]  /*17160*/  STL.64 [R1+0xf08], R20 ;  /* 0x000f081401007387 */ /* 0x0005e20000100a00 */
[----:B------:R-:W-:-:S03]  /*17170*/  IMAD.MOV.U32 R15, RZ, RZ, -0x402f82ff ;  /* 0xbfd07d01ff0f7424 */ /* 0x000fc600078e00ff */
[----:B------:R3:W-:Y:S01]  /*17180*/  STL.64 [R1+0xf70], R12 ;  /* 0x000f700c01007387 */ /* 0x0007e20000100a00 */
[----:B0-----:R-:W-:Y:S01]  /*17190*/  IMAD.MOV.U32 R16, RZ, RZ, 0x5866b19f ;  /* 0x5866b19fff107424 */ /* 0x001fe200078e00ff */
[----:B------:R-:W-:Y:S02]  /*171a0*/  MOV R17, 0x3fcb0149 ;  /* 0x3fcb014900117802 */ /* 0x000fe40000000f00 */
[----:B------:R0:W-:Y:S01]  /*171b0*/  STL.64 [R1+0xf88], R8 ;  /* 0x000f880801007387 */ /* 0x0001e20000100a00 */
[----:B-1----:R-:W-:Y:S02]  /*171c0*/  IMAD.MOV.U32 R18, RZ, RZ, -0x4886cb15 ;  /* 0xb77934ebff127424 */ /* 0x002fe400078e00ff */
[----:B------:R-:W-:Y:S01]  /*171d0*/  IMAD.MOV.U32 R19, RZ, RZ, -0x406dc241 ;  /* 0xbf923dbfff137424 */ /* 0x000fe200078e00ff */
[----:B------:R1:W-:Y:S01]  /*171e0*/  STL.64 [R1+0xf90], R10 ;  /* 0x000f900a01007387 */ /* 0x0003e20000100a00 */
[----:B--2---:R-:W-:Y:S01]  /*171f0*/  MOV R20, 0x7b186dc8 ;  /* 0x7b186dc800147802 */ /* 0x004fe20000000f00 */
[----:B------:R-:W-:-:S02]  /*17200*/  IMAD.MOV.U32 R21, RZ, RZ, 0x3f7a33c6 ;  /* 0x3f7a33c6ff157424 */ /* 0x000fc400078e00ff */
[----:B------:R2:W-:Y:S01]  /*17210*/  STL.64 [R1+0xf98], R4 ;  /* 0x000f980401007387 */ /* 0x0005e20000100a00 */
[----:B---3--:R-:W-:Y:S01]  /*17220*/  MOV R12, 0x98bad82d ;  /* 0x98bad82d000c7802 */ /* 0x008fe20000000f00 */
[----:B------:R-:W-:Y:S02]  /*17230*/  IMAD.MOV.U32 R13, RZ, RZ, -0x40a87c3b ;  /* 0xbf5783c5ff0d7424 */ /* 0x000fe400078e00ff */
[----:B------:R3:W-:Y:S01]  /*17240*/  STL.64 [R1+0xfb0], R6 ;  /* 0x000fb00601007387 */ /* 0x0007e20000100a00 */
[----:B0-----:R-:W-:Y:S01]  /*17250*/  IMAD.MOV.U32 R8, RZ, RZ, 0x33a9e5be ;  /* 0x33a9e5beff087424 */ /* 0x001fe200078e00ff */
[----:B------:R-:W-:Y:S01]  /*17260*/  MOV R9, 0x4022777c ;  /* 0x4022777c00097802 */ /* 0x000fe20000000f00 */
[----:B-1----:R-:W-:Y:S01]  /*17270*/  IMAD.MOV.U32 R10, RZ, RZ, 0x683ce6df ;  /* 0x683ce6dfff0a7424 */ /* 0x002fe200078e00ff */
[----:B------:R-:W-:Y:S01]  /*17280*/  MOV R11, 0x3ee93792 ;  /* 0x3ee93792000b7802 */ /* 0x000fe20000000f00 */
[----:B------:R0:W-:Y:S01]  /*17290*/  STL.64 [R1+0xf28], R14 ;  /* 0x000f280e01007387 */ /* 0x0001e20000100a00 */
[----:B--2---:R-:W-:-:S02]  /*172a0*/  IMAD.MOV.U32 R4, RZ, RZ, 0x2368986f ;  /* 0x2368986fff047424 */ /* 0x004fc400078e00ff */
[----:B------:R-:W-:Y:S01]  /*172b0*/  IMAD.MOV.U32 R5, RZ, RZ, -0x3ffb63bf ;  /* 0xc0049c41ff057424 */ /* 0x000fe200078e00ff */
[----:B------:R1:W-:Y:S01]  /*172c0*/  STL.64 [R1+0xf30], R16 ;  /* 0x000f301001007387 */ /* 0x0003e20000100a00 */
[----:B---3--:R-:W-:Y:S01]  /*172d0*/  MOV R6, 0x5fcc2f2f ;  /* 0x5fcc2f2f00067802 */ /* 0x008fe20000000f00 */
[----:B------:R-:W-:Y:S02]  /*172e0*/  IMAD.MOV.U32 R7, RZ, RZ, 0x400290e2 ;  /* 0x400290e2ff077424 */ /* 0x000fe400078e00ff */
[----:B------:R2:W-:Y:S01]  /*172f0*/  STL.64 [R1+0xf50], R18 ;  /* 0x000f501201007387 */ /* 0x0005e20000100a00 */
[----:B0-----:R-:W-:-:S03]  /*17300*/  IMAD.MOV.U32 R14, RZ, RZ, -0x76e7b570 ;  /* 0x89184a90ff0e7424 */ /* 0x001fc600078e00ff */
        /* <DEDUP_REMOVED lines=9> */
[----:B0-----:R-:W-:Y:S01]  /*173a0*/  IMAD.MOV.U32 R20, RZ, RZ, -0x401bc200 ;  /* 0xbfe43e00ff147424 */ /* 0x001fe200078e00ff */
[----:B------:R-:W-:-:S02]  /*173b0*/  MOV R21, 0x402acbc4 ;  /* 0x402acbc400157802 */ /* 0x000fc40000000f00 */
[----:B------:R0:W-:Y:S01]  /*173c0*/  STL.64 [R1+0xfe0], R4 ;  /* 0x000fe00401007387 */ /* 0x0001e20000100a00 */
[----:B---3--:R-:W-:Y:S01]  /*173d0*/  MOV R12, 0xa66267cb ;  /* 0xa66267cb000c7802 */ /* 0x008fe20000000f00 */
[----:B------:R-:W-:Y:S02]  /*173e0*/  IMAD.MOV.U32 R13, RZ, RZ, 0x3fd5be7a ;  /* 0x3fd5be7aff0d7424 */ /* 0x000fe400078e00ff */
[----:B------:R3:W-:Y:S01]  /*173f0*/  STL.64 [R1+0xfe8], R6 ;  /* 0x000fe80601007387 */ /* 0x0007e20000100a00 */
[----:B-1----:R-:W-:Y:S01]  /*17400*/  IMAD.MOV.U32 R8, RZ, RZ, -0x448ac069 ;  /* 0xbb753f97ff087424 */ /* 0x002fe200078e00ff */
[----:B------:R-:W-:Y:S01]  /*17410*/  MOV R9, 0xbfd119e3 ;  /* 0xbfd119e300097802 */ /* 0x000fe20000000f00 */
[----:B--2---:R-:W-:Y:S01]  /*17420*/  IMAD.MOV.U32 R10, RZ, RZ, 0x7aa334e1 ;  /* 0x7aa334e1ff0a7424 */ /* 0x004fe200078e00ff */
[----:B------:R1:W-:Y:S01]  /*17430*/  STL.64 [R1+0xf78], R14 ;  /* 0x000f780e01007387 */ /* 0x0003e20000100a00 */
[----:B------:R-:W-:Y:S02]  /*17440*/  IMAD.MOV.U32 R11, RZ, RZ, 0x3fba33c6 ;  /* 0x3fba33c6ff0b7424 */ /* 0x000fe400078e00ff */
[----:B0-----:R-:W-:Y:S01]  /*17450*/  IMAD.MOV.U32 R4, RZ, RZ, -0x232dd40d ;  /* 0xdcd22bf3ff047424 */ /* 0x001fe200078e00ff */
[----:B------:R0:W-:Y:S01]  /*17460*/  STL.64 [R1+0xf80], R16 ;  /* 0x000f801001007387 */ /* 0x0001e20000100a00 */
[----:B------:R-:W-:Y:S01]  /*17470*/  IMAD.MOV.U32 R5, RZ, RZ, 0x3f948c40 ;  /* 0x3f948c40ff057424 */ /* 0x000fe200078e00ff */
[----:B---3--:R-:W-:Y:S01]  /*17480*/  MOV R6, 0x6b540e4a ;  /* 0x6b540e4a00067802 */ /* 0x008fe20000000f00 */
[----:B------:R-:W-:Y:S01]  /*17490*/  IMAD.MOV.U32 R7, RZ, RZ, -0x408319d7 ;  /* 0xbf7ce629ff077424 */ /* 0x000fe200078e00ff */
[----:B------:R2:W-:Y:S01]  /*174a0*/  STL.64 [R1+0xfa0], R18 ;  /* 0x000fa01201007387 */ /* 0x0005e20000100a00 */
[----:B-1----:R-:W-:-:S03]  /*174b0*/  IMAD.MOV.U32 R14, RZ, RZ, 0x4a89b561 ;  /* 0x4a89b561ff0e7424 */ /* 0x002fc600078e00ff */
[----:B------:R1:W-:Y:S01]  /*174c0*/  STL.64 [R1+0xfa8], R20 ;  /* 0x000fa81401007387 */ /* 0x0003e20000100a00 */
[----:B------:R-:W-:Y:S01]  /*174d0*/  IMAD.MOV.U32 R15, RZ, RZ, -0x3fdb163f ;  /* 0xc024e9c1ff0f7424 */ /* 0x000fe200078e00ff */
[----:B0-----:R-:W-:Y:S02]  /*174e0*/  MOV R16, 0x4d316e22 ;  /* 0x4d316e2200107802 */ /* 0x001fe40000000f00 */
[----:B------:R0:W-:Y:S01]  /*174f0*/  STL.64 [R1+0x1000], R12 ;  /* 0x0010000c01007387 */ /* 0x0001e20000100a00 */
[----:B------:R-:W-:-:S03]  /*17500*/  IMAD.MOV.U32 R17, RZ, RZ, 0x40160ace ;  /* 0x40160aceff117424 */ /* 0x000fc600078e00ff */
[----:B------:R3:W-:Y:S01]  /*17510*/  STL.64 [R1+0x1008], R8 ;  /* 0x0010080801007387 */ /* 0x0007e20000100a00 */
[----:B--2---:R-:W-:Y:S01]  /*17520*/  IMAD.MOV.U32 R18, RZ, RZ, 0x30da5a0 ;  /* 0x030da5a0ff127424 */ /* 0x004fe200078e00ff */
[----:B------:R-:W-:Y:S02]  /*17530*/  MOV R19, 0xbff012bb ;  /* 0xbff012bb00137802 */ /* 0x000fe40000000f00 */
[----:B------:R2:W-:Y:S01]  /*17540*/  STL.64 [R1+0x1010], R10 ;  /* 0x0010100a01007387 */ /* 0x0005e20000100a00 */
[----:B-1----:R-:W-:Y:S02]  /*17550*/  IMAD.MOV.U32 R20, RZ, RZ, 0x603144a ;  /* 0x0603144aff147424 */ /* 0x002fe400078e00ff */
[----:B------:R-:W-:Y:S01]  /*17560*/  IMAD.MOV.U32 R21, RZ, RZ, -0x4184993b ;  /* 0xbe7b66c5ff157424 */ /* 0x000fe200078e00ff */
[----:B------:R1:W-:Y:S01]  /*17570*/  STL.64 [R1+0x1028], R4 ;  /* 0x0010280401007387 */ /* 0x0003e20000100a00 */
[----:B0-----:R-:W-:Y:S01]  /*17580*/  IMAD.MOV.U32 R12, RZ, RZ, -0x1e36eb88 ;  /* 0xe1c91478ff0c7424 */ /* 0x001fe200078e00ff */
[----:B------:R-:W-:-:S02]  /*17590*/  MOV R13, 0x3d8110fe ;  /* 0x3d8110fe000d7802 */ /* 0x000fc40000000f00 */
[----:B------:R0:W-:Y:S01]  /*175a0*/  STL.64 [R1+0x1030], R6 ;  /* 0x0010300601007387 */ /* 0x0001e20000100a00 */
[----:B---3--:R-:W-:Y:S01]  /*175b0*/  IMAD.MOV.U32 R8, RZ, RZ, 0x31e8c834 ;  /* 0x31e8c834ff087424 */ /* 0x008fe200078e00ff */
[----:B------:R-:W-:Y:S01]  /*175c0*/  MOV R9, 0x3f37f34f ;  /* 0x3f37f34f00097802 */ /* 0x000fe20000000f00 */
[----:B--2---:R-:W-:Y:S01]  /*175d0*/  IMAD.MOV.U32 R10, RZ, RZ, 0x272abdba ;  /* 0x272abdbaff0a7424 */ /* 0x004fe200078e00ff */
[----:B------:R2:W-:Y:S01]  /*175e0*/  STL.64 [R1+0xfc8], R14 ;  /* 0x000fc80e01007387 */ /* 0x0005e20000100a00 */
[----:B------:R-:W-:Y:S01]  /*175f0*/  IMAD.MOV.U32 R11, RZ, RZ, -0x4233cd92 ;  /* 0xbdcc326eff0b7424 */ /* 0x000fe200078e00ff */
[----:B-1----:R-:W-:Y:S01]  /*17600*/  MOV R4, 0xfeb8a93e ;  /* 0xfeb8a93e00047802 */ /* 0x002fe20000000f00 */
[----:B------:R-:W-:Y:S01]  /*17610*/  IMAD.MOV.U32 R5, RZ, RZ, -0x40ebfce8 ;  /* 0xbf140318ff057424 */ /* 0x000fe200078e00ff */
[----:B------:R1:W-:Y:S01]  /*17620*/  STL.64 [R1+0xfd0], R16 ;  /* 0x000fd01001007387 */ /* 0x0003e20000100a00 */
[----:B0-----:R-:W-:Y:S01]  /*17630*/  MOV R6, 0x47565b8b ;  /* 0x47565b8b00067802 */ /* 0x001fe20000000f00 */
[----:B------:R-:W-:-:S02]  /*17640*/  IMAD.MOV.U32 R7, RZ, RZ, 0x404290e4 ;  /* 0x404290e4ff077424 */ /* 0x000fc400078e00ff */
[----:B------:R0:W-:Y:S01]  /*17650*/  STL.64 [R1+0xff0], R18 ;  /* 0x000ff01201007387 */ /* 0x0001e20000100a00 */
[----:B--2---:R-:W-:-:S03]  /*17660*/  MOV R14, 0xb6c4bf11 ;  /* 0xb6c4bf11000e7802 */ /* 0x004fc60000000f00 */
[----:B------:R2:W-:Y:S01]  /*17670*/  STL.64 [R1+0xff8], R20 ;  /* 0x000ff81401007387 */ /* 0x0005e20000100a00 */
[----:B------:R-:W-:-:S03]  /*17680*/  IMAD.MOV.U32 R15, RZ, RZ, 0x3e0cf9b8 ;  /* 0x3e0cf9b8ff0f7424 */ /* 0x000fc600078e00ff */
[----:B------:R3:W-:Y:S01]  /*17690*/  STL.64 [R1+0x1038], R12 ;  /* 0x0010380c01007387 */ /* 0x0007e20000100a00 */
[----:B-1----:R-:W-:Y:S01]  /*176a0*/  IMAD.MOV.U32 R16, RZ, RZ, 0x18f65fc2 ;  /* 0x18f65fc2ff107424 */ /* 0x002fe200078e00ff */
[----:B------:R-:W-:Y:S02]  /*176b0*/  MOV R17, 0xbf9cab95 ;  /* 0xbf9cab9500117802 */ /* 0x000fe40000000f00 */
[----:B------:R1:W-:Y:S01]  /*176c0*/  STL.64 [R1+0x1050], R8 ;  /* 0x0010500801007387 */ /* 0x0003e20000100a00 */
[----:B0-----:R-:W-:Y:S02]  /*176d0*/  IMAD.MOV.U32 R18, RZ, RZ, -0x6e766f2a ;  /* 0x918990d6ff127424 */ /* 0x001fe400078e00ff */
[----:B------:R-:W-:Y:S01]  /*176e0*/  IMAD.MOV.U32 R19, RZ, RZ, 0x3f5b22fa ;  /* 0x3f5b22faff137424 */ /* 0x000fe200078e00ff */
[----:B------:R0:W-:Y:S01]  /*176f0*/  STL.64 [R1+0x1058], R10 ;  /* 0x0010580a01007387 */ /* 0x0001e20000100a00 */
[----:B--2---:R-:W-:Y:S01]  /*17700*/  MOV R20, 0x2c7988e6 ;  /* 0x2c7988e600147802 */ /* 0x004fe20000000f00 */
[----:B------:R-:W-:-:S02]  /*17710*/  IMAD.MOV.U32 R21, RZ, RZ, -0x40add77f ;  /* 0xbf522881ff157424 */ /* 0x000fc400078e00ff */
[----:B------:R2:W-:Y:S01]  /*17720*/  STL.64 [R1+0x1060], R4 ;  /* 0x0010600401007387 */ /* 0x0005e20000100a00 */
[----:B---3--:R-:W-:Y:S01]  /*17730*/  IMAD.MOV.U32 R12, RZ, RZ, -0x414a6413 ;  /* 0xbeb59bedff0c7424 */ /* 0x008fe200078e00ff */
[----:B------:R-:W-:Y:S02]  /*17740*/  MOV R13, 0xc04a262d ;  /* 0xc04a262d000d7802 */ /* 0x000fe40000000f00 */
[----:B------:R3:W-:Y:S01]  /*17750*/  STL.64 [R1+0x1078], R6 ;  /* 0x0010780601007387 */ /* 0x0007e20000100a00 */
[----:B-1----:R-:W-:Y:S02]  /*17760*/  IMAD.MOV.U32 R8, RZ, RZ, -0x22008eaf ;  /* 0xddff7151ff087424 */ /* 0x002fe400078e00ff */
[----:B------:R-:W-:Y:S01]  /*17770*/  IMAD.MOV.U32 R9, RZ, RZ, 0x4040877f ;  /* 0x4040877fff097424 */ /* 0x000fe200078e00ff */
[----:B------:R1:W-:Y:S01]  /*17780*/  STL.64 [R1+0x1018], R14 ;  /* 0x0010180e01007387 */ /* 0x0003e20000100a00 */
[----:B0-----:R-:W-:Y:S02]  /*17790*/  IMAD.MOV.U32 R10, RZ, RZ, -0x68fb0aa9 ;  /* 0x9704f557ff0a7424 */ /* 0x001fe400078e00ff */
[----:B------:R-:W-:Y:S01]  /*177a0*/  IMAD.MOV.U32 R11, RZ, RZ, 0x4034e300 ;  /* 0x4034e300ff0b7424 */ /* 0x000fe200078e00ff */
[----:B--2---:R-:W-:Y:S01]  /*177b0*/  MOV R4, 0x824d1546 ;  /* 0x824d154600047802 */ /* 0x004fe20000000f00 */
[----:B------:R-:W-:Y:S01]  /*177c0*/  IMAD.MOV.U32 R5, RZ, RZ, -0x3fdbe89a ;  /* 0xc0241766ff057424 */ /* 0x000fe200078e00ff */
[----:B------:R0:W-:Y:S01]  /*177d0*/  STL.64 [R1+0x1020], R16 ;  /* 0x0010201001007387 */ /* 0x0001e20000100a00 */
[----:B---3--:R-:W-:Y:S01]  /*177e0*/  IMAD.MOV.U32 R6, RZ, RZ, -0x6936a9cb ;  /* 0x96c95635ff067424 */ /* 0x008fe200078e00ff */
[----:B------:R-:W-:-:S02]  /*177f0*/  MOV R7, 0xbee9aaa5 ;  /* 0xbee9aaa500077802 */ /* 0x000fc40000000f00 */
[----:B------:R2:W-:Y:S01]  /*17800*/  STL.64 [R1+0x1040], R18 ;  /* 0x0010401201007387 */ /* 0x0005e20000100a00 */
[----:B-1----:R-:W-:Y:S01]  /*17810*/  IMAD.MOV.U32 R14, RZ, RZ, 0x4df23f8f ;  /* 0x4df23f8fff0e7424 */ /* 0x002fe200078e00ff */
[----:B------:R-:W-:Y:S02]  /*17820*/  MOV R15, 0xc0311cda ;  /* 0xc0311cda000f7802 */ /* 0x000fe40000000f00 */
[----:B------:R1:W-:Y:S04]  /*17830*/  STL.64 [R1+0x1048], R20 ;  /* 0x0010481401007387 */ /* 0x0003e80000100a00 */
        /* <DEDUP_REMOVED lines=10> */
[----:B---3--:R-:W-:Y:S01]  /*178e0*/  IMAD.MOV.U32 R12, RZ, RZ, -0x799944c9 ;  /* 0x8666bb37ff0c7424 */ /* 0x008fe200078e00ff */
[----:B------:R-:W-:Y:S02]  /*178f0*/  MOV R13, 0x3ff6ed4d ;  /* 0x3ff6ed4d000d7802 */ /* 0x000fe40000000f00 */
[----:B------:R3:W-:Y:S01]  /*17900*/  STL.64 [R1+0x10b0], R6 ;  /* 0x0010b00601007387 */ /* 0x0007e20000100a00 */
[----:B0-----:R-:W-:Y:S02]  /*17910*/  IMAD.MOV.U32 R8, RZ, RZ, -0x1c0ba3cb ;  /* 0xe3f45c35ff087424 */ /* 0x001fe400078e00ff */
[----:B------:R-:W-:Y:S01]  /*17920*/  IMAD.MOV.U32 R9, RZ, RZ, 0x3e7327d0 ;  /* 0x3e7327d0ff097424 */ /* 0x000fe200078e00ff */
[----:B--2---:R-:W-:Y:S01]  /*17930*/  MOV R10, 0x261f4c56 ;  /* 0x261f4c56000a7802 */ /* 0x004fe20000000f00 */
[----:B------:R-:W-:Y:S01]  /*17940*/  IMAD.MOV.U32 R11, RZ, RZ, -0x4023546b ;  /* 0xbfdcab95ff0b7424 */ /* 0x000fe200078e00ff */
[----:B------:R0:W-:Y:S01]  /*17950*/  STL.64 [R1+0x1068], R14 ;  /* 0x0010680e01007387 */ /* 0x0001e20000100a00 */
[----:B-1----:R-:W-:Y:S01]  /*17960*/  MOV R4, 0xb39c15a7 ;  /* 0xb39c15a700047802 */ /* 0x002fe20000000f00 */
[----:B------:R-:W-:-:S02]  /*17970*/  IMAD.MOV.U32 R5, RZ, RZ, -0x420c1a6b ;  /* 0xbdf3e595ff057424 */ /* 0x000fc400078e00ff */
[----:B------:R1:W-:Y:S01]  /*17980*/  STL.64 [R1+0x1070], R16 ;  /* 0x0010701001007387 */ /* 0x0003e20000100a00 */
[----:B---3--:R-:W-:Y:S01]  /*17990*/  IMAD.MOV.U32 R6, RZ, RZ, -0x6475e4cf ;  /* 0x9b8a1b31ff067424 */ /* 0x008fe200078e00ff */
[----:B------:R-:W-:Y:S02]  /*179a0*/  MOV R7, 0x3fa0f5dc ;  /* 0x3fa0f5dc00077802 */ /* 0x000fe40000000f00 */
[----:B------:R2:W-:Y:S04]  /*179b0*/  STL.64 [R1+0x1090], R18 ;  /* 0x0010901201007387 */ /* 0x0005e80000100a00 */
[----:B------:R3:W-:Y:S01]  /*179c0*/  STL.64 [R1+0x1098], R20 ;  /* 0x0010981401007387 */ /* 0x0007e20000100a00 */
[----:B0-----:R-:W-:Y:S02]  /*179d0*/  IMAD.MOV.U32 R14, RZ, RZ, -0x645f7a03 ;  /* 0x9ba085fdff0e7424 */ /* 0x001fe400078e00ff */
[----:B------:R-:W-:Y:S01]  /*179e0*/  IMAD.MOV.U32 R15, RZ, RZ, 0x40104edc ;  /* 0x40104edcff0f7424 */ /* 0x000fe200078e00ff */
[----:B------:R0:W-:Y:S01]  /*179f0*/  STL.64 [R1+0x10c8], R12 ;  /* 0x0010c80c01007387 */ /* 0x0001e20000100a00 */
[----:B-1----:R-:W-:Y:S01]  /*17a00*/  MOV R16, 0x1cae7f61 ;  /* 0x1cae7f6100107802 */ /* 0x002fe20000000f00 */
[----:B------:R-:W-:-:S02]  /*17a10*/  IMAD.MOV.U32 R17, RZ, RZ, -0x3ff435ee ;  /* 0xc00bca12ff117424 */ /* 0x000fc400078e00ff */
[----:B------:R1:W-:Y:S01]  /*17a20*/  STL.64 [R1+0x10d0], R8 ;  /* 0x0010d00801007387 */ /* 0x0003e20000100a00 */
[----:B--2---:R-:W-:Y:S01]  /*17a30*/  IMAD.MOV.U32 R18, RZ, RZ, -0x1502ba8a ;  /* 0xeafd4576ff127424 */ /* 0x004fe200078e00ff */
[----:B------:R-:W-:Y:S02]  /*17a40*/  MOV R19, 0x3fd5d504 ;  /* 0x3fd5d50400137802 */ /* 0x000fe40000000f00 */
[----:B------:R2:W-:Y:S01]  /*17a50*/  STL.64 [R1+0x10d8], R10 ;  /* 0x0010d80a01007387 */ /* 0x0005e20000100a00 */
[----:B---3--:R-:W-:Y:S02]  /*17a60*/  IMAD.MOV.U32 R20, RZ, RZ, 0x4ab1cf11 ;  /* 0x4ab1cf11ff147424 */ /* 0x008fe400078e00ff */
[----:B------:R-:W-:Y:S01]  /*17a70*/  IMAD.MOV.U32 R21, RZ, RZ, -0x403fbe89 ;  /* 0xbfc04177ff157424 */ /* 0x000fe200078e00ff */
[----:B------:R3:W-:Y:S01]  /*17a80*/  STL.64 [R1+0x10f0], R4 ;  /* 0x0010f00401007387 */ /* 0x0007e20000100a00 */
[----:B0-----:R-:W-:Y:S02]  /*17a90*/  IMAD.MOV.U32 R12, RZ, RZ, -0x759a0054 ;  /* 0x8a65ffacff0c7424 */ /* 0x001fe400078e00ff */
[----:B------:R-:W-:Y:S01]  /*17aa0*/  IMAD.MOV.U32 R13, RZ, RZ, -0x40682ad7 ;  /* 0xbf97d529ff0d7424 */ /* 0x000fe200078e00ff */
[----:B------:R0:W-:Y:S01]  /*17ab0*/  STL.64 [R1+0x10f8], R6 ;  /* 0x0010f80601007387 */ /* 0x0001e20000100a00 */
[----:B-1----:R-:W-:-:S02]  /*17ac0*/  IMAD.MOV.U32 R8, RZ, RZ, 0x7e2fe4f3 ;  /* 0x7e2fe4f3ff087424 */ /* 0x002fc400078e00ff */
[----:B------:R-:W-:Y:S01]  /*17ad0*/  IMAD.MOV.U32 R9, RZ, RZ, -0x40a1fb5b ;  /* 0xbf5e04a5ff097424 */ /* 0x000fe200078e00ff */
[----:B--2---:R-:W-:Y:S01]  /*17ae0*/  MOV R10, 0xfaf27294 ;  /* 0xfaf27294000a7802 */ /* 0x004fe20000000f00 */
[----:B------:R-:W-:Y:S01]  /*17af0*/  IMAD.MOV.U32 R11, RZ, RZ, 0x3f53d694 ;  /* 0x3f53d694ff0b7424 */ /* 0x000fe200078e00ff */
[----:B------:R1:W-:Y:S01]  /*17b00*/  STL.64 [R1+0x10b8], R14 ;  /* 0x0010b80e01007387 */ /* 0x0003e20000100a00 */
[----:B---3--:R-:W-:Y:S01]  /*17b10*/  IMAD.MOV.U32 R4, RZ, RZ, -0x6f5a202a ;  /* 0x90a5dfd6ff047424 */ /* 0x008fe200078e00ff */
[----:B------:R-:W-:Y:S02]  /*17b20*/  MOV R5, 0xbf39dfa2 ;  /* 0xbf39dfa200057802 */ /* 0x000fe40000000f00 */
[----:B------:R2:W-:Y:S01]  /*17b30*/  STL.64 [R1+0x10c0], R16 ;  /* 0x0010c01001007387 */ /* 0x0005e20000100a00 */
[----:B0-----:R-:W-:Y:S01]  /*17b40*/  IMAD.MOV.U32 R6, RZ, RZ, -0x282f4bff ;  /* 0xd7d0b401ff067424 */ /* 0x001fe200078e00ff */
[----:B------:R-:W-:Y:S02]  /*17b50*/  MOV R7, 0x406086f7 ;  /* 0x406086f700077802 */ /* 0x000fe40000000f00 */
[----:B------:R0:W-:Y:S04]  /*17b60*/  STL.64 [R1+0x10e0], R18 ;  /* 0x0010e01201007387 */ /* 0x0001e80000100a00 */
[----:B------:R3:W-:Y:S01]  /*17b70*/  STL.64 [R1+0x10e8], R20 ;  /* 0x0010e81401007387 */ /* 0x0007e20000100a00 */
[----:B-1----:R-:W-:Y:S01]  /*17b80*/  MOV R14, 0x72284d2c ;  /* 0x72284d2c000e7802 */ /* 0x002fe20000000f00 */
[----:B------:R-:W-:-:S02]  /*17b90*/  IMAD.MOV.U32 R15, RZ, RZ, 0x3f807746 ;  /* 0x3f807746ff0f7424 */ /* 0x000fc400078e00ff */
[----:B------:R1:W-:Y:S01]  /*17ba0*/  STL.64 [R1+0x1100], R12 ;  /* 0x0011000c01007387 */ /* 0x0003e20000100a00 */
[----:B--2---:R-:W-:Y:S01]  /*17bb0*/  IMAD.MOV.U32 R16, RZ, RZ, -0x377db633 ;  /* 0xc88249cdff107424 */ /* 0x004fe200078e00ff */
[----:B------:R-:W-:Y:S02]  /*17bc0*/  MOV R17, 0xbe143c0a ;  /* 0xbe143c0a00117802 */ /* 0x000fe40000000f00 */
[----:B------:R2:W-:Y:S01]  /*17bd0*/  STL.64 [R1+0x1118], R8 ;  /* 0x0011180801007387 */ /* 0x0005e20000100a00 */
[----:B0-----:R-:W-:Y:S02]  /*17be0*/  IMAD.MOV.U32 R18, RZ, RZ, 0x311f1460 ;  /* 0x311f1460ff127424 */ /* 0x001fe400078e00ff */
[----:B------:R-:W-:Y:S01]  /*17bf0*/  IMAD.MOV.U32 R19, RZ, RZ, 0x405278fb ;  /* 0x405278fbff137424 */ /* 0x000fe200078e00ff */
[----:B------:R0:W-:Y:S01]  /*17c00*/  STL.64 [R1+0x1120], R10 ;  /* 0x0011200a01007387 */ /* 0x0001e20000100a00 */
[----:B---3--:R-:W-:Y:S01]  /*17c10*/  MOV R20, 0x2c414c0d ;  /* 0x2c414c0d00147802 */ /* 0x008fe20000000f00 */
[----:B------:R-:W-:-:S02]  /*17c20*/  IMAD.MOV.U32 R21, RZ, RZ, -0x3f9c665b ;  /* 0xc06399a5ff157424 */ /* 0x000fc400078e00ff */
[----:B------:R3:W-:Y:S01]  /*17c30*/  STL.64 [R1+0x1128], R4 ;  /* 0x0011280401007387 */ /* 0x0007e20000100a00 */
[----:B-1----:R-:W-:Y:S02]  /*17c40*/  IMAD.MOV.U32 R12, RZ, RZ, -0x2cfd698c ;  /* 0xd3029674ff0c7424 */ /* 0x002fe400078e00ff */
[----:B------:R-:W-:Y:S01]  /*17c50*/  IMAD.MOV.U32 R13, RZ, RZ, 0x3f8c0b02 ;  /* 0x3f8c0b02ff0d7424 */ /* 0x000fe200078e00ff */
[----:B------:R1:W-:Y:S01]  /*17c60*/  STL.64 [R1+0x1140], R6 ;  /* 0x0011400601007387 */ /* 0x0003e20000100a00 */
[----:B--2---:R-:W-:Y:S01]  /*17c70*/  MOV R8, 0xd98bc840 ;  /* 0xd98bc84000087802 */ /* 0x004fe20000000f00 */
[----:B------:R-:W-:Y:S01]  /*17c80*/  IMAD.MOV.U32 R9, RZ, RZ, -0x3fa11572 ;  /* 0xc05eea8eff097424 */ /* 0x000fe200078e00ff */
[----:B0-----:R-:W-:Y:S01]  /*17c90*/  MOV R10, 0xb29bdf67 ;  /* 0xb29bdf67000a7802 */ /* 0x001fe20000000f00 */
[----:B------:R-:W-:Y:S01]  /*17ca0*/  IMAD.MOV.U32 R11, RZ, RZ, -0x40e27ba5 ;  /* 0xbf1d845bff0b7424 */ /* 0x000fe200078e00ff */
[----:B------:R0:W-:Y:S01]  /*17cb0*/  STL.64 [R1+0x1108], R14 ;  /* 0x0011080e01007387 */ /* 0x0001e20000100a00 */
[----:B---3--:R-:W-:Y:S01]  /*17cc0*/  IMAD.MOV.U32 R4, RZ, RZ, -0x4ee5e7bf ;  /* 0xb11a1841ff047424 */ /* 0x008fe200078e00ff */
[----:B------:R-:W-:-:S02]  /*17cd0*/  MOV R5, 0x40446293 ;  /* 0x4044629300057802 */ /* 0x000fc40000000f00 */
[----:B------:R2:W-:Y:S01]  /*17ce0*/  STL.64 [R1+0x1110], R16 ;  /* 0x0011101001007387 */ /* 0x0005e20000100a00 */
[----:B-1----:R-:W-:Y:S02]  /*17cf0*/  IMAD.MOV.U32 R6, RZ, RZ, 0x6beb0621 ;  /* 0x6beb0621ff067424 */ /* 0x002fe400078e00ff */
[----:B------:R-:W-:Y:S01]  /*17d00*/  IMAD.MOV.U32 R7, RZ, RZ, -0x3fbce514 ;  /* 0xc0431aecff077424 */ /* 0x000fe200078e00ff */
[----:B------:R1:W-:Y:S01]  /*17d10*/  STL.64 [R1+0x1130], R18 ;  /* 0x0011301201007387 */ /* 0x0003e20000100a00 */
[----:B0-----:R-:W-:-:S03]  /*17d20*/  IMAD.MOV.U32 R14, RZ, RZ, -0x200583a8 ;  /* 0xdffa7c58ff0e7424 */ /* 0x001fc600078e00ff */
[----:B------:R0:W-:Y:S01]  /*17d30*/  STL.64 [R1+0x1138], R20 ;  /* 0x0011381401007387 */ /* 0x0001e20000100a00 */
[----:B------:R-:W-:Y:S01]  /*17d40*/  MOV R15, 0x4062469e ;  /* 0x4062469e000f7802 */ /* 0x000fe20000000f00 */
[----:B--2---:R-:W-:Y:S02]  /*17d50*/  IMAD.MOV.U32 R16, RZ, RZ, -0x35f17898 ;  /* 0xca0e8768ff107424 */ /* 0x004fe400078e00ff */
[----:B------:R2:W-:Y:S01]  /*17d60*/  STL.64 [R1+0x1148], R12 ;  /* 0x0011480c01007387 */ /* 0x0005e20000100a00 */
[----:B------:R-:W-:-:S03]  /*17d70*/  IMAD.MOV.U32 R17, RZ, RZ, -0x3fabe89b ;  /* 0xc0541765ff117424 */ /* 0x000fc600078e00ff */
[----:B------:R3:W-:Y:S01]  /*17d80*/  STL.64 [R1+0x1150], R8 ;  /* 0x0011500801007387 */ /* 0x0007e20000100a00 */
[----:B-1----:R-:W-:Y:S01]  /*17d90*/  MOV R18, 0x217aa43e ;  /* 0x217aa43e00127802 */ /* 0x002fe20000000f00 */
[----:B------:R-:W-:Y:S02]  /*17da0*/  IMAD.MOV.U32 R19, RZ, RZ, 0x403131fa ;  /* 0x403131faff137424 */ /* 0x000fe400078e00ff */
[----:B------:R1:W-:Y:S01]  /*17db0*/  STL.64 [R1+0x1168], R10 ;  /* 0x0011680a01007387 */ /* 0x0003e20000100a00 */
[----:B0-----:R-:W-:Y:S01]  /*17dc0*/  IMAD.MOV.U32 R20, RZ, RZ, 0x205f94ff ;  /* 0x205f94ffff147424 */ /* 0x001fe200078e00ff */
[----:B------:R-:W-:Y:S02]  /*17dd0*/  MOV R21, 0x3eaf6148 ;  /* 0x3eaf614800157802 */ /* 0x000fe40000000f00 */
[----:B------:R0:W-:Y:S01]  /*17de0*/  STL.64 [R1+0x1170], R4 ;  /* 0x0011700401007387 */ /* 0x0001e20000100a00 */
[----:B--2---:R-:W-:Y:S02]  /*17df0*/  IMAD.MOV.U32 R12, RZ, RZ, -0x7f6a3542 ;  /* 0x8095cabeff0c7424 */ /* 0x004fe400078e00ff */
[----:B------:R-:W-:Y:S01]  /*17e00*/  IMAD.MOV.U32 R13, RZ, RZ, -0x3fe6e9de ;  /* 0xc0191622ff0d7424 */ /* 0x000fe200078e00ff */
[----:B------:R2:W-:Y:S01]  /*17e10*/  STL.64 [R1+0x1178], R6 ;  /* 0x0011780601007387 */ /* 0x0005e20000100a00 */
[----:B---3--:R-:W-:Y:S01]  /*17e20*/  MOV R8, 0x9bf91088 ;  /* 0x9bf9108800087802 */ /* 0x008fe20000000f00 */
[----:B------:R-:W-:-:S02]  /*17e30*/  IMAD.MOV.U32 R9, RZ, RZ, 0x401477b4 ;  /* 0x401477b4ff097424 */ /* 0x000fc400078e00ff */
[----:B-1----:R-:W-:Y:S01]  /*17e40*/  IMAD.MOV.U32 R10, RZ, RZ, 0x4a8e94a0 ;  /* 0x4a8e94a0ff0a7424 */ /* 0x002fe200078e00ff */
[----:B------:R-:W-:Y:S01]  /*17e50*/  MOV R11, 0xc0004177 ;  /* 0xc0004177000b7802 */ /* 0x000fe20000000f00 */
[----:B------:R1:W-:Y:S01]  /*17e60*/  STL.64 [R1+0x1158], R14 ;  /* 0x0011580e01007387 */ /* 0x0003e20000100a00 */
[----:B0-----:R-:W-:Y:S01]  /*17e70*/  IMAD.MOV.U32 R4, RZ, RZ, 0x54519e31 ;  /* 0x54519e31ff047424 */ /* 0x001fe200078e00ff */
[----:B------:R-:W-:Y:S02]  /*17e80*/  MOV R5, 0xbfdc4d21 ;  /* 0xbfdc4d2100057802 */ /* 0x000fe40000000f00 */
[----:B------:R0:W-:Y:S01]  /*17e90*/  STL.64 [R1+0x1160], R16 ;  /* 0x0011601001007387 */ /* 0x0001e20000100a00 */
[----:B--2---:R-:W-:Y:S02]  /*17ea0*/  IMAD.MOV.U32 R6, RZ, RZ, 0xeaf4767 ;  /* 0x0eaf4767ff067424 */ /* 0x004fe400078e00ff */
[----:B------:R-:W-:Y:S01]  /*17eb0*/  IMAD.MOV.U32 R7, RZ, RZ, 0x3fc49518 ;  /* 0x3fc49518ff077424 */ /* 0x000fe200078e00ff */
        /* <DEDUP_REMOVED lines=8> */
[----:B--2---:R-:W-:Y:S01]  /*17f40*/  IMAD.MOV.U32 R18, RZ, RZ, -0x393fe757 ;  /* 0xc6c018a9ff127424 */ /* 0x004fe200078e00ff */
[----:B------:R-:W-:Y:S02]  /*17f50*/  MOV R19, 0xbfa4a331 ;  /* 0xbfa4a33100137802 */ /* 0x000fe40000000f00 */
[----:B------:R2:W-:Y:S01]  /*17f60*/  STL.64 [R1+0x11a0], R10 ;  /* 0x0011a00a01007387 */ /* 0x0005e20000100a00 */
[----:B-1----:R-:W-:Y:S02]  /*17f70*/  IMAD.MOV.U32 R20, RZ, RZ, 0x28bbd500 ;  /* 0x28bbd500ff147424 */ /* 0x002fe400078e00ff */
[----:B------:R-:W-:Y:S01]  /*17f80*/  IMAD.MOV.U32 R21, RZ, RZ, 0x3f9c8476 ;  /* 0x3f9c8476ff157424 */ /* 0x000fe200078e00ff */
[----:B------:R1:W-:Y:S01]  /*17f90*/  STL.64 [R1+0x11b8], R4 ;  /* 0x0011b80401007387 */ /* 0x0003e20000100a00 */
[----:B0-----:R-:W-:Y:S01]  /*17fa0*/  MOV R12, 0x79502d77 ;  /* 0x79502d77000c7802 */ /* 0x001fe20000000f00 */
[----:B------:R-:W-:-:S02]  /*17fb0*/  IMAD.MOV.U32 R13, RZ, RZ, -0x41a5713b ;  /* 0xbe5a8ec5ff0d7424 */ /* 0x000fc400078e00ff */
[----:B------:R0:W-:Y:S01]  /*17fc0*/  STL.64 [R1+0x11c0], R6 ;  /* 0x0011c00601007387 */ /* 0x0001e20000100a00 */
[----:B---3--:R-:W-:Y:S01]  /*17fd0*/  MOV R8, 0xec7c1fdc ;  /* 0xec7c1fdc00087802 */ /* 0x008fe20000000f00 */
[----:B------:R-:W-:Y:S02]  /*17fe0*/  IMAD.MOV.U32 R9, RZ, RZ, -0x407c9847 ;  /* 0xbf8367b9ff097424 */ /* 0x000fe400078e00ff */
[----:B--2---:R-:W-:Y:S01]  /*17ff0*/  IMAD.MOV.U32 R10, RZ, RZ, -0x368a72c3 ;  /* 0xc9758d3dff0a7424 */ /* 0x004fe200078e00ff */
[----:B------:R-:W-:Y:S01]  /*18000*/  MOV R11, 0x3edaed56 ;  /* 0x3edaed56000b7802 */ /* 0x000fe20000000f00 */
[----:B------:R2:W-:Y:S01]  /*18010*/  STL.64 [R1+0x11a8], R14 ;  /* 0x0011a80e01007387 */ /* 0x0005e20000100a00 */
[----:B-1----:R-:W-:Y:S02]  /*18020*/  IMAD.MOV.U32 R4, RZ, RZ, 0x64ad326f ;  /* 0x64ad326fff047424 */ /* 0x002fe400078e00ff */
[----:B------:R-:W-:Y:S01]  /*18030*/  IMAD.MOV.U32 R5, RZ, RZ, 0x3f61687c ;  /* 0x3f61687cff057424 */ /* 0x000fe200078e00ff */
[----:B------:R1:W-:Y:S01]  /*18040*/  STL.64 [R1+0x11b0], R16 ;  /* 0x0011b01001007387 */ /* 0x0003e20000100a00 */
[----:B0-----:R-:W-:-:S02]  /*18050*/  IMAD.MOV.U32 R6, RZ, RZ, -0x354be970 ;  /* 0xcab41690ff067424 */ /* 0x001fc400078e00ff */
[----:B------:R-:W-:Y:S01]  /*18060*/  IMAD.MOV.U32 R7, RZ, RZ, -0x3f80f047 ;  /* 0xc07f0fb9ff077424 */ /* 0x000fe200078e00ff */
[----:B------:R0:W-:Y:S01]  /*18070*/  STL.64 [R1+0x11c8], R12 ;  /* 0x0011c80c01007387 */ /* 0x0001e20000100a00 */
[----:B--2---:R-:W-:-:S03]  /*18080*/  MOV R14, 0x4b8ba3fd ;  /* 0x4b8ba3fd000e7802 */ /* 0x004fc60000000f00 */
[----:B------:R2:W-:Y:S01]  /*18090*/  STL.64 [R1+0x11d0], R18 ;  /* 0x0011d01201007387 */ /* 0x0005e20000100a00 */
[----:B------:R-:W-:-:S03]  /*180a0*/  IMAD.MOV.U32 R15, RZ, RZ, 0x406a8563 ;  /* 0x406a8563ff0f7424 */ /* 0x000fc600078e00ff */
[----:B------:R3:W-:Y:S01]  /*180b0*/  STL.64 [R1+0x11d8], R20 ;  /* 0x0011d81401007387 */ /* 0x0007e20000100a00 */
[----:B-1----:R-:W-:Y:S01]  /*180c0*/  IMAD.MOV.U32 R16, RZ, RZ, -0x2d8aadfe ;  /* 0xd2755202ff107424 */ /* 0x002fe200078e00ff */
[----:B------:R-:W-:Y:S02]  /*180d0*/  MOV R17, 0x402a3739 ;  /* 0x402a373900117802 */ /* 0x000fe40000000f00 */
[----:B------:R1:W-:Y:S01]  /*180e0*/  STL.64 [R1+0x11e0], R8 ;  /* 0x0011e00801007387 */ /* 0x0003e20000100a00 */
[----:B0-----:R-:W-:Y:S01]  /*180f0*/  MOV R12, 0x4564ae7d ;  /* 0x4564ae7d000c7802 */ /* 0x001fe20000000f00 */
[----:B------:R-:W-:Y:S02]  /*18100*/  IMAD.MOV.U32 R13, RZ, RZ, 0x4086d9ba ;  /* 0x4086d9baff0d7424 */ /* 0x000fe400078e00ff */
[----:B------:R0:W-:Y:S01]  /*18110*/  STL.64 [R1+0x11e8], R10 ;  /* 0x0011e80a01007387 */ /* 0x0001e20000100a00 */
[----:B--2---:R-:W-:Y:S02]  /*18120*/  IMAD.MOV.U32 R18, RZ, RZ, -0x2d3698eb ;  /* 0xd2c96715ff127424 */ /* 0x004fe400078e00ff */
[----:B------:R-:W-:Y:S01]  /*18130*/  IMAD.MOV.U32 R19, RZ, RZ, -0x40627dbc ;  /* 0xbf9d8244ff137424 */ /* 0x000fe200078e00ff */
[----:B------:R2:W-:Y:S01]  /*18140*/  STL.64 [R1+0x11f0], R4 ;  /* 0x0011f00401007387 */ /* 0x0005e20000100a00 */
[----:B---3--:R-:W-:Y:S01]  /*18150*/  MOV R20, 0xdd1575ec ;  /* 0xdd1575ec00147802 */ /* 0x008fe20000000f00 */
[----:B------:R-:W-:-:S02]  /*18160*/  IMAD.MOV.U32 R21, RZ, RZ, 0x407462ac ;  /* 0x407462acff157424 */ /* 0x000fc400078e00ff */
[----:B------:R3:W-:Y:S01]  /*18170*/  STL.64 [R1+0x1208], R6 ;  /* 0x0012080601007387 */ /* 0x0007e20000100a00 */
[----:B-1----:R-:W-:Y:S01]  /*18180*/  IMAD.MOV.U32 R8, RZ, RZ, 0x233f801a ;  /* 0x233f801aff087424 */ /* 0x002fe200078e00ff */
[----:B------:R-:W-:Y:S01]  /*18190*/  MOV R9, 0xc07e2236 ;  /* 0xc07e223600097802 */ /* 0x000fe20000000f00 */
[----:B0-----:R-:W-:Y:S01]  /*181a0*/  IMAD.MOV.U32 R10, RZ, RZ, 0x60bc3e58 ;  /* 0x60bc3e58ff0a7424 */ /* 0x001fe200078e00ff */
[----:B------:R-:W-:Y:S01]  /*181b0*/  MOV R11, 0xc0757e4b ;  /* 0xc0757e4b000b7802 */ /* 0x000fe20000000f00 */
[----:B------:R0:W-:Y:S01]  /*181c0*/  STL.64 [R1+0x11f8], R14 ;  /* 0x0011f80e01007387 */ /* 0x0001e20000100a00 */
[----:B--2---:R-:W-:Y:S02]  /*181d0*/  IMAD.MOV.U32 R4, RZ, RZ, 0x482a6b51 ;  /* 0x482a6b51ff047424 */ /* 0x004fe400078e00ff */
[----:B------:R-:W-:Y:S01]  /*181e0*/  IMAD.MOV.U32 R5, RZ, RZ, 0x40657e76 ;  /* 0x40657e76ff057424 */ /* 0x000fe200078e00ff */
[----:B------:R1:W-:Y:S01]  /*181f0*/  STL.64 [R1+0x1200], R16 ;  /* 0x0012001001007387 */ /* 0x0003e20000100a00 */
[----:B---3--:R-:W-:Y:S01]  /*18200*/  MOV R6, 0xaa2d3d74 ;  /* 0xaa2d3d7400067802 */ /* 0x008fe20000000f00 */
[----:B------:R-:W-:-:S02]  /*18210*/  IMAD.MOV.U32 R7, RZ, RZ, 0x3f226665 ;  /* 0x3f226665ff077424 */ /* 0x000fc400078e00ff */
[----:B------:R2:W-:Y:S01]  /*18220*/  STL.64 [R1+0x1210], R12 ;  /* 0x0012100c01007387 */ /* 0x0005e20000100a00 */
[----:B0-----:R-:W-:-:S03]  /*18230*/  IMAD.MOV.U32 R14, RZ, RZ, 0x549f7d79 ;  /* 0x549f7d79ff0e7424 */ /* 0x001fc600078e00ff */
[----:B------:R0:W-:Y:S01]  /*18240*/  STL.64 [R1+0x1218], R8 ;  /* 0x0012180801007387 */ /* 0x0001e20000100a00 */
[----:B------:R-:W-:-:S03]  /*18250*/  MOV R15, 0xc052d09a ;  /* 0xc052d09a000f7802 */ /* 0x000fc60000000f00 */
[----:B------:R3:W-:Y:S01]  /*18260*/  STL.64 [R1+0x1220], R18 ;  /* 0x0012201201007387 */ /* 0x0007e20000100a00 */
[----:B-1----:R-:W-:Y:S02]  /*18270*/  IMAD.MOV.U32 R16, RZ, RZ, -0x3cdc45bc ;  /* 0xc323ba44ff107424 */ /* 0x002fe400078e00ff */
        /* <DEDUP_REMOVED lines=15> */
[----:B------:R-:W-:Y:S02]  /*18370*/  IMAD.MOV.U32 R11, RZ, RZ, 0x40231498 ;  /* 0x40231498ff0b7424 */ /* 0x000fe400078e00ff */
[----:B0-----:R-:W-:Y:S01]  /*18380*/  IMAD.MOV.U32 R4, RZ, RZ, 0x413bd03 ;  /* 0x0413bd03ff047424 */ /* 0x001fe200078e00ff */
[----:B------:R0:W-:Y:S01]  /*18390*/  STL.64 [R1+0x1250], R16 ;  /* 0x0012501001007387 */ /* 0x0001e20000100a00 */
[----:B------:R-:W-:Y:S01]  /*183a0*/  IMAD.MOV.U32 R5, RZ, RZ, -0x4160b816 ;  /* 0xbe9f47eaff057424 */ /* 0x000fe200078e00ff */
[----:B---3--:R-:W-:Y:S01]  /*183b0*/  MOV R6, 0x38dc7845 ;  /* 0x38dc784500067802 */ /* 0x008fe20000000f00 */
[----:B------:R-:W-:Y:S01]  /*183c0*/  IMAD.MOV.U32 R7, RZ, RZ, -0x40163402 ;  /* 0xbfe9cbfeff077424 */ /* 0x000fe200078e00ff */
[----:B------:R2:W-:Y:S01]  /*183d0*/  STL.64 [R1+0x1258], R12 ;  /* 0x0012580c01007387 */ /* 0x0005e20000100a00 */
[----:B-1----:R-:W-:-:S03]  /*183e0*/  IMAD.MOV.U32 R14, RZ, RZ, -0x5af264f2 ;  /* 0xa50d9b0eff0e7424 */ /* 0x002fc600078e00ff */
        /* <DEDUP_REMOVED lines=9> */
[----:B-1----:R-:W-:Y:S01]  /*18480*/  IMAD.MOV.U32 R8, RZ, RZ, -0x68f25d89 ;  /* 0x970da277ff087424 */ /* 0x002fe200078e00ff */
[----:B------:R-:W-:Y:S02]  /*18490*/  MOV R9, 0x3faa1cba ;  /* 0x3faa1cba00097802 */ /* 0x000fe40000000f00 */
[----:B------:R1:W-:Y:S01]  /*184a0*/  STL.64 [R1+0x1280], R4 ;  /* 0x0012800401007387 */ /* 0x0003e20000100a00 */
[----:B0-----:R-:W-:Y:S02]  /*184b0*/  IMAD.MOV.U32 R10, RZ, RZ, 0x4f19f2c4 ;  /* 0x4f19f2c4ff0a7424 */ /* 0x001fe400078e00ff */
[----:B------:R-:W-:Y:S01]  /*184c0*/  IMAD.MOV.U32 R11, RZ, RZ, -0x405f11f1 ;  /* 0xbfa0ee0fff0b7424 */ /* 0x000fe200078e00ff */
[----:B------:R0:W-:Y:S01]  /*184d0*/  STL.64 [R1+0x1288], R6 ;  /* 0x0012880601007387 */ /* 0x0001e20000100a00 */
[----:B---3--:R-:W-:Y:S01]  /*184e0*/  IMAD.MOV.U32 R18, RZ, RZ, 0x7d9b7a22 ;  /* 0x7d9b7a22ff127424 */ /* 0x008fe200078e00ff */
[----:B------:R-:W-:Y:S01]  /*184f0*/  MOV R19, 0xc08eecc5 ;  /* 0xc08eecc500137802 */ /* 0x000fe20000000f00 */
[----:B--2---:R-:W-:Y:S01]  /*18500*/  IMAD.MOV.U32 R20, RZ, RZ, 0x6f39f917 ;  /* 0x6f39f917ff147424 */ /* 0x004fe200078e00ff */
        /* <DEDUP_REMOVED lines=8> */
[----:B--2---:R-:W-:-:S03]  /*18590*/  IMAD.MOV.U32 R12, RZ, RZ, -0x42008b47 ;  /* 0xbdff74b9ff0c7424 */ /* 0x004fc600078e00ff */
[----:B------:R2:W-:Y:S01]  /*185a0*/  STL.64 [R1+0x12a8], R8 ;  /* 0x0012a80801007387 */ /* 0x0005e20000100a00 */
[----:B------:R-:W-:-:S03]  /*185b0*/  MOV R13, 0xbfc4628b ;  /* 0xbfc4628b000d7802 */ /* 0x000fc60000000f00 */
        /* <DEDUP_REMOVED lines=8> */
[----:B------:R-:W-:Y:S01]  /*18640*/  IMAD.MOV.U32 R9, RZ, RZ, 0x409e93fe ;  /* 0x409e93feff097424 */ /* 0x000fe200078e00ff */
[----:B------:R2:W-:Y:S01]  /*18650*/  STL.64 [R1+0x12c8], R20 ;  /* 0x0012c81401007387 */ /* 0x0005e20000100a00 */
[----:B---3--:R-:W-:Y:S01]  /*18660*/  MOV R10, 0xdd097f37 ;  /* 0xdd097f37000a7802 */ /* 0x008fe20000000f00 */
[----:B------:R-:W-:-:S02]  /*18670*/  IMAD.MOV.U32 R11, RZ, RZ, -0x3f787b40 ;  /* 0xc08784c0ff0b7424 */ /* 0x000fc400078e00ff */
[----:B------:R3:W-:Y:S01]  /*18680*/  STL.64 [R1+0x12d0], R6 ;  /* 0x0012d00601007387 */ /* 0x0007e20000100a00 */
[----:B-1----:R-:W-:Y:S02]  /*18690*/  IMAD.MOV.U32 R4, RZ, RZ, 0x61d37922 ;  /* 0x61d37922ff047424 */ /* 0x002fe400078e00ff */
[----:B------:R-:W-:Y:S01]  /*186a0*/  IMAD.MOV.U32 R5, RZ, RZ, 0x3f552b59 ;  /* 0x3f552b59ff057424 */ /* 0x000fe200078e00ff */
[----:B------:R1:W-:Y:S01]  /*186b0*/  STL.64 [R1+0x12f0], R2 ;  /* 0x0012f00201007387 */ /* 0x0003e20000100a00 */
[----:B0-----:R-:W-:Y:S02]  /*186c0*/  IMAD.MOV.U32 R18, RZ, RZ, 0x7b2e5ff5 ;  /* 0x7b2e5ff5ff127424 */ /* 0x001fe400078e00ff */
[----:B------:R-:W-:Y:S01]  /*186d0*/  IMAD.MOV.U32 R19, RZ, RZ, -0x3f8aaa14 ;  /* 0xc07555ecff137424 */ /* 0x000fe200078e00ff */
[----:B------:R0:W-:Y:S01]  /*186e0*/  STL.64 [R1+0x12d8], R12 ;  /* 0x0012d80c01007387 */ /* 0x0001e20000100a00 */
[----:B--2---:R-:W-:Y:S02]  /*186f0*/  IMAD.MOV.U32 R20, RZ, RZ, 0x1fd5f699 ;  /* 0x1fd5f699ff147424 */ /* 0x004fe400078e00ff */
[----:B------:R-:W-:Y:S01]  /*18700*/  IMAD.MOV.U32 R21, RZ, RZ, 0x3f6966e5 ;  /* 0x3f6966e5ff157424 */ /* 0x000fe200078e00ff */
[----:B------:R2:W-:Y:S01]  /*18710*/  STL.64 [R1+0x12e0], R8 ;  /* 0x0012e00801007387 */ /* 0x0005e20000100a00 */
[----:B---3--:R-:W-:Y:S01]  /*18720*/  MOV R6, 0x857992ab ;  /* 0x857992ab00067802 */ /* 0x008fe20000000f00 */
[----:B------:R-:W-:Y:S01]  /*18730*/  IMAD.MOV.U32 R7, RZ, RZ, -0x411b0ef3 ;  /* 0xbee4f10dff077424 */ /* 0x000fe200078e00ff */
[----:B-1----:R-:W-:Y:S01]  /*18740*/  DFMA R2, -R22, R24, R26 ;  /* 0x000000181602722b */ /* 0x002fe2000000011a */
[----:B------:R1:W-:Y:S01]  /*18750*/  STL.64 [R1+0x12e8], R14 ;  /* 0x0012e80e01007387 */ /* 0x0003e20000100a00 */
[----:B0-----:R-:W-:-:S03]  /*18760*/  IMAD.MOV.U32 R12, RZ, RZ, 0x33000f3b ;  /* 0x33000f3bff0c7424 */ /* 0x001fc600078e00ff */
[----:B------:R0:W-:Y:S01]  /*18770*/  STL.64 [R1+0x12f8], R4 ;  /* 0x0012f80401007387 */ /* 0x0001e20000100a00 */
[----:B------:R-:W-:Y:S02]  /*18780*/  IMAD.MOV.U32 R13, RZ, RZ, -0x3fa3cf2c ;  /* 0xc05c30d4ff0d7424 */ /* 0x000fe400078e00ff */
[----:B--2---:R-:W-:Y:S01]  /*18790*/  IMAD.MOV.U32 R8, RZ, RZ, 0x2d01f9ee ;  /* 0x2d01f9eeff087424 */ /* 0x004fe200078e00ff */
[----:B------:R-:W-:Y:S01]  /*187a0*/  MOV R9, 0x4060b205 ;  /* 0x4060b20500097802 */ /* 0x000fe20000000f00 */
[----:B------:R-:W-:Y:S01]  /*187b0*/  DFMA R24, R30, R2, R24 ;  /* 0x000000021e18722b */ /* 0x000fe20000000018 */
[----:B------:R2:W-:Y:S01]  /*187c0*/  STL.64 [R1+0x1300], R10 ;  /* 0x0013000a01007387 */ /* 0x0005e20000100a00 */
[----:B------:R-:W-:Y:S01]  /*187d0*/  MOV R2, 0x47d911f2 ;  /* 0x47d911f200027802 */ /* 0x000fe20000000f00 */
[----:B-1----:R-:W-:Y:S01]  /*187e0*/  IMAD.MOV.U32 R15, RZ, RZ, 0x404727bb ;  /* 0x404727bbff0f7424 */ /* 0x002fe200078e00ff */
[----:B------:R-:W-:Y:S01]  /*187f0*/  MOV R14, 0xf314c0d ;  /* 0x0f314c0d000e7802 */ /* 0x000fe20000000f00 */
[----:B------:R1:W-:Y:S01]  /*18800*/  STL.64 [R1+0x1308], R16 ;  /* 0x0013081001007387 */ /* 0x0003e20000100a00 */
[----:B------:R-:W-:Y:S01]  /*18810*/  IMAD.MOV.U32 R3, RZ, RZ, 0x3ff1f3c0 ;  /* 0x3ff1f3c0ff037424 */ /* 0x000fe200078e00ff */
[----:B0-----:R-:W-:Y:S01]  /*18820*/  MOV R5, 0xbee09e06 ;  /* 0xbee09e0600057802 */ /* 0x001fe20000000f00 */
[----:B------:R-:W-:Y:S01]  /*18830*/  IMAD.MOV.U32 R4, RZ, RZ, 0x5b39c078 ;  /* 0x5b39c078ff047424 */ /* 0x000fe200078e00ff */
[----:B------:R0:W-:Y:S01]  /*18840*/  STL.64 [R1+0x1310], R18 ;  /* 0x0013101201007387 */ /* 0x0001e20000100a00 */
[----:B------:R-:W-:-:S03]  /*18850*/  FFMA R0, RZ, R23, R25 ;  /* 0x00000017ff007223 */ /* 0x000fc60000000019 */
[----:B------:R3:W-:Y:S01]  /*18860*/  STL.64 [R1+0x1318], R6 ;  /* 0x0013180601007387 */ /* 0x0007e20000100a00 */
[----:B--2---:R-:W-:Y:S01]  /*18870*/  IMAD.MOV.U32 R10, RZ, RZ, -0xe8963 ;  /* 0xfff1769dff0a7424 */ /* 0x004fe200078e00ff */
[----:B------:R-:W-:Y:S01]  /*18880*/  FSETP.GT.AND P0, PT, |R0|, 1.469367938527859385e-39, PT ;  /* 0x001000000000780b */ /* 0x000fe20003f04200 */
        /* <DEDUP_REMOVED lines=27> */
[----:B--2---:R-:W-:Y:S01]  /*18a40*/  IMAD.MOV.U32 R8, RZ, RZ, R26 ;  /* 0x000000ffff087224 */ /* 0x004fe200078e001a */
[----:B------:R-:W-:Y:S01]  /*18a50*/  MOV R6, R22 ;  /* 0x0000001600067202 */ /* 0x000fe20000000f00 */
[----:B------:R-:W-:Y:S01]  /*18a60*/  IMAD.MOV.U32 R9, RZ, RZ, R27 ;  /* 0x000000ffff097224 */ /* 0x000fe200078e001b */
[----:B------:R-:W-:Y:S01]  /*18a70*/  MOV R0, 0x18aa0 ;  /* 0x00018aa000007802 */ /* 0x000fe20000000f00 */
[----:B------:R-:W-:-:S07]  /*18a80*/  IMAD.MOV.U32 R7, RZ, RZ, R23 ;  /* 0x000000ffff077224 */ /* 0x000fce00078e0017 */
[----:B------:R-:W-:Y:S05]  /*18a90*/  CALL.REL.NOINC `($__internal_18_$__cuda_sm20_div_rn_f64_full) ;  /* 0x000003d800887944 */ /* 0x000fea0003c00000 */
[----:B------:R-:W-:Y:S01]  /*18aa0*/  IMAD.MOV.U32 R24, RZ, RZ, R6 ;  /* 0x000000ffff187224 */ /* 0x000fe200078e0006 */
[----:B------:R-:W-:-:S07]  /*18ab0*/  MOV R25, R7 ;  /* 0x0000000700197202 */ /* 0x000fce0000000f00 */
.L_x_4148:
[----:B------:R-:W-:Y:S05]  /*18ac0*/  BSYNC B2 ;  /* 0x0000000000027941 */ /* 0x000fea0003800000 */
.L_x_4147:
[----:B--2---:R-:W0:Y:S01]  /*18ad0*/  MUFU.RCP64H R3, R23 ;  /* 0x0000001700037308 */ /* 0x004e220000001800 */
        /* <DEDUP_REMOVED lines=20> */
.L_x_4150:
[----:B------:R-:W-:Y:S05]  /*18c20*/  BSYNC B2 ;  /* 0x0000000000027941 */ /* 0x000fea0003800000 */
.L_x_4149:
        /* <DEDUP_REMOVED lines=91> */
.L_x_4155:
        /* <DEDUP_REMOVED lines=21> */
[----:B------:R-:W-:Y:S05]  /*19330*/  CALL.REL.NOINC `($__internal_18_$__cuda_sm20_div_rn_f64_full) ;  /* 0x000003d000607944 */ /* 0x000fea0003c00000 */
.L_x_4158:
[----:B------:R-:W-:Y:S05]  /*19340*/  BSYNC B7 ;  /* 0x0000000000077941 */ /* 0x000fea0003800000 */
.L_x_4157:
        /* <DEDUP_REMOVED lines=29> */
.L_x_4156:
[----:B------:R-:W-:Y:S05]  /*19520*/  BSYNC B2 ;  /* 0x0000000000027941 */ /* 0x000fea0003800000 */
.L_x_4154:
        /* <DEDUP_REMOVED lines=24> */
[----:B------:R-:W-:Y:S01]  /*196b0*/  MOV R17, R11 ;  /* 0x0000000b00117202 */ /* 0x000fe20000000f00 */
[----:B------:R-:W-:Y:S01]  /*196c0*/  IMAD.MOV.U32 R10, RZ, RZ, R14 ;  /* 0x000000ffff0a7224 */ /* 0x000fe200078e000e */
[----:B------:R-:W-:Y:S01]  /*196d0*/  MOV R12, 0x19700 ;  /* 0x00019700000c7802 */ /* 0x000fe20000000f00 */
[----:B------:R-:W-:-:S07]  /*196e0*/  IMAD.MOV.U32 R7, RZ, RZ, R13 ;  /* 0x000000ffff077224 */ /* 0x000fce00078e000d */
[----:B------:R-:W-:Y:S05]  /*196f0*/  CALL.REL.NOINC `($__internal_19_$__cuda_sm20_dsqrt_rn_f64_mediumpath_v1) ;  /* 0x000003d400047944 */ /* 0x000fea0003c00000 */
[----:B------:R-:W-:Y:S02]  /*19700*/  IMAD.MOV.U32 R2, RZ, RZ, R8 ;  /* 0x000000ffff027224 */ /* 0x000fe400078e0008 */
[----:B------:R-:W-:-:S07]  /*19710*/  IMAD.MOV.U32 R3, RZ, RZ, R9 ;  /* 0x000000ffff037224 */ /* 0x000fce00078e0009 */
.L_x_4160:
[----:B------:R-:W-:Y:S05]  /*19720*/  BSYNC B3 ;  /* 0x0000000000037941 */ /* 0x000fea0003800000 */
.L_x_4159:
[----:B------:R-:W-:Y:S01]  /*19730*/  DADD R2, -RZ, -R2 ;  /* 0x00000000ff027229 */ /* 0x000fe20000000902 */
[----:B------:R-:W-:Y:S10]  /*19740*/  BRA `(.L_x_4153) ;  /* 0x0000000800ac7947 */ /* 0x000ff40003800000 */
.L_x_4152:
        /* <DEDUP_REMOVED lines=29> */
[----:B------:R-:W-:Y:S01]  /*19920*/  UMOV UR5, 0x3eb1380b ;  /* 0x3eb1380b00057882 */ /* 0x000fe20000000000 */
[----:B------:R-:W-:Y:S01]  /*19930*/  IMAD.MOV.U32 R6, RZ, RZ, RZ ;  /* 0x000000ffff067224 */ /* 0x000fe200078e00ff */
        /* <DEDUP_REMOVED lines=55> */
.L_x_4162:
        /* <DEDUP_REMOVED lines=22> */
.L_x_4165:
[----:B------:R-:W-:Y:S05]  /*19e10*/  BSYNC B7 ;  /* 0x0000000000077941 */ /* 0x000fea0003800000 */
.L_x_4164:
        /* <DEDUP_REMOVED lines=29> */
.L_x_4163:
[----:B------:R-:W-:Y:S05]  /*19ff0*/  BSYNC B2 ;  /* 0x0000000000027941 */ /* 0x000fea0003800000 */
.L_x_4161:
        /* <DEDUP_REMOVED lines=29> */
[----:B------:R-:W-:Y:S01]  /*1a1d0*/  IMAD.MOV.U32 R2, RZ, RZ, R8 ;  /* 0x000000ffff027224 */ /* 0x000fe200078e0008 */
[----:B------:R-:W-:-:S07]  /*1a1e0*/  MOV R3, R9 ;  /* 0x0000000900037202 */ /* 0x000fce0000000f00 */
.L_x_4166:
[----:B------:R-:W-:Y:S05]  /*1a1f0*/  BSYNC B3 ;  /* 0x0000000000037941 */ /* 0x000fea0003800000 */
.L_x_4153:
[----:B------:R-:W-:Y:S05]  /*1a200*/  BSYNC B6 ;  /* 0x0000000000067941 */ /* 0x000fea0003800000 */
.L_x_4151:
        /* <DEDUP_REMOVED lines=30> */
.L_x_4168:
[----:B------:R-:W-:Y:S05]  /*1a3f0*/  BSYNC B3 ;  /* 0x0000000000037941 */ /* 0x000fea0003800000 */
.L_x_4167:
        /* <DEDUP_REMOVED lines=14> */
.L_x_4170:
[----:B------:R-:W-:Y:S01]  /*1a4e0*/  IMAD.MOV.U32 R4, RZ, RZ, R6 ;  /* 0x000000ffff047224 */ /* 0x000fe200078e0006 */
[----:B------:R-:W-:Y:S01]  /*1a4f0*/  UMOV UR4, 0xd4e0bfd7 ;  /* 0xd4e0bfd700047882 */ /* 0x000fe20000000000 */
[----:B------:R-:W-:Y:S01]  /*1a500*/  IMAD.MOV.U32 R12, RZ, RZ, RZ ;  /* 0x000000ffff0c7224 */ /* 0x000fe200078e00ff */
[----:B------:R-:W-:Y:S01]  /*1a510*/  UMOV UR5, 0x3df8774a ;  /* 0x3df8774a00057882 */ /* 0x000fe20000000000 */
[----:B------:R-:W-:Y:S01]  /*1a520*/  IMAD.MOV.U32 R20, RZ, RZ, 0x652b82fe ;  /* 0x652b82feff147424 */ /* 0x000fe200078e00ff */
[----:B------:R-:W-:Y:S01]  /*1a530*/  MOV R21, 0x3ff71547 ;  /* 0x3ff7154700157802 */ /* 0x000fe20000000f00 */
[----:B------:R-:W-:Y:S01]  /*1a540*/  DADD R10, R4, 4 ;  /* 0x40100000040a7429 */ /* 0x000fe20000000000 */
[----:B------:R-:W-:Y:S01]  /*1a550*/  MOV R18, 0x0 ;  /* 0x0000000000127802 */ /* 0x000fe20000000f00 */
[----:B------:R-:W-:Y:S01]  /*1a560*/  IMAD.MOV.U32 R19, RZ, RZ, 0x3ff00000 ;  /* 0x3ff00000ff137424 */ /* 0x000fe200078e00ff */
[----:B------:R-:W-:-:S03]  /*1a570*/  ISETP.GT.U32.AND P0, PT, R5, 0x403b4000, PT ;  /* 0x403b40000500780c */ /* 0x000fc60003f04070 */
[----:B------:R-:W0:Y:S02]  /*1a580*/  MUFU.RCP64H R13, R11 ;  /* 0x0000000b000d7308 */ /* 0x000e240000001800 */
[----:B0-----:R-:W-:-:S08]  /*1a590*/  DFMA R8, -R10, R12, 1 ;  /* 0x3ff000000a08742b */ /* 0x001fd0000000010c */
        /* <DEDUP_REMOVED lines=33> */
[----:B------:R-:W-:Y:S01]  /*1a7b0*/  DMUL R8, R4, R4 ;  /* 0x0000000404087228 */ /* 0x000fe20000000000 */
[----:B------:R-:W-:-:S05]  /*1a7c0*/  UMOV UR5, 0x3ef995b4 ;  /* 0x3ef995b400057882 */ /* 0x000fca0000000000 */
[----:B------:R-:W-:Y:S01]  /*1a7d0*/  DFMA R10, R12, R10, -UR4 ;  /* 0x800000040c0a7e2b */ /* 0x000fe2000800000a */
[----:B------:R-:W-:Y:S01]  /*1a7e0*/  UMOV UR4, 0xcf0a29b2 ;  /* 0xcf0a29b200047882 */ /* 0x000fe20000000000 */
[----:B------:R-:W-:Y:S01]  /*1a7f0*/  DFMA R20, -R8, R20, 6.75539944105574400000e+15 ;  /* 0x433800000814742b */ /* 0x000fe20000000114 */
[----:B------:R-:W-:-:S05]  /*1a800*/  UMOV UR5, 0x3f23be27 ;  /* 0x3f23be2700057882 */ /* 0x000fca0000000000 */
[----:B------:R-:W-:Y:S01]  /*1a810*/  DFMA R10, R12, R10, UR4 ;  /* 0x000000040c0a7e2b */ /* 0x000fe2000800000a */
[----:B------:R-:W-:Y:S01]  /*1a820*/  UMOV UR4, 0x3e81672e ;  /* 0x3e81672e00047882 */ /* 0x000fe20000000000 */
[----:B------:R-:W-:Y:S01]  /*1a830*/  DADD R14, R20, -6.75539944105574400000e+15 ;  /* 0xc3380000140e7429 */ /* 0x000fe20000000000 */
[----:B------:R-:W-:Y:S01]  /*1a840*/  UMOV UR5, 0x3f2a1def ;  /* 0x3f2a1def00057882 */ /* 0x000fe20000000000 */
[----:B------:R-:W-:-:S04]  /*1a850*/  LEA.HI R0, R20, R20, RZ, 0x1 ;  /* 0x0000001414007211 */ /* 0x000fc800078f08ff */
        /* <DEDUP_REMOVED lines=14> */
[----:B------:R-:W-:Y:S01]  /*1a940*/  DFMA R10, R12, R10, UR4 ;  /* 0x000000040c0a7e2b */ /* 0x000fe2000800000a */
[----:B------:R-:W-:Y:S01]  /*1a950*/  IMAD.MOV.U32 R15, RZ, RZ, 0x3e928af3 ;  /* 0x3e928af3ff0f7424 */ /* 0x000fe200078e00ff */
[----:B------:R-:W-:Y:S01]  /*1a960*/  UMOV UR4, 0x69ce2bdf ;  /* 0x69ce2bdf00047882 */ /* 0x000fe20000000000 */
[----:B------:R-:W-:-:S04]  /*1a970*/  UMOV UR5, 0x3e5ade15 ;  /* 0x3e5ade1500057882 */ /* 0x000fc80000000000 */
        /* <DEDUP_REMOVED lines=79> */
.L_x_4171:
[----:B------:R-:W-:Y:S05]  /*1ae70*/  BSYNC B2 ;  /* 0x0000000000027941 */ /* 0x000fea0003800000 */
.L_x_4169:
[----:B------:R-:W-:Y:S01]  /*1ae80*/  HFMA2.MMA R9, -RZ, RZ, 1.984375, 0 ;  /* 0x3ff00000ff097435 */ /* 0x000fe200000001ff */
[----:B------:R-:W-:Y:S01]  /*1ae90*/  BSSY B2, `(.L_x_4172) ;  /* 0x0000176000027945 */ /* 0x000fe20003800000 */
[----:B------:R-:W-:Y:S02]  /*1aea0*/  CS2R R64, SRZ ;  /* 0x0000000000407805 */ /* 0x000fe4000001ff00 */
[----:B------:R-:W-:Y:S01]  /*1aeb0*/  MOV R4, 0x0 ;  /* 0x0000000000047802 */ /* 0x000fe20000000f00 */
[----:B------:R-:W-:Y:S01]  /*1aec0*/  IMAD.MOV.U32 R5, RZ, RZ, 0x7ff00000 ;  /* 0x7ff00000ff057424 */ /* 0x000fe200078e00ff */
        /* <DEDUP_REMOVED lines=26> */
.L_x_4178:
        /* <DEDUP_REMOVED lines=305> */
[----:B------:R-:W-:Y:S01]  /*1c380*/  VIADD R6, R64, 0x1 ;  /* 0x0000000140067836 */ /* 0x000fe20000000000 */
[----:B------:R-:W-:Y:S02]  /*1c390*/  FSEL R77, R7, R77, !P0 ;  /* 0x0000004d074d7208 */ /* 0x000fe40004000000 */
[----:B------:R-:W-:-:S05]  /*1c3a0*/  @P0 IMAD.MOV R6, RZ, RZ, R64 ;  /* 0x000000ffff060224 */ /* 0x000fca00078e0240 */
[----:B------:R-:W-:Y:S01]  /*1c3b0*/  MOV R64, R6 ;  /* 0x0000000600407202 */ /* 0x000fe20000000f00 */
[----:B--2---:R-:W-:-:S11]  /*1c3c0*/  DFMA R74, R76, R10, R74 ;  /* 0x0000000a4c4a722b */ /* 0x004fd6000000004a */
.L_x_4174:
[----:B------:R-:W-:Y:S05]  /*1c3d0*/  BSYNC B3 ;  /* 0x0000000000037941 */ /* 0x000fea0003800000 */
.L_x_4173:
        /* <DEDUP_REMOVED lines=26> */
.L_x_4177:
[----:B------:R-:W-:Y:S05]  /*1c580*/  BSYNC B6 ;  /* 0x0000000000067941 */ /* 0x000fea0003800000 */
.L_x_4176:
[----:B------:R-:W-:Y:S01]  /*1c590*/  VIADD R65, R65, 0x1 ;  /* 0x0000000141417836 */ /* 0x000fe20000000000 */
[----:B------:R-:W-:Y:S01]  /*1c5a0*/  DADD R4, -RZ, |R74| ;  /* 0x00000000ff047229 */ /* 0x000fe2000000054a */
[----:B------:R-:W-:Y:S01]  /*1c5b0*/  IMAD.MOV.U32 R8, RZ, RZ, R6 ;  /* 0x000000ffff087224 */ /* 0x000fe200078e0006 */
[----:B------:R-:W-:Y:S02]  /*1c5c0*/  MOV R9, R7 ;  /* 0x0000000700097202 */ /* 0x000fe40000000f00 */
[----:B------:R-:W-:-:S13]  /*1c5d0*/  ISETP.GE.U32.AND P0, PT, R65, 0x19, PT ;  /* 0x000000194100780c */ /* 0x000fda0003f06070 */
[----:B------:R-:W-:Y:S05]  /*1c5e0*/  @!P0 BRA `(.L_x_4178) ;  /* 0xffffffe800a08947 */ /* 0x000fea000383ffff */
.L_x_4175:
[----:B------:R-:W-:Y:S05]  /*1c5f0*/  BSYNC B2 ;  /* 0x0000000000027941 */ /* 0x000fea0003800000 */
.L_x_4172:
[----:B------:R-:W-:Y:S01]  /*1c600*/  DMUL R4, R22, -0.5 ;  /* 0xbfe0000016047828 */ /* 0x000fe20000000000 */
[----:B------:R-:W-:Y:S01]  /*1c610*/  IMAD.MOV.U32 R8, RZ, RZ, 0x652b82fe ;  /* 0x652b82feff087424 */ /* 0x000fe200078e00ff */
[----:B------:R-:W-:Y:S01]  /*1c620*/  UMOV UR4, 0xfefa39ef ;  /* 0xfefa39ef00047882 */ /* 0x000fe20000000000 */
[----:B------:R-:W-:Y:S01]  /*1c630*/  IMAD.MOV.U32 R9, RZ, RZ, 0x3ff71547 ;  /* 0x3ff71547ff097424 */ /* 0x000fe200078e00ff */
        /* <DEDUP_REMOVED lines=57> */
.L_x_4180:
[----:B------:R-:W-:Y:S05]  /*1c9d0*/  BSYNC B2 ;  /* 0x0000000000027941 */ /* 0x000fea0003800000 */
.L_x_4179:
[----:B------:R-:W-:Y:S01]  /*1c9e0*/  UMOV UR4, 0x54411744 ;  /* 0x5441174400047882 */ /* 0x000fe20000000000 */
[----:B------:R-:W-:Y:S01]  /*1c9f0*/  UMOV UR5, 0x401921fb ;  /* 0x401921fb00057882 */ /* 0x000fe20000000000 */
[----:B------:R-:W-:Y:S01]  /*1ca00*/  IMAD.MOV.U32 R8, RZ, RZ, 0x0 ;  /* 0x00000000ff087424 */ /* 0x000fe200078e00ff */
[----:B------:R-:W-:Y:S01]  /*1ca10*/  DMUL R22, R22, UR4 ;  /* 0x0000000416167c28 */ /* 0x000fe20008000000 */
[----:B------:R-:W-:Y:S01]  /*1ca20*/  MOV R9, 0x3fd80000 ;  /* 0x3fd8000000097802 */ /* 0x000fe20000000f00 */
[----:B------:R-:W-:Y:S01]  /*1ca30*/  DMUL R78, R2, R78 ;  /* 0x0000004e024e7228 */ /* 0x000fe20000000000 */
        /* <DEDUP_REMOVED lines=26> */
.L_x_4182:
[----:B------:R-:W-:Y:S05]  /*1cbe0*/  BSYNC B3 ;  /* 0x0000000000037941 */ /* 0x000fea0003800000 */
.L_x_4181:
        /* <DEDUP_REMOVED lines=21> */
.L_x_4184:
[----:B------:R-:W-:Y:S05]  /*1cd40*/  BSYNC B2 ;  /* 0x0000000000027941 */ /* 0x000fea0003800000 */
.L_x_4183:
[----:B------:R-:W-:Y:S01]  /*1cd50*/  DFMA R6, R80, 0.5, -R6 ;  /* 0x3fe000005006782b */ /* 0x000fe20000000806 */
[----:B------:R-:W-:Y:S10]  /*1cd60*/  BRA `(.L_x_4079) ;  /* 0x000000b800647947 */ /* 0x000ff40003800000 */
.L_x_4083:
        /* <DEDUP_REMOVED lines=1895> */
[----:B------:R-:W-:Y:S05]  /*243e0*/  CALL.REL.NOINC `($__internal_18_$__cuda_sm20_div_rn_f64_full) ;  /* 0x0000032000347944 */ /* 0x000fea0003c00000 */
[----:B------:R-:W-:Y:S01]  /*243f0*/  MOV R24, R6 ;  /* 0x0000000600187202 */ /* 0x000fe20000000f00 */
[----:B------:R-:W-:-:S07]  /*24400*/  IMAD.MOV.U32 R25, RZ, RZ, R7 ;  /* 0x000000ffff197224 */ /* 0x000fce00078e0007 */
.L_x_4186:
[----:B------:R-:W-:Y:S05]  /*24410*/  BSYNC B1 ;  /* 0x0000000000017941 */ /* 0x000fea0003800000 */
.L_x_4185:
        /* <DEDUP_REMOVED lines=21> */
.L_x_4188:
[----:B------:R-:W-:Y:S05]  /*24570*/  BSYNC B1 ;  /* 0x0000000000017941 */ /* 0x000fea0003800000 */
.L_x_4187:
        /* <DEDUP_REMOVED lines=91> */
.L_x_4193:
        /* <DEDUP_REMOVED lines=22> */
.L_x_4196:
[----:B------:R-:W-:Y:S05]  /*24c90*/  BSYNC B6 ;  /* 0x0000000000067941 */ /* 0x000fea0003800000 */
.L_x_4195:
        /* <DEDUP_REMOVED lines=29> */
.L_x_4194:
[----:B------:R-:W-:Y:S05]  /*24e70*/  BSYNC B2 ;  /* 0x0000000000027941 */ /* 0x000fea0003800000 */
.L_x_4192:
        /* <DEDUP_REMOVED lines=31> */
.L_x_4198:
[----:B------:R-:W-:Y:S05]  /*25070*/  BSYNC B3 ;  /* 0x0000000000037941 */ /* 0x000fea0003800000 */
.L_x_4197:
[----:B------:R-:W-:Y:S01]  /*25080*/  DADD R2, -RZ, -R2 ;  /* 0x00000000ff027229 */ /* 0x000fe20000000902 */
[----:B------:R-:W-:Y:S10]  /*25090*/  BRA `(.L_x_4191) ;  /* 0x0000000800ac7947 */ /* 0x000ff40003800000 */
.L_x_4190:
        /* <DEDUP_REMOVED lines=86> */
.L_x_4200:
        /* <DEDUP_REMOVED lines=22> */
.L_x_4203:
[----:B------:R-:W-:Y:S05]  /*25760*/  BSYNC B6 ;  /* 0x0000000000067941 */ /* 0x000fea0003800000 */
.L_x_4202:
        /* <DEDUP_REMOVED lines=29> */
.L_x_4201:
[----:B------:R-:W-:Y:S05]  /*25940*/  BSYNC B2 ;  /* 0x0000000000027941 */ /* 0x000fea0003800000 */
.L_x_4199:
        /* <DEDUP_REMOVED lines=29> */
[----:B------:R-:W-:Y:S01]  /*25b20*/  MOV R2, R8 ;  /* 0x0000000800027202 */ /* 0x000fe20000000f00 */
[----:B------:R-:W-:-:S07]  /*25b30*/  IMAD.MOV.U32 R3, RZ, RZ, R9 ;  /* 0x000000ffff037224 */ /* 0x000fce00078e0009 */
.L_x_4204:
[----:B------:R-:W-:Y:S05]  /*25b40*/  BSYNC B3 ;  /* 0x0000000000037941 */ /* 0x000fea0003800000 */
.L_x_4191:
[----:B------:R-:W-:Y:S05]  /*25b50*/  BSYNC B1 ;  /* 0x0000000000017941 */ /* 0x000fea0003800000 */
.L_x_4189:
        /* <DEDUP_REMOVED lines=30> */
.L_x_4206:
[----:B------:R-:W-:Y:S05]  /*25d40*/  BSYNC B1 ;  /* 0x0000000000017941 */ /* 0x000fea0003800000 */
.L_x_4205:
        /* <DEDUP_REMOVED lines=14> */
.L_x_4208:
[----:B------:R-:W-:Y:S01]  /*25e30*/  IMAD.MOV.U32 R4, RZ, RZ, R6 ;  /* 0x000000ffff047224 */ /* 0x000fe200078e0006 */
[----:B------:R-:W-:Y:S01]  /*25e40*/  MOV R12, RZ ;  /* 0x000000ff000c7202 */ /* 0x000fe20000000f00 */
[----:B------:R-:W-:Y:S01]  /*25e50*/  UMOV UR4, 0xd4e0bfd7 ;  /* 0xd4e0bfd700047882 */ /* 0x000fe20000000000 */
[----:B------:R-:W-:Y:S01]  /*25e60*/  UMOV UR5, 0x3df8774a ;  /* 0x3df8774a00057882 */ /* 0x000fe20000000000 */
[----:B------:R-:W-:Y:S01]  /*25e70*/  MOV R20, 0x652b82fe ;  /* 0x652b82fe00147802 */ /* 0x000fe20000000f00 */
[----:B------:R-:W-:Y:S01]  /*25e80*/  IMAD.MOV.U32 R21, RZ, RZ, 0x3ff71547 ;  /* 0x3ff71547ff157424 */ /* 0x000fe200078e00ff */
[----:B------:R-:W-:Y:S01]  /*25e90*/  DADD R10, R4, 4 ;  /* 0x40100000040a7429 */ /* 0x000fe20000000000 */
[----:B------:R-:W-:Y:S01]  /*25ea0*/  IMAD.MOV.U32 R18, RZ, RZ, 0x0 ;  /* 0x00000000ff127424 */ /* 0x000fe200078e00ff */
[----:B------:R-:W-:Y:S01]  /*25eb0*/  ISETP.GT.U32.AND P0, PT, R5, 0x403b4000, PT ;  /* 0x403b40000500780c */ /* 0x000fe20003f04070 */
[----:B------:R-:W-:-:S03]  /*25ec0*/  IMAD.MOV.U32 R19, RZ, RZ, 0x3ff00000 ;  /* 0x3ff00000ff137424 */ /* 0x000fc600078e00ff */
        /* <DEDUP_REMOVED lines=143> */
.L_x_4209:
[----:B------:R-:W-:Y:S05]  /*267c0*/  BSYNC B1 ;  /* 0x0000000000017941 */ /* 0x000fea0003800000 */
.L_x_4207:
        /* <DEDUP_REMOVED lines=31> */
.L_x_4216:
        /* <DEDUP_REMOVED lines=310> */
.L_x_4212:
[----:B------:R-:W-:Y:S05]  /*27d20*/  BSYNC B2 ;  /* 0x0000000000027941 */ /* 0x000fea0003800000 */
.L_x_4211:
        /* <DEDUP_REMOVED lines=26> */
.L_x_4215:
[----:B------:R-:W-:Y:S05]  /*27ed0*/  BSYNC B2 ;  /* 0x0000000000027941 */ /* 0x000fea0003800000 */
.L_x_4214:
[----:B------:R-:W-:Y:S01]  /*27ee0*/  VIADD R65, R65, 0x1 ;  /* 0x0000000141417836 */ /* 0x000fe20000000000 */
[----:B------:R-:W-:Y:S01]  /*27ef0*/  DADD R4, -RZ, |R74| ;  /* 0x00000000ff047229 */ /* 0x000fe2000000054a */
[----:B------:R-:W-:Y:S01]  /*27f00*/  MOV R8, R6 ;  /* 0x0000000600087202 */ /* 0x000fe20000000f00 */
[----:B------:R-:W-:Y:S02]  /*27f10*/  IMAD.MOV.U32 R9, RZ, RZ, R7 ;  /* 0x000000ffff097224 */ /* 0x000fe400078e0007 */
[----:B------:R-:W-:-:S13]  /*27f20*/  ISETP.GE.U32.AND P0, PT, R65, 0x19, PT ;  /* 0x000000194100780c */ /* 0x000fda0003f06070 */
[----:B------:R-:W-:Y:S05]  /*27f30*/  @!P0 BRA `(.L_x_4216) ;  /* 0xffffffe800a08947 */ /* 0x000fea000383ffff */
.L_x_4213:
[----:B------:R-:W-:Y:S05]  /*27f40*/  BSYNC B1 ;  /* 0x0000000000017941 */ /* 0x000fea0003800000 */
.L_x_4210:
        /* <DEDUP_REMOVED lines=61> */
.L_x_4218:
[----:B------:R-:W-:Y:S05]  /*28320*/  BSYNC B1 ;  /* 0x0000000000017941 */ /* 0x000fea0003800000 */
.L_x_4217:
[----:B------:R-:W-:Y:S01]  /*28330*/  UMOV UR4, 0x54411744 ;  /* 0x5441174400047882 */ /* 0x000fe20000000000 */
[----:B------:R-:W-:Y:S01]  /*28340*/  UMOV UR5, 0x401921fb ;  /* 0x401921fb00057882 */ /* 0x000fe20000000000 */
[----:B------:R-:W-:Y:S01]  /*28350*/  MOV R8, 0x0 ;  /* 0x0000000000087802 */ /* 0x000fe20000000f00 */
[----:B------:R-:W-:Y:S01]  /*28360*/  DMUL R22, R22, UR4 ;  /* 0x0000000416167c28 */ /* 0x000fe20008000000 */
[----:B------:R-:W-:Y:S01]  /*28370*/  IMAD.MOV.U32 R9, RZ, RZ, 0x3fd80000 ;  /* 0x3fd80000ff097424 */ /* 0x000fe200078e00ff */
        /* <DEDUP_REMOVED lines=27> */
.L_x_4220:
[----:B------:R-:W-:Y:S05]  /*28530*/  BSYNC B1 ;  /* 0x0000000000017941 */ /* 0x000fea0003800000 */
.L_x_4219:
        /* <DEDUP_REMOVED lines=21> */
.L_x_4222:
[----:B------:R-:W-:Y:S05]  /*28690*/  BSYNC B1 ;  /* 0x0000000000017941 */ /* 0x000fea0003800000 */
.L_x_4221:
[----:B------:R-:W-:Y:S01]  /*286a0*/  DFMA R6, R80, 0.5, -R6 ;  /* 0x3fe000005006782b */ /* 0x000fe20000000806 */
[----:B------:R-:W-:Y:S10]  /*286b0*/  BRA `(.L_x_4079) ;  /* 0x0000000000107947 */ /* 0x000ff40003800000 */
.L_x_4080:
[----:B------:R-:W-:Y:S01]  /*286c0*/  DSETP.GT.AND P0, PT, R28, RZ, PT ;  /* 0x000000ff1c00722a */ /* 0x000fe20003f04000 */
[----:B------:R-:W-:-:S05]  /*286d0*/  MOV R6, 0x3ff00000 ;  /* 0x3ff0000000067802 */ /* 0x000fca0000000f00 */
[----:B------:R-:W-:Y:S01]  /*286e0*/  FSEL R7, R6, +QNAN , P0 ;  /* 0x7ff8000006077808 */ /* 0x000fe20000000000 */
[----:B------:R-:W-:-:S07]  /*286f0*/  IMAD.MOV.U32 R6, RZ, RZ, RZ ;  /* 0x000000ffff067224 */ /* 0x000fce00078e00ff */
.L_x_4079:
[----:B------:R-:W-:Y:S05]  /*28700*/  BSYNC B4 ;  /* 0x0000000000047941 */ /* 0x000fea0003800000 */
.L_x_4078:
[----:B------:R-:W-:Y:S01]  /*28710*/  IMAD.MOV.U32 R2, RZ, RZ, R98 ;  /* 0x000000ffff027224 */ /* 0x000fe200078e0062 */
[----:B------:R-:W-:-:S04]  /*28720*/  MOV R3, 0x0 ;  /* 0x0000000000037802 */ /* 0x000fc80000000f00 */
[----:B------:R-:W-:Y:S05]  /*28730*/  RET.REL.NODEC R2 `(_ZN2at6native27unrolled_elementwise_kernelIN48_GLOBAL__N__08322988_15_IGammaKernel_cu_cb51a28d10CalcIgammaIdEESt5arrayIPcLm3EELi4E23TrivialOffsetCalculatorILi2EjES8_ILi1EjENS0_6memory12LoadWithCastILi2EEENSB_13StoreWithCastILi1EEEEEviT_T0_T2_T3_T4_T5_) ;  /* 0xfffffd7802307950 */ /* 0x000fea0003c3ffff */
        .type           $_ZN2at6native27unrolled_elementwise_kernelIN48_GLOBAL__N__08322988_15_IGammaKernel_cu_cb51a28d10CalcIgammaIdEESt5arrayIPcLm3EELi4E23TrivialOffsetCalculatorILi2EjES8_ILi1EjENS0_6memory12LoadWithCastILi2EEENSB_13StoreWithCastILi1EEEEEviT_T0_T2_T3_T4_T5_$_ZN46_INTERNAL_08322988_15_IGammaKernel_cu_cb51a28d48_GLOBAL__N__08322988_15_IGammaKernel_cu_cb51a28d12calc_igammacIdEET_S2_S2_,@function
        .size           $_ZN2at6native27unrolled_elementwise_kernelIN48_GLOBAL__N__08322988_15_IGammaKernel_cu_cb51a28d10CalcIgammaIdEESt5arrayIPcLm3EELi4E23TrivialOffsetCalculatorILi2EjES8_ILi1EjENS0_6memory12LoadWithCastILi2EEENSB_13StoreWithCastILi1EEEEEviT_T0_T2_T3_T4_T5_$_ZN46_INTERNAL_08322988_15_IGammaKernel_cu_cb51a28d48_GLOBAL__N__08322988_15_IGammaKernel_cu_cb51a28d12calc_igammacIdEET_S2_S2_,($__internal_17_$__cuda_sm20_dblrcp_rn_slowpath_v3 - $_ZN2at6native27unrolled_elementwise_kernelIN48_GLOBAL__N__08322988_15_IGammaKernel_cu_cb51a28d10CalcIgammaIdEESt5arrayIPcLm3EELi4E23TrivialOffsetCalculatorILi2EjES8_ILi1EjENS0_6memory12LoadWithCastILi2EEENSB_13StoreWithCastILi1EEEEEviT_T0_T2_T3_T4_T5_$_ZN46_INTERNAL_08322988_15_IGammaKernel_cu_cb51a28d48_GLOBAL__N__08322988_15_IGammaKernel_cu_cb51a28d12calc_igammacIdEET_S2_S2_)
$_ZN2at6native27unrolled_elementwise_kernelIN48_GLOBAL__N__08322988_15_IGammaKernel_cu_cb51a28d10CalcIgammaIdEESt5arrayIPcLm3EELi4E23TrivialOffsetCalculatorILi2EjES8_ILi1EjENS0_6memory12LoadWithCastILi2EEENSB_13StoreWithCastILi1EEEEEviT_T0_T2_T3_T4_T5_$_ZN46_INTERNAL_08322988_15_IGammaKernel_cu_cb51a28d48_GLOBAL__N__08322988_15_IGammaKernel_cu_cb51a28d12calc_igammacIdEET_S2_S2_:
[----:B------:R-:W-:Y:S01]  /*28740*/  IMAD.MOV.U32 R22, RZ, RZ, R18 ;  /* 0x000000ffff167224 */ /* 0x000fe200078e0012 */
[----:B------:R-:W-:Y:S01]  /*28750*/  BSSY B1, `(.L_x_4223) ;  /* 0x0002da8000017945 */ /* 0x000fe20003800000 */
[----:B------:R-:W-:Y:S01]  /*28760*/  IMAD.MOV.U32 R23, RZ, RZ, R19 ;  /* 0x000000ffff177224 */ /* 0x000fe200078e0013 */
[----:B------:R-:W-:Y:S01]  /*28770*/  MOV R6, 0x0 ;  /* 0x0000000000067802 */ /* 0x000fe20000000f00 */
[----:B------:R-:W-:-:S04]  /*28780*/  IMAD.MOV.U32 R7, RZ, RZ, 0x7ff80000 ;  /* 0x7ff80000ff077424 */ /* 0x000fc800078e00ff */
[----:B------:R-:W-:-:S06]  /*28790*/  DSETP.GEU.AND P0, PT, R22, RZ, PT ;  /* 0x000000ff1600722a */ /* 0x000fcc0003f0e000 */
[----:B------:R-:W-:-:S14]  /*287a0*/  DSETP.LT.OR P0, PT, R2, RZ, !P0 ;  /* 0x000000ff0200722a */ /* 0x000fdc0004701400 */
[----:B------:R-:W-:Y:S05]  /*287b0*/  @P0 BRA `(.L_x_4224) ;  /* 0x000002d800840947 */ /* 0x000fea0003800000 */
[----:B------:R-:W-:-:S14]  /*287c0*/  DSETP.NEU.AND P0, PT, R2, RZ, PT ;  /* 0x000000ff0200722a */ /* 0x000fdc0003f0d000 */
[----:B------:R-:W-:Y:S05]  /*287d0*/  @!P0 BRA `(.L_x_4225) ;  /* 0x000002d800708947 */ /* 0x000fea0003800000 */
[----:B------:R-:W-:Y:S01]  /*287e0*/  DSETP.NEU.AND P0, PT, R22, RZ, PT ;  /* 0x000000ff1600722a */ /* 0x000fe20003f0d000 */
[----:B------:R-:W-:Y:S01]  /*287f0*/  IMAD.MOV.U32 R6, RZ, RZ, 0x0 ;  /* 0x00000000ff067424 */ /* 0x000fe200078e00ff */
[----:B------:R-:W-:-:S12]  /*28800*/  MOV R7, 0x3ff00000 ;  /* 0x3ff0000000077802 */ /* 0x000fd80000000f00 */
[----:B------:R-:W-:Y:S05]  /*28810*/  @!P0 BRA `(.L_x_4224) ;  /* 0x000002d8006c8947 */ /* 0x000fea0003800000 */
[----:B------:R-:W-:-:S14]  /*28820*/  DSETP.NEU.AND P1, PT, |R2|, +INF , PT ;  /* 0x7ff000000200742a */ /* 0x000fdc0003f2d200 */
[----:B------:R-:W-:Y:S01]  /*28830*/  @!P1 DSETP.NEU.AND P0, PT, |R22|, +INF , PT ;  /* 0x7ff000001600942a */ /* 0x000fe20003f0d200 */
[----:B------:R-:W-:-:S05]  /*28840*/  @!P1 IMAD.MOV.U32 R6, RZ, RZ, 0x3ff00000 ;  /* 0x3ff00000ff069424 */ /* 0x000fca00078e00ff */
[----:B------:R-:W-:Y:S01]  /*28850*/  @!P1 FSEL R7, R6, +QNAN , P0 ;  /* 0x7ff8000006079808 */ /* 0x000fe20000000000 */
[----:B------:R-:W-:Y:S01]  /*28860*/  @!P1 IMAD.MOV.U32 R6, RZ, RZ, RZ ;  /* 0x000000ffff069224 */ /* 0x000fe200078e00ff */
[----:B------:R-:W-:Y:S06]  /*28870*/  @!P1 BRA `(.L_x_4224) ;  /* 0x000002d800549947 */ /* 0x000fec0003800000 */
[----:B------:R-:W-:Y:S01]  /*28880*/  DSETP.NEU.AND P0, PT, |R22|, +INF , PT ;  /* 0x7ff000001600742a */ /* 0x000fe20003f0d200 */
[----:B------:R-:W-:-:S13]  /*28890*/  CS2R R6, SRZ ;  /* 0x0000000000067805 */ /* 0x000fda000001ff00 */
[----:B------:R-:W-:Y:S05]  /*288a0*/  @!P0 BRA `(.L_x_4224) ;  /* 0x000002d800488947 */ /* 0x000fea0003800000 */
[----:B------:R-:W0:Y:S01]  /*288b0*/  MUFU.RCP64H R5, R3 ;  /* 0x0000000300057308 */ /* 0x000e220000001800 */
[----:B------:R-:W-:Y:S01]  /*288c0*/  MOV R4, 0x1 ;  /* 0x0000000100047802 */ /* 0x000fe20000000f00 */
[----:B------:R-:W-:Y:S01]  /*288d0*/  DADD R30, -R2, R22 ;  /* 0x00000000021e7229 */ /* 0x000fe20000000116 */
[----:B------:R-:W1:Y:S01]  /*288e0*/  LDC.64 R36, c[0x0][0x208] ;  /* 0x00008200ff247b82 */ /* 0x000e620000000a00 */
[----:B------:R-:W-:Y:S01]  /*288f0*/  VIADD R95, R1, 0x13f0 ;  /* 0x000013f0015f7836 */ /* 0x000fe20000000000 */
[----:B------:R-:W-:Y:S01]  /*28900*/  BSSY B2, `(.L_x_4226) ;  /* 0x0000016000027945 */ /* 0x000fe20003800000 */
[----:B------:R-:W-:Y:S02]  /*28910*/  DADD R28, -RZ, |R2| ;  /* 0x00000000ff1c7229 */ /* 0x000fe40000000502 */
[----:B------:R-:W-:Y:S02]  /*28920*/  VIADD R34, R95, 0x1388 ;  /* 0x000013885f227836 */ /* 0x000fe40000000000 */
[----:B------:R-:W-:-:S02]  /*28930*/  DADD R8, -RZ, |R30| ;  /* 0x00000000ff087229 */ /* 0x000fc4000000051e */
        /* <DEDUP_REMOVED lines=12> */
[----:B------:R-:W-:Y:S01]  /*28a00*/  MOV R6, R2 ;  /* 0x0000000200067202 */ /* 0x000fe20000000f00 */
[----:B------:R-:W-:Y:S01]  /*28a10*/  IMAD.MOV.U32 R7, RZ, RZ, R3 ;  /* 0x000000ffff077224 */ /* 0x000fe200078e0003 */
[----:B------:R-:W-:-:S07]  /*28a20*/  MOV R0, 0x28a40 ;  /* 0x00028a4000007802 */ /* 0x000fce0000000f00 */
[----:B------:R-:W-:Y:S05]  /*28a30*/  CALL.REL.NOINC `($__internal_18_$__cuda_sm20_div_rn_f64_full) ;  /* 0x000002d800a07944 */ /* 0x000fea0003c00000 */
[----:B------:R-:W-:Y:S01]  /*28a40*/  IMAD.MOV.U32 R24, RZ, RZ, R6 ;  /* 0x000000ffff187224 */ /* 0x000fe200078e0006 */
[----:B------:R-:W-:-:S07]  /*28a50*/  MOV R25, R7 ;  /* 0x0000000700197202 */ /* 0x000fce0000000f00 */
.L_x_4227:
[----:B------:R-:W-:Y:S05]  /*28a60*/  BSYNC B2 ;  /* 0x0000000000027941 */ /* 0x000fea0003800000 */
.L_x_4226:
        /* <DEDUP_REMOVED lines=36> */
.L_x_4232:
[----:B------:R-:W-:Y:S05]  /*28cb0*/  BSYNC B3 ;  /* 0x0000000000037941 */ /* 0x000fea0003800000 */
.L_x_4231:
        /* <DEDUP_REMOVED lines=19> */
[----:B------:R-:W-:Y:S05]  /*28df0*/  CALL.REL.NOINC `($__internal_18_$__cuda_sm20_div_rn_f64_full) ;  /* 0x000002d400b07944 */ /* 0x000fea0003c00000 */
.L_x_4234:
[----:B------:R-:W-:Y:S05]  /*28e00*/  BSYNC B2 ;  /* 0x0000000000027941 */ /* 0x000fea0003800000 */
.L_x_4233:
[----:B------:R-:W-:-:S14]  /*28e10*/  DSETP.GEU.AND P0, PT, R24, R6, PT ;  /* 0x000000061800722a */ /* 0x000fdc0003f0e000 */
[----:B------:R-:W-:Y:S05]  /*28e20*/  @!P0 BREAK B7 ;  /* 0x0000000000078942 */ /* 0x000fea0003800000 */
[----:B------:R-:W-:Y:S05]  /*28e30*/  @!P0 BRA `(.L_x_4235) ;  /* 0x00000160003c8947 */ /* 0x000fea0003800000 */
.L_x_4230:
[----:B------:R-:W-:Y:S05]  /*28e40*/  BSYNC B7 ;  /* 0x0000000000077941 */ /* 0x000fea0003800000 */
.L_x_4229:
        /* <DEDUP_REMOVED lines=88> */
.L_x_4239:
[----:B------:R-:W-:Y:S05]  /*293d0*/  BSYNC B2 ;  /* 0x0000000000027941 */ /* 0x000fea0003800000 */
.L_x_4238:
        /* <DEDUP_REMOVED lines=23> */
[----:B------:R-:W-:Y:S05]  /*29550*/  CALL.REL.NOINC `($__internal_18_$__cuda_sm20_div_rn_f64_full) ;  /* 0x000002cc00d87944 */ /* 0x000fea0003c00000 */
.L_x_4241:
[----:B------:R-:W-:Y:S05]  /*29560*/  BSYNC B2 ;  /* 0x0000000000027941 */ /* 0x000fea0003800000 */
.L_x_4240:
        /* <DEDUP_REMOVED lines=8> */
.L_x_4248:
        /* <DEDUP_REMOVED lines=20> */
[----:B------:R-:W-:Y:S05]  /*29730*/  CALL.REL.NOINC `($__internal_18_$__cuda_sm20_div_rn_f64_full) ;  /* 0x000002cc00607944 */ /* 0x000fea0003c00000 */
.L_x_4245:
[----:B------:R-:W-:Y:S05]  /*29740*/  BSYNC B6 ;  /* 0x0000000000067941 */ /* 0x000fea0003800000 */
.L_x_4244:
        /* <DEDUP_REMOVED lines=23> */
.L_x_4247:
[----:B------:R-:W-:Y:S05]  /*298c0*/  BSYNC B6 ;  /* 0x0000000000067941 */ /* 0x000fea0003800000 */
.L_x_4246:
[----:B------:R-:W-:Y:S01]  /*298d0*/  DADD R30, R6, R30 ;  /* 0x00000000061e7229 */ /* 0x000fe2000000001e */
[----:B------:R-:W-:-:S05]  /*298e0*/  VIADD R34, R34, 0x1 ;  /* 0x0000000122227836 */ /* 0x000fca0000000000 */
[----:B------:R-:W-:Y:S02]  /*298f0*/  ISETP.GE.U32.AND P0, PT, R34, 0x7d0, PT ;  /* 0x000007d02200780c */ /* 0x000fe40003f06070 */
[----:B------:R-:W-:-:S08]  /*29900*/  DMUL R4, |R30|, 1.1102230246251565404e-16 ;  /* 0x3ca000001e047828 */ /* 0x000fd00000000200 */
[----:B------:R-:W-:-:S14]  /*29910*/  DSETP.GTU.AND P1, PT, |R6|, R4, PT ;  /* 0x000000040600722a */ /* 0x000fdc0003f2c200 */
[----:B------:R-:W-:Y:S05]  /*29920*/  @!P0 BRA P1, `(.L_x_4248) ;  /* 0xfffffffc00308947 */ /* 0x000fea000083ffff */
[----:B------:R-:W-:Y:S05]  /*29930*/  BSYNC B2 ;  /* 0x0000000000027941 */ /* 0x000fea0003800000 */
.L_x_4243:
[----:B------:R-:W-:Y:S01]  /*29940*/  @!P5 DMUL R22, R22, 1.80143985094819840000e+16 ;  /* 0x435000001616d828 */ /* 0x000fe20000000000 */
[----:B------:R-:W-:Y:S01]  /*29950*/  BSSY B2, `(.L_x_4249) ;  /* 0x000004e000027945 */ /* 0x000fe20003800000 */
[----:B------:R-:W-:Y:S01]  /*29960*/  DADD R24, R2, 1 ;  /* 0x3ff0000002187429 */ /* 0x000fe20000000000 */
[----:B------:R-:W-:Y:S01]  /*29970*/  MOV R17, 0xfffffc01 ;  /* 0xfffffc0100117802 */ /* 0x000fe20000000f00 */
[----:B------:R-:W-:-:S06]  /*29980*/  @!P5 IMAD.MOV.U32 R17, RZ, RZ, -0x435 ;  /* 0xfffffbcbff11d424 */ /* 0x000fcc00078e00ff */
[----:B------:R-:W-:Y:S01]  /*29990*/  @!P5 IMAD.MOV.U32 R32, RZ, RZ, R23 ;  /* 0x000000ffff20d224 */ /* 0x000fe200078e0017 */
[----:B------:R-:W-:Y:S01]  /*299a0*/  DSETP.GTU.AND P2, PT, |R24|, +INF , PT ;  /* 0x7ff000001800742a */ /* 0x000fe20003f4c200 */
        /* <DEDUP_REMOVED lines=12> */
[----:B------:R-:W-:Y:S01]  /*29a70*/  MOV R4, R33 ;  /* 0x0000002100047202 */ /* 0x000fe20000000f00 */
[----:B------:R-:W-:Y:S01]  /*29a80*/  IMAD.MOV.U32 R15, RZ, RZ, 0x3ed0ee25 ;  /* 0x3ed0ee25ff0f7424 */ /* 0x000fe200078e00ff */
[----:B------:R-:W-:Y:S01]  /*29a90*/  LOP3.LUT R5, R0, 0x3ff00000, RZ, 0xfc, !PT ;  /* 0x3ff0000000057812 */ /* 0x000fe200078efcff */
[----:B------:R-:W-:Y:S01]  /*29aa0*/  UMOV UR4, 0x3ae80f1e ;  /* 0x3ae80f1e00047882 */ /* 0x000fe20000000000 */
[----:B------:R-:W-:Y:S01]  /*29ab0*/  MOV R8, RZ ;  /* 0x000000ff00087202 */ /* 0x000fe20000000f00 */
        /* <DEDUP_REMOVED lines=55> */
.L_x_4250:
[----:B------:R-:W-:Y:S05]  /*29e30*/  BSYNC B2 ;  /* 0x0000000000027941 */ /* 0x000fea0003800000 */
.L_x_4249:
[----:B------:R-:W-:Y:S01]  /*29e40*/  BSSY B6, `(.L_x_4251) ;  /* 0x00000ab000067945 */ /* 0x000fe20003800000 */
[----:B------:R-:W-:-:S03]  /*29e50*/  DMUL R32, R2, R4 ;  /* 0x0000000402207228 */ /* 0x000fc60000000000 */
[----:B------:R-:W-:Y:S08]  /*29e60*/  @P2 BRA `(.L_x_4252) ;  /* 0x00000008009c2947 */ /* 0x000ff00003800000 */
[----:B------:R-:W-:Y:S01]  /*29e70*/  DADD R22, -RZ, |R24| ;  /* 0x00000000ff167229 */ /* 0x000fe20000000518 */
[----:B------:R-:W-:-:S09]  /*29e80*/  MOV R34, 0x29ec0 ;  /* 0x00029ec000227802 */ /* 0x000fd20000000f00 */
[----:B------:R-:W-:Y:S01]  /*29e90*/  IMAD.MOV.U32 R26, RZ, RZ, R22 ;  /* 0x000000ffff1a7224 */ /* 0x000fe200078e0016 */
[----:B------:R-:W-:-:S07]  /*29ea0*/  MOV R27, R23 ;  /* 0x00000017001b7202 */ /* 0x000fce0000000f00 */
[----:B------:R-:W-:Y:S05]  /*29eb0*/  CALL.REL.NOINC `($_ZN2at6native27unrolled_elementwise_kernelIN48_GLOBAL__N__08322988_15_IGammaKernel_cu_cb51a28d10CalcIgammaIdEESt5arrayIPcLm3EELi4E23TrivialOffsetCalculatorILi2EjES8_ILi1EjENS0_6memory12LoadWithCastILi2EEENSB_13StoreWithCastILi1EEEEEviT_T0_T2_T3_T4_T5_$__internal_lgamma_pos) ;  /* 0x000002d8008c7944 */ /* 0x000fea0003c00000 */
        /* <DEDUP_REMOVED lines=71> */
[----:B------:R-:W-:Y:S05]  /*2a330*/  CALL.REL.NOINC `($__internal_18_$__cuda_sm20_div_rn_f64_full) ;  /* 0x000002c000607944 */ /* 0x000fea0003c00000 */
.L_x_4257:
[----:B------:R-:W-:Y:S05]  /*2a340*/  BSYNC B7 ;  /* 0x0000000000077941 */ /* 0x000fea0003800000 */
.L_x_4256:
[----:B------:R-:W-:Y:S01]  /*2a350*/  MOV R0, R7 ;  /* 0x0000000700007202 */ /* 0x000fe20000000f00 */
[----:B------:R-:W-:Y:S02]  /*2a360*/  IMAD.MOV.U32 R22, RZ, RZ, R6 ;  /* 0x000000ffff167224 */ /* 0x000fe400078e0006 */
[----:B------:R-:W-:-:S07]  /*2a370*/  IMAD.MOV.U32 R23, RZ, RZ, R7 ;  /* 0x000000ffff177224 */ /* 0x000fce00078e0007 */
.L_x_4255:
[----:B------:R-:W-:Y:S05]  /*2a380*/  BSYNC B2 ;  /* 0x0000000000027941 */ /* 0x000fea0003800000 */
.L_x_4254:
        /* <DEDUP_REMOVED lines=79> */
.L_x_4259:
[----:B------:R-:W-:Y:S05]  /*2a880*/  BSYNC B2 ;  /* 0x0000000000027941 */ /* 0x000fea0003800000 */
.L_x_4258:
[--C-:B------:R-:W-:Y:S02]  /*2a890*/  DADD R24, -R24, R4.reuse ;  /* 0x0000000018187229 */ /* 0x100fe40000000104 */
[----:B------:R-:W-:-:S10]  /*2a8a0*/  DADD R4, -RZ, -R4 ;  /* 0x00000000ff047229 */ /* 0x000fd40000000904 */
[----:B------:R-:W-:Y:S02]  /*2a8b0*/  FSEL R4, R4, R24, !P4 ;  /* 0x0000001804047208 */ /* 0x000fe40006000000 */
[----:B------:R-:W-:Y:S01]  /*2a8c0*/  FSEL R5, R5, R25, !P4 ;  /* 0x0000001905057208 */ /* 0x000fe20006000000 */
[----:B------:R-:W-:Y:S06]  /*2a8d0*/  BRA `(.L_x_4253) ;  /* 0x0000000000047947 */ /* 0x000fec0003800000 */
.L_x_4252:
[----:B------:R-:W-:-:S11]  /*2a8e0*/  DADD R4, R24, R24 ;  /* 0x0000000018047229 */ /* 0x000fd60000000018 */
.L_x_4253:
[----:B------:R-:W-:Y:S05]  /*2a8f0*/  BSYNC B6 ;  /* 0x0000000000067941 */ /* 0x000fea0003800000 */
.L_x_4251:
        /* <DEDUP_REMOVED lines=13> */
.L_x_4261:
[----:B------:R-:W-:Y:S01]  /*2a9d0*/  IMAD.MOV.U32 R4, RZ, RZ, 0x652b82fe ;  /* 0x652b82feff047424 */ /* 0x000fe200078e00ff */
[----:B------:R-:W-:Y:S01]  /*2a9e0*/  MOV R5, 0x3ff71547 ;  /* 0x3ff7154700057802 */ /* 0x000fe20000000f00 */
[----:B------:R-:W-:Y:S01]  /*2a9f0*/  UMOV UR4, 0xfefa39ef ;  /* 0xfefa39ef00047882 */ /* 0x000fe20000000000 */
[----:B------:R-:W-:Y:S01]  /*2aa00*/  UMOV UR5, 0x3fe62e42 ;  /* 0x3fe62e4200057882 */ /* 0x000fe20000000000 */
[----:B------:R-:W-:Y:S01]  /*2aa10*/  IMAD.SHL.U32 R0, R13, 0x2, RZ ;  /* 0x000000020d007824 */ /* 0x000fe200078e00ff */
[----:B------:R-:W-:Y:S01]  /*2aa20*/  MOV R11, 0x3e5af86d ;  /* 0x3e5af86d000b7802 */ /* 0x000fe20000000f00 */
[----:B------:R-:W-:Y:S01]  /*2aa30*/  IMAD.MOV.U32 R10, RZ, RZ, -0x7142ec33 ;  /* 0x8ebd13cdff0a7424 */ /* 0x000fe200078e00ff */
[----:B------:R-:W-:Y:S02]  /*2aa40*/  DFMA R4, R12, R4, 6.75539944105574400000e+15 ;  /* 0x433800000c04742b */ /* 0x000fe40000000004 */
[C---:B------:R-:W-:Y:S02]  /*2aa50*/  ISETP.GE.U32.AND P0, PT, R0.reuse, 0x7fb3e647, PT ;  /* 0x7fb3e6470000780c */ /* 0x040fe40003f06070 */
[----:B------:R-:W-:-:S04]  /*2aa60*/  ISETP.NE.AND P1, PT, R0, RZ, PT ;  /* 0x000000ff0000720c */ /* 0x000fc80003f25270 */
[----:B------:R-:W-:Y:S02]  /*2aa70*/  DADD R6, R4, -6.75539944105574400000e+15 ;  /* 0xc338000004067429 */ /* 0x000fe40000000000 */
[----:B------:R-:W-:-:S04]  /*2aa80*/  SEL R4, R4, RZ, P0 ;  /* 0x000000ff04047207 */ /* 0x000fc80000000000 */
[----:B------:R-:W-:Y:S02]  /*2aa90*/  IADD3 R5, R4, -0x1, RZ ;  /* 0xffffffff04057810 */ /* 0x000fe40007ffe0ff */
        /* <DEDUP_REMOVED lines=9> */
[----:B------:R-:W-:Y:S02]  /*2ab30*/  IMAD.MOV.U32 R6, RZ, RZ, R22 ;  /* 0x000000ffff067224 */ /* 0x000fe400078e0016 */
[----:B------:R-:W-:-:S06]  /*2ab40*/  IMAD.MOV.U32 R7, RZ, RZ, R23 ;  /* 0x000000ffff077224 */ /* 0x000fcc00078e0017 */
[C---:B------:R-:W-:Y:S01]  /*2ab50*/  DFMA R8, R6.reuse, UR4, R10 ;  /* 0x0000000406087c2b */ /* 0x040fe2000800000a */
[----:B------:R-:W-:Y:S01]  /*2ab60*/  UMOV UR4, 0x92ba033d ;  /* 0x92ba033d00047882 */ /* 0x000fe20000000000 */
[----:B------:R-:W-:Y:S02]  /*2ab70*/  UMOV UR5, 0x3e927e50 ;  /* 0x3e927e5000057882 */ /* 0x000fe40000000000 */
[----:B------:R-:W-:Y:S02]  /*2ab80*/  @P0 IMAD.MOV R5, RZ, RZ, R4 ;  /* 0x000000ffff050224 */ /* 0x000fe400078e0204 */
        /* <DEDUP_REMOVED lines=32> */
.L_x_4262:
[----:B------:R-:W-:Y:S05]  /*2ad90*/  BSYNC B2 ;  /* 0x0000000000027941 */ /* 0x000fea0003800000 */
.L_x_4260:
[----:B------:R-:W-:Y:S01]  /*2ada0*/  DSETP.GTU.AND P0, PT, R28, +INF , PT ;  /* 0x7ff000001c00742a */ /* 0x000fe20003f0c000 */
[----:B------:R-:W-:-:S13]  /*2adb0*/  BSSY B6, `(.L_x_4263) ;  /* 0x00000a9000067945 */ /* 0x000fda0003800000 */
[----:B------:R-:W-:Y:S05]  /*2adc0*/  @P0 BRA `(.L_x_4264) ;  /* 0x0000000800980947 */ /* 0x000fea0003800000 */
[----:B------:R-:W-:Y:S01]  /*2add0*/  MOV R26, R28 ;  /* 0x0000001c001a7202 */ /* 0x000fe20000000f00 */
[----:B------:R-:W-:Y:S01]  /*2ade0*/  IMAD.MOV.U32 R27, RZ, RZ, R29 ;  /* 0x000000ffff1b7224 */ /* 0x000fe200078e001d */
[----:B------:R-:W-:-:S07]  /*2adf0*/  MOV R34, 0x2ae10 ;  /* 0x0002ae1000227802 */ /* 0x000fce0000000f00 */
[----:B------:R-:W-:Y:S05]  /*2ae00*/  CALL.REL.NOINC `($_ZN2at6native27unrolled_elementwise_kernelIN48_GLOBAL__N__08322988_15_IGammaKernel_cu_cb51a28d10CalcIgammaIdEESt5arrayIPcLm3EELi4E23TrivialOffsetCalculatorILi2EjES8_ILi1EjENS0_6memory12LoadWithCastILi2EEENSB_13StoreWithCastILi1EEEEEviT_T0_T2_T3_T4_T5_$__internal_lgamma_pos) ;  /* 0x000002c800b87944 */ /* 0x000fea0003c00000 */
[----:B------:R-:W-:Y:S01]  /*2ae10*/  ISETP.GT.AND P0, PT, R3, -0x1, PT ;  /* 0xffffffff0300780c */ /* 0x000fe20003f04270 */
[----:B------:R-:W-:Y:S01]  /*2ae20*/  IMAD.MOV.U32 R2, RZ, RZ, R26 ;  /* 0x000000ffff027224 */ /* 0x000fe200078e001a */
[----:B------:R-:W-:-:S03]  /*2ae30*/  MOV R3, R27 ;  /* 0x0000001b00037202 */ /* 0x000fc60000000f00 */
[----:B------:R-:W-:Y:S02]  /*2ae40*/  IMAD.MOV.U32 R4, RZ, RZ, R2 ;  /* 0x000000ffff047224 */ /* 0x000fe400078e0002 */
[----:B------:R-:W-:-:S06]  /*2ae50*/  IMAD.MOV.U32 R5, RZ, RZ, R3 ;  /* 0x000000ffff057224 */ /* 0x000fcc00078e0003 */
        /* <DEDUP_REMOVED lines=67> */
.L_x_4269:
[----:B------:R-:W-:Y:S05]  /*2b290*/  BSYNC B7 ;  /* 0x0000000000077941 */ /* 0x000fea0003800000 */
.L_x_4268:
[----:B------:R-:W-:Y:S01]  /*2b2a0*/  IMAD.MOV.U32 R0, RZ, RZ, R7 ;  /* 0x000000ffff007224 */ /* 0x000fe200078e0007 */
[----:B------:R-:W-:Y:S01]  /*2b2b0*/  MOV R29, R7 ;  /* 0x00000007001d7202 */ /* 0x000fe20000000f00 */
[----:B------:R-:W-:-:S07]  /*2b2c0*/  IMAD.MOV.U32 R28, RZ, RZ, R6 ;  /* 0x000000ffff1c7224 */ /* 0x000fce00078e0006 */
.L_x_4267:
[----:B------:R-:W-:Y:S05]  /*2b2d0*/  BSYNC B2 ;  /* 0x0000000000027941 */ /* 0x000fea0003800000 */
.L_x_4266:
        /* <DEDUP_REMOVED lines=79> */
.L_x_4271:
[----:B------:R-:W-:Y:S05]  /*2b7d0*/  BSYNC B2 ;  /* 0x0000000000027941 */ /* 0x000fea0003800000 */
.L_x_4270:
[--C-:B------:R-:W-:Y:S02]  /*2b7e0*/  DADD R2, -R2, R4.reuse ;  /* 0x0000000002027229 */ /* 0x100fe40000000104 */
[----:B------:R-:W-:-:S10]  /*2b7f0*/  DADD R4, -RZ, -R4 ;  /* 0x00000000ff047229 */ /* 0x000fd40000000904 */
[----:B------:R-:W-:Y:S02]  /*2b800*/  FSEL R4, R4, R2, !P4 ;  /* 0x0000000204047208 */ /* 0x000fe40006000000 */
[----:B------:R-:W-:Y:S01]  /*2b810*/  FSEL R5, R5, R3, !P4 ;  /* 0x0000000305057208 */ /* 0x000fe20006000000 */
[----:B------:R-:W-:Y:S06]  /*2b820*/  BRA `(.L_x_4265) ;  /* 0x0000000000047947 */ /* 0x000fec0003800000 */
.L_x_4264:
[----:B------:R-:W-:-:S11]  /*2b830*/  DADD R4, R2, R2 ;  /* 0x0000000002047229 */ /* 0x000fd60000000002 */
.L_x_4265:
[----:B------:R-:W-:Y:S05]  /*2b840*/  BSYNC B6 ;  /* 0x0000000000067941 */ /* 0x000fea0003800000 */
.L_x_4263:
[----:B------:R-:W-:Y:S01]  /*2b850*/  DADD R32, R32, -R4 ;  /* 0x0000000020207229 */ /* 0x000fe20000000804 */
        /* <DEDUP_REMOVED lines=58> */
.L_x_4273:
[----:B------:R-:W-:Y:S05]  /*2bc00*/  BSYNC B2 ;  /* 0x0000000000027941 */ /* 0x000fea0003800000 */
.L_x_4272:
[----:B------:R-:W-:Y:S01]  /*2bc10*/  DFMA R6, -R30, R6, -R22 ;  /* 0x000000061e06722b */ /* 0x000fe20000000916 */
[----:B------:R-:W-:Y:S10]  /*2bc20*/  BRA `(.L_x_4224) ;  /* 0x000002a400687947 */ /* 0x000ff40003800000 */
.L_x_4242:
        /* <DEDUP_REMOVED lines=37> */
[----:B------:R-:W-:Y:S01]  /*2be80*/  DSETP.GT.AND P0, PT, R28, 1, PT ;  /* 0x3ff000001c00742a */ /* 0x000fe20003f04000 */
[----:B---3--:R-:W-:Y:S01]  /*2be90*/  IMAD.MOV.U32 R16, RZ, RZ, 0x0 ;  /* 0x00000000ff107424 */ /* 0x008fe200078e00ff */
[----:B------:R2:W-:Y:S01]  /*2bea0*/  STL.64 [R1+0x2778], R10 ;  /* 0x0027780a01007387 */ /* 0x0005e20000100a00 */
[----:B------:R-:W-:Y:S01]  /*2beb0*/  IMAD.MOV.U32 R17, RZ, RZ, 0x40dfe780 ;  /* 0x40dfe780ff117424 */ /* 0x000fe200078e00ff */
[----:B------:R-:W-:Y:S01]  /*2bec0*/  MOV R8, 0xfe638382 ;  /* 0xfe63838200087802 */ /* 0x000fe20000000f00 */
[----:B------:R-:W-:Y:S01]  /*2bed0*/  IMAD.MOV.U32 R6, RZ, RZ, 0x77f7c44b ;  /* 0x77f7c44bff067424 */ /* 0x000fe200078e00ff */
[----:B------:R3:W-:Y:S01]  /*2bee0*/  STL.64 [R1+0x2780], R12 ;  /* 0x0027800c01007387 */ /* 0x0007e20000100a00 */
[----:B0-----:R-:W-:Y:S01]  /*2bef0*/  MOV R18, 0x0 ;  /* 0x0000000000127802 */ /* 0x001fe20000000f00 */
[----:B------:R-:W-:Y:S01]  /*2bf00*/  IMAD.MOV.U32 R19, RZ, RZ, 0x4115d0bc ;  /* 0x4115d0bcff137424 */ /* 0x000fe200078e00ff */
[----:B------:R-:W-:Y:S01]  /*2bf10*/  UMOV UR4, 0xb9800000 ;  /* 0xb980000000047882 */ /* 0x000fe20000000000 */
[----:B-1----:R-:W-:Y:S01]  /*2bf20*/  IMAD.MOV.U32 R20, RZ, RZ, 0x0 ;  /* 0x00000000ff147424 */ /* 0x002fe200078e00ff */
[----:B------:R-:W-:Y:S01]  /*2bf30*/  MOV R21, 0x41441f7b ;  /* 0x41441f7b00157802 */ /* 0x000fe20000000f00 */
[----:B------:R-:W-:Y:S01]  /*2bf40*/  STL.64 [R1+0x2788], R14 ;  /* 0x0027880e01007387 */ /* 0x000fe20000100a00 */
[----:B------:R-:W-:Y:S01]  /*2bf50*/  IMAD.MOV.U32 R7, RZ, RZ, 0x3fe0509f ;  /* 0x3fe0509fff077424 */ /* 0x000fe200078e00ff */
[----:B------:R-:W-:Y:S01]  /*2bf60*/  UMOV UR5, 0x40181945 ;  /* 0x4018194500057882 */ /* 0x000fe20000000000 */
[----:B--2---:R-:W-:Y:S01]  /*2bf70*/  IMAD.MOV.U32 R10, RZ, RZ, -0x50000000 ;  /* 0xb0000000ff0a7424 */ /* 0x004fe200078e00ff */
[----:B------:R-:W-:Y:S01]  /*2bf80*/  STL.64 [R1+0x2790], R16 ;  /* 0x0027901001007387 */ /* 0x000fe20000100a00 */
[----:B------:R-:W-:Y:S01]  /*2bf90*/  IMAD.MOV.U32 R11, RZ, RZ, 0x41a1fda6 ;  /* 0x41a1fda6ff0b7424 */ /* 0x000fe200078e00ff */
[----:B---3--:R-:W-:Y:S01]  /*2bfa0*/  MOV R12, 0x80000000 ;  /* 0x80000000000c7802 */ /* 0x008fe20000000f00 */
[----:B------:R-:W-:Y:S01]  /*2bfb0*/  IMAD.MOV.U32 R13, RZ, RZ, 0x419cbd69 ;  /* 0x419cbd69ff0d7424 */ /* 0x000fe200078e00ff */
[----:B------:R-:W-:Y:S01]  /*2bfc0*/  STL.64 [R1+0x2798], R18 ;  /* 0x0027981201007387 */ /* 0x000fe20000100a00 */
[----:B------:R-:W-:Y:S01]  /*2bfd0*/  IMAD.MOV.U32 R9, RZ, RZ, 0x40338519 ;  /* 0x40338519ff097424 */ /* 0x000fe200078e00ff */
[----:B------:R-:W-:Y:S01]  /*2bfe0*/  BSSY B3, `(.L_x_4276) ;  /* 0x000003c000037945 */ /* 0x000fe20003800000 */
        /* <DEDUP_REMOVED lines=9> */
[----:B0-----:R-:W-:-:S03]  /*2c080*/  IMAD.MOV.U32 R24, RZ, RZ, -0x20000000 ;  /* 0xe0000000ff187424 */ /* 0x001fc600078e00ff */
[----:B------:R0:W-:Y:S01]  /*2c090*/  STL.64 [R1+0x1400], R8 ;  /* 0x0014000801007387 */ /* 0x0001e20000100a00 */
[----:B------:R-:W-:Y:S02]  /*2c0a0*/  IMAD.MOV.U32 R25, RZ, RZ, 0x41697171 ;  /* 0x41697171ff197424 */ /* 0x000fe400078e00ff */
[----:B-1----:R-:W-:Y:S02]  /*2c0b0*/  IMAD.MOV.U32 R4, RZ, RZ, -0x12d8f232 ;  /* 0xed270dceff047424 */ /* 0x002fe400078e00ff */
[----:B------:R-:W-:Y:S01]  /*2c0c0*/  IMAD.MOV.U32 R5, RZ, RZ, 0x4194972f ;  /* 0x4194972fff057424 */ /* 0x000fe200078e00ff */
[----:B------:R1:W-:Y:S01]  /*2c0d0*/  STL.64 [R1+0x27a8], R24 ;  /* 0x0027a81801007387 */ /* 0x0003e20000100a00 */
[----:B--2---:R-:W-:Y:S01]  /*2c0e0*/  MOV R6, 0xec772306 ;  /* 0xec77230600067802 */ /* 0x004fe20000000f00 */
[----:B------:R-:W-:Y:S02]  /*2c0f0*/  IMAD.MOV.U32 R7, RZ, RZ, 0x4198bf15 ;  /* 0x4198bf15ff077424 */ /* 0x000fe400078e00ff */
[----:B------:R2:W-:Y:S01]  /*2c100*/  STL.64 [R1+0x1440], R4 ;  /* 0x0014400401007387 */ /* 0x0005e20000100a00 */
[----:B0-----:R-:W-:Y:S01]  /*2c110*/  IMAD.MOV.U32 R8, RZ, RZ, -0x30b135d2 ;  /* 0xcf4eca2eff087424 */ /* 0x001fe200078e00ff */
[----:B------:R-:W-:-:S02]  /*2c120*/  MOV R9, 0x418b2298 ;  /* 0x418b229800097802 */ /* 0x000fc40000000f00 */
[----:B------:R0:W-:Y:S01]  /*2c130*/  STL.64 [R1+0x1448], R6 ;  /* 0x0014480601007387 */ /* 0x0001e20000100a00 */
[----:B-1----:R-:W-:-:S03]  /*2c140*/  DADD R24, R2, UR4 ;  /* 0x0000000402187e29 */ /* 0x002fc60008000000 */
[----:B------:R1:W-:Y:S01]  /*2c150*/  STL.64 [R1+0x1450], R8 ;  /* 0x0014500801007387 */ /* 0x0003e20000100a00 */
[----:B--2---:R-:W-:Y:S01]  /*2c160*/  MOV R4, 0x90000000 ;  /* 0x9000000000047802 */ /* 0x004fe20000000f00 */
[----:B------:R-:W-:Y:S02]  /*2c170*/  IMAD.MOV.U32 R5, RZ, RZ, 0x4185eeb6 ;  /* 0x4185eeb6ff057424 */ /* 0x000fe400078e00ff */
[----:B0-----:R-:W-:Y:S01]  /*2c180*/  IMAD.MOV.U32 R6, RZ, RZ, 0x70000000 ;  /* 0x70000000ff067424 */ /* 0x001fe200078e00ff */
[----:B------:R-:W-:Y:S01]  /*2c190*/  MOV R7, 0x41991871 ;  /* 0x4199187100077802 */ /* 0x000fe20000000f00 */
[----:B------:R-:W-:Y:S01]  /*2c1a0*/  DADD R24, R24, -0.5 ;  /* 0xbfe0000018187429 */ /* 0x000fe20000000000 */
[----:B------:R0:W-:Y:S01]  /*2c1b0*/  STL.64 [R1+0x27b0], R4 ;  /* 0x0027b00401007387 */ /* 0x0001e20000100a00 */
[----:B-1----:R-:W-:-:S03]  /*2c1c0*/  IMAD.MOV.U32 R9, RZ, RZ, RZ ;  /* 0x000000ffff097224 */ /* 0x002fc600078e00ff */
[----:B------:R1:W-:Y:S01]  /*2c1d0*/  STL.64 [R1+0x27b8], R6 ;  /* 0x0027b80601007387 */ /* 0x0003e20000100a00 */
[----:B0-----:R-:W-:Y:S01]  /*2c1e0*/  IMAD.MOV.U32 R4, RZ, RZ, R2 ;  /* 0x000000ffff047224 */ /* 0x001fe200078e0002 */
[----:B------:R-:W-:Y:S02]  /*2c1f0*/  MOV R5, R3 ;  /* 0x0000000300057202 */ /* 0x000fe40000000f00 */
[----:B-1----:R-:W-:Y:S01]  /*2c200*/  MOV R6, 0x6a172145 ;  /* 0x6a17214500067802 */ /* 0x002fe20000000f00 */
        /* <DEDUP_REMOVED lines=18> */
[----:B------:R-:W-:Y:S01]  /*2c330*/  IMAD.MOV.U32 R4, RZ, RZ, R6 ;  /* 0x000000ffff047224 */ /* 0x000fe200078e0006 */
[----:B------:R-:W-:-:S07]  /*2c340*/  MOV R5, R7 ;  /* 0x0000000700057202 */ /* 0x000fce0000000f00 */
.L_x_4279:
[----:B------:R-:W-:Y:S05]  /*2c350*/  BSYNC B6 ;  /* 0x0000000000067941 */ /* 0x000fea0003800000 */
.L_x_4278:
[----:B------:R-:W-:Y:S01]  /*2c360*/  HFMA2.MMA R6, -RZ, RZ, -29.21875, -12.359375 ;  /* 0xcf4eca2eff067435 */ /* 0x000fe200000001ff */
[----:B------:R-:W-:Y:S02]  /*2c370*/  IMAD.MOV.U32 R9, RZ, RZ, 0xc ;  /* 0x0000000cff097424 */ /* 0x000fe400078e00ff */
[----:B------:R-:W-:Y:S02]  /*2c380*/  IMAD.MOV.U32 R0, RZ, RZ, -0x1 ;  /* 0xffffffffff007424 */ /* 0x000fe400078e00ff */
[----:B------:R-:W-:-:S07]  /*2c390*/  IMAD.MOV.U32 R7, RZ, RZ, 0x418b2298 ;  /* 0x418b2298ff077424 */ /* 0x000fce00078e00ff */
.L_x_4277:
[----:B------:R-:W-:Y:S05]  /*2c3a0*/  BSYNC B3 ;  /* 0x0000000000037941 */ /* 0x000fea0003800000 */
.L_x_4276:
[----:B------:R-:W-:Y:S01]  /*2c3b0*/  DSETP.GT.AND P0, PT, R28, 1, PT ;  /* 0x3ff000001c00742a */ /* 0x000fe20003f04000 */
[----:B------:R-:W-:Y:S01]  /*2c3c0*/  VIADD R11, R95, 0x13e8 ;  /* 0x000013e85f0b7836 */ /* 0x000fe20000000000 */
[----:B------:R-:W-:-:S04]  /*2c3d0*/  SHF.L.U32 R67, R0, 0x3, RZ ;  /* 0x0000000300437819 */ /* 0x000fc800000006ff */
[----:B------:R-:W-:-:S05]  /*2c3e0*/  SEL R14, R11, R34, P0 ;  /* 0x000000220b0e7207 */ /* 0x000fca0000000000 */
        /* <DEDUP_REMOVED lines=17> */
[----:B------:R-:W4:Y:S01]  /*2c500*/  LDL.64 R62, [R14] ;  /* 0x000000000e3e7983 */ /* 0x000f220000100a00 */
[----:B------:R-:W-:-:S03]  /*2c510*/  IMAD.IADD R13, R67, 0x1, R14 ;  /* 0x00000001430d7824 */ /* 0x000fc600078e020e */
[----:B------:R1:W4:Y:S01]  /*2c520*/  LDL.64 R60, [R10] ;  /* 0x000000000a3c7983 */ /* 0x0003220000100a00 */
[----:B------:R-:W-:-:S03]  /*2c530*/  IADD3 R9, R10, R67, RZ ;  /* 0x000000430a097210 */ /* 0x000fc60007ffe0ff */
[----:B------:R-:W4:Y:S01]  /*2c540*/  LDL.64 R58, [R13] ;  /* 0x000000000d3a7983 */ /* 0x000f220000100a00 */
[----:B-----5:R-:W-:-:S03]  /*2c550*/  IMAD.IADD R12, R13, 0x1, R67 ;  /* 0x000000010d0c7824 */ /* 0x020fc600078e0243 */
[----:B------:R5:W4:Y:S01]  /*2c560*/  LDL.64 R56, [R9] ;  /* 0x0000000009387983 */ /* 0x000b220000100a00 */
[----:B0-----:R-:W-:-:S03]  /*2c570*/  IMAD.IADD R8, R9, 0x1, R67 ;  /* 0x0000000109087824 */ /* 0x001fc600078e0243 */
[----:B------:R-:W4:Y:S01]  /*2c580*/  LDL.64 R54, [R12] ;  /* 0x000000000c367983 */ /* 0x000f220000100a00 */
[----:B------:R-:W-:-:S03]  /*2c590*/  IADD3 R11, R12, R67, RZ ;  /* 0x000000430c0b7210 */ /* 0x000fc60007ffe0ff */
[----:B------:R-:W4:Y:S01]  /*2c5a0*/  LDL.64 R42, [R8] ;  /* 0x00000000082a7983 */ /* 0x000f220000100a00 */
[----:B------:R-:W-:-:S03]  /*2c5b0*/  IMAD.IADD R0, R8, 0x1, R67 ;  /* 0x0000000108007824 */ /* 0x000fc600078e0243 */
[----:B------:R-:W4:Y:S01]  /*2c5c0*/  LDL.64 R40, [R11] ;  /* 0x000000000b287983 */ /* 0x000f220000100a00 */
[--C-:B-1----:R-:W-:Y:S01]  /*2c5d0*/  IMAD.IADD R10, R11, 0x1, R67.reuse ;  /* 0x000000010b0a7824 */ /* 0x102fe200078e0243 */
[----:B------:R-:W-:Y:S02]  /*2c5e0*/  IADD3 R26, R0, R67, RZ ;  /* 0x00000043001a7210 */ /* 0x000fe40007ffe0ff */
[----:B------:R0:W4:Y:S01]  /*2c5f0*/  LDL.64 R36, [R0] ;  /* 0x0000000000247983 */ /* 0x0001220000100a00 */
[----:B-----5:R-:W-:-:S03]  /*2c600*/  IMAD.IADD R9, R10, 0x1, R67 ;  /* 0x000000010a097824 */ /* 0x020fc600078e0243 */
        /* <DEDUP_REMOVED lines=11> */
[----:B0-----:R-:W-:-:S05]  /*2c6c0*/  IADD3 R0, R68, R67, RZ ;  /* 0x0000004344007210 */ /* 0x001fca0007ffe0ff */
[----:B------:R-:W5:Y:S01]  /*2c6d0*/  LDL.64 R10, [R0] ;  /* 0x00000000000a7983 */ /* 0x000f620000100a00 */
[----:B------:R-:W-:-:S06]  /*2c6e0*/  IMAD.IADD R8, R0, 0x1, R67 ;  /* 0x0000000100087824 */ /* 0x000fcc00078e0243 */
[----:B------:R-:W5:Y:S01]  /*2c6f0*/  LDL.64 R8, [R8] ;  /* 0x0000000008087983 */ /* 0x000f620000100a00 */
[----:B------:R-:W-:Y:S01]  /*2c700*/  FSEL R67, RZ, 1.875, P0 ;  /* 0x3ff00000ff437808 */ /* 0x000fe20000000000 */
[----:B-1----:R-:W-:Y:S01]  /*2c710*/  IMAD.MOV.U32 R66, RZ, RZ, RZ ;  /* 0x000000ffff427224 */ /* 0x002fe200078e00ff */
[----:B------:R-:W-:Y:S05]  /*2c720*/  BSSY B2, `(.L_x_4280) ;  /* 0x000002d000027945 */ /* 0x000fea0003800000 */
        /* <DEDUP_REMOVED lines=14> */
[----:B-----5:R-:W-:-:S06]  /*2c810*/  DFMA R6, R6, R4, R34 ;  /* 0x000000040606722b */ /* 0x020fcc0000000022 */
[-C--:B------:R-:W-:Y:S02]  /*2c820*/  DFMA R36, R38, R4.reuse, R36 ;  /* 0x000000042624722b */ /* 0x080fe40000000024 */
[----:B------:R-:W-:Y:S01]  /*2c830*/  DFMA R6, R6, R4, R20 ;  /* 0x000000040606722b */ /* 0x000fe20000000014 */
[----:B------:R-:W-:-:S05]  /*2c840*/  MOV R20, 0x1 ;  /* 0x0000000100147802 */ /* 0x000fca0000000f00 */
        /* <DEDUP_REMOVED lines=26> */
.L_x_4281:
[----:B------:R-:W-:Y:S05]  /*2c9f0*/  BSYNC B2 ;  /* 0x0000000000027941 */ /* 0x000fea0003800000 */
.L_x_4280:
        /* <DEDUP_REMOVED lines=23> */
.L_x_4283:
[----:B------:R-:W-:Y:S05]  /*2cb70*/  BSYNC B2 ;  /* 0x0000000000027941 */ /* 0x000fea0003800000 */
.L_x_4282:
        /* <DEDUP_REMOVED lines=26> */
.L_x_4285:
[----:B------:R-:W-:Y:S05]  /*2cd20*/  BSYNC B3 ;  /* 0x0000000000037941 */ /* 0x000fea0003800000 */
.L_x_4284:
        /* <DEDUP_REMOVED lines=21> */
.L_x_4287:
[----:B------:R-:W-:Y:S05]  /*2ce80*/  BSYNC B2 ;  /* 0x0000000000027941 */ /* 0x000fea0003800000 */
.L_x_4286:
        /* <DEDUP_REMOVED lines=27> */
.L_x_4290:
[----:B------:R-:W-:Y:S05]  /*2d040*/  BSYNC B2 ;  /* 0x0000000000027941 */ /* 0x000fea0003800000 */
.L_x_4289:
        /* <DEDUP_REMOVED lines=85> */
.L_x_4292:
        /* <DEDUP_REMOVED lines=22> */
.L_x_4295:
[----:B------:R-:W-:Y:S05]  /*2d700*/  BSYNC B6 ;  /* 0x0000000000067941 */ /* 0x000fea0003800000 */
.L_x_4294:
        /* <DEDUP_REMOVED lines=29> */
.L_x_4293:
[----:B------:R-:W-:Y:S05]  /*2d8e0*/  BSYNC B2 ;  /* 0x0000000000027941 */ /* 0x000fea0003800000 */
.L_x_4291:
        /* <DEDUP_REMOVED lines=23> */
.L_x_4297:
[----:B------:R-:W-:Y:S05]  /*2da60*/  BSYNC B2 ;  /* 0x0000000000027941 */ /* 0x000fea0003800000 */
.L_x_4296:
        /* <DEDUP_REMOVED lines=59> */
.L_x_4299:
[----:B------:R-:W-:Y:S05]  /*2de20*/  BSYNC B2 ;  /* 0x0000000000027941 */ /* 0x000fea0003800000 */
.L_x_4298:
[----:B------:R-:W-:Y:S01]  /*2de30*/  DMUL R24, R24, R34 ;  /* 0x0000002218187228 */ /* 0x000fe20000000000 */
[----:B------:R-:W-:Y:S10]  /*2de40*/  BRA `(.L_x_4300) ;  /* 0x0000001400fc7947 */ /* 0x000ff40003800000 */
.L_x_4288:
        /* <DEDUP_REMOVED lines=71> */
.L_x_4302:
[----:B------:R-:W-:Y:S05]  /*2e2c0*/  BSYNC B2 ;  /* 0x0000000000027941 */ /* 0x000fea0003800000 */
.L_x_4301:
        /* <DEDUP_REMOVED lines=8> */
.L_x_4304:
[----:B------:R-:W-:Y:S05]  /*2e350*/  BSYNC B2 ;  /* 0x0000000000027941 */ /* 0x000fea0003800000 */
.L_x_4303:
[----:B------:R-:W-:Y:S01]  /*2e360*/  DADD R4, -RZ, |R6| ;  /* 0x00000000ff047229 */ /* 0x000fe20000000506 */
[----:B------:R-:W-:Y:S01]  /*2e370*/  LOP3.LUT R0, R3, 0x7ff00000, RZ, 0xc0, !PT ;  /* 0x7ff0000003007812 */ /* 0x000fe200078ec0ff */
[----:B------:R-:W-:Y:S03]  /*2e380*/  BSSY B2, `(.L_x_4305) ;  /* 0x000000a000027945 */ /* 0x000fe60003800000 */
[----:B------:R-:W-:Y:S02]  /*2e390*/  LEA.HI R9, R0, 0xfffffc0c, RZ, 0xc ;  /* 0xfffffc0c00097811 */ /* 0x000fe400078f60ff */
[----:B------:R-:W-:Y:S02]  /*2e3a0*/  MOV R0, 0x2e420 ;  /* 0x0002e42000007802 */ /* 0x000fe40000000f00 */
[----:B------:R-:W-:Y:S01]  /*2e3b0*/  SHF.L.U64.HI R24, R2, R9, R3 ;  /* 0x0000000902187219 */ /* 0x000fe20000010203 */
[----:B------:R-:W-:Y:S01]  /*2e3c0*/  IMAD.MOV.U32 R15, RZ, RZ, R5 ;  /* 0x000000ffff0f7224 */ /* 0x000fe200078e0005 */
[----:B------:R-:W-:Y:S01]  /*2e3d0*/  MOV R14, R4 ;  /* 0x00000004000e7202 */ /* 0x000fe20000000f00 */
[----:B------:R-:W-:Y:S01]  /*2e3e0*/  IMAD.MOV.U32 R4, RZ, RZ, R2 ;  /* 0x000000ffff047224 */ /* 0x000fe200078e0002 */
[----:B------:R-:W-:-:S02]  /*2e3f0*/  MOV R5, R3 ;  /* 0x0000000300057202 */ /* 0x000fc40000000f00 */
[----:B------:R-:W-:-:S07]  /*2e400*/  SHF.L.U32 R16, R2, R9, RZ ;  /* 0x0000000902107219 */ /* 0x000fce00000006ff */
[----:B------:R-:W-:Y:S05]  /*2e410*/  CALL.REL.NOINC `($_ZN2at6native27unrolled_elementwise_kernelIN48_GLOBAL__N__08322988_15_IGammaKernel_cu_cb51a28d10CalcIgammaIdEESt5arrayIPcLm3EELi4E23TrivialOffsetCalculatorILi2EjES8_ILi1EjENS0_6memory12LoadWithCastILi2EEENSB_13StoreWithCastILi1EEEEEviT_T0_T2_T3_T4_T5_$__internal_accurate_pow) ;  /* 0x0000028800707944 */ /* 0x000fea0003c00000 */
[----:B------:R-:W-:Y:S05]  /*2e420*/  BSYNC B2 ;  /* 0x0000000000027941 */ /* 0x000fea0003800000 */
.L_x_4305:
        /* <DEDUP_REMOVED lines=22> */
.L_x_4307:
[----:B------:R-:W-:Y:S01]  /*2e590*/  DSETP.NEU.AND P0, PT, R28, 0.5, PT ;  /* 0x3fe000001c00742a */ /* 0x000fe20003f0d000 */
[----:B------:R-:W-:Y:S01]  /*2e5a0*/  ISETP.GE.AND P2, PT, R3, RZ, PT ;  /* 0x000000ff0300720c */ /* 0x000fe20003f46270 */
[----:B------:R-:W-:Y:S01]  /*2e5b0*/  IMAD.MOV.U32 R4, RZ, RZ, RZ ;  /* 0x000000ffff047224 */ /* 0x000fe200078e00ff */
[----:B------:R-:W-:-:S04]  /*2e5c0*/  ISETP.EQ.U32.AND P1, PT, R16, RZ, PT ;  /* 0x000000ff1000720c */ /* 0x000fc80003f22070 */
[----:B------:R-:W-:-:S04]  /*2e5d0*/  ISETP.EQ.AND.EX P0, PT, R24, -0x80000000, P0, P1 ;  /* 0x800000001800780c */ /* 0x000fc80000702310 */
[----:B------:R-:W-:-:S04]  /*2e5e0*/  SEL R5, R7, RZ, P0 ;  /* 0x000000ff07057207 */ /* 0x000fc80000000000 */
[----:B------:R-:W-:-:S07]  /*2e5f0*/  @!P2 LOP3.LUT R5, R5, 0x7ff00000, RZ, 0xfc, !PT ;  /* 0x7ff000000505a812 */ /* 0x000fce00078efcff */
.L_x_4308:
[----:B------:R-:W-:Y:S05]  /*2e600*/  BSYNC B2 ;  /* 0x0000000000027941 */ /* 0x000fea0003800000 */
.L_x_4306:
        /* <DEDUP_REMOVED lines=18> */
.L_x_4311:
[----:B------:R-:W-:-:S11]  /*2e730*/  DADD R4, R2, R6 ;  /* 0x0000000002047229 */ /* 0x000fd60000000006 */
.L_x_4310:
[----:B------:R-:W-:Y:S05]  /*2e740*/  BSYNC B2 ;  /* 0x0000000000027941 */ /* 0x000fea0003800000 */
.L_x_4309:
[----:B------:R-:W-:-:S06]  /*2e750*/  DSETP.NEU.AND P0, PT, R6, 1, PT ;  /* 0x3ff000000600742a */ /* 0x000fcc0003f0d000 */
[----:B------:R-:W-:Y:S02]  /*2e760*/  FSEL R24, R4, RZ, P0 ;  /* 0x000000ff04187208 */ /* 0x000fe40000000000 */
[----:B------:R-:W-:-:S06]  /*2e770*/  FSEL R25, R5, 1.875, P0 ;  /* 0x3ff0000005197808 */ /* 0x000fcc0000000000 */
[----:B------:R-:W-:-:S08]  /*2e780*/  DMUL R24, R26, R24 ;  /* 0x000000181a187228 */ /* 0x000fd00000000000 */
[----:B------:R-:W-:Y:S01]  /*2e790*/  DMUL R24, R24, R34 ;  /* 0x0000002218187228 */ /* 0x000fe20000000000 */
[----:B------:R-:W-:Y:S10]  /*2e7a0*/  BRA `(.L_x_4300) ;  /* 0x0000000c00a47947 */ /* 0x000ff40003800000 */
.L_x_4275:
[----:B------:R-:W-:Y:S01]  /*2e7b0*/  DSETP.GTU.AND P0, PT, R28, +INF , PT ;  /* 0x7ff000001c00742a */ /* 0x000fe20003f0c000 */
[----:B------:R-:W-:-:S13]  /*2e7c0*/  BSSY B6, `(.L_x_4312) ;  /* 0x00000a7000067945 */ /* 0x000fda0003800000 */
[----:B------:R-:W-:Y:S05]  /*2e7d0*/  @P0 BRA `(.L_x_4313) ;  /* 0x0000000800900947 */ /* 0x000fea0003800000 */
[----:B------:R-:W-:Y:S01]  /*2e7e0*/  IMAD.MOV.U32 R26, RZ, RZ, R28 ;  /* 0x000000ffff1a7224 */ /* 0x000fe200078e001c */
[----:B------:R-:W-:Y:S01]  /*2e7f0*/  MOV R34, 0x2e820 ;  /* 0x0002e82000227802 */ /* 0x000fe20000000f00 */
[----:B------:R-:W-:-:S07]  /*2e800*/  IMAD.MOV.U32 R27, RZ, RZ, R29 ;  /* 0x000000ffff1b7224 */ /* 0x000fce00078e001d */
[----:B------:R-:W-:Y:S05]  /*2e810*/  CALL.REL.NOINC `($_ZN2at6native27unrolled_elementwise_kernelIN48_GLOBAL__N__08322988_15_IGammaKernel_cu_cb51a28d10CalcIgammaIdEESt5arrayIPcLm3EELi4E23TrivialOffsetCalculatorILi2EjES8_ILi1EjENS0_6memory12LoadWithCastILi2EEENSB_13StoreWithCastILi1EEEEEviT_T0_T2_T3_T4_T5_$__internal_lgamma_pos) ;  /* 0x0000029000347944 */ /* 0x000fea0003c00000 */
        /* <DEDUP_REMOVED lines=70> */
.L_x_4318:
[----:B------:R-:W-:Y:S05]  /*2ec80*/  BSYNC B8 ;  /* 0x0000000000087941 */ /* 0x000fea0003800000 */
.L_x_4317:
[----:B------:R-:W-:Y:S01]  /*2ec90*/  MOV R0, R7 ;  /* 0x0000000700007202 */ /* 0x000fe20000000f00 */
[----:B------:R-:W-:Y:S02]  /*2eca0*/  IMAD.MOV.U32 R28, RZ, RZ, R6 ;  /* 0x000000ffff1c7224 */ /* 0x000fe400078e0006 */
[----:B------:R-:W-:-:S07]  /*2ecb0*/  IMAD.MOV.U32 R29, RZ, RZ, R7 ;  /* 0x000000ffff1d7224 */ /* 0x000fce00078e0007 */
.L_x_4316:
[----:B------:R-:W-:Y:S05]  /*2ecc0*/  BSYNC B2 ;  /* 0x0000000000027941 */ /* 0x000fea0003800000 */
.L_x_4315:
        /* <DEDUP_REMOVED lines=79> */
.L_x_4320:
[----:B------:R-:W-:Y:S05]  /*2f1c0*/  BSYNC B2 ;  /* 0x0000000000027941 */ /* 0x000fea0003800000 */
.L_x_4319:
[--C-:B------:R-:W-:Y:S02]  /*2f1d0*/  DADD R26, -R26, R4.reuse ;  /* 0x000000001a1a7229 */ /* 0x100fe40000000104 */
[----:B------:R-:W-:-:S10]  /*2f1e0*/  DADD R4, -RZ, -R4 ;  /* 0x00000000ff047229 */ /* 0x000fd40000000904 */
[----:B------:R-:W-:Y:S02]  /*2f1f0*/  FSEL R4, R4, R26, !P4 ;  /* 0x0000001a04047208 */ /* 0x000fe40006000000 */
[----:B------:R-:W-:Y:S01]  /*2f200*/  FSEL R5, R5, R27, !P4 ;  /* 0x0000001b05057208 */ /* 0x000fe20006000000 */
[----:B------:R-:W-:Y:S06]  /*2f210*/  BRA `(.L_x_4314) ;  /* 0x0000000000047947 */ /* 0x000fec0003800000 */
.L_x_4313:
[----:B------:R-:W-:-:S11]  /*2f220*/  DADD R4, R2, R2 ;  /* 0x0000000002047229 */ /* 0x000fd60000000002 */
.L_x_4314:
[----:B------:R-:W-:Y:S05]  /*2f230*/  BSYNC B6 ;  /* 0x0000000000067941 */ /* 0x000fea0003800000 */
.L_x_4312:
        /* <DEDUP_REMOVED lines=64> */
.L_x_4300:
[----:B------:R-:W-:Y:S05]  /*2f640*/  BSYNC B7 ;  /* 0x0000000000077941 */ /* 0x000fea0003800000 */
.L_x_4274:
        /* <DEDUP_REMOVED lines=12> */
.L_x_4326:
        /* <DEDUP_REMOVED lines=22> */
.L_x_4325:
[----:B------:R-:W-:Y:S05]  /*2f870*/  BSYNC B7 ;  /* 0x0000000000077941 */ /* 0x000fea0003800000 */
.L_x_4324:
        /* <DEDUP_REMOVED lines=8> */
.L_x_4323:
        /* <DEDUP_REMOVED lines=20> */
.L_x_4327:
[----:B------:R-:W-:Y:S05]  /*2fa40*/  BSYNC B6 ;  /* 0x0000000000067941 */ /* 0x000fea0003800000 */
.L_x_4322:
[----:B------:R-:W-:Y:S05]  /*2fa50*/  BSYNC B2 ;  /* 0x0000000000027941 */ /* 0x000fea0003800000 */
.L_x_4321:
[----:B------:R-:W-:Y:S01]  /*2fa60*/  DADD R6, -R6, 1 ;  /* 0x3ff0000006067429 */ /* 0x000fe20000000100 */
[----:B------:R-:W-:Y:S10]  /*2fa70*/  BRA `(.L_x_4224) ;  /* 0x0000026400d47947 */ /* 0x000ff40003800000 */
.L_x_4237:
[----:B------:R-:W-:-:S08]  /*2fa80*/  DMUL R4, R22, R4 ;  /* 0x0000000416047228 */ /* 0x000fd00000000000 */
        /* <DEDUP_REMOVED lines=8> */
.L_x_4334:
        /* <DEDUP_REMOVED lines=21> */
.L_x_4331:
[----:B------:R-:W-:Y:S05]  /*2fc60*/  BSYNC B6 ;  /* 0x0000000000067941 */ /* 0x000fea0003800000 */
.L_x_4330:
        /* <DEDUP_REMOVED lines=23> */
.L_x_4333:
[----:B------:R-:W-:Y:S05]  /*2fde0*/  BSYNC B6 ;  /* 0x0000000000067941 */ /* 0x000fea0003800000 */
.L_x_4332:
[----:B------:R-:W-:Y:S01]  /*2fdf0*/  DADD R30, R6, R30 ;  /* 0x00000000061e7229 */ /* 0x000fe2000000001e */
[----:B------:R-:W-:-:S05]  /*2fe00*/  VIADD R32, R32, 0x1 ;  /* 0x0000000120207836 */ /* 0x000fca0000000000 */
[----:B------:R-:W-:Y:S02]  /*2fe10*/  ISETP.GE.U32.AND P0, PT, R32, 0x7d0, PT ;  /* 0x000007d02000780c */ /* 0x000fe40003f06070 */
[----:B------:R-:W-:-:S08]  /*2fe20*/  DMUL R4, |R30|, 1.1102230246251565404e-16 ;  /* 0x3ca000001e047828 */ /* 0x000fd00000000200 */
[----:B------:R-:W-:-:S14]  /*2fe30*/  DSETP.GTU.AND P1, PT, |R6|, R4, PT ;  /* 0x000000040600722a */ /* 0x000fdc0003f2c200 */
[----:B------:R-:W-:Y:S05]  /*2fe40*/  @!P0 BRA P1, `(.L_x_4334) ;  /* 0xfffffffc00308947 */ /* 0x000fea000083ffff */
[----:B------:R-:W-:Y:S05]  /*2fe50*/  BSYNC B2 ;  /* 0x0000000000027941 */ /* 0x000fea0003800000 */
.L_x_4329:
[----:B------:R-:W-:Y:S01]  /*2fe60*/  ISETP.GT.AND P3, PT, R23, 0xfffff, PT ;  /* 0x000fffff1700780c */ /* 0x000fe20003f64270 */
[----:B------:R-:W-:Y:S01]  /*2fe70*/  IMAD.MOV.U32 R0, RZ, RZ, R23 ;  /* 0x000000ffff007224 */ /* 0x000fe200078e0017 */
[----:B------:R-:W-:Y:S01]  /*2fe80*/  MOV R6, R22 ;  /* 0x0000001600067202 */ /* 0x000fe20000000f00 */
[----:B------:R-:W-:Y:S01]  /*2fe90*/  DADD R24, R2, 1 ;  /* 0x3ff0000002187429 */ /* 0x000fe20000000000 */
[----:B------:R-:W-:Y:S01]  /*2fea0*/  BSSY B2, `(.L_x_4335) ;  /* 0x000004e000027945 */ /* 0x000fe20003800000 */
[----:B------:R-:W-:-:S06]  /*2feb0*/  IMAD.MOV.U32 R17, RZ, RZ, -0x3ff ;  /* 0xfffffc01ff117424 */ /* 0x000fcc00078e00ff */
[----:B------:R-:W-:Y:S02]  /*2fec0*/  DSETP.GTU.AND P2, PT, |R24|, +INF , PT ;  /* 0x7ff000001800742a */ /* 0x000fe40003f4c200 */
        /* <DEDUP_REMOVED lines=75> */
.L_x_4336:
[----:B------:R-:W-:Y:S05]  /*30380*/  BSYNC B2 ;  /* 0x0000000000027941 */ /* 0x000fea0003800000 */
.L_x_4335:
[----:B------:R-:W-:Y:S01]  /*30390*/  BSSY B6, `(.L_x_4337) ;  /* 0x00000ab000067945 */ /* 0x000fe20003800000 */
[----:B------:R-:W-:-:S03]  /*303a0*/  DMUL R32, R2, R32 ;  /* 0x0000002002207228 */ /* 0x000fc60000000000 */
[----:B------:R-:W-:Y:S08]  /*303b0*/  @P2 BRA `(.L_x_4338) ;  /* 0x00000008009c2947 */ /* 0x000ff00003800000 */
[----:B------:R-:W-:Y:S01]  /*303c0*/  DADD R22, -RZ, |R24| ;  /* 0x00000000ff167229 */ /* 0x000fe20000000518 */
[----:B------:R-:W-:-:S09]  /*303d0*/  MOV R34, 0x30410 ;  /* 0x0003041000227802 */ /* 0x000fd20000000f00 */
[----:B------:R-:W-:Y:S02]  /*303e0*/  IMAD.MOV.U32 R26, RZ, RZ, R22 ;  /* 0x000000ffff1a7224 */ /* 0x000fe400078e0016 */
[----:B------:R-:W-:-:S07]  /*303f0*/  IMAD.MOV.U32 R27, RZ, RZ, R23 ;  /* 0x000000ffff1b7224 */ /* 0x000fce00078e0017 */
[----:B------:R-:W-:Y:S05]  /*30400*/  CALL.REL.NOINC `($_ZN2at6native27unrolled_elementwise_kernelIN48_GLOBAL__N__08322988_15_IGammaKernel_cu_cb51a28d10CalcIgammaIdEESt5arrayIPcLm3EELi4E23TrivialOffsetCalculatorILi2EjES8_ILi1EjENS0_6memory12LoadWithCastILi2EEENSB_13StoreWithCastILi1EEEEEviT_T0_T2_T3_T4_T5_$__internal_lgamma_pos) ;  /* 0x0000027400387944 */ /* 0x000fea0003c00000 */
        /* <DEDUP_REMOVED lines=71> */
[----:B------:R-:W-:Y:S05]  /*30880*/  CALL.REL.NOINC `($__internal_18_$__cuda_sm20_div_rn_f64_full) ;  /* 0x0000025c000c7944 */ /* 0x000fea0003c00000 */
.L_x_4343:
[----:B------:R-:W-:Y:S05]  /*30890*/  BSYNC B7 ;  /* 0x0000000000077941 */ /* 0x000fea0003800000 */
.L_x_4342:
[--C-:B------:R-:W-:Y:S01]  /*308a0*/  IMAD.MOV.U32 R0, RZ, RZ, R7.reuse ;  /* 0x000000ffff007224 */ /* 0x100fe200078e0007 */
[----:B------:R-:W-:Y:S01]  /*308b0*/  MOV R22, R6 ;  /* 0x0000000600167202 */ /* 0x000fe20000000f00 */
[----:B------:R-:W-:-:S07]  /*308c0*/  IMAD.MOV.U32 R23, RZ, RZ, R7 ;  /* 0x000000ffff177224 */ /* 0x000fce00078e0007 */
.L_x_4341:
[----:B------:R-:W-:Y:S05]  /*308d0*/  BSYNC B2 ;  /* 0x0000000000027941 */ /* 0x000fea0003800000 */
.L_x_4340:
        /* <DEDUP_REMOVED lines=79> */
.L_x_4345:
[----:B------:R-:W-:Y:S05]  /*30dd0*/  BSYNC B2 ;  /* 0x0000000000027941 */ /* 0x000fea0003800000 */
.L_x_4344:
[--C-:B------:R-:W-:Y:S02]  /*30de0*/  DADD R24, -R24, R4.reuse ;  /* 0x0000000018187229 */ /* 0x100fe40000000104 */
[----:B------:R-:W-:-:S10]  /*30df0*/  DADD R4, -RZ, -R4 ;  /* 0x00000000ff047229 */ /* 0x000fd40000000904 */
[----:B------:R-:W-:Y:S02]  /*30e00*/  FSEL R4, R4, R24, !P4 ;  /* 0x0000001804047208 */ /* 0x000fe40006000000 */
[----:B------:R-:W-:Y:S01]  /*30e10*/  FSEL R5, R5, R25, !P4 ;  /* 0x0000001905057208 */ /* 0x000fe20006000000 */
[----:B------:R-:W-:Y:S06]  /*30e20*/  BRA `(.L_x_4339) ;  /* 0x0000000000047947 */ /* 0x000fec0003800000 */
.L_x_4338:
[----:B------:R-:W-:-:S11]  /*30e30*/  DADD R4, R24, R24 ;  /* 0x0000000018047229 */ /* 0x000fd60000000018 */
.L_x_4339:
[----:B------:R-:W-:Y:S05]  /*30e40*/  BSYNC B6 ;  /* 0x0000000000067941 */ /* 0x000fea0003800000 */
.L_x_4337:
        /* <DEDUP_REMOVED lines=13> */
.L_x_4347:
        /* <DEDUP_REMOVED lines=60> */
.L_x_4348:
[----:B------:R-:W-:Y:S05]  /*312e0*/  BSYNC B2 ;  /* 0x0000000000027941 */ /* 0x000fea0003800000 */
.L_x_4346:
[----:B------:R-:W-:Y:S01]  /*312f0*/  DSETP.GTU.AND P0, PT, R28, +INF , PT ;  /* 0x7ff000001c00742a */ /* 0x000fe20003f0c000 */
[----:B------:R-:W-:-:S13]  /*31300*/  BSSY B6, `(.L_x_4349) ;  /* 0x00000a9000067945 */ /* 0x000fda0003800000 */
[----:B------:R-:W-:Y:S05]  /*31310*/  @P0 BRA `(.L_x_4350) ;  /* 0x0000000800980947 */ /* 0x000fea0003800000 */
[----:B------:R-:W-:Y:S01]  /*31320*/  IMAD.MOV.U32 R26, RZ, RZ, R28 ;  /* 0x000000ffff1a7224 */ /* 0x000fe200078e001c */
[----:B------:R-:W-:Y:S02]  /*31330*/  MOV R27, R29 ;  /* 0x0000001d001b7202 */ /* 0x000fe40000000f00 */
[----:B------:R-:W-:-:S07]  /*31340*/  MOV R34, 0x31360 ;  /* 0x0003136000227802 */ /* 0x000fce0000000f00 */
        /* <DEDUP_REMOVED lines=73> */
.L_x_4355:
[----:B------:R-:W-:Y:S05]  /*317e0*/  BSYNC B7 ;  /* 0x0000000000077941 */ /* 0x000fea0003800000 */
.L_x_4354:
[----:B------:R-:W-:Y:S01]  /*317f0*/  MOV R0, R7 ;  /* 0x0000000700007202 */ /* 0x000fe20000000f00 */
[----:B------:R-:W-:Y:S02]  /*31800*/  IMAD.MOV.U32 R28, RZ, RZ, R6 ;  /* 0x000000ffff1c7224 */ /* 0x000fe400078e0006 */
[----:B------:R-:W-:-:S07]  /*31810*/  IMAD.MOV.U32 R29, RZ, RZ, R7 ;  /* 0x000000ffff1d7224 */ /* 0x000fce00078e0007 */
.L_x_4353:
[----:B------:R-:W-:Y:S05]  /*31820*/  BSYNC B2 ;  /* 0x0000000000027941 */ /* 0x000fea0003800000 */
.L_x_4352:
        /* <DEDUP_REMOVED lines=79> */
.L_x_4357:
[----:B------:R-:W-:Y:S05]  /*31d20*/  BSYNC B2 ;  /* 0x0000000000027941 */ /* 0x000fea0003800000 */
.L_x_4356:
[--C-:B------:R-:W-:Y:S02]  /*31d30*/  DADD R2, -R2, R4.reuse ;  /* 0x0000000002027229 */ /* 0x100fe40000000104 */
[----:B------:R-:W-:-:S10]  /*31d40*/  DADD R4, -RZ, -R4 ;  /* 0x00000000ff047229 */ /* 0x000fd40000000904 */
[----:B------:R-:W-:Y:S02]  /*31d50*/  FSEL R4, R4, R2, !P4 ;  /* 0x0000000204047208 */ /* 0x000fe40006000000 */
[----:B------:R-:W-:Y:S01]  /*31d60*/  FSEL R5, R5, R3, !P4 ;  /* 0x0000000305057208 */ /* 0x000fe20006000000 */
[----:B------:R-:W-:Y:S06]  /*31d70*/  BRA `(.L_x_4351) ;  /* 0x0000000000047947 */ /* 0x000fec0003800000 */
.L_x_4350:
[----:B------:R-:W-:-:S11]  /*31d80*/  DADD R4, R2, R2 ;  /* 0x0000000002047229 */ /* 0x000fd60000000002 */
.L_x_4351:
[----:B------:R-:W-:Y:S05]  /*31d90*/  BSYNC B6 ;  /* 0x0000000000067941 */ /* 0x000fea0003800000 */
.L_x_4349:
        /* <DEDUP_REMOVED lines=59> */
.L_x_4359:
[----:B------:R-:W-:Y:S05]  /*32150*/  BSYNC B2 ;  /* 0x0000000000027941 */ /* 0x000fea0003800000 */
.L_x_4358:
[----:B------:R-:W-:Y:S01]  /*32160*/  DFMA R6, -R30, R6, -R22 ;  /* 0x000000061e06722b */ /* 0x000fe20000000916 */
[----:B------:R-:W-:Y:S10]  /*32170*/  BRA `(.L_x_4224) ;  /* 0x0000024000147947 */ /* 0x000ff40003800000 */
.L_x_4328:
        /* <DEDUP_REMOVED lines=111> */
[----:B------:R-:W-:Y:S05]  /*32870*/  CALL.REL.NOINC `($__internal_17_$__cuda_sm20_dblrcp_rn_slowpath_v3) ;  /* 0x0000023800647944 */ /* 0x000fea0003c00000 */
[----:B------:R-:W-:Y:S02]  /*32880*/  IMAD.MOV.U32 R4, RZ, RZ, R6 ;  /* 0x000000ffff047224 */ /* 0x000fe400078e0006 */
[----:B------:R-:W-:-:S07]  /*32890*/  IMAD.MOV.U32 R5, RZ, RZ, R7 ;  /* 0x000000ffff057224 */ /* 0x000fce00078e0007 */
.L_x_4365:
[----:B------:R-:W-:Y:S05]  /*328a0*/  BSYNC B6 ;  /* 0x0000000000067941 */ /* 0x000fea0003800000 */
.L_x_4364:
[----:B------:R-:W-:Y:S01]  /*328b0*/  HFMA2.MMA R7, -RZ, RZ, 2.771484375, 0.01287841796875 ;  /* 0x418b2298ff077435 */ /* 0x000fe200000001ff */
[----:B------:R-:W-:Y:S01]  /*328c0*/  MOV R9, 0xc ;  /* 0x0000000c00097802 */ /* 0x000fe20000000f00 */
[----:B------:R-:W-:Y:S02]  /*328d0*/  IMAD.MOV.U32 R0, RZ, RZ, -0x1 ;  /* 0xffffffffff007424 */ /* 0x000fe400078e00ff */
[----:B------:R-:W-:-:S07]  /*328e0*/  IMAD.MOV.U32 R6, RZ, RZ, -0x30b135d2 ;  /* 0xcf4eca2eff067424 */ /* 0x000fce00078e00ff */
.L_x_4363:
[----:B------:R-:W-:Y:S05]  /*328f0*/  BSYNC B3 ;  /* 0x0000000000037941 */ /* 0x000fea0003800000 */
.L_x_4362:
[----:B------:R-:W-:Y:S01]  /*32900*/  DSETP.GT.AND P0, PT, R28, 1, PT ;  /* 0x3ff000001c00742a */ /* 0x000fe20003f04000 */
[----:B------:R-:W-:Y:S02]  /*32910*/  VIADD R11, R95, 0x13e8 ;  /* 0x000013e85f0b7836 */ /* 0x000fe40000000000 */
[----:B------:R-:W-:-:S03]  /*32920*/  IMAD.SHL.U32 R67, R0, 0x8, RZ ;  /* 0x0000000800437824 */ /* 0x000fc600078e00ff */
[----:B------:R-:W-:-:S04]  /*32930*/  SEL R14, R11, R34, P0 ;  /* 0x000000220b0e7207 */ /* 0x000fc80000000000 */
[----:B------:R-:W-:-:S05]  /*32940*/  IADD3 R14, R14, R67, RZ ;  /* 0x000000430e0e7210 */ /* 0x000fca0007ffe0ff */
[----:B------:R0:W2:Y:S01]  /*32950*/  LDL.64 R38, [R14] ;  /* 0x000000000e267983 */ /* 0x0000a20000100a00 */
[----:B------:R-:W-:-:S05]  /*32960*/  IMAD.IADD R13, R14, 0x1, R67 ;  /* 0x000000010e0d7824 */ /* 0x000fca00078e0243 */
[----:B------:R-:W3:Y:S01]  /*32970*/  LDL.64 R52, [R13] ;  /* 0x000000000d347983 */ /* 0x000ee20000100a00 */
[----:B------:R-:W-:-:S05]  /*32980*/  IMAD.IADD R10, R13, 0x1, R67 ;  /* 0x000000010d0a7824 */ /* 0x000fca00078e0243 */
[----:B------:R1:W4:Y:S01]  /*32990*/  LDL.64 R50, [R10] ;  /* 0x000000000a327983 */ /* 0x0003220000100a00 */
[----:B------:R-:W-:-:S05]  /*329a0*/  IADD3 R12, R10, R67, RZ ;  /* 0x000000430a0c7210 */ /* 0x000fca0007ffe0ff */
[----:B------:R5:W4:Y:S01]  /*329b0*/  LDL.64 R48, [R12] ;  /* 0x000000000c307983 */ /* 0x000b220000100a00 */
[----:B------:R-:W-:-:S05]  /*329c0*/  IMAD.IADD R11, R12, 0x1, R67 ;  /* 0x000000010c0b7824 */ /* 0x000fca00078e0243 */
[----:B------:R-:W4:Y:S01]  /*329d0*/  LDL.64 R46, [R11] ;  /* 0x000000000b2e7983 */ /* 0x000f220000100a00 */
[----:B------:R-:W-:Y:S01]  /*329e0*/  IMAD.IADD R8, R11, 0x1, R67 ;  /* 0x000000010b087824 */ /* 0x000fe200078e0243 */
[----:B0-----:R-:W-:-:S04]  /*329f0*/  IADD3 R14, R9, R0, RZ ;  /* 0x00000000090e7210 */ /* 0x001fc80007ffe0ff */
[----:B------:R0:W4:Y:S01]  /*32a00*/  LDL.64 R44, [R8] ;  /* 0x00000000082c7983 */ /* 0x0001220000100a00 */
[----:B------:R-:W-:Y:S02]  /*32a10*/  IMAD.IADD R0, R8, 0x1, R67 ;  /* 0x0000000108007824 */ /* 0x000fe400078e0243 */
[----:B------:R-:W-:-:S03]  /*32a20*/  IMAD.U32 R14, R14, 0x8, R95 ;  /* 0x000000080e0e7824 */ /* 0x000fc600078e005f */
[----:B------:R0:W4:Y:S01]  /*32a30*/  LDL.64 R64, [R0] ;  /* 0x0000000000407983 */ /* 0x0001220000100a00 */
[----:B-1----:R-:W-:-:S03]  /*32a40*/  IADD3 R10, R0, R67, RZ ;  /* 0x00000043000a7210 */ /* 0x002fc60007ffe0ff */
[----:B------:R-:W4:Y:S01]  /*32a50*/  LDL.64 R62, [R14] ;  /* 0x000000000e3e7983 */ /* 0x000f220000100a00 */
[----:B------:R-:W-:-:S03]  /*32a60*/  IMAD.IADD R13, R67, 0x1, R14 ;  /* 0x00000001430d7824 */ /* 0x000fc600078e020e */
[----:B------:R1:W4:Y:S01]  /*32a70*/  LDL.64 R60, [R10] ;  /* 0x000000000a3c7983 */ /* 0x0003220000100a00 */
[----:B------:R-:W-:-:S03]  /*32a80*/  IMAD.IADD R9, R10, 0x1, R67 ;  /* 0x000000010a097824 */ /* 0x000fc600078e0243 */
[----:B------:R-:W4:Y:S01]  /*32a90*/  LDL.64 R58, [R13] ;  /* 0x000000000d3a7983 */ /* 0x000f220000100a00 */
[----:B-----5:R-:W-:-:S03]  /*32aa0*/  IADD3 R12, R13, R67, RZ ;  /* 0x000000430d0c7210 */ /* 0x020fc60007ffe0ff */
[----:B------:R5:W4:Y:S01]  /*32ab0*/  LDL.64 R56, [R9] ;  /* 0x0000000009387983 */ /* 0x000b220000100a00 */
[----:B0-----:R-:W-:-:S03]  /*32ac0*/  IMAD.IADD R8, R9, 0x1, R67 ;  /* 0x0000000109087824 */ /* 0x001fc600078e0243 */
[----:B------:R-:W4:Y:S01]  /*32ad0*/  LDL.64 R54, [R12] ;  /* 0x000000000c367983 */ /* 0x000f220000100a00 */
[----:B------:R-:W-:-:S03]  /*32ae0*/  IMAD.IADD R11, R12, 0x1, R67 ;  /* 0x000000010c0b7824 */ /* 0x000fc600078e0243 */
[----:B------:R-:W4:Y:S01]  /*32af0*/  LDL.64 R42, [R8] ;  /* 0x00000000082a7983 */ /* 0x000f220000100a00 */
[----:B------:R-:W-:-:S03]  /*32b00*/  IADD3 R0, R8, R67, RZ ;  /* 0x0000004308007210 */ /* 0x000fc60007ffe0ff */
[----:B------:R-:W4:Y:S01]  /*32b10*/  LDL.64 R40, [R11] ;  /* 0x000000000b287983 */ /* 0x000f220000100a00 */
[----:B-1----:R-:W-:-:S03]  /*32b20*/  IMAD.IADD R10, R11, 0x1, R67 ;  /* 0x000000010b0a7824 */ /* 0x002fc600078e0243 */
[----:B------:R0:W4:Y:S01]  /*32b30*/  LDL.64 R36, [R0] ;  /* 0x0000000000247983 */ /* 0x0001220000100a00 */
[----:B------:R-:W-:-:S03]  /*32b40*/  IMAD.IADD R26, R0, 0x1, R67 ;  /* 0x00000001001a7824 */ /* 0x000fc600078e0243 */
[----:B------:R-:W4:Y:S01]  /*32b50*/  LDL.64 R34, [R10] ;  /* 0x000000000a227983 */ /* 0x000f220000100a00 */
[----:B-----5:R-:W-:-:S03]  /*32b60*/  IADD3 R9, R10, R67, RZ ;  /* 0x000000430a097210 */ /* 0x020fc60007ffe0ff */
        /* <DEDUP_REMOVED lines=33> */
[----:B-----5:R-:W-:Y:S01]  /*32d80*/  DFMA R6, R6, R4, R20 ;  /* 0x000000040606722b */ /* 0x020fe20000000014 */
        /* <DEDUP_REMOVED lines=27> */
.L_x_4367:
[----:B------:R-:W-:Y:S05]  /*32f40*/  BSYNC B2 ;  /* 0x0000000000027941 */ /* 0x000fea0003800000 */
.L_x_4366:
        /* <DEDUP_REMOVED lines=22> */
[----:B------:R-:W-:Y:S05]  /*330b0*/  CALL.REL.NOINC `($__internal_18_$__cuda_sm20_div_rn_f64_full) ;  /* 0x0000023400007944 */ /* 0x000fea0003c00000 */
.L_x_4369:
[----:B------:R-:W-:Y:S05]  /*330c0*/  BSYNC B2 ;  /* 0x0000000000027941 */ /* 0x000fea0003800000 */
.L_x_4368:
        /* <DEDUP_REMOVED lines=26> */
.L_x_4371:
[----:B------:R-:W-:Y:S05]  /*33270*/  BSYNC B3 ;  /* 0x0000000000037941 */ /* 0x000fea0003800000 */
.L_x_4370:
        /* <DEDUP_REMOVED lines=21> */
.L_x_4373:
[----:B------:R-:W-:Y:S05]  /*333d0*/  BSYNC B2 ;  /* 0x0000000000027941 */ /* 0x000fea0003800000 */
.L_x_4372:
        /* <DEDUP_REMOVED lines=25> */
[----:B------:R-:W-:Y:S02]  /*33570*/  IMAD.MOV.U32 R26, RZ, RZ, R6 ;  /* 0x000000ffff1a7224 */ /* 0x000fe400078e0006 */
[----:B------:R-:W-:-:S07]  /*33580*/  IMAD.MOV.U32 R27, RZ, RZ, R7 ;  /* 0x000000ffff1b7224 */ /* 0x000fce00078e0007 */
.L_x_4376:
[----:B------:R-:W-:Y:S05]  /*33590*/  BSYNC B2 ;  /* 0x0000000000027941 */ /* 0x000fea0003800000 */
.L_x_4375:
        /* <DEDUP_REMOVED lines=85> */
.L_x_4378:
        /* <DEDUP_REMOVED lines=22> */
.L_x_4381:
[----:B------:R-:W-:Y:S05]  /*33c50*/  BSYNC B6 ;  /* 0x0000000000067941 */ /* 0x000fea0003800000 */
.L_x_4380:
        /* <DEDUP_REMOVED lines=29> */
.L_x_4379:
[----:B------:R-:W-:Y:S05]  /*33e30*/  BSYNC B2 ;  /* 0x0000000000027941 */ /* 0x000fea0003800000 */
.L_x_4377:
        /* <DEDUP_REMOVED lines=23> */
.L_x_4383:
[----:B------:R-:W-:Y:S05]  /*33fb0*/  BSYNC B2 ;  /* 0x0000000000027941 */ /* 0x000fea0003800000 */
.L_x_4382:
        /* <DEDUP_REMOVED lines=59> */
.L_x_4385:
[----:B------:R-:W-:Y:S05]  /*34370*/  BSYNC B2 ;  /* 0x0000000000027941 */ /* 0x000fea0003800000 */
.L_x_4384:
[----:B------:R-:W-:Y:S01]  /*34380*/  DMUL R24, R24, R34 ;  /* 0x0000002218187228 */ /* 0x000fe20000000000 */
[----:B------:R-:W-:Y:S10]  /*34390*/  BRA `(.L_x_4386) ;  /* 0x0000001c00487947 */ /* 0x000ff40003800000 */
.L_x_4374:
        /* <DEDUP_REMOVED lines=71> */
.L_x_4388:
[----:B------:R-:W-:Y:S05]  /*34810*/  BSYNC B2 ;  /* 0x0000000000027941 */ /* 0x000fea0003800000 */
.L_x_4387:
        /* <DEDUP_REMOVED lines=8> */
.L_x_4390:
[----:B------:R-:W-:Y:S05]  /*348a0*/  BSYNC B2 ;  /* 0x0000000000027941 */ /* 0x000fea0003800000 */
.L_x_4389:
[----:B------:R-:W-:Y:S01]  /*348b0*/  DADD R4, -RZ, |R6| ;  /* 0x00000000ff047229 */ /* 0x000fe20000000506 */
[----:B------:R-:W-:Y:S01]  /*348c0*/  LOP3.LUT R0, R3, 0x7ff00000, RZ, 0xc0, !PT ;  /* 0x7ff0000003007812 */ /* 0x000fe200078ec0ff */
[----:B------:R-:W-:Y:S03]  /*348d0*/  BSSY B2, `(.L_x_4391) ;  /* 0x000000a000027945 */ /* 0x000fe60003800000 */
[----:B------:R-:W-:Y:S02]  /*348e0*/  LEA.HI R9, R0, 0xfffffc0c, RZ, 0xc ;  /* 0xfffffc0c00097811 */ /* 0x000fe400078f60ff */
[----:B------:R-:W-:Y:S02]  /*348f0*/  MOV R0, 0x34970 ;  /* 0x0003497000007802 */ /* 0x000fe40000000f00 */
[C-C-:B------:R-:W-:Y:S01]  /*34900*/  SHF.L.U64.HI R24, R2.reuse, R9, R3.reuse ;  /* 0x0000000902187219 */ /* 0x140fe20000010203 */
[----:B------:R-:W-:Y:S01]  /*34910*/  IMAD.MOV.U32 R14, RZ, RZ, R4 ;  /* 0x000000ffff0e7224 */ /* 0x000fe200078e0004 */
[----:B------:R-:W-:Y:S01]  /*34920*/  MOV R15, R5 ;  /* 0x00000005000f7202 */ /* 0x000fe20000000f00 */
[----:B------:R-:W-:Y:S01]  /*34930*/  IMAD.MOV.U32 R4, RZ, RZ, R2 ;  /* 0x000000ffff047224 */ /* 0x000fe200078e0002 */
[----:B------:R-:W-:Y:S01]  /*34940*/  SHF.L.U32 R16, R2, R9, RZ ;  /* 0x0000000902107219 */ /* 0x000fe200000006ff */
[----:B------:R-:W-:-:S07]  /*34950*/  IMAD.MOV.U32 R5, RZ, RZ, R3 ;  /* 0x000000ffff057224 */ /* 0x000fce00078e0003 */
[----:B------:R-:W-:Y:S05]  /*34960*/  CALL.REL.NOINC `($_ZN2at6native27unrolled_elementwise_kernelIN48_GLOBAL__N__08322988_15_IGammaKernel_cu_cb51a28d10CalcIgammaIdEESt5arrayIPcLm3EELi4E23TrivialOffsetCalculatorILi2EjES8_ILi1EjENS0_6memory12LoadWithCastILi2EEENSB_13StoreWithCastILi1EEEEEviT_T0_T2_T3_T4_T5_$__internal_accurate_pow) ;  /* 0x00000224001c7944 */ /* 0x000fea0003c00000 */
[----:B------:R-:W-:Y:S05]  /*34970*/  BSYNC B2 ;  /* 0x0000000000027941 */ /* 0x000fea0003800000 */
.L_x_4391:
        /* <DEDUP_REMOVED lines=22> */
.L_x_4393:
[----:B------:R-:W-:Y:S01]  /*34ae0*/  DSETP.NEU.AND P1, PT, R28, 0.5, PT ;  /* 0x3fe000001c00742a */ /* 0x000fe20003f2d000 */
[----:B------:R-:W-:Y:S02]  /*34af0*/  ISETP.GE.AND P2, PT, R3, RZ, PT ;  /* 0x000000ff0300720c */ /* 0x000fe40003f46270 */
[----:B------:R-:W-:Y:S02]  /*34b00*/  ISETP.EQ.U32.AND P0, PT, R16, RZ, PT ;  /* 0x000000ff1000720c */ /* 0x000fe40003f02070 */
[----:B------:R-:W-:Y:S02]  /*34b10*/  MOV R4, RZ ;  /* 0x000000ff00047202 */ /* 0x000fe40000000f00 */
[----:B------:R-:W-:-:S04]  /*34b20*/  ISETP.EQ.AND.EX P0, PT, R24, -0x80000000, P1, P0 ;  /* 0x800000001800780c */ /* 0x000fc80000f02300 */
[----:B------:R-:W-:-:S04]  /*34b30*/  SEL R5, R7, RZ, P0 ;  /* 0x000000ff07057207 */ /* 0x000fc80000000000 */
[----:B------:R-:W-:-:S07]  /*34b40*/  @!P2 LOP3.LUT R5, R5, 0x7ff00000, RZ, 0xfc, !PT ;  /* 0x7ff000000505a812 */ /* 0x000fce00078efcff */
.L_x_4394:
[----:B------:R-:W-:Y:S05]  /*34b50*/  BSYNC B2 ;  /* 0x0000000000027941 */ /* 0x000fea0003800000 */
.L_x_4392:
        /* <DEDUP_REMOVED lines=18> */
.L_x_4397:
[----:B------:R-:W-:-:S11]  /*34c80*/  DADD R4, R2, R6 ;  /* 0x0000000002047229 */ /* 0x000fd60000000006 */
.L_x_4396:
[----:B------:R-:W-:Y:S05]  /*34c90*/  BSYNC B2 ;  /* 0x0000000000027941 */ /* 0x000fea0003800000 */
.L_x_4395:
[----:B------:R-:W-:-:S06]  /*34ca0*/  DSETP.NEU.AND P0, PT, R6, 1, PT ;  /* 0x3ff000000600742a */ /* 0x000fcc0003f0d000 */
[----:B------:R-:W-:Y:S02]  /*34cb0*/  FSEL R24, R4, RZ, P0 ;  /* 0x000000ff04187208 */ /* 0x000fe40000000000 */
[----:B------:R-:W-:-:S06]  /*34cc0*/  FSEL R25, R5, 1.875, P0 ;  /* 0x3ff0000005197808 */ /* 0x000fcc0000000000 */
[----:B------:R-:W-:-:S08]  /*34cd0*/  DMUL R24, R26, R24 ;  /* 0x000000181a187228 */ /* 0x000fd00000000000 */
[----:B------:R-:W-:Y:S01]  /*34ce0*/  DMUL R24, R24, R34 ;  /* 0x0000002218187228 */ /* 0x000fe20000000000 */
[----:B------:R-:W-:Y:S10]  /*34cf0*/  BRA `(.L_x_4386) ;  /* 0x0000001000f07947 */ /* 0x000ff40003800000 */
.L_x_4361:
        /* <DEDUP_REMOVED lines=83> */
.L_x_4399:
[----:B------:R-:W-:Y:S05]  /*35230*/  BSYNC B2 ;  /* 0x0000000000027941 */ /* 0x000fea0003800000 */
.L_x_4398:
[----:B------:R-:W-:Y:S04]  /*35240*/  BSSY B6, `(.L_x_4400) ;  /* 0x00000a7000067945 */ /* 0x000fe80003800000 */
        /* <DEDUP_REMOVED lines=75> */
.L_x_4406:
[----:B------:R-:W-:Y:S05]  /*35700*/  BSYNC B8 ;  /* 0x0000000000087941 */ /* 0x000fea0003800000 */
.L_x_4405:
[----:B------:R-:W-:Y:S01]  /*35710*/  MOV R0, R7 ;  /* 0x0000000700007202 */ /* 0x000fe20000000f00 */
[----:B------:R-:W-:Y:S02]  /*35720*/  IMAD.MOV.U32 R28, RZ, RZ, R6 ;  /* 0x000000ffff1c7224 */ /* 0x000fe400078e0006 */
[----:B------:R-:W-:-:S07]  /*35730*/  IMAD.MOV.U32 R29, RZ, RZ, R7 ;  /* 0x000000ffff1d7224 */ /* 0x000fce00078e0007 */
.L_x_4404:
[----:B------:R-:W-:Y:S05]  /*35740*/  BSYNC B2 ;  /* 0x0000000000027941 */ /* 0x000fea0003800000 */
.L_x_4403:
        /* <DEDUP_REMOVED lines=79> */
.L_x_4408:
[----:B------:R-:W-:Y:S05]  /*35c40*/  BSYNC B2 ;  /* 0x0000000000027941 */ /* 0x000fea0003800000 */
.L_x_4407:
[--C-:B------:R-:W-:Y:S02]  /*35c50*/  DADD R26, -R26, R4.reuse ;  /* 0x000000001a1a7229 */ /* 0x100fe40000000104 */
[----:B------:R-:W-:-:S10]  /*35c60*/  DADD R4, -RZ, -R4 ;  /* 0x00000000ff047229 */ /* 0x000fd40000000904 */
[----:B------:R-:W-:Y:S02]  /*35c70*/  FSEL R4, R4, R26, !P4 ;  /* 0x0000001a04047208 */ /* 0x000fe40006000000 */
[----:B------:R-:W-:Y:S01]  /*35c80*/  FSEL R5, R5, R27, !P4 ;  /* 0x0000001b05057208 */ /* 0x000fe20006000000 */
[----:B------:R-:W-:Y:S06]  /*35c90*/  BRA `(.L_x_4402) ;  /* 0x0000000000047947 */ /* 0x000fec0003800000 */
.L_x_4401:
[----:B------:R-:W-:-:S11]  /*35ca0*/  DADD R4, R2, R2 ;  /* 0x0000000002047229 */ /* 0x000fd60000000002 */
.L_x_4402:
[----:B------:R-:W-:Y:S05]  /*35cb0*/  BSYNC B6 ;  /* 0x0000000000067941 */ /* 0x000fea0003800000 */
.L_x_4400:
        /* <DEDUP_REMOVED lines=64> */
.L_x_4386:
[----:B------:R-:W-:Y:S05]  /*360c0*/  BSYNC B7 ;  /* 0x0000000000077941 */ /* 0x000fea0003800000 */
.L_x_4360:
        /* <DEDUP_REMOVED lines=12> */
.L_x_4414:
        /* <DEDUP_REMOVED lines=22> */
.L_x_4413:
[----:B------:R-:W-:Y:S05]  /*362f0*/  BSYNC B7 ;  /* 0x0000000000077941 */ /* 0x000fea0003800000 */
.L_x_4412:
        /* <DEDUP_REMOVED lines=8> */
.L_x_4411:
        /* <DEDUP_REMOVED lines=20> */
.L_x_4415:
[----:B------:R-:W-:Y:S05]  /*364c0*/  BSYNC B6 ;  /* 0x0000000000067941 */ /* 0x000fea0003800000 */
.L_x_4410:
[----:B------:R-:W-:Y:S05]  /*364d0*/  BSYNC B2 ;  /* 0x0000000000027941 */ /* 0x000fea0003800000 */
.L_x_4409:
[----:B------:R-:W-:Y:S01]  /*364e0*/  DADD R6, -R6, 1 ;  /* 0x3ff0000006067429 */ /* 0x000fe20000000100 */
[----:B------:R-:W-:Y:S10]  /*364f0*/  BRA `(.L_x_4224) ;  /* 0x000001fc00347947 */ /* 0x000ff40003800000 */
.L_x_4236:
        /* <DEDUP_REMOVED lines=116> */
.L_x_4422:
[----:B------:R-:W-:Y:S05]  /*36c40*/  BSYNC B6 ;  /* 0x0000000000067941 */ /* 0x000fea0003800000 */
.L_x_4421:
[----:B------:R-:W-:Y:S01]  /*36c50*/  HFMA2.MMA R6, -RZ, RZ, -29.21875, -12.359375 ;  /* 0xcf4eca2eff067435 */ /* 0x000fe200000001ff */
[----:B------:R-:W-:Y:S02]  /*36c60*/  IMAD.MOV.U32 R9, RZ, RZ, 0xc ;  /* 0x0000000cff097424 */ /* 0x000fe400078e00ff */
[----:B------:R-:W-:Y:S02]  /*36c70*/  IMAD.MOV.U32 R0, RZ, RZ, -0x1 ;  /* 0xffffffffff007424 */ /* 0x000fe400078e00ff */
[----:B------:R-:W-:-:S07]  /*36c80*/  IMAD.MOV.U32 R7, RZ, RZ, 0x418b2298 ;  /* 0x418b2298ff077424 */ /* 0x000fce00078e00ff */
.L_x_4420:
[----:B------:R-:W-:Y:S05]  /*36c90*/  BSYNC B3 ;  /* 0x0000000000037941 */ /* 0x000fea0003800000 */
.L_x_4419:
        /* <DEDUP_REMOVED lines=100> */
.L_x_4424:
[----:B------:R-:W-:Y:S05]  /*372e0*/  BSYNC B2 ;  /* 0x0000000000027941 */ /* 0x000fea0003800000 */
.L_x_4423:
        /* <DEDUP_REMOVED lines=23> */
.L_x_4426:
[----:B------:R-:W-:Y:S05]  /*37460*/  BSYNC B2 ;  /* 0x0000000000027941 */ /* 0x000fea0003800000 */
.L_x_4425:
        /* <DEDUP_REMOVED lines=26> */
.L_x_4428:
[----:B------:R-:W-:Y:S05]  /*37610*/  BSYNC B3 ;  /* 0x0000000000037941 */ /* 0x000fea0003800000 */
.L_x_4427:
        /* <DEDUP_REMOVED lines=21> */
.L_x_4430:
[----:B------:R-:W-:Y:S05]  /*37770*/  BSYNC B2 ;  /* 0x0000000000027941 */ /* 0x000fea0003800000 */
.L_x_4429:
        /* <DEDUP_REMOVED lines=27> */
.L_x_4433:
[----:B------:R-:W-:Y:S05]  /*37930*/  BSYNC B2 ;  /* 0x0000000000027941 */ /* 0x000fea0003800000 */
.L_x_4432:
        /* <DEDUP_REMOVED lines=85> */
.L_x_4435:
        /* <DEDUP_REMOVED lines=22> */
.L_x_4438:
[----:B------:R-:W-:Y:S05]  /*37ff0*/  BSYNC B6 ;  /* 0x0000000000067941 */ /* 0x000fea0003800000 */
.L_x_4437:
        /* <DEDUP_REMOVED lines=29> */
.L_x_4436:
[----:B------:R-:W-:Y:S05]  /*381d0*/  BSYNC B2 ;  /* 0x0000000000027941 */ /* 0x000fea0003800000 */
.L_x_4434:
        /* <DEDUP_REMOVED lines=23> */
.L_x_4440:
[----:B------:R-:W-:Y:S05]  /*38350*/  BSYNC B2 ;  /* 0x0000000000027941 */ /* 0x000fea0003800000 */
.L_x_4439:
        /* <DEDUP_REMOVED lines=59> */
.L_x_4442:
[----:B------:R-:W-:Y:S05]  /*38710*/  BSYNC B2 ;  /* 0x0000000000027941 */ /* 0x000fea0003800000 */
.L_x_4441:
[----:B------:R-:W-:Y:S01]  /*38720*/  DMUL R36, R36, R34 ;  /* 0x0000002224247228 */ /* 0x000fe20000000000 */
[----:B------:R-:W-:Y:S10]  /*38730*/  BRA `(.L_x_4443) ;  /* 0x0000001c00487947 */ /* 0x000ff40003800000 */
.L_x_4431:
        /* <DEDUP_REMOVED lines=71> */
.L_x_4445:
[----:B------:R-:W-:Y:S05]  /*38bb0*/  BSYNC B2 ;  /* 0x0000000000027941 */ /* 0x000fea0003800000 */
.L_x_4444:
        /* <DEDUP_REMOVED lines=8> */
.L_x_4447:
[----:B------:R-:W-:Y:S05]  /*38c40*/  BSYNC B2 ;  /* 0x0000000000027941 */ /* 0x000fea0003800000 */
.L_x_4446:
        /* <DEDUP_REMOVED lines=13> */
.L_x_4448:
        /* <DEDUP_REMOVED lines=22> */
.L_x_4450:
[----:B------:R-:W-:Y:S01]  /*38e80*/  DSETP.NEU.AND P1, PT, R28, 0.5, PT ;  /* 0x3fe000001c00742a */ /* 0x000fe20003f2d000 */
[----:B------:R-:W-:Y:S01]  /*38e90*/  ISETP.GE.AND P2, PT, R3, RZ, PT ;  /* 0x000000ff0300720c */ /* 0x000fe20003f46270 */
[----:B------:R-:W-:Y:S01]  /*38ea0*/  IMAD.MOV.U32 R4, RZ, RZ, RZ ;  /* 0x000000ffff047224 */ /* 0x000fe200078e00ff */
[----:B------:R-:W-:-:S04]  /*38eb0*/  ISETP.EQ.U32.AND P0, PT, R16, RZ, PT ;  /* 0x000000ff1000720c */ /* 0x000fc80003f02070 */
[----:B------:R-:W-:-:S04]  /*38ec0*/  ISETP.EQ.AND.EX P0, PT, R24, -0x80000000, P1, P0 ;  /* 0x800000001800780c */ /* 0x000fc80000f02300 */
[----:B------:R-:W-:-:S04]  /*38ed0*/  SEL R5, R7, RZ, P0 ;  /* 0x000000ff07057207 */ /* 0x000fc80000000000 */
[----:B------:R-:W-:-:S07]  /*38ee0*/  @!P2 LOP3.LUT R5, R5, 0x7ff00000, RZ, 0xfc, !PT ;  /* 0x7ff000000505a812 */ /* 0x000fce00078efcff */
.L_x_4451:
[----:B------:R-:W-:Y:S05]  /*38ef0*/  BSYNC B2 ;  /* 0x0000000000027941 */ /* 0x000fea0003800000 */
.L_x_4449:
        /* <DEDUP_REMOVED lines=18> */
.L_x_4454:
[----:B------:R-:W-:-:S11]  /*39020*/  DADD R4, R2, R6 ;  /* 0x0000000002047229 */ /* 0x000fd60000000006 */
.L_x_4453:
[----:B------:R-:W-:Y:S05]  /*39030*/  BSYNC B2 ;  /* 0x0000000000027941 */ /* 0x000fea0003800000 */
.L_x_4452:
[----:B------:R-:W-:-:S06]  /*39040*/  DSETP.NEU.AND P0, PT, R6, 1, PT ;  /* 0x3ff000000600742a */ /* 0x000fcc0003f0d000 */
[----:B------:R-:W-:Y:S02]  /*39050*/  FSEL R4, R4, RZ, P0 ;  /* 0x000000ff04047208 */ /* 0x000fe40000000000 */
[----:B------:R-:W-:-:S06]  /*39060*/  FSEL R5, R5, 1.875, P0 ;  /* 0x3ff0000005057808 */ /* 0x000fcc0000000000 */
[----:B------:R-:W-:-:S08]  /*39070*/  DMUL R30, R30, R4 ;  /* 0x000000041e1e7228 */ /* 0x000fd00000000000 */
[----:B------:R-:W-:Y:S01]  /*39080*/  DMUL R36, R30, R34 ;  /* 0x000000221e247228 */ /* 0x000fe20000000000 */
[----:B------:R-:W-:Y:S10]  /*39090*/  BRA `(.L_x_4443) ;  /* 0x0000001000f07947 */ /* 0x000ff40003800000 */
.L_x_4418:
        /* <DEDUP_REMOVED lines=83> */
.L_x_4456:
[----:B------:R-:W-:Y:S05]  /*395d0*/  BSYNC B2 ;  /* 0x0000000000027941 */ /* 0x000fea0003800000 */
.L_x_4455:
        /* <DEDUP_REMOVED lines=76> */
.L_x_4463:
[----:B------:R-:W-:Y:S05]  /*39aa0*/  BSYNC B8 ;  /* 0x0000000000087941 */ /* 0x000fea0003800000 */
.L_x_4462:
[----:B------:R-:W-:Y:S01]  /*39ab0*/  IMAD.MOV.U32 R0, RZ, RZ, R7 ;  /* 0x000000ffff007224 */ /* 0x000fe200078e0007 */
[----:B------:R-:W-:Y:S01]  /*39ac0*/  MOV R29, R7 ;  /* 0x00000007001d7202 */ /* 0x000fe20000000f00 */
[----:B------:R-:W-:-:S07]  /*39ad0*/  IMAD.MOV.U32 R28, RZ, RZ, R6 ;  /* 0x000000ffff1c7224 */ /* 0x000fce00078e0006 */
.L_x_4461:
[----:B------:R-:W-:Y:S05]  /*39ae0*/  BSYNC B2 ;  /* 0x0000000000027941 */ /* 0x000fea0003800000 */
.L_x_4460:
        /* <DEDUP_REMOVED lines=79> */
.L_x_4465:
[----:B------:R-:W-:Y:S05]  /*39fe0*/  BSYNC B2 ;  /* 0x0000000000027941 */ /* 0x000fea0003800000 */
.L_x_4464:
[--C-:B------:R-:W-:Y:S02]  /*39ff0*/  DADD R26, -R26, R4.reuse ;  /* 0x000000001a1a7229 */ /* 0x100fe40000000104 */
[----:B------:R-:W-:-:S10]  /*3a000*/  DADD R4, -RZ, -R4 ;  /* 0x00000000ff047229 */ /* 0x000fd40000000904 */
[----:B------:R-:W-:Y:S02]  /*3a010*/  FSEL R4, R4, R26, !P4 ;  /* 0x0000001a04047208 */ /* 0x000fe40006000000 */
[----:B------:R-:W-:Y:S01]  /*3a020*/  FSEL R5, R5, R27, !P4 ;  /* 0x0000001b05057208 */ /* 0x000fe20006000000 */
[----:B------:R-:W-:Y:S06]  /*3a030*/  BRA `(.L_x_4459) ;  /* 0x0000000000047947 */ /* 0x000fec0003800000 */
.L_x_4458:
[----:B------:R-:W-:-:S11]  /*3a040*/  DADD R4, R2, R2 ;  /* 0x0000000002047229 */ /* 0x000fd60000000002 */
.L_x_4459:
[----:B------:R-:W-:Y:S05]  /*3a050*/  BSYNC B6 ;  /* 0x0000000000067941 */ /* 0x000fea0003800000 */
.L_x_4457:
        /* <DEDUP_REMOVED lines=64> */
.L_x_4443:
[----:B------:R-:W-:Y:S05]  /*3a460*/  BSYNC B7 ;  /* 0x0000000000077941 */ /* 0x000fea0003800000 */
.L_x_4417:
        /* <DEDUP_REMOVED lines=29> */
.L_x_4467:
[----:B------:R-:W-:Y:S05]  /*3a640*/  BSYNC B2 ;  /* 0x0000000000027941 */ /* 0x000fea0003800000 */
.L_x_4466:
[----:B------:R-:W-:Y:S01]  /*3a650*/  BSSY B6, `(.L_x_4468) ;  /* 0x0000058000067945 */ /* 0x000fe20003800000 */
[----:B------:R-:W-:Y:S01]  /*3a660*/  IMAD.MOV.U32 R38, RZ, RZ, R6 ;  /* 0x000000ffff267224 */ /* 0x000fe200078e0006 */
[----:B------:R-:W-:Y:S01]  /*3a670*/  MOV R40, RZ ;  /* 0x000000ff00287202 */ /* 0x000fe20000000f00 */
[----:B------:R-:W-:Y:S01]  /*3a680*/  IMAD.MOV.U32 R39, RZ, RZ, R7 ;  /* 0x000000ffff277224 */ /* 0x000fe200078e0007 */
[----:B------:R-:W-:Y:S01]  /*3a690*/  CS2R R26, SRZ ;  /* 0x00000000001a7805 */ /* 0x000fe2000001ff00 */
[----:B------:R-:W-:Y:S02]  /*3a6a0*/  IMAD.MOV.U32 R4, RZ, RZ, 0x0 ;  /* 0x00000000ff047424 */ /* 0x000fe400078e00ff */
[----:B------:R-:W-:-:S07]  /*3a6b0*/  IMAD.MOV.U32 R5, RZ, RZ, 0x3ff00000 ;  /* 0x3ff00000ff057424 */ /* 0x000fce00078e00ff */
.L_x_4475:
[----:B------:R-:W-:Y:S01]  /*3a6c0*/  DADD R34, R34, 1 ;  /* 0x3ff0000022227429 */ /* 0x000fe20000000000 */
[----:B------:R-:W-:Y:S01]  /*3a6d0*/  BSSY B2, `(.L_x_4469) ;  /* 0x000003e000027945 */ /* 0x000fe20003800000 */
[----:B------:R-:W-:Y:S01]  /*3a6e0*/  DADD R26, R26, 1 ;  /* 0x3ff000001a1a7429 */ /* 0x000fe20000000000 */
[----:B------:R-:W-:Y:S01]  /*3a6f0*/  MOV R6, 0x0 ;  /* 0x0000000000067802 */ /* 0x000fe20000000f00 */
[----:B------:R-:W-:Y:S01]  /*3a700*/  DADD R32, R32, 2 ;  /* 0x4000000020207429 */ /* 0x000fe20000000000 */
[----:B------:R-:W-:-:S05]  /*3a710*/  IMAD.MOV.U32 R7, RZ, RZ, 0x3ff00000 ;  /* 0x3ff00000ff077424 */ /* 0x000fca00078e00ff */
        /* <DEDUP_REMOVED lines=28> */
[----:B------:R-:W-:Y:S02]  /*3a8e0*/  IMAD.MOV.U32 R22, RZ, RZ, R6 ;  /* 0x000000ffff167224 */ /* 0x000fe400078e0006 */
[----:B------:R-:W-:-:S07]  /*3a8f0*/  IMAD.MOV.U32 R23, RZ, RZ, R7 ;  /* 0x000000ffff177224 */ /* 0x000fce00078e0007 */
.L_x_4472:
[----:B------:R-:W-:Y:S05]  /*3a900*/  BSYNC B7 ;  /* 0x0000000000077941 */ /* 0x000fea0003800000 */
.L_x_4471:
[----:B------:R-:W0:Y:S01]  /*3a910*/  MUFU.RCP64H R5, R23 ;  /* 0x0000001700057308 */ /* 0x000e220000001800 */
[----:B------:R-:W-:Y:S01]  /*3a920*/  MOV R4, 0x1 ;  /* 0x0000000100047802 */ /* 0x000fe20000000f00 */
        /* <DEDUP_REMOVED lines=20> */
.L_x_4474:
[----:B------:R-:W-:Y:S05]  /*3aa70*/  BSYNC B7 ;  /* 0x0000000000077941 */ /* 0x000fea0003800000 */
.L_x_4473:
[----:B------:R-:W-:Y:S01]  /*3aa80*/  DADD R6, -RZ, |R6| ;  /* 0x00000000ff067229 */ /* 0x000fe20000000506 */
[----:B------:R-:W-:Y:S01]  /*3aa90*/  IMAD.MOV.U32 R38, RZ, RZ, R22 ;  /* 0x000000ffff267224 */ /* 0x000fe200078e0016 */
[----:B------:R-:W-:-:S09]  /*3aaa0*/  MOV R39, R23 ;  /* 0x0000001700277202 */ /* 0x000fd20000000f00 */
.L_x_4470:
[----:B------:R-:W-:Y:S05]  /*3aab0*/  BSYNC B2 ;  /* 0x0000000000027941 */ /* 0x000fea0003800000 */
.L_x_4469:
[----:B------:R-:W-:Y:S01]  /*3aac0*/  DSETP.GT.AND P0, PT, |R2|, 4.50359962737049600000e+15, PT ;  /* 0x433000000200742a */ /* 0x000fe20003f04200 */
[----:B------:R-:W-:Y:S01]  /*3aad0*/  VIADD R40, R40, 0x1 ;  /* 0x0000000128287836 */ /* 0x000fe20000000000 */
[----:B------:R-:W-:-:S12]  /*3aae0*/  DSETP.GTU.AND P1, PT, R6, 1.1102230246251565404e-16, PT ;  /* 0x3ca000000600742a */ /* 0x000fd80003f2c000 */
[----:B------:R-:W-:Y:S02]  /*3aaf0*/  @P0 DMUL R30, R30, 2.2204460492503130808e-16 ;  /* 0x3cb000001e1e0828 */ /* 0x000fe40000000000 */
[----:B------:R-:W-:Y:S02]  /*3ab00*/  @P0 DMUL R28, R28, 2.2204460492503130808e-16 ;  /* 0x3cb000001c1c0828 */ /* 0x000fe40000000000 */
[----:B------:R-:W-:Y:S02]  /*3ab10*/  @P0 DMUL R24, R24, 2.2204460492503130808e-16 ;  /* 0x3cb0000018180828 */ /* 0x000fe40000000000 */
[----:B------:R-:W-:Y:S01]  /*3ab20*/  @P0 DMUL R2, R2, 2.2204460492503130808e-16 ;  /* 0x3cb0000002020828 */ /* 0x000fe20000000000 */
[----:B------:R-:W-:-:S03]  /*3ab30*/  ISETP.GE.U32.AND P0, PT, R40, 0x7d0, PT ;  /* 0x000007d02800780c */ /* 0x000fc60003f06070 */
[----:B------:R-:W-:Y:S02]  /*3ab40*/  IMAD.MOV.U32 R4, RZ, RZ, R30 ;  /* 0x000000ffff047224 */ /* 0x000fe400078e001e */
[----:B------:R-:W-:Y:S01]  /*3ab50*/  IMAD.MOV.U32 R22, RZ, RZ, R28 ;  /* 0x000000ffff167224 */ /* 0x000fe200078e001c */
[----:B------:R-:W-:Y:S01]  /*3ab60*/  MOV R23, R29 ;  /* 0x0000001d00177202 */ /* 0x000fe20000000f00 */
[----:B------:R-:W-:Y:S01]  /*3ab70*/  IMAD.MOV.U32 R5, RZ, RZ, R31 ;  /* 0x000000ffff057224 */ /* 0x000fe200078e001f */
[----:B------:R-:W-:Y:S01]  /*3ab80*/  MOV R28, R24 ;  /* 0x00000018001c7202 */ /* 0x000fe20000000f00 */
[----:B------:R-:W-:Y:S01]  /*3ab90*/  IMAD.MOV.U32 R29, RZ, RZ, R25 ;  /* 0x000000ffff1d7224 */ /* 0x000fe200078e0019 */
[----:B------:R-:W-:Y:S01]  /*3aba0*/  MOV R31, R3 ;  /* 0x00000003001f7202 */ /* 0x000fe20000000f00 */
[----:B------:R-:W-:Y:S02]  /*3abb0*/  IMAD.MOV.U32 R30, RZ, RZ, R2 ;  /* 0x000000ffff1e7224 */ /* 0x000fe400078e0002 */
[----:B------:R-:W-:Y:S05]  /*3abc0*/  @!P0 BRA P1, `(.L_x_4475) ;  /* 0xfffffff800bc8947 */ /* 0x000fea000083ffff */
[----:B------:R-:W-:Y:S05]  /*3abd0*/  BSYNC B6 ;  /* 0x0000000000067941 */ /* 0x000fea0003800000 */
.L_x_4468:
[----:B------:R-:W-:Y:S01]  /*3abe0*/  DMUL R6, R38, R36 ;  /* 0x0000002426067228 */ /* 0x000fe20000000000 */
[----:B------:R-:W-:Y:S10]  /*3abf0*/  BRA `(.L_x_4224) ;  /* 0x000001b400747947 */ /* 0x000ff40003800000 */
.L_x_4416:
[----:B------:R-:W-:Y:S01]  /*3ac00*/  DSETP.GT.AND P0, PT, |R26|, R4, PT ;  /* 0x000000041a00722a */ /* 0x000fe20003f04200 */
[----:B------:R-:W-:-:S13]  /*3ac10*/  BSSY B7, `(.L_x_4476) ;  /* 0x00003ee000077945 */ /* 0x000fda0003800000 */
        /* <DEDUP_REMOVED lines=108> */
.L_x_4481:
[----:B------:R-:W-:Y:S05]  /*3b2e0*/  BSYNC B6 ;  /* 0x0000000000067941 */ /* 0x000fea0003800000 */
.L_x_4480:
[----:B------:R-:W-:Y:S01]  /*3b2f0*/  HFMA2.MMA R7, -RZ, RZ, 2.771484375, 0.01287841796875 ;  /* 0x418b2298ff077435 */ /* 0x000fe200000001ff */
[----:B------:R-:W-:Y:S01]  /*3b300*/  MOV R9, 0xc ;  /* 0x0000000c00097802 */ /* 0x000fe20000000f00 */
[----:B------:R-:W-:Y:S02]  /*3b310*/  IMAD.MOV.U32 R0, RZ, RZ, -0x1 ;  /* 0xffffffffff007424 */ /* 0x000fe400078e00ff */
[----:B------:R-:W-:-:S07]  /*3b320*/  IMAD.MOV.U32 R6, RZ, RZ, -0x30b135d2 ;  /* 0xcf4eca2eff067424 */ /* 0x000fce00078e00ff */
.L_x_4479:
[----:B------:R-:W-:Y:S05]  /*3b330*/  BSYNC B3 ;  /* 0x0000000000037941 */ /* 0x000fea0003800000 */
.L_x_4478:
[----:B------:R-:W-:Y:S01]  /*3b340*/  DSETP.GT.AND P0, PT, R28, 1, PT ;  /* 0x3ff000001c00742a */ /* 0x000fe20003f04000 */
[----:B------:R-:W-:-:S13]  /*3b350*/  IMAD.SHL.U32 R67, R0, 0x8, RZ ;  /* 0x0000000800437824 */ /* 0x000fda00078e00ff */
[----:B------:R-:W-:-:S05]  /*3b360*/  @P0 VIADD R34, R95, 0x13e8 ;  /* 0x000013e85f220836 */ /* 0x000fca0000000000 */
        /* <DEDUP_REMOVED lines=96> */
.L_x_4483:
[----:B------:R-:W-:Y:S05]  /*3b970*/  BSYNC B2 ;  /* 0x0000000000027941 */ /* 0x000fea0003800000 */
.L_x_4482:
        /* <DEDUP_REMOVED lines=23> */
.L_x_4485:
[----:B------:R-:W-:Y:S05]  /*3baf0*/  BSYNC B2 ;  /* 0x0000000000027941 */ /* 0x000fea0003800000 */
.L_x_4484:
        /* <DEDUP_REMOVED lines=26> */
.L_x_4487:
[----:B------:R-:W-:Y:S05]  /*3bca0*/  BSYNC B3 ;  /* 0x0000000000037941 */ /* 0x000fea0003800000 */
.L_x_4486:
        /* <DEDUP_REMOVED lines=21> */
.L_x_4489:
[----:B------:R-:W-:Y:S05]  /*3be00*/  BSYNC B2 ;  /* 0x0000000000027941 */ /* 0x000fea0003800000 */
.L_x_4488:
        /* <DEDUP_REMOVED lines=27> */
.L_x_4492:
[----:B------:R-:W-:Y:S05]  /*3bfc0*/  BSYNC B2 ;  /* 0x0000000000027941 */ /* 0x000fea0003800000 */
.L_x_4491:
        /* <DEDUP_REMOVED lines=85> */
.L_x_4494:
        /* <DEDUP_REMOVED lines=22> */
.L_x_4497:
[----:B------:R-:W-:Y:S05]  /*3c680*/  BSYNC B6 ;  /* 0x0000000000067941 */ /* 0x000fea0003800000 */
.L_x_4496:
        /* <DEDUP_REMOVED lines=29> */
.L_x_4495:
[----:B------:R-:W-:Y:S05]  /*3c860*/  BSYNC B2 ;  /* 0x0000000000027941 */ /* 0x000fea0003800000 */
.L_x_4493:
        /* <DEDUP_REMOVED lines=23> */
.L_x_4499:
[----:B------:R-:W-:Y:S05]  /*3c9e0*/  BSYNC B2 ;  /* 0x0000000000027941 */ /* 0x000fea0003800000 */
.L_x_4498:
        /* <DEDUP_REMOVED lines=59> */
.L_x_4501:
[----:B------:R-:W-:Y:S05]  /*3cda0*/  BSYNC B2 ;  /* 0x0000000000027941 */ /* 0x000fea0003800000 */
.L_x_4500:
[----:B------:R-:W-:Y:S01]  /*3cdb0*/  DMUL R24, R24, R34 ;  /* 0x0000002218187228 */ /* 0x000fe20000000000 */
[----:B------:R-:W-:Y:S10]  /*3cdc0*/  BRA `(.L_x_4502) ;  /* 0x0000001c00487947 */ /* 0x000ff40003800000 */
.L_x_4490:
        /* <DEDUP_REMOVED lines=71> */
.L_x_4504:
[----:B------:R-:W-:Y:S05]  /*3d240*/  BSYNC B2 ;  /* 0x0000000000027941 */ /* 0x000fea0003800000 */
.L_x_4503:
        /* <DEDUP_REMOVED lines=8> */
.L_x_4506:
[----:B------:R-:W-:Y:S05]  /*3d2d0*/  BSYNC B2 ;  /* 0x0000000000027941 */ /* 0x000fea0003800000 */
.L_x_4505:
        /* <DEDUP_REMOVED lines=13> */
.L_x_4507:
        /* <DEDUP_REMOVED lines=22> */
.L_x_4509:
[----:B------:R-:W-:Y:S01]  /*3d510*/  DSETP.NEU.AND P1, PT, R28, 0.5, PT ;  /* 0x3fe000001c00742a */ /* 0x000fe20003f2d000 */
[----:B------:R-:W-:Y:S02]  /*3d520*/  ISETP.GE.AND P2, PT, R3, RZ, PT ;  /* 0x000000ff0300720c */ /* 0x000fe40003f46270 */
[----:B------:R-:W-:Y:S02]  /*3d530*/  ISETP.EQ.U32.AND P0, PT, R16, RZ, PT ;  /* 0x000000ff1000720c */ /* 0x000fe40003f02070 */
[----:B------:R-:W-:Y:S02]  /*3d540*/  MOV R4, RZ ;  /* 0x000000ff00047202 */ /* 0x000fe40000000f00 */
[----:B------:R-:W-:-:S04]  /*3d550*/  ISETP.EQ.AND.EX P0, PT, R24, -0x80000000, P1, P0 ;  /* 0x800000001800780c */ /* 0x000fc80000f02300 */
[----:B------:R-:W-:-:S04]  /*3d560*/  SEL R5, R7, RZ, P0 ;  /* 0x000000ff07057207 */ /* 0x000fc80000000000 */
[----:B------:R-:W-:-:S07]  /*3d570*/  @!P2 LOP3.LUT R5, R5, 0x7ff00000, RZ, 0xfc, !PT ;  /* 0x7ff000000505a812 */ /* 0x000fce00078efcff */
.L_x_4510:
[----:B------:R-:W-:Y:S05]  /*3d580*/  BSYNC B2 ;  /* 0x0000000000027941 */ /* 0x000fea0003800000 */
.L_x_4508:
        /* <DEDUP_REMOVED lines=18> */
.L_x_4513:
[----:B------:R-:W-:-:S11]  /*3d6b0*/  DADD R4, R2, R6 ;  /* 0x0000000002047229 */ /* 0x000fd60000000006 */
.L_x_4512:
[----:B------:R-:W-:Y:S05]  /*3d6c0*/  BSYNC B2 ;  /* 0x0000000000027941 */ /* 0x000fea0003800000 */
.L_x_4511:
[----:B------:R-:W-:-:S06]  /*3d6d0*/  DSETP.NEU.AND P0, PT, R6, 1, PT ;  /* 0x3ff000000600742a */ /* 0x000fcc0003f0d000 */
[----:B------:R-:W-:Y:S02]  /*3d6e0*/  FSEL R24, R4, RZ, P0 ;  /* 0x000000ff04187208 */ /* 0x000fe40000000000 */
[----:B------:R-:W-:-:S06]  /*3d6f0*/  FSEL R25, R5, 1.875, P0 ;  /* 0x3ff0000005197808 */ /* 0x000fcc0000000000 */
[----:B------:R-:W-:-:S08]  /*3d700*/  DMUL R24, R30, R24 ;  /* 0x000000181e187228 */ /* 0x000fd00000000000 */
[----:B------:R-:W-:Y:S01]  /*3d710*/  DMUL R24, R24, R34 ;  /* 0x0000002218187228 */ /* 0x000fe20000000000 */
[----:B------:R-:W-:Y:S10]  /*3d720*/  BRA `(.L_x_4502) ;  /* 0x0000001000f07947 */ /* 0x000ff40003800000 */
.L_x_4477:
        /* <DEDUP_REMOVED lines=83> */
.L_x_4515:
[----:B------:R-:W-:Y:S05]  /*3dc60*/  BSYNC B2 ;  /* 0x0000000000027941 */ /* 0x000fea0003800000 */
.L_x_4514:
        /* <DEDUP_REMOVED lines=76> */
.L_x_4522:
[----:B------:R-:W-:Y:S05]  /*3e130*/  BSYNC B8 ;  /* 0x0000000000087941 */ /* 0x000fea0003800000 */
.L_x_4521:
[----:B------:R-:W-:Y:S01]  /*3e140*/  MOV R0, R7 ;  /* 0x0000000700007202 */ /* 0x000fe20000000f00 */
[----:B------:R-:W-:Y:S02]  /*3e150*/  IMAD.MOV.U32 R28, RZ, RZ, R6 ;  /* 0x000000ffff1c7224 */ /* 0x000fe400078e0006 */
[----:B------:R-:W-:-:S07]  /*3e160*/  IMAD.MOV.U32 R29, RZ, RZ, R7 ;  /* 0x000000ffff1d7224 */ /* 0x000fce00078e0007 */
.L_x_4520:
[----:B------:R-:W-:Y:S05]  /*3e170*/  BSYNC B2 ;  /* 0x0000000000027941 */ /* 0x000fea0003800000 */
.L_x_4519:
        /* <DEDUP_REMOVED lines=79> */
.L_x_4524:
[----:B------:R-:W-:Y:S05]  /*3e670*/  BSYNC B2 ;  /* 0x0000000000027941 */ /* 0x000fea0003800000 */
.L_x_4523:
[--C-:B------:R-:W-:Y:S02]  /*3e680*/  DADD R26, -R26, R4.reuse ;  /* 0x000000001a1a7229 */ /* 0x100fe40000000104 */
[----:B------:R-:W-:-:S10]  /*3e690*/  DADD R4, -RZ, -R4 ;  /* 0x00000000ff047229 */ /* 0x000fd40000000904 */
[----:B------:R-:W-:Y:S02]  /*3e6a0*/  FSEL R4, R4, R26, !P4 ;  /* 0x0000001a04047208 */ /* 0x000fe40006000000 */
[----:B------:R-:W-:Y:S01]  /*3e6b0*/  FSEL R5, R5, R27, !P4 ;  /* 0x0000001b05057208 */ /* 0x000fe20006000000 */
[----:B------:R-:W-:Y:S06]  /*3e6c0*/  BRA `(.L_x_4518) ;  /* 0x0000000000047947 */ /* 0x000fec0003800000 */
.L_x_4517:
[----:B------:R-:W-:-:S11]  /*3e6d0*/  DADD R4, R2, R2 ;  /* 0x0000000002047229 */ /* 0x000fd60000000002 */
.L_x_4518:
[----:B------:R-:W-:Y:S05]  /*3e6e0*/  BSYNC B6 ;  /* 0x0000000000067941 */ /* 0x000fea0003800000 */
.L_x_4516:
        /* <DEDUP_REMOVED lines=64> */
.L_x_4502:
[----:B------:R-:W-:Y:S05]  /*3eaf0*/  BSYNC B7 ;  /* 0x0000000000077941 */ /* 0x000fea0003800000 */
.L_x_4476:
        /* <DEDUP_REMOVED lines=12> */
.L_x_4530:
        /* <DEDUP_REMOVED lines=22> */
.L_x_4529:
[----:B------:R-:W-:Y:S05]  /*3ed20*/  BSYNC B7 ;  /* 0x0000000000077941 */ /* 0x000fea0003800000 */
.L_x_4528:
        /* <DEDUP_REMOVED lines=8> */
.L_x_4527:
        /* <DEDUP_REMOVED lines=20> */
.L_x_4531:
[----:B------:R-:W-:Y:S05]  /*3eef0*/  BSYNC B6 ;  /* 0x0000000000067941 */ /* 0x000fea0003800000 */
.L_x_4526:
[----:B------:R-:W-:Y:S05]  /*3ef00*/  BSYNC B2 ;  /* 0x0000000000027941 */ /* 0x000fea0003800000 */
.L_x_4525:
[----:B------:R-:W-:Y:S01]  /*3ef10*/  DADD R6, -R6, 1 ;  /* 0x3ff0000006067429 */ /* 0x000fe20000000100 */
[----:B------:R-:W-:Y:S10]  /*3ef20*/  BRA `(.L_x_4224) ;  /* 0x0000017000a87947 */ /* 0x000ff40003800000 */
.L_x_4235:
        /* <DEDUP_REMOVED lines=1898> */
.L_x_4533:
[----:B------:R-:W-:Y:S05]  /*465d0*/  BSYNC B2 ;  /* 0x0000000000027941 */ /* 0x000fea0003800000 */
.L_x_4532:
        /* <DEDUP_REMOVED lines=21> */
.L_x_4535:
[----:B------:R-:W-:Y:S05]  /*46730*/  BSYNC B2 ;  /* 0x0000000000027941 */ /* 0x000fea0003800000 */
.L_x_4534:
        /* <DEDUP_REMOVED lines=91> */
.L_x_4540:
        /* <DEDUP_REMOVED lines=22> */
.L_x_4543:
[----:B------:R-:W-:Y:S05]  /*46e50*/  BSYNC B8 ;  /* 0x0000000000087941 */ /* 0x000fea0003800000 */
.L_x_4542:
        /* <DEDUP_REMOVED lines=29> */
.L_x_4541:
[----:B------:R-:W-:Y:S05]  /*47030*/  BSYNC B2 ;  /* 0x0000000000027941 */ /* 0x000fea0003800000 */
.L_x_4539:
        /* <DEDUP_REMOVED lines=30> */
.L_x_4545:
[----:B------:R-:W-:Y:S05]  /*47220*/  BSYNC B3 ;  /* 0x0000000000037941 */ /* 0x000fea0003800000 */
.L_x_4544:
[----:B------:R-:W-:Y:S01]  /*47230*/  DADD R22, -RZ, -R22 ;  /* 0x00000000ff167229 */ /* 0x000fe20000000916 */
[----:B------:R-:W-:Y:S10]  /*47240*/  BRA `(.L_x_4538) ;  /* 0x0000000800a87947 */ /* 0x000ff40003800000 */
.L_x_4537:
        /* <DEDUP_REMOVED lines=86> */
.L_x_4547:
        /* <DEDUP_REMOVED lines=22> */
.L_x_4550:
[----:B------:R-:W-:Y:S05]  /*47910*/  BSYNC B8 ;  /* 0x0000000000087941 */ /* 0x000fea0003800000 */
.L_x_4549:
        /* <DEDUP_REMOVED lines=29> */
.L_x_4548:
[----:B------:R-:W-:Y:S05]  /*47af0*/  BSYNC B2 ;  /* 0x0000000000027941 */ /* 0x000fea0003800000 */
.L_x_4546:
        /* <DEDUP_REMOVED lines=30> */
.L_x_4551:
[----:B------:R-:W-:Y:S05]  /*47ce0*/  BSYNC B3 ;  /* 0x0000000000037941 */ /* 0x000fea0003800000 */
.L_x_4538:
[----:B------:R-:W-:Y:S05]  /*47cf0*/  BSYNC B6 ;  /* 0x0000000000067941 */ /* 0x000fea0003800000 */
.L_x_4536:
[----:B------:R-:W-:Y:S01]  /*47d00*/  DMUL R12, R2, 0.5 ;  /* 0x3fe00000020c7828 */ /* 0x000fe20000000000 */
[----:B------:R-:W-:Y:S01]  /*47d10*/  IMAD.MOV.U32 R8, RZ, RZ, 0x0 ;  /* 0x00000000ff087424 */ /* 0x000fe200078e00ff */
[----:B------:R-:W-:Y:S01]  /*47d20*/  BSSY B3, `(.L_x_4552) ;  /* 0x000001c000037945 */ /* 0x000fe20003800000 */
[----:B------:R-:W-:-:S03]  /*47d30*/  IMAD.MOV.U32 R9, RZ, RZ, 0x3fd80000 ;  /* 0x3fd80000ff097424 */ /* 0x000fc600078e00ff */
        /* <DEDUP_REMOVED lines=26> */
.L_x_4553:
[----:B------:R-:W-:Y:S05]  /*47ee0*/  BSYNC B3 ;  /* 0x0000000000037941 */ /* 0x000fea0003800000 */
.L_x_4552:
        /* <DEDUP_REMOVED lines=13> */
.L_x_4555:
[----:B------:R-:W-:Y:S01]  /*47fc0*/  MOV R4, R6 ;  /* 0x0000000600047202 */ /* 0x000fe20000000f00 */
[----:B------:R-:W-:Y:S01]  /*47fd0*/  IMAD.MOV.U32 R12, RZ, RZ, RZ ;  /* 0x000000ffff0c7224 */ /* 0x000fe200078e00ff */
[----:B------:R-:W-:Y:S01]  /*47fe0*/  UMOV UR4, 0xd4e0bfd7 ;  /* 0xd4e0bfd700047882 */ /* 0x000fe20000000000 */
[----:B------:R-:W-:Y:S01]  /*47ff0*/  UMOV UR5, 0x3df8774a ;  /* 0x3df8774a00057882 */ /* 0x000fe20000000000 */
[----:B------:R-:W-:Y:S01]  /*48000*/  IMAD.MOV.U32 R20, RZ, RZ, 0x652b82fe ;  /* 0x652b82feff147424 */ /* 0x000fe200078e00ff */
[----:B------:R-:W-:Y:S01]  /*48010*/  MOV R19, 0x3ff00000 ;  /* 0x3ff0000000137802 */ /* 0x000fe20000000f00 */
[----:B------:R-:W-:Y:S01]  /*48020*/  DADD R10, R4, 4 ;  /* 0x40100000040a7429 */ /* 0x000fe20000000000 */
[----:B------:R-:W-:Y:S01]  /*48030*/  IMAD.MOV.U32 R21, RZ, RZ, 0x3ff71547 ;  /* 0x3ff71547ff157424 */ /* 0x000fe200078e00ff */
[----:B------:R-:W-:Y:S01]  /*48040*/  ISETP.GT.U32.AND P0, PT, R5, 0x403b4000, PT ;  /* 0x403b40000500780c */ /* 0x000fe20003f04070 */
[----:B------:R-:W-:-:S03]  /*48050*/  IMAD.MOV.U32 R18, RZ, RZ, 0x0 ;  /* 0x00000000ff127424 */ /* 0x000fc600078e00ff */
[----:B------:R-:W0:Y:S02]  /*48060*/  MUFU.RCP64H R13, R11 ;  /* 0x0000000b000d7308 */ /* 0x000e240000001800 */
[----:B0-----:R-:W-:Y:S01]  /*48070*/  DFMA R8, -R10, R12, 1 ;  /* 0x3ff000000a08742b */ /* 0x001fe2000000010c */
[----:B------:R-:W-:Y:S01]  /*48080*/  IMAD.MOV.U32 R10, RZ, RZ, -0x2fc2cd8 ;  /* 0xfd03d328ff0a7424 */ /* 0x000fe200078e00ff */
[----:B------:R-:W-:-:S06]  /*48090*/  MOV R11, 0x3e44e1c6 ;  /* 0x3e44e1c6000b7802 */ /* 0x000fcc0000000f00 */
[----:B------:R-:W-:Y:S02]  /*480a0*/  DFMA R14, R8, R8, R8 ;  /* 0x00000008080e722b */ /* 0x000fe40000000008 */
[----:B------:R-:W-:-:S06]  /*480b0*/  DADD R8, R4, -4 ;  /* 0xc010000004087429 */ /* 0x000fcc0000000000 */
[----:B------:R-:W-:-:S08]  /*480c0*/  DFMA R14, R12, R14, R12 ;  /* 0x0000000e0c0e722b */ /* 0x000fd0000000000c */
[----:B------:R-:W-:-:S08]  /*480d0*/  DMUL R8, R8, R14 ;  /* 0x0000000e08087228 */ /* 0x000fd00000000000 */
[----:B------:R-:W-:-:S08]  /*480e0*/  DADD R12, R8, 1 ;  /* 0x3ff00000080c7429 */ /* 0x000fd00000000000 */
[----:B------:R-:W-:-:S08]  /*480f0*/  DFMA R12, R12, -4, R4 ;  /* 0xc01000000c0c782b */ /* 0x000fd00000000004 */
[----:B------:R-:W-:-:S08]  /*48100*/  DFMA R12, R4, -R8, R12 ;  /* 0x80000008040c722b */ /* 0x000fd0000000000c */
[----:B------:R-:W-:-:S08]  /*48110*/  DFMA R8, R14, R12, R8 ;  /* 0x0000000c0e08722b */ /* 0x000fd00000000008 */
        /* <DEDUP_REMOVED lines=131> */
.L_x_4556:
[----:B------:R-:W-:Y:S05]  /*48950*/  BSYNC B2 ;  /* 0x0000000000027941 */ /* 0x000fea0003800000 */
.L_x_4554:
[----:B------:R-:W-:Y:S01]  /*48960*/  HFMA2.MMA R8, -RZ, RZ, 0, 0 ;  /* 0x00000000ff087435 */ /* 0x000fe200000001ff */
[----:B------:R-:W-:Y:S01]  /*48970*/  BSSY B2, `(.L_x_4557) ;  /* 0x0000177000027945 */ /* 0x000fe20003800000 */
[----:B------:R-:W-:Y:S01]  /*48980*/  IMAD.MOV.U32 R78, RZ, RZ, RZ ;  /* 0x000000ffff4e7224 */ /* 0x000fe200078e00ff */
[----:B------:R-:W-:Y:S01]  /*48990*/  MOV R72, RZ ;  /* 0x000000ff00487202 */ /* 0x000fe20000000f00 */
[----:B------:R-:W-:Y:S01]  /*489a0*/  IMAD.MOV.U32 R4, RZ, RZ, 0x0 ;  /* 0x00000000ff047424 */ /* 0x000fe200078e00ff */
[----:B------:R-:W-:Y:S01]  /*489b0*/  CS2R R24, SRZ ;  /* 0x0000000000187805 */ /* 0x000fe2000001ff00 */
        /* <DEDUP_REMOVED lines=26> */
.L_x_4563:
        /* <DEDUP_REMOVED lines=310> */
.L_x_4559:
[----:B------:R-:W-:Y:S05]  /*49ec0*/  BSYNC B3 ;  /* 0x0000000000037941 */ /* 0x000fea0003800000 */
.L_x_4558:
        /* <DEDUP_REMOVED lines=26> */
.L_x_4562:
[----:B------:R-:W-:Y:S05]  /*4a070*/  BSYNC B6 ;  /* 0x0000000000067941 */ /* 0x000fea0003800000 */
.L_x_4561:
[----:B------:R-:W-:Y:S01]  /*4a080*/  VIADD R78, R78, 0x1 ;  /* 0x000000014e4e7836 */ /* 0x000fe20000000000 */
[----:B------:R-:W-:Y:S01]  /*4a090*/  DADD R4, -RZ, |R70| ;  /* 0x00000000ff047229 */ /* 0x000fe20000000546 */
[----:B------:R-:W-:Y:S01]  /*4a0a0*/  MOV R8, R6 ;  /* 0x0000000600087202 */ /* 0x000fe20000000f00 */
[----:B------:R-:W-:Y:S02]  /*4a0b0*/  IMAD.MOV.U32 R9, RZ, RZ, R7 ;  /* 0x000000ffff097224 */ /* 0x000fe400078e0007 */
[----:B------:R-:W-:-:S13]  /*4a0c0*/  ISETP.GE.U32.AND P0, PT, R78, 0x19, PT ;  /* 0x000000194e00780c */ /* 0x000fda0003f06070 */
[----:B------:R-:W-:Y:S05]  /*4a0d0*/  @!P0 BRA `(.L_x_4563) ;  /* 0xffffffe800a08947 */ /* 0x000fea000383ffff */
.L_x_4560:
[----:B------:R-:W-:Y:S05]  /*4a0e0*/  BSYNC B2 ;  /* 0x0000000000027941 */ /* 0x000fea0003800000 */
.L_x_4557:
        /* <DEDUP_REMOVED lines=61> */
.L_x_4565:
[----:B------:R-:W-:Y:S05]  /*4a4c0*/  BSYNC B2 ;  /* 0x0000000000027941 */ /* 0x000fea0003800000 */
.L_x_4564:
        /* <DEDUP_REMOVED lines=32> */
.L_x_4567:
[----:B------:R-:W-:Y:S05]  /*4a6d0*/  BSYNC B3 ;  /* 0x0000000000037941 */ /* 0x000fea0003800000 */
.L_x_4566:
        /* <DEDUP_REMOVED lines=22> */
.L_x_4569:
[----:B------:R-:W-:Y:S05]  /*4a840*/  BSYNC B2 ;  /* 0x0000000000027941 */ /* 0x000fea0003800000 */
.L_x_4568:
[----:B------:R-:W-:Y:S01]  /*4a850*/  DFMA R6, R80, 0.5, R6 ;  /* 0x3fe000005006782b */ /* 0x000fe20000000006 */
[----:B------:R-:W-:Y:S10]  /*4a860*/  BRA `(.L_x_4224) ;  /* 0x000000b800587947 */ /* 0x000ff40003800000 */
.L_x_4228:
[----:B------:R-:W-:Y:S01]  /*4a870*/  IMAD.MOV.U32 R4, RZ, RZ, 0x55555555 ;  /* 0x55555555ff047424 */ /* 0x000fe200078e00ff */
[----:B------:R-:W-:Y:S01]  /*4a880*/  MOV R6, 0x55555555 ;  /* 0x5555555500067802 */ /* 0x000fe20000000f00 */
[----:B------:R-:W-:Y:S01]  /*4a890*/  IMAD.MOV.U32 R5, RZ, RZ, -0x402aaaab ;  /* 0xbfd55555ff057424 */ /* 0x000fe200078e00ff */
[----:B------:R-:W-:Y:S01]  /*4a8a0*/  MOV R9, 0xbf8e573a ;  /* 0xbf8e573a00097802 */ /* 0x000fe20000000f00 */
[----:B------:R-:W-:Y:S01]  /*4a8b0*/  IMAD.MOV.U32 R7, RZ, RZ, 0x3fb55555 ;  /* 0x3fb55555ff077424 */ /* 0x000fe200078e00ff */
[----:B------:R-:W-:Y:S01]  /*4a8c0*/  MOV R12, 0xa556c734 ;  /* 0xa556c734000c7802 */ /* 0x000fe20000000f00 */
[----:B------:R-:W-:Y:S01]  /*4a8d0*/  IMAD.MOV.U32 R8, RZ, RZ, -0x36fe1a8c ;  /* 0xc901e574ff087424 */ /* 0x000fe200078e00ff */
[----:B------:R0:W-:Y:S01]  /*4a8e0*/  STL.64 [R1+0x13f0], R4 ;  /* 0x0013f00401007387 */ /* 0x0001e20000100a00 */
        /* <DEDUP_REMOVED lines=15> */
[----:B------:R-:W-:Y:S01]  /*4a9e0*/  FSETP.GEU.AND P1, PT, |R31|, 6.5827683646048100446e-37, PT ;  /* 0x036000001f00780b */ /* 0x000fe20003f2e200 */
[----:B-1----:R-:W-:Y:S01]  /*4a9f0*/  IMAD.MOV.U32 R6, RZ, RZ, 0x1e4b4109 ;  /* 0x1e4b4109ff067424 */ /* 0x002fe200078e00ff */
[----:B------:R1:W-:Y:S01]  /*4aa00*/  STL.64 [R1+0x1410], R12 ;  /* 0x0014100c01007387 */ /* 0x0003e20000100a00 */
[----:B------:R-:W-:Y:S01]  /*4aa10*/  IMAD.MOV.U32 R7, RZ, RZ, 0x3eabd6d2 ;  /* 0x3eabd6d2ff077424 */ /* 0x000fe200078e00ff */
[----:B--2---:R-:W-:Y:S01]  /*4aa20*/  MOV R8, 0xa2d0465c ;  /* 0xa2d0465c00087802 */ /* 0x004fe20000000f00 */
[----:B------:R-:W-:Y:S01]  /*4aa30*/  IMAD.MOV.U32 R9, RZ, RZ, -0x41784a07 ;  /* 0xbe87b5f9ff097424 */ /* 0x000fe200078e00ff */
[----:B------:R2:W-:Y:S01]  /*4aa40*/  STL.64 [R1+0x1430], R4 ;  /* 0x0014300401007387 */ /* 0x0005e20000100a00 */
[----:B------:R-:W-:Y:S01]  /*4aa50*/  IMAD.MOV.U32 R20, RZ, RZ, 0x55c37c1c ;  /* 0x55c37c1cff147424 */ /* 0x000fe200078e00ff */
[----:B------:R-:W-:Y:S01]  /*4aa60*/  BSSY B2, `(.L_x_4570) ;  /* 0x000074b000027945 */ /* 0x000fe20003800000 */
[----:B------:R-:W-:Y:S01]  /*4aa70*/  IMAD.MOV.U32 R21, RZ, RZ, 0x3e46097d ;  /* 0x3e46097dff157424 */ /* 0x000fe200078e00ff */
[----:B0-----:R-:W-:Y:S01]  /*4aa80*/  MOV R11, 0x3e3ccf5c ;  /* 0x3e3ccf5c000b7802 */ /* 0x001fe20000000f00 */
[----:B------:R-:W-:Y:S01]  /*4aa90*/  IMAD.MOV.U32 R10, RZ, RZ, -0x1480f261 ;  /* 0xeb7f0d9fff0a7424 */ /* 0x000fe200078e00ff */
[----:B------:R0:W-:Y:S01]  /*4aaa0*/  STL.64 [R1+0x1438], R6 ;  /* 0x0014380601007387 */ /* 0x0001e20000100a00 */
[----:B------:R-:W-:Y:S01]  /*4aab0*/  IMAD.MOV.U32 R24, RZ, RZ, 0x1 ;  /* 0x00000001ff187424 */ /* 0x000fe200078e00ff */
[----:B-1----:R-:W-:Y:S01]  /*4aac0*/  MOV R12, 0x7c7a2faa ;  /* 0x7c7a2faa000c7802 */ /* 0x002fe20000000f00 */
[----:B------:R-:W-:Y:S01]  /*4aad0*/  IMAD.MOV.U32 R13, RZ, RZ, -0x41cd2de7 ;  /* 0xbe32d219ff0d7424 */ /* 0x000fe200078e00ff */
[----:B------:R1:W-:Y:S01]  /*4aae0*/  STL.64 [R1+0x1440], R8 ;  /* 0x0014400801007387 */ /* 0x0003e20000100a00 */
[----:B--2---:R-:W-:Y:S01]  /*4aaf0*/  MOV R4, 0x87340428 ;  /* 0x8734042800047802 */ /* 0x004fe20000000f00 */
[----:B------:R-:W-:-:S02]  /*4ab00*/  IMAD.MOV.U32 R5, RZ, RZ, -0x422ff8f6 ;  /* 0xbdd0070aff057424 */ /* 0x000fc400078e00ff */
[----:B------:R2:W-:Y:S01]  /*4ab10*/  STL.64 [R1+0x1448], R10 ;  /* 0x0014480a01007387 */ /* 0x0005e20000100a00 */
[----:B---3--:R-:W-:Y:S01]  /*4ab20*/  DFMA R26, -R2, R24, 1 ;  /* 0x3ff00000021a742b */ /* 0x008fe20000000118 */
[----:B0-----:R-:W-:Y:S02]  /*4ab30*/  IMAD.MOV.U32 R6, RZ, RZ, 0x1fd754a ;  /* 0x01fd754aff067424 */ /* 0x001fe400078e00ff */
[----:B------:R0:W-:Y:S01]  /*4ab40*/  STL.64 [R1+0x1458], R12 ;  /* 0x0014580c01007387 */ /* 0x0001e20000100a00 */
[----:B------:R-:W-:Y:S01]  /*4ab50*/  IMAD.MOV.U32 R7, RZ, RZ, -0x4269e359 ;  /* 0xbd961ca7ff077424 */ /* 0x000fe200078e00ff */
[----:B-1----:R-:W-:Y:S01]  /*4ab60*/  MOV R8, 0x8f5eec2 ;  /* 0x08f5eec200087802 */ /* 0x002fe20000000f00 */
[----:B------:R-:W-:Y:S01]  /*4ab70*/  IMAD.MOV.U32 R9, RZ, RZ, 0x3d3ef980 ;  /* 0x3d3ef980ff097424 */ /* 0x000fe200078e00ff */
        /* <DEDUP_REMOVED lines=49> */
[----:B0-----:R-:W-:Y:S01]  /*4ae90*/  MOV R10, 0x5dcd1851 ;  /* 0x5dcd1851000a7802 */ /* 0x001fe20000000f00 */
[----:B------:R-:W-:Y:S02]  /*4aea0*/  IMAD.MOV.U32 R11, RZ, RZ, -0x4350c486 ;  /* 0xbcaf3b7aff0b7424 */ /* 0x000fe400078e00ff */
[----:B------:R0:W-:Y:S01]  /*4aeb0*/  STL.64 [R1+0x1528], R12 ;  /* 0x0015280c01007387 */ /* 0x0001e20000100a00 */
[----:B-1----:R-:W-:-:S03]  /*4aec0*/  IMAD.MOV.U32 R16, RZ, RZ, 0x6edf2b0c ;  /* 0x6edf2b0cff107424 */ /* 0x002fc600078e00ff */
[----:B------:R1:W-:Y:S01]  /*4aed0*/  STL.64 [R1+0x1538], R4 ;  /* 0x0015380401007387 */ /* 0x0003e20000100a00 */
[----:B------:R-:W-:Y:S02]  /*4aee0*/  IMAD.MOV.U32 R17, RZ, RZ, -0x4243f265 ;  /* 0xbdbc0d9bff117424 */ /* 0x000fe400078e00ff */
[----:B--2---:R-:W-:Y:S01]  /*4aef0*/  IMAD.MOV.U32 R18, RZ, RZ, 0x5c463659 ;  /* 0x5c463659ff127424 */ /* 0x004fe200078e00ff */
[----:B------:R-:W-:Y:S01]  /*4af00*/  MOV R19, 0x3dbac947 ;  /* 0x3dbac94700137802 */ /* 0x000fe20000000f00 */
[----:B------:R2:W-:Y:S01]  /*4af10*/  STL.64 [R1+0x1460], R14 ;  /* 0x0014600e01007387 */ /* 0x0005e20000100a00 */
[----:B0-----:R-:W-:Y:S02]  /*4af20*/  IMAD.MOV.U32 R12, RZ, RZ, -0x10a3e7d9 ;  /* 0xef5c1827ff0c7424 */ /* 0x001fe400078e00ff */
[----:B------:R-:W-:Y:S01]  /*4af30*/  IMAD.MOV.U32 R13, RZ, RZ, 0x3d16d8a9 ;  /* 0x3d16d8a9ff0d7424 */ /* 0x000fe200078e00ff */
[----:B------:R0:W-:Y:S01]  /*4af40*/  STL.64 [R1+0x1548], R6 ;  /* 0x0015480601007387 */ /* 0x0001e20000100a00 */
[----:B-1----:R-:W-:Y:S01]  /*4af50*/  MOV R4, 0x783db2a2 ;  /* 0x783db2a200047802 */ /* 0x002fe20000000f00 */
[----:B------:R-:W-:-:S02]  /*4af60*/  IMAD.MOV.U32 R5, RZ, RZ, -0x430d64fd ;  /* 0xbcf29b03ff057424 */ /* 0x000fc400078e00ff */
[----:B------:R1:W-:Y:S01]  /*4af70*/  STL.64 [R1+0x1550], R8 ;  /* 0x0015500801007387 */ /* 0x0003e20000100a00 */
[----:B--2---:R-:W-:Y:S01]  /*4af80*/  IMAD.MOV.U32 R14, RZ, RZ, 0x7950ad7b ;  /* 0x7950ad7bff0e7424 */ /* 0x004fe200078e00ff */
        /* <DEDUP_REMOVED lines=15> */
[----:B-1----:R-:W-:Y:S01]  /*4b080*/  MOV R16, 0xc901e574 ;  /* 0xc901e57400107802 */ /* 0x002fe20000000f00 */
[----:B------:R-:W-:Y:S02]  /*4b090*/  IMAD.MOV.U32 R17, RZ, RZ, -0x40a1a8c6 ;  /* 0xbf5e573aff117424 */ /* 0x000fe400078e00ff */
[----:B------:R1:W-:Y:S01]  /*4b0a0*/  STL.64 [R1+0x14a8], R14 ;  /* 0x0014a80e01007387 */ /* 0x0003e20000100a00 */
[----:B--2---:R-:W-:Y:S02]  /*4b0b0*/  IMAD.MOV.U32 R18, RZ, RZ, 0x6b015ac0 ;  /* 0x6b015ac0ff127424 */ /* 0x004fe400078e00ff */
[----:B------:R-:W-:Y:S01]  /*4b0c0*/  IMAD.MOV.U32 R19, RZ, RZ, 0x3f65ac05 ;  /* 0x3f65ac05ff137424 */ /* 0x000fe200078e00ff */
        /* <DEDUP_REMOVED lines=15> */
[----:B-1----:R-:W-:Y:S02]  /*4b1c0*/  IMAD.MOV.U32 R10, RZ, RZ, 0x55e25360 ;  /* 0x55e25360ff0a7424 */ /* 0x002fe400078e00ff */
[----:B------:R-:W-:Y:S01]  /*4b1d0*/  IMAD.MOV.U32 R11, RZ, RZ, 0x3e3ac0d4 ;  /* 0x3e3ac0d4ff0b7424 */ /* 0x000fe200078e00ff */
        /* <DEDUP_REMOVED lines=9> */
[----:B------:R-:W-:Y:S01]  /*4b270*/  IMAD.MOV.U32 R19, RZ, RZ, 0x3e49aa7a ;  /* 0x3e49aa7aff137424 */ /* 0x000fe200078e00ff */
[----:B0-----:R-:W-:Y:S01]  /*4b280*/  MOV R12, 0x29460138 ;  /* 0x29460138000c7802 */ /* 0x001fe20000000f00 */
[----:B------:R-:W-:Y:S01]  /*4b290*/  IMAD.MOV.U32 R13, RZ, RZ, -0x41e883a8 ;  /* 0xbe177c58ff0d7424 */ /* 0x000fe200078e00ff */
[----:B------:R0:W-:Y:S01]  /*4b2a0*/  STL.64 [R1+0x15c8], R6 ;  /* 0x0015c80601007387 */ /* 0x0001e20000100a00 */
[----:B--2---:R-:W-:Y:S02]  /*4b2b0*/  IMAD.MOV.U32 R4, RZ, RZ, 0x6c188672 ;  /* 0x6c188672ff047424 */ /* 0x004fe400078e00ff */
[----:B------:R-:W-:Y:S01]  /*4b2c0*/  IMAD.MOV.U32 R5, RZ, RZ, 0x3de1b105 ;  /* 0x3de1b105ff057424 */ /* 0x000fe200078e00ff */
[----:B------:R1:W-:Y:S01]  /*4b2d0*/  STL.64 [R1+0x15d8], R8 ;  /* 0x0015d80801007387 */ /* 0x0003e20000100a00 */
[----:B---3--:R-:W-:Y:S01]  /*4b2e0*/  MOV R14, 0x4bf3c34e ;  /* 0x4bf3c34e000e7802 */ /* 0x008fe20000000f00 */
[----:B------:R-:W-:-:S02]  /*4b2f0*/  IMAD.MOV.U32 R15, RZ, RZ, 0x3dfc9b43 ;  /* 0x3dfc9b43ff0f7424 */ /* 0x000fc400078e00ff */
[----:B------:R2:W-:Y:S01]  /*4b300*/  STL.64 [R1+0x15e8], R10 ;  /* 0x0015e80a01007387 */ /* 0x0005e20000100a00 */
[----:B0-----:R-:W-:Y:S01]  /*4b310*/  IMAD.MOV.U32 R6, RZ, RZ, 0x34225759 ;  /* 0x34225759ff067424 */ /* 0x001fe200078e00ff */
        /* <DEDUP_REMOVED lines=8> */
[----:B0-----:R-:W-:-:S03]  /*4b3a0*/  IMAD.MOV.U32 R20, RZ, RZ, -0x5b992462 ;  /* 0xa466db9eff147424 */ /* 0x001fc600078e00ff */
[----:B------:R0:W-:Y:S01]  /*4b3b0*/  STL.64 [R1+0x15f0], R12 ;  /* 0x0015f00c01007387 */ /* 0x0001e20000100a00 */
[----:B------:R-:W-:Y:S02]  /*4b3c0*/  IMAD.MOV.U32 R21, RZ, RZ, 0x3d3113e3 ;  /* 0x3d3113e3ff157424 */ /* 0x000fe400078e00ff */
[----:B-1----:R-:W-:Y:S01]  /*4b3d0*/  IMAD.MOV.U32 R16, RZ, RZ, 0xa10cd82 ;  /* 0x0a10cd82ff107424 */ /* 0x002fe200078e00ff */
[----:B------:R1:W-:Y:S01]  /*4b3e0*/  STL.64 [R1+0x1600], R4 ;  /* 0x0016000401007387 */ /* 0x0003e20000100a00 */
[----:B------:R-:W-:-:S03]  /*4b3f0*/  IMAD.MOV.U32 R17, RZ, RZ, 0x3d651958 ;  /* 0x3d651958ff117424 */ /* 0x000fc600078e00ff */
[----:B------:R3:W-:Y:S01]  /*4b400*/  STL.64 [R1+0x1530], R14 ;  /* 0x0015300e01007387 */ /* 0x0007e20000100a00 */
[----:B--2---:R-:W-:Y:S01]  /*4b410*/  IMAD.MOV.U32 R18, RZ, RZ, 0x448455ea ;  /* 0x448455eaff127424 */ /* 0x004fe200078e00ff */
[----:B------:R-:W-:Y:S02]  /*4b420*/  MOV R19, 0xbd2c068b ;  /* 0xbd2c068b00137802 */ /* 0x000fe40000000f00 */
[----:B0-----:R-:W-:Y:S01]  /*4b430*/  MOV R12, 0x2a398b8f ;  /* 0x2a398b8f000c7802 */ /* 0x001fe20000000f00 */
[----:B------:R-:W-:Y:S01]  /*4b440*/  IMAD.MOV.U32 R13, RZ, RZ, 0x3c75d3b4 ;  /* 0x3c75d3b4ff0d7424 */ /* 0x000fe200078e00ff */
[----:B------:R0:W-:Y:S01]  /*4b450*/  STL.64 [R1+0x1610], R6 ;  /* 0x0016100601007387 */ /* 0x0001e20000100a00 */
[----:B-1----:R-:W-:Y:S01]  /*4b460*/  IMAD.MOV.U32 R4, RZ, RZ, 0x637bc2b8 ;  /* 0x637bc2b8ff047424 */ /* 0x002fe200078e00ff */
[----:B------:R-:W-:Y:S02]  /*4b470*/  MOV R5, 0x3d03f2fe ;  /* 0x3d03f2fe00057802 */ /* 0x000fe40000000f00 */
[----:B------:R1:W-:Y:S01]  /*4b480*/  STL.64 [R1+0x1618], R8 ;  /* 0x0016180801007387 */ /* 0x0003e20000100a00 */
[----:B---3--:R-:W-:Y:S01]  /*4b490*/  IMAD.MOV.U32 R14, RZ, RZ, 0x3b990ee6 ;  /* 0x3b990ee6ff0e7424 */ /* 0x008fe200078e00ff */
[----:B------:R-:W-:-:S02]  /*4b4a0*/  MOV R15, 0x3f70ee64 ;  /* 0x3f70ee64000f7802 */ /* 0x000fc40000000f00 */
[----:B------:R2:W-:Y:S01]  /*4b4b0*/  STL.64 [R1+0x1628], R10 ;  /* 0x0016280a01007387 */ /* 0x0005e20000100a00 */
[----:B0-----:R-:W-:Y:S01]  /*4b4c0*/  MOV R6, 0x465fa859 ;  /* 0x465fa85900067802 */ /* 0x001fe20000000f00 */
[----:B------:R-:W-:Y:S02]  /*4b4d0*/  IMAD.MOV.U32 R7, RZ, RZ, 0x3f2e13ce ;  /* 0x3f2e13ceff077424 */ /* 0x000fe400078e00ff */
[----:B------:R0:W-:Y:S01]  /*4b4e0*/  STL.64 [R1+0x1540], R20 ;  /* 0x0015401401007387 */ /* 0x0001e20000100a00 */
[----:B-1----:R-:W-:Y:S02]  /*4b4f0*/  IMAD.MOV.U32 R8, RZ, RZ, 0x5bf2d984 ;  /* 0x5bf2d984ff087424 */ /* 0x002fe400078e00ff */
[----:B------:R-:W-:Y:S01]  /*4b500*/  IMAD.MOV.U32 R9, RZ, RZ, 0x3f318b9b ;  /* 0x3f318b9bff097424 */ /* 0x000fe200078e00ff */
[----:B------:R1:W-:Y:S01]  /*4b510*/  STL.64 [R1+0x1558], R16 ;  /* 0x0015581001007387 */ /* 0x0003e20000100a00 */
[----:B--2---:R-:W-:Y:S01]  /*4b520*/  MOV R10, 0xa29b5d9d ;  /* 0xa29b5d9d000a7802 */ /* 0x004fe20000000f00 */
[----:B------:R-:W-:-:S02]  /*4b530*/  IMAD.MOV.U32 R11, RZ, RZ, -0x40ec2d5d ;  /* 0xbf13d2a3ff0b7424 */ /* 0x000fc400078e00ff */
[----:B------:R2:W-:Y:S01]  /*4b540*/  STL.64 [R1+0x1568], R18 ;  /* 0x0015681201007387 */ /* 0x0005e20000100a00 */
[----:B0-----:R-:W-:-:S03]  /*4b550*/  MOV R20, 0xfcd6e9e0 ;  /* 0xfcd6e9e000147802 */ /* 0x001fc60000000f00 */
[----:B------:R0:W-:Y:S01]  /*4b560*/  STL.64 [R1+0x1638], R12 ;  /* 0x0016380c01007387 */ /* 0x0001e20000100a00 */
[----:B------:R-:W-:-:S03]  /*4b570*/  IMAD.MOV.U32 R21, RZ, RZ, 0x3f4948b0 ;  /* 0x3f4948b0ff157424 */ /* 0x000fc600078e00ff */
[----:B------:R3:W-:Y:S01]  /*4b580*/  STL.64 [R1+0x1640], R4 ;  /* 0x0016400401007387 */ /* 0x0007e20000100a00 */
[----:B-1----:R-:W-:Y:S01]  /*4b590*/  MOV R16, 0xdaf4fe53 ;  /* 0xdaf4fe5300107802 */ /* 0x002fe20000000f00 */
[----:B------:R-:W-:Y:S02]  /*4b5a0*/  IMAD.MOV.U32 R17, RZ, RZ, 0x3f0bbf43 ;  /* 0x3f0bbf43ff117424 */ /* 0x000fe400078e00ff */
[----:B------:R1:W-:Y:S01]  /*4b5b0*/  STL.64 [R1+0x1580], R14 ;  /* 0x0015800e01007387 */ /* 0x0003e20000100a00 */
[----:B--2---:R-:W-:Y:S02]  /*4b5c0*/  IMAD.MOV.U32 R18, RZ, RZ, -0x51c6eae3 ;  /* 0xae39151dff127424 */ /* 0x004fe400078e00ff */
[----:B------:R-:W-:Y:S01]  /*4b5d0*/  IMAD.MOV.U32 R19, RZ, RZ, 0x3e626154 ;  /* 0x3e626154ff137424 */ /* 0x000fe200078e00ff */
[----:B------:R2:W-:Y:S01]  /*4b5e0*/  STL.64 [R1+0x1650], R6 ;  /* 0x0016500601007387 */ /* 0x0005e20000100a00 */
[----:B0-----:R-:W-:Y:S02]  /*4b5f0*/  IMAD.MOV.U32 R12, RZ, RZ, 0x62204ef4 ;  /* 0x62204ef4ff0c7424 */ /* 0x001fe400078e00ff */
[----:B------:R-:W-:Y:S01]  /*4b600*/  IMAD.MOV.U32 R13, RZ, RZ, 0x3ee73df4 ;  /* 0x3ee73df4ff0d7424 */ /* 0x000fe200078e00ff */
[----:B---3--:R-:W-:Y:S01]  /*4b610*/  MOV R5, 0x3eb7e020 ;  /* 0x3eb7e02000057802 */ /* 0x008fe20000000f00 */
[----:B------:R-:W-:Y:S01]  /*4b620*/  IMAD.MOV.U32 R4, RZ, RZ, 0x1539310e ;  /* 0x1539310eff047424 */ /* 0x000fe200078e00ff */
[----:B------:R0:W-:Y:S01]  /*4b630*/  STL.64 [R1+0x1660], R8 ;  /* 0x0016600801007387 */ /* 0x0001e20000100a00 */
[----:B-1----:R-:W-:-:S02]  /*4b640*/  IMAD.MOV.U32 R14, RZ, RZ, 0x1c15d3d7 ;  /* 0x1c15d3d7ff0e7424 */ /* 0x002fc400078e00ff */
[----:B------:R-:W-:Y:S01]  /*4b650*/  IMAD.MOV.U32 R15, RZ, RZ, 0x3e832ac8 ;  /* 0x3e832ac8ff0f7424 */ /* 0x000fe200078e00ff */
[----:B------:R1:W-:Y:S01]  /*4b660*/  STL.64 [R1+0x1668], R10 ;  /* 0x0016680a01007387 */ /* 0x0003e20000100a00 */
[----:B--2---:R-:W-:Y:S02]  /*4b670*/  IMAD.MOV.U32 R6, RZ, RZ, 0x69c140a7 ;  /* 0x69c140a7ff067424 */ /* 0x004fe400078e00ff */
[----:B------:R-:W-:Y:S01]  /*4b680*/  IMAD.MOV.U32 R7, RZ, RZ, -0x42415dce ;  /* 0xbdbea232ff077424 */ /* 0x000fe200078e00ff */
[----:B------:R2:W-:Y:S01]  /*4b690*/  STL.64 [R1+0x1590], R20 ;  /* 0x0015901401007387 */ /* 0x0005e20000100a00 */
[----:B0-----:R-:W-:Y:S01]  /*4b6a0*/  IMAD.MOV.U32 R8, RZ, RZ, -0x10b3b239 ;  /* 0xef4c4dc7ff087424 */ /* 0x001fe200078e00ff */
[----:B------:R-:W-:Y:S02]  /*4b6b0*/  MOV R9, 0x3e75bde8 ;  /* 0x3e75bde800097802 */ /* 0x000fe40000000f00 */
        /* <DEDUP_REMOVED lines=12> */
[----:B------:R-:W-:Y:S02]  /*4b780*/  IMAD.MOV.U32 R19, RZ, RZ, -0x42316888 ;  /* 0xbdce9778ff137424 */ /* 0x000fe400078e00ff */
[----:B--2---:R-:W-:Y:S01]  /*4b790*/  IMAD.MOV.U32 R12, RZ, RZ, 0x39794ba9 ;  /* 0x39794ba9ff0c7424 */ /* 0x004fe200078e00ff */
[----:B------:R-:W-:Y:S01]  /*4b7a0*/  MOV R13, 0x3e21b66a ;  /* 0x3e21b66a000d7802 */ /* 0x000fe20000000f00 */
[----:B------:R1:W-:Y:S01]  /*4b7b0*/  STL.64 [R1+0x1690], R6 ;  /* 0x0016900601007387 */ /* 0x0003e20000100a00 */
[----:B0-----:R-:W-:Y:S01]  /*4b7c0*/  MOV R4, 0x465daec1 ;  /* 0x465daec100047802 */ /* 0x001fe20000000f00 */
[----:B------:R-:W-:Y:S02]  /*4b7d0*/  IMAD.MOV.U32 R5, RZ, RZ, 0x3ded9b15 ;  /* 0x3ded9b15ff057424 */ /* 0x000fe400078e00ff */
[----:B------:R0:W-:Y:S01]  /*4b7e0*/  STL.64 [R1+0x16a0], R8 ;  /* 0x0016a00801007387 */ /* 0x0001e20000100a00 */
[----:B---3--:R-:W-:Y:S01]  /*4b7f0*/  MOV R14, 0xf65c6eee ;  /* 0xf65c6eee000e7802 */ /* 0x008fe20000000f00 */
[----:B------:R-:W-:-:S02]  /*4b800*/  IMAD.MOV.U32 R15, RZ, RZ, -0x428cc0c7 ;  /* 0xbd733f39ff0f7424 */ /* 0x000fc400078e00ff */
[----:B------:R2:W-:Y:S01]  /*4b810*/  STL.64 [R1+0x16b0], R10 ;  /* 0x0016b00a01007387 */ /* 0x0005e20000100a00 */
[----:B-1----:R-:W-:-:S03]  /*4b820*/  IMAD.MOV.U32 R6, RZ, RZ, -0x26b2acc5 ;  /* 0xd94d533bff067424 */ /* 0x002fc600078e00ff */
[----:B------:R1:W-:Y:S01]  /*4b830*/  STL.64 [R1+0x15e0], R20 ;  /* 0x0015e01401007387 */ /* 0x0003e20000100a00 */
[----:B------:R-:W-:Y:S01]  /*4b840*/  IMAD.MOV.U32 R7, RZ, RZ, -0x4247ed2d ;  /* 0xbdb812d3ff077424 */ /* 0x000fe200078e00ff */
[----:B0-----:R-:W-:Y:S01]  /*4b850*/  MOV R8, 0xa7c1a668 ;  /* 0xa7c1a66800087802 */ /* 0x001fe20000000f00 */
[----:B------:R-:W-:Y:S01]  /*4b860*/  IMAD.MOV.U32 R9, RZ, RZ, 0x3da587d7 ;  /* 0x3da587d7ff097424 */ /* 0x000fe200078e00ff */
[----:B------:R0:W-:Y:S01]  /*4b870*/  STL.64 [R1+0x15f8], R16 ;  /* 0x0015f81001007387 */ /* 0x0001e20000100a00 */
[----:B--2---:R-:W-:Y:S02]  /*4b880*/  IMAD.MOV.U32 R10, RZ, RZ, -0x2455cbbd ;  /* 0xdbaa3443ff0a7424 */ /* 0x004fe400078e00ff */
[----:B------:R-:W-:Y:S01]  /*4b890*/  IMAD.MOV.U32 R11, RZ, RZ, 0x3c91e54c ;  /* 0x3c91e54cff0b7424 */ /* 0x000fe200078e00ff */
[----:B------:R2:W-:Y:S01]  /*4b8a0*/  STL.64 [R1+0x1608], R18 ;  /* 0x0016081201007387 */ /* 0x0005e20000100a00 */
[----:B-1----:R-:W-:-:S03]  /*4b8b0*/  IMAD.MOV.U32 R20, RZ, RZ, -0x7d4ffe18 ;  /* 0x82b001e8ff147424 */ /* 0x002fc600078e00ff */
[----:B------:R1:W-:Y:S01]  /*4b8c0*/  STL.64 [R1+0x16b8], R12 ;  /* 0x0016b80c01007387 */ /* 0x0003e20000100a00 */
[----:B------:R-:W-:Y:S02]  /*4b8d0*/  IMAD.MOV.U32 R21, RZ, RZ, -0x42c41e9f ;  /* 0xbd3be161ff157424 */ /* 0x000fe400078e00ff */
[----:B0-----:R-:W-:Y:S01]  /*4b8e0*/  IMAD.MOV.U32 R16, RZ, RZ, 0x3b34e2b6 ;  /* 0x3b34e2b6ff107424 */ /* 0x001fe200078e00ff */
[----:B------:R0:W-:Y:S01]  /*4b8f0*/  STL.64 [R1+0x16c8], R4 ;  /* 0x0016c80401007387 */ /* 0x0001e20000100a00 */
[----:B------:R-:W-:-:S03]  /*4b900*/  IMAD.MOV.U32 R17, RZ, RZ, 0x3f4547d9 ;  /* 0x3f4547d9ff117424 */ /* 0x000fc600078e00ff */
[----:B------:R3:W-:Y:S01]  /*4b910*/  STL.64 [R1+0x1620], R14 ;  /* 0x0016200e01007387 */ /* 0x0007e20000100a00 */
[----:B--2---:R-:W-:Y:S01]  /*4b920*/  IMAD.MOV.U32 R18, RZ, RZ, -0x77483600 ;  /* 0x88b7ca00ff127424 */ /* 0x004fe200078e00ff */
[----:B------:R-:W-:Y:S01]  /*4b930*/  MOV R19, 0xbf3ebfb1 ;  /* 0xbf3ebfb100137802 */ /* 0x000fe20000000f00 */
[----:B-1----:R-:W-:Y:S01]  /*4b940*/  IMAD.MOV.U32 R12, RZ, RZ, -0x2c94b624 ;  /* 0xd36b49dcff0c7424 */ /* 0x002fe200078e00ff */
[----:B------:R-:W-:Y:S01]  /*4b950*/  MOV R13, 0xbd3a4d8e ;  /* 0xbd3a4d8e000d7802 */ /* 0x000fe20000000f00 */
[----:B------:R1:W-:Y:S01]  /*4b960*/  STL.64 [R1+0x16d8], R6 ;  /* 0x0016d80601007387 */ /* 0x0003e20000100a00 */
[----:B0-----:R-:W-:Y:S02]  /*4b970*/  IMAD.MOV.U32 R4, RZ, RZ, -0x72302230 ;  /* 0x8dcfddd0ff047424 */ /* 0x001fe400078e00ff */
[----:B------:R-:W-:Y:S01]  /*4b980*/  IMAD.MOV.U32 R5, RZ, RZ, 0x3d17075e ;  /* 0x3d17075eff057424 */ /* 0x000fe200078e00ff */
        /* <DEDUP_REMOVED lines=8> */
[----:B------:R-:W-:Y:S02]  /*4ba10*/  IMAD.MOV.U32 R9, RZ, RZ, -0x414770d6 ;  /* 0xbeb88f2aff097424 */ /* 0x000fe400078e00ff */
[----:B------:R0:W-:Y:S01]  /*4ba20*/  STL.64 [R1+0x1648], R16 ;  /* 0x0016481001007387 */ /* 0x0001e20000100a00 */
[----:B--2---:R-:W-:Y:S01]  /*4ba30*/  IMAD.MOV.U32 R10, RZ, RZ, -0x4b731fa8 ;  /* 0xb48ce058ff0a7424 */ /* 0x004fe200078e00ff */
[----:B------:R-:W-:-:S02]  /*4ba40*/  MOV R11, 0x3f116908 ;  /* 0x3f116908000b7802 */ /* 0x000fc40000000f00 */
[----:B------:R2:W-:Y:S01]  /*4ba50*/  STL.64 [R1+0x1658], R18 ;  /* 0x0016581201007387 */ /* 0x0005e20000100a00 */
[----:B-1----:R-:W-:-:S03]  /*4ba60*/  MOV R20, 0x27b3f020 ;  /* 0x27b3f02000147802 */ /* 0x002fc60000000f00 */
        /* <DEDUP_REMOVED lines=8> */
[----:B-1----:R-:W-:Y:S01]  /*4baf0*/  MOV R12, 0x2846e81 ;  /* 0x02846e81000c7802 */ /* 0x002fe20000000f00 */
[----:B------:R-:W-:Y:S01]  /*4bb00*/  IMAD.MOV.U32 R13, RZ, RZ, 0x3ee7db4c ;  /* 0x3ee7db4cff0d7424 */ /* 0x000fe200078e00ff */
[----:B------:R1:W-:Y:S01]  /*4bb10*/  STL.64 [R1+0x1718], R6 ;  /* 0x0017180601007387 */ /* 0x0003e20000100a00 */
[----:B---3--:R-:W-:-:S02]  /*4bb20*/  IMAD.MOV.U32 R4, RZ, RZ, 0x74985d3f ;  /* 0x74985d3fff047424 */ /* 0x008fc400078e00ff */
[----:B------:R-:W-:Y:S01]  /*4bb30*/  IMAD.MOV.U32 R5, RZ, RZ, -0x41438e40 ;  /* 0xbebc71c0ff057424 */ /* 0x000fe200078e00ff */
[----:B------:R2:W-:Y:S01]  /*4bb40*/  STL.64 [R1+0x1728], R8 ;  /* 0x0017280801007387 */ /* 0x0005e20000100a00 */
[----:B0-----:R-:W-:Y:S02]  /*4bb50*/  IMAD.MOV.U32 R14, RZ, RZ, 0x3b2491f0 ;  /* 0x3b2491f0ff0e7424 */ /* 0x001fe400078e00ff */
[----:B------:R-:W-:Y:S01]  /*4bb60*/  IMAD.MOV.U32 R15, RZ, RZ, -0x41efbf3b ;  /* 0xbe1040c5ff0f7424 */ /* 0x000fe200078e00ff */
[----:B------:R0:W-:Y:S01]  /*4bb70*/  STL.64 [R1+0x1730], R10 ;  /* 0x0017300a01007387 */ /* 0x0001e20000100a00 */
[----:B-1----:R-:W-:Y:S01]  /*4bb80*/  MOV R6, 0x9f09164c ;  /* 0x9f09164c00067802 */ /* 0x002fe20000000f00 */
[----:B------:R-:W-:Y:S02]  /*4bb90*/  IMAD.MOV.U32 R7, RZ, RZ, 0x3eade37d ;  /* 0x3eade37dff077424 */ /* 0x000fe400078e00ff */
[----:B------:R1:W-:Y:S01]  /*4bba0*/  STL.64 [R1+0x1680], R20 ;  /* 0x0016801401007387 */ /* 0x0003e20000100a00 */
[----:B--2---:R-:W-:-:S03]  /*4bbb0*/  IMAD.MOV.U32 R8, RZ, RZ, 0x5bab6ada ;  /* 0x5bab6adaff087424 */ /* 0x004fc600078e00ff */
[----:B------:R2:W-:Y:S01]  /*4bbc0*/  STL.64 [R1+0x1698], R16 ;  /* 0x0016981001007387 */ /* 0x0005e20000100a00 */
[----:B------:R-:W-:Y:S02]  /*4bbd0*/  IMAD.MOV.U32 R9, RZ, RZ, 0x3dc04151 ;  /* 0x3dc04151ff097424 */ /* 0x000fe400078e00ff */
[----:B0-----:R-:W-:Y:S01]  /*4bbe0*/  IMAD.MOV.U32 R10, RZ, RZ, 0x49f4e3be ;  /* 0x49f4e3beff0a7424 */ /* 0x001fe200078e00ff */
[----:B------:R-:W-:Y:S01]  /*4bbf0*/  MOV R11, 0xbe4e78e4 ;  /* 0xbe4e78e4000b7802 */ /* 0x000fe20000000f00 */
[----:B------:R0:W-:Y:S01]  /*4bc00*/  STL.64 [R1+0x16a8], R18 ;  /* 0x0016a81201007387 */ /* 0x0001e20000100a00 */
[----:B-1----:R-:W-:-:S03]  /*4bc10*/  IMAD.MOV.U32 R20, RZ, RZ, 0x7e1c9d1f ;  /* 0x7e1c9d1fff147424 */ /* 0x002fc600078e00ff */
[----:B------:R1:W-:Y:S01]  /*4bc20*/  STL.64 [R1+0x1740], R12 ;  /* 0x0017400c01007387 */ /* 0x0003e20000100a00 */
[----:B------:R-:W-:Y:S01]  /*4bc30*/  MOV R21, 0xbd0f4605 ;  /* 0xbd0f460500157802 */ /* 0x000fe20000000f00 */
[----:B--2---:R-:W-:Y:S02]  /*4bc40*/  IMAD.MOV.U32 R16, RZ, RZ, -0x20d1474a ;  /* 0xdf2eb8b6ff107424 */ /* 0x004fe400078e00ff */
[----:B------:R2:W-:Y:S01]  /*4bc50*/  STL.64 [R1+0x1750], R4 ;  /* 0x0017500401007387 */ /* 0x0005e20000100a00 */
[----:B------:R-:W-:-:S03]  /*4bc60*/  MOV R17, 0xbd8328e9 ;  /* 0xbd8328e900117802 */ /* 0x000fc60000000f00 */
[----:B------:R3:W-:Y:S01]  /*4bc70*/  STL.64 [R1+0x16c0], R14 ;  /* 0x0016c00e01007387 */ /* 0x0007e20000100a00 */
[----:B0-----:R-:W-:Y:S01]  /*4bc80*/  MOV R18, 0x46a086e5 ;  /* 0x46a086e500127802 */ /* 0x001fe20000000f00 */
[----:B------:R-:W-:Y:S02]  /*4bc90*/  IMAD.MOV.U32 R19, RZ, RZ, 0x3d4def3f ;  /* 0x3d4def3fff137424 */ /* 0x000fe400078e00ff */
[----:B-1----:R-:W-:Y:S01]  /*4bca0*/  IMAD.MOV.U32 R12, RZ, RZ, 0x1a8b7696 ;  /* 0x1a8b7696ff0c7424 */ /* 0x002fe200078e00ff */
[----:B------:R0:W-:Y:S01]  /*4bcb0*/  STL.64 [R1+0x1758], R6 ;  /* 0x0017580601007387 */ /* 0x0001e20000100a00 */
[----:B------:R-:W-:Y:S02]  /*4bcc0*/  IMAD.MOV.U32 R13, RZ, RZ, 0x3e2d9a9f ;  /* 0x3e2d9a9fff0d7424 */ /* 0x000fe400078e00ff */
[----:B--2---:R-:W-:Y:S01]  /*4bcd0*/  IMAD.MOV.U32 R4, RZ, RZ, 0x12618752 ;  /* 0x12618752ff047424 */ /* 0x004fe200078e00ff */
[----:B------:R-:W-:Y:S01]  /*4bce0*/  MOV R5, 0xbdfb14f2 ;  /* 0xbdfb14f200057802 */ /* 0x000fe20000000f00 */
[----:B------:R1:W-:Y:S01]  /*4bcf0*/  STL.64 [R1+0x1768], R8 ;  /* 0x0017680801007387 */ /* 0x0003e20000100a00 */
[----:B---3--:R-:W-:Y:S01]  /*4bd00*/  MOV R14, 0x2da7bf9 ;  /* 0x02da7bf9000e7802 */ /* 0x008fe20000000f00 */
[----:B------:R-:W-:-:S02]  /*4bd10*/  IMAD.MOV.U32 R15, RZ, RZ, -0x40b3c1f5 ;  /* 0xbf4c3e0bff0f7424 */ /* 0x000fc400078e00ff */
[----:B------:R2:W-:Y:S01]  /*4bd20*/  STL.64 [R1+0x1778], R10 ;  /* 0x0017780a01007387 */ /* 0x0005e20000100a00 */
[----:B0-----:R-:W-:Y:S01]  /*4bd30*/  MOV R6, 0xc5e22aae ;  /* 0xc5e22aae00067802 */ /* 0x001fe20000000f00 */
[----:B------:R-:W-:Y:S02]  /*4bd40*/  IMAD.MOV.U32 R7, RZ, RZ, -0x42380d06 ;  /* 0xbdc7f2faff077424 */ /* 0x000fe400078e00ff */
[----:B------:R0:W-:Y:S01]  /*4bd50*/  STL.64 [R1+0x16d0], R20 ;  /* 0x0016d01401007387 */ /* 0x0001e20000100a00 */
[----:B-1----:R-:W-:Y:S01]  /*4bd60*/  IMAD.MOV.U32 R8, RZ, RZ, -0x6f0b6555 ;  /* 0x90f49aabff087424 */ /* 0x002fe200078e00ff */
[----:B------:R-:W-:Y:S02]  /*4bd70*/  MOV R9, 0x3cd70880 ;  /* 0x3cd7088000097802 */ /* 0x000fe40000000f00 */
[----:B------:R1:W-:Y:S01]  /*4bd80*/  STL.64 [R1+0x16e8], R16 ;  /* 0x0016e81001007387 */ /* 0x0003e20000100a00 */
[----:B--2---:R-:W-:Y:S01]  /*4bd90*/  MOV R10, 0x3cc20208 ;  /* 0x3cc20208000a7802 */ /* 0x004fe20000000f00 */
[----:B------:R-:W-:-:S02]  /*4bda0*/  IMAD.MOV.U32 R11, RZ, RZ, -0x427d1854 ;  /* 0xbd82e7acff0b7424 */ /* 0x000fc400078e00ff */
[----:B------:R2:W-:Y:S01]  /*4bdb0*/  STL.64 [R1+0x16f8], R18 ;  /* 0x0016f81201007387 */ /* 0x0005e20000100a00 */
[----:B0-----:R-:W-:-:S03]  /*4bdc0*/  IMAD.MOV.U32 R20, RZ, RZ, -0x7a5bdc86 ;  /* 0x85a4237aff147424 */ /* 0x001fc600078e00ff */
[----:B------:R0:W-:Y:S01]  /*4bdd0*/  STL.64 [R1+0x1780], R12 ;  /* 0x0017800c01007387 */ /* 0x0001e20000100a00 */
[----:B------:R-:W-:-:S03]  /*4bde0*/  IMAD.MOV.U32 R21, RZ, RZ, -0x40cc6666 ;  /* 0xbf33999aff157424 */ /* 0x000fc600078e00ff */
[----:B------:R3:W-:Y:S01]  /*4bdf0*/  STL.64 [R1+0x1790], R4 ;  /* 0x0017900401007387 */ /* 0x0007e20000100a00 */
[----:B-1----:R-:W-:Y:S02]  /*4be00*/  IMAD.MOV.U32 R16, RZ, RZ, -0x26fd4353 ;  /* 0xd902bcadff107424 */ /* 0x002fe400078e00ff */
[----:B------:R-:W-:Y:S01]  /*4be10*/  IMAD.MOV.U32 R17, RZ, RZ, -0x40fb31c1 ;  /* 0xbf04ce3fff117424 */ /* 0x000fe200078e00ff */
[----:B------:R1:W-:Y:S01]  /*4be20*/  STL.64 [R1+0x1710], R14 ;  /* 0x0017100e01007387 */ /* 0x0003e20000100a00 */
[----:B--2---:R-:W-:Y:S01]  /*4be30*/  IMAD.MOV.U32 R18, RZ, RZ, 0x5b7cb45e ;  /* 0x5b7cb45eff127424 */ /* 0x004fe200078e00ff */
[----:B------:R-:W-:Y:S01]  /*4be40*/  MOV R19, 0x3df13b3c ;  /* 0x3df13b3c00137802 */ /* 0x000fe20000000f00 */
[----:B0-----:R-:W-:Y:S01]  /*4be50*/  IMAD.MOV.U32 R12, RZ, RZ, -0x4602deae ;  /* 0xb9fd2152ff0c7424 */ /* 0x001fe200078e00ff */
[----:B------:R0:W-:Y:S01]  /*4be60*/  STL.64 [R1+0x17a0], R6 ;  /* 0x0017a00601007387 */ /* 0x0001e20000100a00 */
[----:B------:R-:W-:Y:S01]  /*4be70*/  IMAD.MOV.U32 R13, RZ, RZ, -0x43a2c4b7 ;  /* 0xbc5d3b49ff0d7424 */ /* 0x000fe200078e00ff */
[----:B---3--:R-:W-:Y:S01]  /*4be80*/  MOV R4, 0xfd28d001 ;  /* 0xfd28d00100047802 */ /* 0x008fe20000000f00 */
[----:B------:R-:W-:Y:S01]  /*4be90*/  IMAD.MOV.U32 R5, RZ, RZ, -0x42d398ea ;  /* 0xbd2c6716ff057424 */ /* 0x000fe200078e00ff */
[----:B------:R2:W-:Y:S01]  /*4bea0*/  STL.64 [R1+0x17a8], R8 ;  /* 0x0017a80801007387 */ /* 0x0005e20000100a00 */
[----:B-1----:R-:W-:Y:S01]  /*4beb0*/  IMAD.MOV.U32 R14, RZ, RZ, -0x30cceac4 ;  /* 0xcf33153cff0e7424 */ /* 0x002fe200078e00ff */
[----:B------:R-:W-:-:S02]  /*4bec0*/  MOV R15, 0xbe8ec676 ;  /* 0xbe8ec676000f7802 */ /* 0x000fc40000000f00 */
[----:B------:R1:W-:Y:S01]  /*4bed0*/  STL.64 [R1+0x17b8], R10 ;  /* 0x0017b80a01007387 */ /* 0x0003e20000100a00 */
[----:B0-----:R-:W-:-:S03]  /*4bee0*/  IMAD.MOV.U32 R6, RZ, RZ, 0x4839c039 ;  /* 0x4839c039ff067424 */ /* 0x001fc600078e00ff */
[----:B------:R0:W-:Y:S01]  /*4bef0*/  STL.64 [R1+0x1720], R20 ;  /* 0x0017201401007387 */ /* 0x0001e20000100a00 */
[----:B------:R-:W-:Y:S02]  /*4bf00*/  IMAD.MOV.U32 R7, RZ, RZ, -0x40edb8a0 ;  /* 0xbf124760ff077424 */ /* 0x000fe400078e00ff */
[----:B--2---:R-:W-:Y:S01]  /*4bf10*/  IMAD.MOV.U32 R8, RZ, RZ, -0x3aeb71d9 ;  /* 0xc5148e27ff087424 */ /* 0x004fe200078e00ff */
[----:B------:R-:W-:Y:S01]  /*4bf20*/  MOV R9, 0xbf2a2042 ;  /* 0xbf2a204200097802 */ /* 0x000fe20000000f00 */
[----:B------:R2:W-:Y:S01]  /*4bf30*/  STL.64 [R1+0x1738], R16 ;  /* 0x0017381001007387 */ /* 0x0005e20000100a00 */
[----:B-1----:R-:W-:Y:S02]  /*4bf40*/  IMAD.MOV.U32 R10, RZ, RZ, -0x34db89f5 ;  /* 0xcb24760bff0a7424 */ /* 0x002fe400078e00ff */
[----:B------:R-:W-:Y:S01]  /*4bf50*/  IMAD.MOV.U32 R11, RZ, RZ, 0x3f11d1e9 ;  /* 0x3f11d1e9ff0b7424 */ /* 0x000fe200078e00ff */
[----:B------:R1:W-:Y:S01]  /*4bf60*/  STL.64 [R1+0x1748], R18 ;  /* 0x0017481201007387 */ /* 0x0003e20000100a00 */
[----:B0-----:R-:W-:Y:S01]  /*4bf70*/  MOV R20, 0x304ac16b ;  /* 0x304ac16b00147802 */ /* 0x001fe20000000f00 */
[----:B------:R-:W-:-:S02]  /*4bf80*/  IMAD.MOV.U32 R21, RZ, RZ, 0x3e5efe94 ;  /* 0x3e5efe94ff157424 */ /* 0x000fc400078e00ff */
[----:B------:R0:W-:Y:S01]  /*4bf90*/  STL.64 [R1+0x17c8], R12 ;  /* 0x0017c80c01007387 */ /* 0x0001e20000100a00 */
[----:B--2---:R-:W-:-:S03]  /*4bfa0*/  MOV R16, 0x70791e5e ;  /* 0x70791e5e00107802 */ /* 0x004fc60000000f00 */
[----:B------:R2:W-:Y:S01]  /*4bfb0*/  STL.64 [R1+0x17d0], R4 ;  /* 0x0017d00401007387 */ /* 0x0005e20000100a00 */
[----:B------:R-:W-:-:S03]  /*4bfc0*/  IMAD.MOV.U32 R17, RZ, RZ, -0x42afcc46 ;  /* 0xbd5033baff117424 */ /* 0x000fc600078e00ff */
[----:B------:R3:W-:Y:S01]  /*4bfd0*/  STL.64 [R1+0x1760], R14 ;  /* 0x0017600e01007387 */ /* 0x0007e20000100a00 */
[----:B-1----:R-:W-:Y:S02]  /*4bfe0*/  IMAD.MOV.U32 R18, RZ, RZ, -0x4358316d ;  /* 0xbca7ce93ff127424 */ /* 0x002fe400078e00ff */
[----:B------:R-:W-:Y:S01]  /*4bff0*/  IMAD.MOV.U32 R19, RZ, RZ, 0x3de9911d ;  /* 0x3de9911dff137424 */ /* 0x000fe200078e00ff */
[----:B0-----:R-:W-:Y:S01]  /*4c000*/  MOV R13, 0xbeec823f ;  /* 0xbeec823f000d7802 */ /* 0x001fe20000000f00 */
[----:B------:R-:W-:Y:S01]  /*4c010*/  IMAD.MOV.U32 R12, RZ, RZ, -0x3e4c33ca ;  /* 0xc1b3cc36ff0c7424 */ /* 0x000fe200078e00ff */
[----:B------:R0:W-:Y:S01]  /*4c020*/  STL.64 [R1+0x17e0], R6 ;  /* 0x0017e00601007387 */ /* 0x0001e20000100a00 */
[----:B--2---:R-:W-:Y:S01]  /*4c030*/  MOV R4, 0x19652fd9 ;  /* 0x19652fd900047802 */ /* 0x004fe20000000f00 */
[----:B------:R-:W-:Y:S02]  /*4c040*/  IMAD.MOV.U32 R5, RZ, RZ, -0x413cc715 ;  /* 0xbec338ebff057424 */ /* 0x000fe400078e00ff */
[----:B------:R1:W-:Y:S01]  /*4c050*/  STL.64 [R1+0x17f0], R8 ;  /* 0x0017f00801007387 */ /* 0x0003e20000100a00 */
[----:B---3--:R-:W-:-:S02]  /*4c060*/  IMAD.MOV.U32 R14, RZ, RZ, 0x337812c4 ;  /* 0x337812c4ff0e7424 */ /* 0x008fc400078e00ff */
[----:B------:R-:W-:Y:S01]  /*4c070*/  IMAD.MOV.U32 R15, RZ, RZ, 0x3d949465 ;  /* 0x3d949465ff0f7424 */ /* 0x000fe200078e00ff */
[----:B------:R2:W-:Y:S01]  /*4c080*/  STL.64 [R1+0x17f8], R10 ;  /* 0x0017f80a01007387 */ /* 0x0005e20000100a00 */
[----:B0-----:R-:W-:Y:S01]  /*4c090*/  IMAD.MOV.U32 R6, RZ, RZ, -0x21f44d15 ;  /* 0xde0bb2ebff067424 */ /* 0x001fe200078e00ff */
[----:B------:R-:W-:Y:S02]  /*4c0a0*/  MOV R7, 0xbdf659cf ;  /* 0xbdf659cf00077802 */ /* 0x000fe40000000f00 */
[----:B------:R0:W-:Y:S01]  /*4c0b0*/  STL.64 [R1+0x1770], R20 ;  /* 0x0017701401007387 */ /* 0x0001e20000100a00 */
[----:B-1----:R-:W-:Y:S01]  /*4c0c0*/  MOV R8, 0xbecd0c0f ;  /* 0xbecd0c0f00087802 */ /* 0x002fe20000000f00 */
[----:B------:R-:W-:Y:S02]  /*4c0d0*/  IMAD.MOV.U32 R9, RZ, RZ, -0x41773d99 ;  /* 0xbe88c267ff097424 */ /* 0x000fe400078e00ff */
[----:B------:R1:W-:Y:S01]  /*4c0e0*/  STL.64 [R1+0x1788], R16 ;  /* 0x0017881001007387 */ /* 0x0003e20000100a00 */
[----:B--2---:R-:W-:-:S03]  /*4c0f0*/  IMAD.MOV.U32 R10, RZ, RZ, 0x5ac40e35 ;  /* 0x5ac40e35ff0a7424 */ /* 0x004fc600078e00ff */
[----:B------:R2:W-:Y:S01]  /*4c100*/  STL.64 [R1+0x1798], R18 ;  /* 0x0017981201007387 */ /* 0x0005e20000100a00 */
[----:B------:R-:W-:-:S03]  /*4c110*/  IMAD.MOV.U32 R11, RZ, RZ, -0x42ebbee4 ;  /* 0xbd14411cff0b7424 */ /* 0x000fc600078e00ff */
[----:B------:R3:W-:Y:S01]  /*4c120*/  STL.64 [R1+0x1808], R12 ;  /* 0x0018080c01007387 */ /* 0x0007e20000100a00 */
[----:B0-----:R-:W-:Y:S01]  /*4c130*/  IMAD.MOV.U32 R20, RZ, RZ, -0x2ee01d49 ;  /* 0xd11fe2b7ff147424 */ /* 0x001fe200078e00ff */
[----:B------:R-:W-:Y:S02]  /*4c140*/  MOV R21, 0x3d614577 ;  /* 0x3d61457700157802 */ /* 0x000fe40000000f00 */
[----:B------:R0:W-:Y:S01]  /*4c150*/  STL.64 [R1+0x1818], R4 ;  /* 0x0018180401007387 */ /* 0x0001e20000100a00 */
[----:B-1----:R-:W-:Y:S01]  /*4c160*/  IMAD.MOV.U32 R16, RZ, RZ, -0x3a5b058f ;  /* 0xc5a4fa71ff107424 */ /* 0x002fe200078e00ff */
[----:B------:R-:W-:Y:S02]  /*4c170*/  MOV R17, 0xbf36128a ;  /* 0xbf36128a00117802 */ /* 0x000fe40000000f00 */
[----:B------:R1:W-:Y:S01]  /*4c180*/  STL.64 [R1+0x17b0], R14 ;  /* 0x0017b00e01007387 */ /* 0x0003e20000100a00 */
[----:B--2---:R-:W-:Y:S01]  /*4c190*/  MOV R18, 0x7360ef1f ;  /* 0x7360ef1f00127802 */ /* 0x004fe20000000f00 */
[----:B------:R-:W-:Y:S01]  /*4c1a0*/  IMAD.MOV.U32 R19, RZ, RZ, 0x3f322be8 ;  /* 0x3f322be8ff137424 */ /* 0x000fe200078e00ff */
        /* <DEDUP_REMOVED lines=15> */
[----:B-1----:R-:W-:Y:S01]  /*4c2a0*/  IMAD.MOV.U32 R10, RZ, RZ, -0x505ccbd0 ;  /* 0xafa33430ff0a7424 */ /* 0x002fe200078e00ff */
[----:B------:R-:W-:Y:S01]  /*4c2b0*/  MOV R11, 0xbc851bfd ;  /* 0xbc851bfd000b7802 */ /* 0x000fe20000000f00 */
[----:B------:R1:W-:Y:S01]  /*4c2c0*/  STL.64 [R1+0x17e8], R18 ;  /* 0x0017e81201007387 */ /* 0x0003e20000100a00 */
[----:B--2---:R-:W-:-:S03]  /*4c2d0*/  IMAD.MOV.U32 R20, RZ, RZ, 0x29150428 ;  /* 0x29150428ff147424 */ /* 0x004fc600078e00ff */
[----:B------:R2:W-:Y:S01]  /*4c2e0*/  STL.64 [R1+0x1848], R12 ;  /* 0x0018480c01007387 */ /* 0x0005e20000100a00 */
[----:B------:R-:W-:Y:S02]  /*4c2f0*/  IMAD.MOV.U32 R21, RZ, RZ, 0x3ee0d0e2 ;  /* 0x3ee0d0e2ff157424 */ /* 0x000fe400078e00ff */
[----:B0-----:R-:W-:Y:S01]  /*4c300*/  IMAD.MOV.U32 R16, RZ, RZ, 0x4e5c87c2 ;  /* 0x4e5c87c2ff107424 */ /* 0x001fe200078e00ff */
[----:B------:R0:W-:Y:S01]  /*4c310*/  STL.64 [R1+0x1858], R4 ;  /* 0x0018580401007387 */ /* 0x0001e20000100a00 */
[----:B------:R-:W-:-:S03]  /*4c320*/  IMAD.MOV.U32 R17, RZ, RZ, 0x3e974150 ;  /* 0x3e974150ff117424 */ /* 0x000fc600078e00ff */
[----:B------:R3:W-:Y:S01]  /*4c330*/  STL.64 [R1+0x1800], R14 ;  /* 0x0018000e01007387 */ /* 0x0007e20000100a00 */
[----:B-1----:R-:W-:Y:S01]  /*4c340*/  IMAD.MOV.U32 R18, RZ, RZ, 0x225a095b ;  /* 0x225a095bff127424 */ /* 0x002fe200078e00ff */
[----:B------:R-:W-:Y:S02]  /*4c350*/  MOV R19, 0x3e69e630 ;  /* 0x3e69e63000137802 */ /* 0x000fe40000000f00 */
[----:B--2---:R-:W-:Y:S01]  /*4c360*/  MOV R12, 0x49cb50d9 ;  /* 0x49cb50d9000c7802 */ /* 0x004fe20000000f00 */
[----:B------:R-:W-:Y:S01]  /*4c370*/  IMAD.MOV.U32 R13, RZ, RZ, 0x3d63fcc2 ;  /* 0x3d63fcc2ff0d7424 */ /* 0x000fe200078e00ff */
[----:B------:R1:W-:Y:S01]  /*4c380*/  STL.64 [R1+0x1868], R6 ;  /* 0x0018680601007387 */ /* 0x0003e20000100a00 */
[----:B0-----:R-:W-:Y:S01]  /*4c390*/  IMAD.MOV.U32 R4, RZ, RZ, 0x6d7de31e ;  /* 0x6d7de31eff047424 */ /* 0x001fe200078e00ff */
[----:B------:R-:W-:Y:S02]  /*4c3a0*/  MOV R5, 0xbd42a5b1 ;  /* 0xbd42a5b100057802 */ /* 0x000fe40000000f00 */
[----:B------:R0:W-:Y:S01]  /*4c3b0*/  STL.64 [R1+0x1870], R8 ;  /* 0x0018700801007387 */ /* 0x0001e20000100a00 */
[----:B---3--:R-:W-:Y:S01]  /*4c3c0*/  IMAD.MOV.U32 R14, RZ, RZ, -0x24a79dc3 ;  /* 0xdb58623dff0e7424 */ /* 0x008fe200078e00ff */
[----:B------:R-:W-:-:S02]  /*4c3d0*/  MOV R15, 0x3e2b2a3a ;  /* 0x3e2b2a3a000f7802 */ /* 0x000fc40000000f00 */
[----:B------:R2:W-:Y:S01]  /*4c3e0*/  STL.64 [R1+0x1880], R10 ;  /* 0x0018800a01007387 */ /* 0x0005e20000100a00 */
[----:B-1----:R-:W-:Y:S01]  /*4c3f0*/  MOV R6, 0xbdb97b48 ;  /* 0xbdb97b4800067802 */ /* 0x002fe20000000f00 */
[----:B------:R-:W-:Y:S02]  /*4c400*/  IMAD.MOV.U32 R7, RZ, RZ, -0x40bc988d ;  /* 0xbf436773ff077424 */ /* 0x000fe400078e00ff */
[----:B------:R1:W-:Y:S01]  /*4c410*/  STL.64 [R1+0x1810], R20 ;  /* 0x0018101401007387 */ /* 0x0003e20000100a00 */
[----:B0-----:R-:W-:Y:S02]  /*4c420*/  IMAD.MOV.U32 R8, RZ, RZ, -0x259354b7 ;  /* 0xda6cab49ff087424 */ /* 0x001fe400078e00ff */
[----:B------:R-:W-:Y:S01]  /*4c430*/  IMAD.MOV.U32 R9, RZ, RZ, 0x3eaa8411 ;  /* 0x3eaa8411ff097424 */ /* 0x000fe200078e00ff */
[----:B------:R0:W-:Y:S01]  /*4c440*/  STL.64 [R1+0x1828], R16 ;  /* 0x0018281001007387 */ /* 0x0001e20000100a00 */
[----:B--2---:R-:W-:Y:S01]  /*4c450*/  MOV R10, 0x45495b37 ;  /* 0x45495b37000a7802 */ /* 0x004fe20000000f00 */
[----:B------:R-:W-:-:S02]  /*4c460*/  IMAD.MOV.U32 R11, RZ, RZ, -0x40ea9ff7 ;  /* 0xbf156009ff0b7424 */ /* 0x000fc400078e00ff */
[----:B------:R2:W-:Y:S01]  /*4c470*/  STL.64 [R1+0x1838], R18 ;  /* 0x0018381201007387 */ /* 0x0005e20000100a00 */
[----:B-1----:R-:W-:-:S03]  /*4c480*/  MOV R20, 0x60bd9bda ;  /* 0x60bd9bda00147802 */ /* 0x002fc60000000f00 */
[----:B------:R1:W-:Y:S01]  /*4c490*/  STL.64 [R1+0x1890], R12 ;  /* 0x0018900c01007387 */ /* 0x0003e20000100a00 */
[----:B------:R-:W-:-:S03]  /*4c4a0*/  IMAD.MOV.U32 R21, RZ, RZ, 0x3cf762c0 ;  /* 0x3cf762c0ff157424 */ /* 0x000fc600078e00ff */
[----:B------:R3:W-:Y:S01]  /*4c4b0*/  STL.64 [R1+0x1898], R4 ;  /* 0x0018980401007387 */ /* 0x0007e20000100a00 */
[----:B0-----:R-:W-:Y:S01]  /*4c4c0*/  MOV R16, 0xa6674b5f ;  /* 0xa6674b5f00107802 */ /* 0x001fe20000000f00 */
[----:B------:R-:W-:Y:S02]  /*4c4d0*/  IMAD.MOV.U32 R17, RZ, RZ, 0x3da7bf5e ;  /* 0x3da7bf5eff117424 */ /* 0x000fe400078e00ff */
[----:B------:R0:W-:Y:S01]  /*4c4e0*/  STL.64 [R1+0x1850], R14 ;  /* 0x0018500e01007387 */ /* 0x0001e20000100a00 */
[----:B--2---:R-:W-:Y:S02]  /*4c4f0*/  IMAD.MOV.U32 R18, RZ, RZ, 0x90f18db ;  /* 0x090f18dbff127424 */ /* 0x004fe400078e00ff */
[----:B------:R-:W-:Y:S01]  /*4c500*/  IMAD.MOV.U32 R19, RZ, RZ, -0x428ab295 ;  /* 0xbd754d6bff137424 */ /* 0x000fe200078e00ff */
[----:B------:R2:W-:Y:S01]  /*4c510*/  STL.64 [R1+0x18a8], R6 ;  /* 0x0018a80601007387 */ /* 0x0005e20000100a00 */
[----:B-1----:R-:W-:Y:S02]  /*4c520*/  IMAD.MOV.U32 R12, RZ, RZ, 0x4cf48618 ;  /* 0x4cf48618ff0c7424 */ /* 0x002fe400078e00ff */
[----:B------:R-:W-:Y:S01]  /*4c530*/  IMAD.MOV.U32 R13, RZ, RZ, -0x410cc7d1 ;  /* 0xbef3382fff0d7424 */ /* 0x000fe200078e00ff */
[----:B---3--:R-:W-:Y:S01]  /*4c540*/  MOV R5, 0x3ecd115d ;  /* 0x3ecd115d00057802 */ /* 0x008fe20000000f00 */
[----:B------:R-:W-:Y:S01]  /*4c550*/  IMAD.MOV.U32 R4, RZ, RZ, 0x4f5dcc68 ;  /* 0x4f5dcc68ff047424 */ /* 0x000fe200078e00ff */
[----:B------:R1:W-:Y:S01]  /*4c560*/  STL.64 [R1+0x18b8], R8 ;  /* 0x0018b80801007387 */ /* 0x0003e20000100a00 */
[----:B0-----:R-:W-:-:S02]  /*4c570*/  IMAD.MOV.U32 R14, RZ, RZ, 0x1b0931c8 ;  /* 0x1b0931c8ff0e7424 */ /* 0x001fc400078e00ff */
[----:B------:R-:W-:Y:S01]  /*4c580*/  IMAD.MOV.U32 R15, RZ, RZ, 0x3f4168ef ;  /* 0x3f4168efff0f7424 */ /* 0x000fe200078e00ff */
[----:B------:R0:W-:Y:S01]  /*4c590*/  STL.64 [R1+0x18c0], R10 ;  /* 0x0018c00a01007387 */ /* 0x0001e20000100a00 */
[----:B--2---:R-:W-:Y:S02]  /*4c5a0*/  IMAD.MOV.U32 R6, RZ, RZ, -0x7ab034c9 ;  /* 0x854fcb37ff067424 */ /* 0x004fe400078e00ff */
[----:B------:R-:W-:Y:S01]  /*4c5b0*/  IMAD.MOV.U32 R7, RZ, RZ, -0x413efa79 ;  /* 0xbec10587ff077424 */ /* 0x000fe200078e00ff */
        /* <DEDUP_REMOVED lines=9> */
[----:B------:R2:W-:Y:S01]  /*4c650*/  STL.64 [R1+0x18d0], R12 ;  /* 0x0018d00c01007387 */ /* 0x0005e20000100a00 */
[----:B-1----:R-:W-:-:S03]  /*4c660*/  IMAD.MOV.U32 R16, RZ, RZ, -0x7cecf23f ;  /* 0x83130dc1ff107424 */ /* 0x002fc600078e00ff */
[----:B------:R1:W-:Y:S01]  /*4c670*/  STL.64 [R1+0x18e0], R4 ;  /* 0x0018e00401007387 */ /* 0x0003e20000100a00 */
[----:B------:R-:W-:-:S03]  /*4c680*/  MOV R17, 0x3f0d6bdf ;  /* 0x3f0d6bdf00117802 */ /* 0x000fc60000000f00 */
[----:B------:R3:W-:Y:S01]  /*4c690*/  STL.64 [R1+0x18a0], R14 ;  /* 0x0018a00e01007387 */ /* 0x0007e20000100a00 */
[----:B0-----:R-:W-:Y:S01]  /*4c6a0*/  MOV R18, 0x3fa27729 ;  /* 0x3fa2772900127802 */ /* 0x001fe20000000f00 */
[----:B------:R-:W-:Y:S02]  /*4c6b0*/  IMAD.MOV.U32 R19, RZ, RZ, -0x41d58bdc ;  /* 0xbe2a7424ff137424 */ /* 0x000fe400078e00ff */
[----:B--2---:R-:W-:Y:S01]  /*4c6c0*/  IMAD.MOV.U32 R12, RZ, RZ, 0x334cc20d ;  /* 0x334cc20dff0c7424 */ /* 0x004fe200078e00ff */
[----:B------:R-:W-:Y:S01]  /*4c6d0*/  MOV R13, 0xbe4af0ea ;  /* 0xbe4af0ea000d7802 */ /* 0x000fe20000000f00 */
[----:B------:R0:W-:Y:S01]  /*4c6e0*/  STL.64 [R1+0x18e8], R6 ;  /* 0x0018e80601007387 */ /* 0x0001e20000100a00 */
[----:B-1----:R-:W-:Y:S01]  /*4c6f0*/  MOV R4, 0x9fa070bc ;  /* 0x9fa070bc00047802 */ /* 0x002fe20000000f00 */
[----:B------:R-:W-:Y:S02]  /*4c700*/  IMAD.MOV.U32 R5, RZ, RZ, 0x3e1cf0f9 ;  /* 0x3e1cf0f9ff057424 */ /* 0x000fe400078e00ff */
[----:B------:R1:W-:Y:S01]  /*4c710*/  STL.64 [R1+0x18f8], R8 ;  /* 0x0018f80801007387 */ /* 0x0003e20000100a00 */
[----:B---3--:R-:W-:Y:S01]  /*4c720*/  MOV R14, 0x3447d35 ;  /* 0x03447d35000e7802 */ /* 0x008fe20000000f00 */
[----:B------:R-:W-:-:S02]  /*4c730*/  IMAD.MOV.U32 R15, RZ, RZ, 0x3ea36c89 ;  /* 0x3ea36c89ff0f7424 */ /* 0x000fc400078e00ff */
[----:B------:R2:W-:Y:S01]  /*4c740*/  STL.64 [R1+0x1908], R10 ;  /* 0x0019080a01007387 */ /* 0x0005e20000100a00 */
[----:B0-----:R-:W-:-:S03]  /*4c750*/  IMAD.MOV.U32 R6, RZ, RZ, 0x27a51b54 ;  /* 0x27a51b54ff067424 */ /* 0x001fc600078e00ff */
[----:B------:R0:W-:Y:S01]  /*4c760*/  STL.64 [R1+0x18b0], R20 ;  /* 0x0018b01401007387 */ /* 0x0001e20000100a00 */
[----:B------:R-:W-:Y:S01]  /*4c770*/  IMAD.MOV.U32 R7, RZ, RZ, 0x3dedaf33 ;  /* 0x3dedaf33ff077424 */ /* 0x000fe200078e00ff */
[----:B-1----:R-:W-:Y:S01]  /*4c780*/  MOV R8, 0x3b581619 ;  /* 0x3b58161900087802 */ /* 0x002fe20000000f00 */
[----:B------:R-:W-:Y:S01]  /*4c790*/  IMAD.MOV.U32 R9, RZ, RZ, -0x43349209 ;  /* 0xbccb6df7ff097424 */ /* 0x000fe200078e00ff */
[----:B------:R1:W-:Y:S01]  /*4c7a0*/  STL.64 [R1+0x18c8], R16 ;  /* 0x0018c81001007387 */ /* 0x0003e20000100a00 */
[----:B--2---:R-:W-:Y:S02]  /*4c7b0*/  IMAD.MOV.U32 R10, RZ, RZ, -0x1c1d645b ;  /* 0xe3e29ba5ff0a7424 */ /* 0x004fe400078e00ff */
[----:B------:R-:W-:Y:S01]  /*4c7c0*/  IMAD.MOV.U32 R11, RZ, RZ, 0x3dacbb55 ;  /* 0x3dacbb55ff0b7424 */ /* 0x000fe200078e00ff */
[----:B------:R2:W-:Y:S01]  /*4c7d0*/  STL.64 [R1+0x18d8], R18 ;  /* 0x0018d81201007387 */ /* 0x0005e20000100a00 */
[----:B0-----:R-:W-:-:S03]  /*4c7e0*/  IMAD.MOV.U32 R20, RZ, RZ, -0x21afacde ;  /* 0xde505322ff147424 */ /* 0x001fc600078e00ff */
[----:B------:R0:W-:Y:S01]  /*4c7f0*/  STL.64 [R1+0x1910], R12 ;  /* 0x0019100c01007387 */ /* 0x0001e20000100a00 */
[----:B------:R-:W-:Y:S02]  /*4c800*/  IMAD.MOV.U32 R21, RZ, RZ, -0x41884d09 ;  /* 0xbe77b2f7ff157424 */ /* 0x000fe400078e00ff */
[----:B-1----:R-:W-:Y:S01]  /*4c810*/  IMAD.MOV.U32 R16, RZ, RZ, -0x697182fc ;  /* 0x968e7d04ff107424 */ /* 0x002fe200078e00ff */
[----:B------:R1:W-:Y:S01]  /*4c820*/  STL.64 [R1+0x1920], R4 ;  /* 0x0019200401007387 */ /* 0x0003e20000100a00 */
[----:B------:R-:W-:-:S03]  /*4c830*/  IMAD.MOV.U32 R17, RZ, RZ, 0x3d3858ba ;  /* 0x3d3858baff117424 */ /* 0x000fc600078e00ff */
[----:B------:R3:W-:Y:S01]  /*4c840*/  STL.64 [R1+0x18f0], R14 ;  /* 0x0018f00e01007387 */ /* 0x0007e20000100a00 */
[----:B--2---:R-:W-:Y:S01]  /*4c850*/  IMAD.MOV.U32 R18, RZ, RZ, 0x5071f99b ;  /* 0x5071f99bff127424 */ /* 0x004fe200078e00ff */
[----:B------:R-:W-:Y:S01]  /*4c860*/  MOV R19, 0xbe0d7715 ;  /* 0xbe0d771500137802 */ /* 0x000fe20000000f00 */
[----:B0-----:R-:W-:Y:S01]  /*4c870*/  IMAD.MOV.U32 R12, RZ, RZ, 0x2acc211f ;  /* 0x2acc211fff0c7424 */ /* 0x001fe200078e00ff */
[----:B------:R-:W-:Y:S01]  /*4c880*/  MOV R13, 0x3c55b9bd ;  /* 0x3c55b9bd000d7802 */ /* 0x000fe20000000f00 */
[----:B------:R0:W-:Y:S01]  /*4c890*/  STL.64 [R1+0x1930], R6 ;  /* 0x0019300601007387 */ /* 0x0001e20000100a00 */
[----:B-1----:R-:W-:Y:S02]  /*4c8a0*/  IMAD.MOV.U32 R4, RZ, RZ, 0x4e8f487b ;  /* 0x4e8f487bff047424 */ /* 0x002fe400078e00ff */
[----:B------:R-:W-:Y:S01]  /*4c8b0*/  IMAD.MOV.U32 R5, RZ, RZ, 0x3d59f7d1 ;  /* 0x3d59f7d1ff057424 */ /* 0x000fe200078e00ff */
[----:B------:R1:W-:Y:S01]  /*4c8c0*/  STL.64 [R1+0x1938], R8 ;  /* 0x0019380801007387 */ /* 0x0003e20000100a00 */
[----:B---3--:R-:W-:Y:S01]  /*4c8d0*/  IMAD.MOV.U32 R14, RZ, RZ, 0x7ac2b965 ;  /* 0x7ac2b965ff0e7424 */ /* 0x008fe200078e00ff */
[----:B------:R-:W-:-:S02]  /*4c8e0*/  MOV R15, 0xbdbd4a71 ;  /* 0xbdbd4a71000f7802 */ /* 0x000fc40000000f00 */
        /* <DEDUP_REMOVED lines=8> */
[----:B------:R-:W-:-:S02]  /*4c970*/  MOV R11, 0xbf1cc642 ;  /* 0xbf1cc642000b7802 */ /* 0x000fc40000000f00 */
[----:B------:R2:W-:Y:S01]  /*4c980*/  STL.64 [R1+0x1928], R18 ;  /* 0x0019281201007387 */ /* 0x0005e20000100a00 */
[----:B0-----:R-:W-:-:S03]  /*4c990*/  MOV R20, 0xfe9ca81c ;  /* 0xfe9ca81c00147802 */ /* 0x001fc60000000f00 */
[----:B------:R0:W-:Y:S01]  /*4c9a0*/  STL.64 [R1+0x1958], R12 ;  /* 0x0019580c01007387 */ /* 0x0001e20000100a00 */
[----:B------:R-:W-:-:S03]  /*4c9b0*/  IMAD.MOV.U32 R21, RZ, RZ, -0x42740778 ;  /* 0xbd8bf888ff157424 */ /* 0x000fc600078e00ff */
[----:B------:R3:W-:Y:S01]  /*4c9c0*/  STL.64 [R1+0x1960], R4 ;  /* 0x0019600401007387 */ /* 0x0007e20000100a00 */
[----:B-1----:R-:W-:Y:S01]  /*4c9d0*/  MOV R16, 0x9c01efb4 ;  /* 0x9c01efb400107802 */ /* 0x002fe20000000f00 */
[----:B------:R-:W-:Y:S02]  /*4c9e0*/  IMAD.MOV.U32 R17, RZ, RZ, 0x3f369187 ;  /* 0x3f369187ff117424 */ /* 0x000fe400078e00ff */
[----:B------:R1:W-:Y:S01]  /*4c9f0*/  STL.64 [R1+0x1940], R14 ;  /* 0x0019400e01007387 */ /* 0x0003e20000100a00 */
[----:B--2---:R-:W-:Y:S02]  /*4ca00*/  IMAD.MOV.U32 R18, RZ, RZ, 0x5098cebf ;  /* 0x5098cebfff127424 */ /* 0x004fe400078e00ff */
[----:B------:R-:W-:Y:S01]  /*4ca10*/  IMAD.MOV.U32 R19, RZ, RZ, -0x40ca0cc8 ;  /* 0xbf35f338ff137424 */ /* 0x000fe200078e00ff */
[----:B0-----:R-:W-:Y:S01]  /*4ca20*/  MOV R12, 0x30b113ab ;  /* 0x30b113ab000c7802 */ /* 0x001fe20000000f00 */
[----:B------:R-:W-:Y:S01]  /*4ca30*/  IMAD.MOV.U32 R13, RZ, RZ, 0x3efd1798 ;  /* 0x3efd1798ff0d7424 */ /* 0x000fe200078e00ff */
[----:B------:R0:W-:Y:S01]  /*4ca40*/  STL.64 [R1+0x1970], R6 ;  /* 0x0019700601007387 */ /* 0x0001e20000100a00 */
[----:B---3--:R-:W-:-:S02]  /*4ca50*/  IMAD.MOV.U32 R4, RZ, RZ, 0x794bd7f2 ;  /* 0x794bd7f2ff047424 */ /* 0x008fc400078e00ff */
[----:B------:R-:W-:Y:S01]  /*4ca60*/  IMAD.MOV.U32 R5, RZ, RZ, 0x3ed8467d ;  /* 0x3ed8467dff057424 */ /* 0x000fe200078e00ff */
[----:B------:R2:W-:Y:S01]  /*4ca70*/  STL.64 [R1+0x1980], R8 ;  /* 0x0019800801007387 */ /* 0x0005e20000100a00 */
[----:B-1----:R-:W-:Y:S02]  /*4ca80*/  IMAD.MOV.U32 R14, RZ, RZ, 0x312e0a2 ;  /* 0x0312e0a2ff0e7424 */ /* 0x002fe400078e00ff */
[----:B------:R-:W-:Y:S01]  /*4ca90*/  IMAD.MOV.U32 R15, RZ, RZ, -0x417ee639 ;  /* 0xbe8119c7ff0f7424 */ /* 0x000fe200078e00ff */
[----:B------:R1:W-:Y:S01]  /*4caa0*/  STL.64 [R1+0x1988], R10 ;  /* 0x0019880a01007387 */ /* 0x0003e20000100a00 */
[----:B0-----:R-:W-:Y:S01]  /*4cab0*/  MOV R6, 0xa50cdaee ;  /* 0xa50cdaee00067802 */ /* 0x001fe20000000f00 */
[----:B------:R-:W-:Y:S02]  /*4cac0*/  IMAD.MOV.U32 R7, RZ, RZ, 0x3e00f82d ;  /* 0x3e00f82dff077424 */ /* 0x000fe400078e00ff */
[----:B------:R0:W-:Y:S01]  /*4cad0*/  STL.64 [R1+0x1950], R20 ;  /* 0x0019501401007387 */ /* 0x0001e20000100a00 */
[----:B--2---:R-:W-:-:S03]  /*4cae0*/  IMAD.MOV.U32 R8, RZ, RZ, -0x2aebad2b ;  /* 0xd51452d5ff087424 */ /* 0x004fc600078e00ff */
[----:B------:R2:W-:Y:S01]  /*4caf0*/  STL.64 [R1+0x1968], R16 ;  /* 0x0019681001007387 */ /* 0x0005e20000100a00 */
[----:B------:R-:W-:Y:S02]  /*4cb00*/  IMAD.MOV.U32 R9, RZ, RZ, 0x3ea4b12a ;  /* 0x3ea4b12aff097424 */ /* 0x000fe400078e00ff */
[----:B-1----:R-:W-:Y:S01]  /*4cb10*/  IMAD.MOV.U32 R10, RZ, RZ, -0x12da6acc ;  /* 0xed259534ff0a7424 */ /* 0x002fe200078e00ff */
[----:B------:R-:W-:Y:S01]  /*4cb20*/  MOV R11, 0xbd76d32e ;  /* 0xbd76d32e000b7802 */ /* 0x000fe20000000f00 */
[----:B------:R1:W-:Y:S01]  /*4cb30*/  STL.64 [R1+0x1978], R18 ;  /* 0x0019781201007387 */ /* 0x0003e20000100a00 */
[----:B0-----:R-:W-:-:S03]  /*4cb40*/  IMAD.MOV.U32 R20, RZ, RZ, 0x64e3e304 ;  /* 0x64e3e304ff147424 */ /* 0x001fc600078e00ff */
[----:B------:R0:W-:Y:S01]  /*4cb50*/  STL.64 [R1+0x1998], R12 ;  /* 0x0019980c01007387 */ /* 0x0001e20000100a00 */
[----:B------:R-:W-:Y:S01]  /*4cb60*/  MOV R21, 0xbef32691 ;  /* 0xbef3269100157802 */ /* 0x000fe20000000f00 */
[----:B--2---:R-:W-:Y:S02]  /*4cb70*/  IMAD.MOV.U32 R16, RZ, RZ, -0x13a60bbe ;  /* 0xec59f442ff107424 */ /* 0x004fe400078e00ff */
[----:B------:R2:W-:Y:S01]  /*4cb80*/  STL.64 [R1+0x19a8], R4 ;  /* 0x0019a80401007387 */ /* 0x0005e20000100a00 */
[----:B------:R-:W-:-:S03]  /*4cb90*/  MOV R17, 0xbeb1c6ac ;  /* 0xbeb1c6ac00117802 */ /* 0x000fc60000000f00 */
[----:B------:R3:W-:Y:S01]  /*4cba0*/  STL.64 [R1+0x1990], R14 ;  /* 0x0019900e01007387 */ /* 0x0007e20000100a00 */
[----:B-1----:R-:W-:Y:S01]  /*4cbb0*/  MOV R18, 0x79607d63 ;  /* 0x79607d6300127802 */ /* 0x002fe20000000f00 */
[----:B------:R-:W-:Y:S02]  /*4cbc0*/  IMAD.MOV.U32 R19, RZ, RZ, -0x41786d69 ;  /* 0xbe879297ff137424 */ /* 0x000fe400078e00ff */
[----:B0-----:R-:W-:Y:S01]  /*4cbd0*/  IMAD.MOV.U32 R12, RZ, RZ, -0x420b6167 ;  /* 0xbdf49e99ff0c7424 */ /* 0x001fe200078e00ff */
        /* <DEDUP_REMOVED lines=15> */
[----:B------:R-:W-:-:S02]  /*4ccd0*/  IMAD.MOV.U32 R11, RZ, RZ, 0x3c7ddc4a ;  /* 0x3c7ddc4aff0b7424 */ /* 0x000fc400078e00ff */
[----:B------:R2:W-:Y:S01]  /*4cce0*/  STL.64 [R1+0x19c8], R18 ;  /* 0x0019c81201007387 */ /* 0x0005e20000100a00 */
[----:B0-----:R-:W-:-:S03]  /*4ccf0*/  IMAD.MOV.U32 R20, RZ, RZ, 0x322ddf56 ;  /* 0x322ddf56ff147424 */ /* 0x001fc600078e00ff */
        /* <DEDUP_REMOVED lines=8> */
[----:B0-----:R-:W-:Y:S01]  /*4cd80*/  IMAD.MOV.U32 R12, RZ, RZ, 0x109f334 ;  /* 0x0109f334ff0c7424 */ /* 0x001fe200078e00ff */
[----:B------:R0:W-:Y:S01]  /*4cd90*/  STL.64 [R1+0x19f8], R6 ;  /* 0x0019f80601007387 */ /* 0x0001e20000100a00 */
[----:B------:R-:W-:Y:S01]  /*4cda0*/  IMAD.MOV.U32 R13, RZ, RZ, -0x426ca279 ;  /* 0xbd935d87ff0d7424 */ /* 0x000fe200078e00ff */
[----:B---3--:R-:W-:Y:S01]  /*4cdb0*/  MOV R4, 0xba6216 ;  /* 0x00ba621600047802 */ /* 0x008fe20000000f00 */
[----:B------:R-:W-:Y:S01]  /*4cdc0*/  IMAD.MOV.U32 R5, RZ, RZ, 0x3d731d6a ;  /* 0x3d731d6aff057424 */ /* 0x000fe200078e00ff */
[----:B------:R2:W-:Y:S01]  /*4cdd0*/  STL.64 [R1+0x1a00], R8 ;  /* 0x001a000801007387 */ /* 0x0005e20000100a00 */
[----:B-1----:R-:W-:Y:S01]  /*4cde0*/  IMAD.MOV.U32 R14, RZ, RZ, 0x3187b744 ;  /* 0x3187b744ff0e7424 */ /* 0x002fe200078e00ff */
[----:B------:R-:W-:-:S02]  /*4cdf0*/  MOV R15, 0xbf45629b ;  /* 0xbf45629b000f7802 */ /* 0x000fc40000000f00 */
[----:B------:R1:W-:Y:S01]  /*4ce00*/  STL.64 [R1+0x1a10], R10 ;  /* 0x001a100a01007387 */ /* 0x0003e20000100a00 */
[----:B0-----:R-:W-:-:S03]  /*4ce10*/  IMAD.MOV.U32 R6, RZ, RZ, -0x398f1970 ;  /* 0xc670e690ff067424 */ /* 0x001fc600078e00ff */
[----:B------:R0:W-:Y:S01]  /*4ce20*/  STL.64 [R1+0x19f0], R20 ;  /* 0x0019f01401007387 */ /* 0x0001e20000100a00 */
[----:B------:R-:W-:Y:S02]  /*4ce30*/  IMAD.MOV.U32 R7, RZ, RZ, 0x3f4b8239 ;  /* 0x3f4b8239ff077424 */ /* 0x000fe400078e00ff */
[----:B--2---:R-:W-:Y:S01]  /*4ce40*/  IMAD.MOV.U32 R8, RZ, RZ, 0x6b30cfd6 ;  /* 0x6b30cfd6ff087424 */ /* 0x004fe200078e00ff */
[----:B------:R-:W-:Y:S01]  /*4ce50*/  MOV R9, 0xbea76267 ;  /* 0xbea7626700097802 */ /* 0x000fe20000000f00 */
[----:B------:R2:W-:Y:S01]  /*4ce60*/  STL.64 [R1+0x1a08], R16 ;  /* 0x001a081001007387 */ /* 0x0005e20000100a00 */
[----:B-1----:R-:W-:Y:S02]  /*4ce70*/  IMAD.MOV.U32 R10, RZ, RZ, 0x7082916d ;  /* 0x7082916dff0a7424 */ /* 0x002fe400078e00ff */
[----:B------:R-:W-:Y:S01]  /*4ce80*/  IMAD.MOV.U32 R11, RZ, RZ, 0x3f25d115 ;  /* 0x3f25d115ff0b7424 */ /* 0x000fe200078e00ff */
[----:B------:R1:W-:Y:S01]  /*4ce90*/  STL.64 [R1+0x1a18], R18 ;  /* 0x001a181201007387 */ /* 0x0003e20000100a00 */
[----:B0-----:R-:W-:Y:S01]  /*4cea0*/  MOV R20, 0xb4446107 ;  /* 0xb444610700147802 */ /* 0x001fe20000000f00 */
[----:B------:R-:W-:-:S02]  /*4ceb0*/  IMAD.MOV.U32 R21, RZ, RZ, -0x40c34699 ;  /* 0xbf3cb967ff157424 */ /* 0x000fc400078e00ff */
[----:B------:R0:W-:Y:S01]  /*4cec0*/  STL.64 [R1+0x1a20], R12 ;  /* 0x001a200c01007387 */ /* 0x0001e20000100a00 */
[----:B--2---:R-:W-:-:S03]  /*4ced0*/  MOV R16, 0xcea7ddb2 ;  /* 0xcea7ddb200107802 */ /* 0x004fc60000000f00 */
[----:B------:R2:W-:Y:S01]  /*4cee0*/  STL.64 [R1+0x1a28], R4 ;  /* 0x001a280401007387 */ /* 0x0005e20000100a00 */
[----:B------:R-:W-:-:S03]  /*4cef0*/  IMAD.MOV.U32 R17, RZ, RZ, -0x40df3e91 ;  /* 0xbf20c16fff117424 */ /* 0x000fc600078e00ff */
[----:B------:R3:W-:Y:S01]  /*4cf00*/  STL.64 [R1+0x1a30], R14 ;  /* 0x001a300e01007387 */ /* 0x0007e20000100a00 */
[----:B-1----:R-:W-:Y:S01]  /*4cf10*/  IMAD.MOV.U32 R18, RZ, RZ, -0x2c0a7c33 ;  /* 0xd3f583cdff127424 */ /* 0x002fe200078e00ff */
        /* <DEDUP_REMOVED lines=8> */
[----:B---3--:R-:W-:Y:S02]  /*4cfa0*/  IMAD.MOV.U32 R14, RZ, RZ, -0x6acf5853 ;  /* 0x9530a7adff0e7424 */ /* 0x008fe400078e00ff */
[----:B------:R-:W-:Y:S01]  /*4cfb0*/  IMAD.MOV.U32 R15, RZ, RZ, -0x413e5214 ;  /* 0xbec1adecff0f7424 */ /* 0x000fe200078e00ff */
[----:B-1----:R-:W-:Y:S01]  /*4cfc0*/  MOV R7, 0x3edc738f ;  /* 0x3edc738f00077802 */ /* 0x002fe20000000f00 */
[----:B------:R-:W-:Y:S01]  /*4cfd0*/  IMAD.MOV.U32 R6, RZ, RZ, 0x198ab550 ;  /* 0x198ab550ff067424 */ /* 0x000fe200078e00ff */
[----:B------:R1:W-:Y:S01]  /*4cfe0*/  STL.64 [R1+0x1a68], R12 ;  /* 0x001a680c01007387 */ /* 0x0003e20000100a00 */
[----:B0-----:R-:W-:Y:S01]  /*4cff0*/  IMAD.MOV.U32 R8, RZ, RZ, 0x70ac9b03 ;  /* 0x70ac9b03ff087424 */ /* 0x001fe200078e00ff */
[----:B------:R-:W-:Y:S02]  /*4d000*/  MOV R9, 0x3e9952f9 ;  /* 0x3e9952f900097802 */ /* 0x000fe40000000f00 */
[----:B------:R0:W-:Y:S01]  /*4d010*/  STL.64 [R1+0x1a78], R6 ;  /* 0x001a780601007387 */ /* 0x0001e20000100a00 */
[----:B--2---:R-:W-:-:S02]  /*4d020*/  IMAD.MOV.U32 R10, RZ, RZ, 0x3b2187a2 ;  /* 0x3b2187a2ff0a7424 */ /* 0x004fc400078e00ff */
        /* <DEDUP_REMOVED lines=8> */
[----:B--2---:R-:W-:-:S03]  /*4d0b0*/  IMAD.MOV.U32 R8, RZ, RZ, -0x3faad57f ;  /* 0xc0552a81ff087424 */ /* 0x004fc600078e00ff */
[----:B------:R2:W-:Y:S01]  /*4d0c0*/  STL.64 [R1+0x1aa0], R12 ;  /* 0x001aa00c01007387 */ /* 0x0005e20000100a00 */
[----:B------:R-:W-:Y:S02]  /*4d0d0*/  IMAD.MOV.U32 R9, RZ, RZ, 0x3cc36412 ;  /* 0x3cc36412ff097424 */ /* 0x000fe400078e00ff */
[----:B-1----:R-:W-:Y:S01]  /*4d0e0*/  IMAD.MOV.U32 R10, RZ, RZ, -0x1a218756 ;  /* 0xe5de78aaff0a7424 */ /* 0x002fe200078e00ff */
[----:B------:R1:W-:Y:S01]  /*4d0f0*/  STL.64 [R1+0x1ac0], R6 ;  /* 0x001ac00601007387 */ /* 0x0003e20000100a00 */
[----:B------:R-:W-:Y:S01]  /*4d100*/  IMAD.MOV.U32 R11, RZ, RZ, 0x3dbcac1e ;  /* 0x3dbcac1eff0b7424 */ /* 0x000fe200078e00ff */
[----:B0-----:R-:W-:Y:S01]  /*4d110*/  MOV R4, 0x6d84752e ;  /* 0x6d84752e00047802 */ /* 0x001fe20000000f00 */
[----:B------:R-:W-:Y:S01]  /*4d120*/  IMAD.MOV.U32 R5, RZ, RZ, 0x3e3663fd ;  /* 0x3e3663fdff057424 */ /* 0x000fe200078e00ff */
        /* <DEDUP_REMOVED lines=16> */
[----:B0-----:R-:W-:Y:S01]  /*4d230*/  MOV R12, 0x36172b0 ;  /* 0x036172b0000c7802 */ /* 0x001fe20000000f00 */
[----:B------:R-:W-:-:S02]  /*4d240*/  IMAD.MOV.U32 R13, RZ, RZ, 0x3f100120 ;  /* 0x3f100120ff0d7424 */ /* 0x000fc400078e00ff */
[----:B------:R0:W-:Y:S01]  /*4d250*/  STL.64 [R1+0x1b18], R10 ;  /* 0x001b180a01007387 */ /* 0x0001e20000100a00 */
[----:B--2---:R-:W-:-:S03]  /*4d260*/  IMAD.MOV.U32 R6, RZ, RZ, -0x1741ccd0 ;  /* 0xe8be3330ff067424 */ /* 0x004fc600078e00ff */
[----:B------:R2:W-:Y:S01]  /*4d270*/  STL.64 [R1+0x1a40], R20 ;  /* 0x001a401401007387 */ /* 0x0005e20000100a00 */
[----:B------:R-:W-:Y:S02]  /*4d280*/  IMAD.MOV.U32 R7, RZ, RZ, -0x41f18fe8 ;  /* 0xbe0e7018ff077424 */ /* 0x000fe400078e00ff */
        /* <DEDUP_REMOVED lines=21> */
[----:B0-----:R-:W-:Y:S01]  /*4d3e0*/  MOV R10, 0xfd72ae16 ;  /* 0xfd72ae16000a7802 */ /* 0x001fe20000000f00 */
[----:B------:R-:W-:Y:S02]  /*4d3f0*/  IMAD.MOV.U32 R11, RZ, RZ, -0x4229c0f4 ;  /* 0xbdd63f0cff0b7424 */ /* 0x000fe400078e00ff */
[----:B------:R0:W-:Y:S01]  /*4d400*/  STL.64 [R1+0x1a80], R14 ;  /* 0x001a800e01007387 */ /* 0x0001e20000100a00 */
[----:B--2---:R-:W-:-:S03]  /*4d410*/  IMAD.MOV.U32 R16, RZ, RZ, -0x3aaf42b5 ;  /* 0xc550bd4bff107424 */ /* 0x004fc600078e00ff */
[----:B------:R2:W-:Y:S01]  /*4d420*/  STL.64 [R1+0x1a88], R20 ;  /* 0x001a881401007387 */ /* 0x0005e20000100a00 */
[----:B------:R-:W-:Y:S01]  /*4d430*/  MOV R17, 0x3cc7c54e ;  /* 0x3cc7c54e00117802 */ /* 0x000fe20000000f00 */
[----:B-1----:R-:W-:Y:S02]  /*4d440*/  IMAD.MOV.U32 R18, RZ, RZ, -0x178d03aa ;  /* 0xe872fc56ff127424 */ /* 0x002fe400078e00ff */
[----:B------:R1:W-:Y:S01]  /*4d450*/  STL.64 [R1+0x1b38], R4 ;  /* 0x001b380401007387 */ /* 0x0003e20000100a00 */
[----:B------:R-:W-:-:S03]  /*4d460*/  IMAD.MOV.U32 R19, RZ, RZ, -0x41bb67a2 ;  /* 0xbe44985eff137424 */ /* 0x000fc600078e00ff */
[----:B------:R3:W-:Y:S01]  /*4d470*/  STL.64 [R1+0x1b68], R12 ;  /* 0x001b680c01007387 */ /* 0x0007e20000100a00 */
[----:B0-----:R-:W-:Y:S01]  /*4d480*/  MOV R14, 0x9fc7363 ;  /* 0x09fc7363000e7802 */ /* 0x001fe20000000f00 */
[----:B------:R-:W-:Y:S02]  /*4d490*/  IMAD.MOV.U32 R15, RZ, RZ, 0x3deac793 ;  /* 0x3deac793ff0f7424 */ /* 0x000fe400078e00ff */
[----:B--2---:R-:W-:Y:S01]  /*4d4a0*/  IMAD.MOV.U32 R20, RZ, RZ, -0xfb74e6c ;  /* 0xf048b194ff147424 */ /* 0x004fe200078e00ff */
[----:B------:R-:W-:Y:S01]  /*4d4b0*/  MOV R21, 0xbddbd671 ;  /* 0xbddbd67100157802 */ /* 0x000fe20000000f00 */
[----:B------:R0:W-:Y:S01]  /*4d4c0*/  STL.64 [R1+0x1b88], R6 ;  /* 0x001b880601007387 */ /* 0x0001e20000100a00 */
[----:B-1----:R-:W-:Y:S01]  /*4d4d0*/  IMAD.MOV.U32 R4, RZ, RZ, 0x44652279 ;  /* 0x44652279ff047424 */ /* 0x002fe200078e00ff */
[----:B------:R-:W-:Y:S02]  /*4d4e0*/  MOV R5, 0xbd0706d6 ;  /* 0xbd0706d600057802 */ /* 0x000fe40000000f00 */
[----:B------:R1:W-:Y:S01]  /*4d4f0*/  STL.64 [R1+0x1b90], R8 ;  /* 0x001b900801007387 */ /* 0x0003e20000100a00 */
[----:B---3--:R-:W-:Y:S01]  /*4d500*/  IMAD.MOV.U32 R12, RZ, RZ, -0x7738c013 ;  /* 0x88c73fedff0c7424 */ /* 0x008fe200078e00ff */
        /* <DEDUP_REMOVED lines=11> */
[----:B0-----:R-:W-:-:S03]  /*4d5c0*/  IMAD.MOV.U32 R16, RZ, RZ, 0x1cc96982 ;  /* 0x1cc96982ff107424 */ /* 0x001fc600078e00ff */
[----:B------:R0:W-:Y:S01]  /*4d5d0*/  STL.64 [R1+0x1ad8], R20 ;  /* 0x001ad81401007387 */ /* 0x0001e20000100a00 */
[----:B------:R-:W-:-:S03]  /*4d5e0*/  IMAD.MOV.U32 R17, RZ, RZ, -0x40bc7201 ;  /* 0xbf438dffff117424 */ /* 0x000fc600078e00ff */
[----:B------:R3:W-:Y:S01]  /*4d5f0*/  STL.64 [R1+0x1b80], R4 ;  /* 0x001b800401007387 */ /* 0x0007e20000100a00 */
[----:B-1----:R-:W-:Y:S01]  /*4d600*/  MOV R18, 0x9b7913ea ;  /* 0x9b7913ea00127802 */ /* 0x002fe20000000f00 */
[----:B------:R-:W-:Y:S02]  /*4d610*/  IMAD.MOV.U32 R19, RZ, RZ, -0x40ed1ce1 ;  /* 0xbf12e31fff137424 */ /* 0x000fe400078e00ff */
[----:B------:R1:W-:Y:S01]  /*4d620*/  STL.64 [R1+0x1bb0], R12 ;  /* 0x001bb00c01007387 */ /* 0x0003e20000100a00 */
[----:B--2---:R-:W-:Y:S01]  /*4d630*/  IMAD.MOV.U32 R14, RZ, RZ, -0x373140ea ;  /* 0xc8cebf16ff0e7424 */ /* 0x004fe200078e00ff */
[----:B------:R-:W-:Y:S01]  /*4d640*/  MOV R15, 0x3e886c71 ;  /* 0x3e886c71000f7802 */ /* 0x000fe20000000f00 */
[----:B0-----:R-:W-:Y:S01]  /*4d650*/  IMAD.MOV.U32 R20, RZ, RZ, 0x3aebc9b7 ;  /* 0x3aebc9b7ff147424 */ /* 0x001fe200078e00ff */
[----:B------:R0:W-:Y:S01]  /*4d660*/  STL.64 [R1+0x1bd0], R6 ;  /* 0x001bd00601007387 */ /* 0x0001e20000100a00 */
[----:B------:R-:W-:Y:S02]  /*4d670*/  IMAD.MOV.U32 R21, RZ, RZ, -0x40e9c580 ;  /* 0xbf163a80ff157424 */ /* 0x000fe400078e00ff */
[----:B---3--:R-:W-:Y:S01]  /*4d680*/  IMAD.MOV.U32 R4, RZ, RZ, -0x578d4d7c ;  /* 0xa872b284ff047424 */ /* 0x008fe200078e00ff */
[----:B------:R2:W-:Y:S01]  /*4d690*/  STL.64 [R1+0x1bd8], R8 ;  /* 0x001bd80801007387 */ /* 0x0005e20000100a00 */
[----:B------:R-:W-:-:S02]  /*4d6a0*/  IMAD.MOV.U32 R5, RZ, RZ, -0x4257ce4d ;  /* 0xbda831b3ff057424 */ /* 0x000fc400078e00ff */
[----:B-1----:R-:W-:Y:S01]  /*4d6b0*/  IMAD.MOV.U32 R12, RZ, RZ, 0x6f571329 ;  /* 0x6f571329ff0c7424 */ /* 0x002fe200078e00ff */
[----:B------:R-:W-:Y:S01]  /*4d6c0*/  MOV R13, 0xbe41759e ;  /* 0xbe41759e000d7802 */ /* 0x000fe20000000f00 */
[----:B------:R1:W-:Y:S01]  /*4d6d0*/  STL.64 [R1+0x1be0], R10 ;  /* 0x001be00a01007387 */ /* 0x0003e20000100a00 */
[----:B0-----:R-:W-:Y:S01]  /*4d6e0*/  MOV R6, 0x761692a2 ;  /* 0x761692a200067802 */ /* 0x001fe20000000f00 */
[----:B------:R-:W-:Y:S02]  /*4d6f0*/  IMAD.MOV.U32 R7, RZ, RZ, -0x40ff9af1 ;  /* 0xbf00650fff077424 */ /* 0x000fe400078e00ff */
[----:B------:R0:W-:Y:S01]  /*4d700*/  STL.64 [R1+0x1af8], R16 ;  /* 0x001af81001007387 */ /* 0x0001e20000100a00 */
[----:B--2---:R-:W-:Y:S01]  /*4d710*/  MOV R8, 0x8c7220b7 ;  /* 0x8c7220b700087802 */ /* 0x004fe20000000f00 */
[----:B------:R-:W-:Y:S02]  /*4d720*/  IMAD.MOV.U32 R9, RZ, RZ, -0x413dfaa8 ;  /* 0xbec20558ff097424 */ /* 0x000fe400078e00ff */
[----:B------:R2:W-:Y:S01]  /*4d730*/  STL.64 [R1+0x1b00], R18 ;  /* 0x001b001201007387 */ /* 0x0005e20000100a00 */
[----:B-1----:R-:W-:Y:S01]  /*4d740*/  IMAD.MOV.U32 R10, RZ, RZ, 0x71a80133 ;  /* 0x71a80133ff0a7424 */ /* 0x002fe200078e00ff */
[----:B------:R-:W-:-:S02]  /*4d750*/  MOV R11, 0x3eb64d99 ;  /* 0x3eb64d99000b7802 */ /* 0x000fc40000000f00 */
[----:B------:R1:W-:Y:S01]  /*4d760*/  STL.64 [R1+0x1b20], R14 ;  /* 0x001b200e01007387 */ /* 0x0003e20000100a00 */
[----:B0-----:R-:W-:-:S03]  /*4d770*/  MOV R16, 0xd892e1a9 ;  /* 0xd892e1a900107802 */ /* 0x001fc60000000f00 */
[----:B------:R0:W-:Y:S01]  /*4d780*/  STL.64 [R1+0x1b28], R20 ;  /* 0x001b281401007387 */ /* 0x0001e20000100a00 */
[----:B------:R-:W-:Y:S02]  /*4d790*/  IMAD.MOV.U32 R17, RZ, RZ, 0x3ed2fe63 ;  /* 0x3ed2fe63ff117424 */ /* 0x000fe400078e00ff */
[----:B--2---:R-:W-:Y:S01]  /*4d7a0*/  IMAD.MOV.U32 R18, RZ, RZ, -0x576e2746 ;  /* 0xa891d8baff127424 */ /* 0x004fe200078e00ff */
[----:B------:R2:W-:Y:S01]  /*4d7b0*/  STL.64 [R1+0x1bb8], R4 ;  /* 0x001bb80401007387 */ /* 0x0005e20000100a00 */
[----:B------:R-:W-:-:S03]  /*4d7c0*/  MOV R19, 0xbec7d8d3 ;  /* 0xbec7d8d300137802 */ /* 0x000fc60000000f00 */
[----:B------:R3:W-:Y:S01]  /*4d7d0*/  STL.64 [R1+0x1bf8], R12 ;  /* 0x001bf80c01007387 */ /* 0x0007e20000100a00 */
[----:B-1----:R-:W-:Y:S02]  /*4d7e0*/  IMAD.MOV.U32 R14, RZ, RZ, -0x5b2caf32 ;  /* 0xa4d350ceff0e7424 */ /* 0x002fe400078e00ff */
[----:B------:R-:W-:Y:S01]  /*4d7f0*/  IMAD.MOV.U32 R15, RZ, RZ, 0x3e77ca3d ;  /* 0x3e77ca3dff0f7424 */ /* 0x000fe200078e00ff */
[----:B0-----:R-:W-:Y:S01]  /*4d800*/  MOV R20, 0x9d310d85 ;  /* 0x9d310d8500147802 */ /* 0x001fe20000000f00 */
[----:B------:R-:W-:Y:S01]  /*4d810*/  IMAD.MOV.U32 R21, RZ, RZ, -0x41a4f541 ;  /* 0xbe5b0abfff157424 */ /* 0x000fe200078e00ff */
[----:B------:R0:W-:Y:S01]  /*4d820*/  STL.64 [R1+0x1c08], R6 ;  /* 0x001c080601007387 */ /* 0x0001e20000100a00 */
[----:B--2---:R-:W-:Y:S02]  /*4d830*/  IMAD.MOV.U32 R4, RZ, RZ, 0x37b4e130 ;  /* 0x37b4e130ff047424 */ /* 0x004fe400078e00ff */
[----:B------:R-:W-:Y:S01]  /*4d840*/  IMAD.MOV.U32 R5, RZ, RZ, 0x3f07bdf8 ;  /* 0x3f07bdf8ff057424 */ /* 0x000fe200078e00ff */
[----:B------:R1:W-:Y:S01]  /*4d850*/  STL.64 [R1+0x1c20], R8 ;  /* 0x001c200801007387 */ /* 0x0003e20000100a00 */
[----:B---3--:R-:W-:-:S02]  /*4d860*/  IMAD.MOV.U32 R12, RZ, RZ, 0x52fc4d58 ;  /* 0x52fc4d58ff0c7424 */ /* 0x008fc400078e00ff */
        /* <DEDUP_REMOVED lines=11> */
[----:B0-----:R-:W-:-:S03]  /*4d920*/  IMAD.MOV.U32 R16, RZ, RZ, -0x6523334a ;  /* 0x9adcccb6ff107424 */ /* 0x001fc600078e00ff */
[----:B------:R0:W-:Y:S01]  /*4d930*/  STL.64 [R1+0x1b78], R20 ;  /* 0x001b781401007387 */ /* 0x0001e20000100a00 */
[----:B------:R-:W-:-:S03]  /*4d940*/  MOV R17, 0x3e03b654 ;  /* 0x3e03b65400117802 */ /* 0x000fc60000000f00 */
[----:B------:R3:W-:Y:S01]  /*4d950*/  STL.64 [R1+0x1c00], R4 ;  /* 0x001c000401007387 */ /* 0x0007e20000100a00 */
[----:B-1----:R-:W-:Y:S02]  /*4d960*/  IMAD.MOV.U32 R18, RZ, RZ, -0x5f439432 ;  /* 0xa0bc6bceff127424 */ /* 0x002fe400078e00ff */
[----:B------:R-:W-:Y:S01]  /*4d970*/  IMAD.MOV.U32 R19, RZ, RZ, -0x43f42449 ;  /* 0xbc0bdbb7ff137424 */ /* 0x000fe200078e00ff */
        /* <DEDUP_REMOVED lines=9> */
[----:B-1----:R-:W-:Y:S02]  /*4da10*/  IMAD.MOV.U32 R12, RZ, RZ, -0x72c8fe5a ;  /* 0x8d3701a6ff0c7424 */ /* 0x002fe400078e00ff */
[----:B------:R-:W-:Y:S01]  /*4da20*/  IMAD.MOV.U32 R13, RZ, RZ, 0x3c5ab961 ;  /* 0x3c5ab961ff0d7424 */ /* 0x000fe200078e00ff */
[----:B------:R1:W-:Y:S01]  /*4da30*/  STL.64 [R1+0x1c70], R10 ;  /* 0x001c700a01007387 */ /* 0x0003e20000100a00 */
[----:B0-----:R-:W-:Y:S01]  /*4da40*/  MOV R6, 0x5b5e0240 ;  /* 0x5b5e024000067802 */ /* 0x001fe20000000f00 */
[----:B------:R-:W-:Y:S02]  /*4da50*/  IMAD.MOV.U32 R7, RZ, RZ, -0x409f18dc ;  /* 0xbf60e724ff077424 */ /* 0x000fe400078e00ff */
[----:B------:R0:W-:Y:S01]  /*4da60*/  STL.64 [R1+0x1b98], R16 ;  /* 0x001b981001007387 */ /* 0x0001e20000100a00 */
[----:B--2---:R-:W-:Y:S01]  /*4da70*/  IMAD.MOV.U32 R8, RZ, RZ, 0x8721041 ;  /* 0x08721041ff087424 */ /* 0x004fe200078e00ff */
[----:B------:R-:W-:-:S02]  /*4da80*/  MOV R9, 0x3f6185be ;  /* 0x3f6185be00097802 */ /* 0x000fc40000000f00 */
[----:B------:R2:W-:Y:S01]  /*4da90*/  STL.64 [R1+0x1ba0], R18 ;  /* 0x001ba01201007387 */ /* 0x0005e20000100a00 */
[----:B-1----:R-:W-:Y:S02]  /*4daa0*/  IMAD.MOV.U32 R10, RZ, RZ, 0x4cc4d9d6 ;  /* 0x4cc4d9d6ff0a7424 */ /* 0x002fe400078e00ff */
[----:B------:R-:W-:Y:S01]  /*4dab0*/  IMAD.MOV.U32 R11, RZ, RZ, -0x40af702a ;  /* 0xbf508fd6ff0b7424 */ /* 0x000fe200078e00ff */
[----:B------:R1:W-:Y:S01]  /*4dac0*/  STL.64 [R1+0x1bc0], R14 ;  /* 0x001bc00e01007387 */ /* 0x0003e20000100a00 */
[----:B0-----:R-:W-:-:S03]  /*4dad0*/  IMAD.MOV.U32 R16, RZ, RZ, -0x4ad3ccbb ;  /* 0xb52c3345ff107424 */ /* 0x001fc600078e00ff */
[----:B------:R0:W-:Y:S01]  /*4dae0*/  STL.64 [R1+0x1bc8], R20 ;  /* 0x001bc81401007387 */ /* 0x0001e20000100a00 */
[----:B------:R-:W-:Y:S01]  /*4daf0*/  IMAD.MOV.U32 R17, RZ, RZ, 0x3f3c01c0 ;  /* 0x3f3c01c0ff117424 */ /* 0x000fe200078e00ff */
[----:B--2---:R-:W-:Y:S02]  /*4db00*/  MOV R18, 0x82f9d22a ;  /* 0x82f9d22a00127802 */ /* 0x004fe40000000f00 */
[----:B------:R2:W-:Y:S01]  /*4db10*/  STL.64 [R1+0x1c48], R4 ;  /* 0x001c480401007387 */ /* 0x0005e20000100a00 */
[----:B------:R-:W-:-:S03]  /*4db20*/  IMAD.MOV.U32 R19, RZ, RZ, -0x40d9e71c ;  /* 0xbf2618e4ff137424 */ /* 0x000fc600078e00ff */
[----:B------:R3:W-:Y:S01]  /*4db30*/  STL.64 [R1+0x1c78], R12 ;  /* 0x001c780c01007387 */ /* 0x0007e20000100a00 */
[----:B-1----:R-:W-:Y:S01]  /*4db40*/  IMAD.MOV.U32 R14, RZ, RZ, -0x9f8794f ;  /* 0xf60786b1ff0e7424 */ /* 0x002fe200078e00ff */
[----:B------:R-:W-:Y:S01]  /*4db50*/  MOV R15, 0x3ee5ea3a ;  /* 0x3ee5ea3a000f7802 */ /* 0x000fe20000000f00 */
[----:B0-----:R-:W-:Y:S01]  /*4db60*/  IMAD.MOV.U32 R20, RZ, RZ, -0x10765ed6 ;  /* 0xef89a12aff147424 */ /* 0x001fe200078e00ff */
[----:B------:R0:W-:Y:S01]  /*4db70*/  STL.64 [R1+0x1c98], R6 ;  /* 0x001c980601007387 */ /* 0x0001e20000100a00 */
[----:B------:R-:W-:Y:S01]  /*4db80*/  IMAD.MOV.U32 R21, RZ, RZ, 0x3dcaa0a6 ;  /* 0x3dcaa0a6ff157424 */ /* 0x000fe200078e00ff */
[----:B--2---:R-:W-:Y:S01]  /*4db90*/  MOV R4, 0x207b9023 ;  /* 0x207b902300047802 */ /* 0x004fe20000000f00 */
        /* <DEDUP_REMOVED lines=22> */
[----:B------:R-:W-:Y:S01]  /*4dd00*/  IMAD.MOV.U32 R15, RZ, RZ, -0x41e1694f ;  /* 0xbe1e96b1ff0f7424 */ /* 0x000fe200078e00ff */
[----:B0-----:R-:W-:Y:S01]  /*4dd10*/  MOV R20, 0x2f6afa8a ;  /* 0x2f6afa8a00147802 */ /* 0x001fe20000000f00 */
[----:B------:R-:W-:Y:S01]  /*4dd20*/  IMAD.MOV.U32 R21, RZ, RZ, 0x3e10bf3a ;  /* 0x3e10bf3aff157424 */ /* 0x000fe200078e00ff */
[----:B------:R0:W-:Y:S01]  /*4dd30*/  STL.64 [R1+0x1cd0], R6 ;  /* 0x001cd00601007387 */ /* 0x0001e20000100a00 */
[----:B---3--:R-:W-:Y:S01]  /*4dd40*/  IMAD.MOV.U32 R4, RZ, RZ, -0x4746e29f ;  /* 0xb8b91d61ff047424 */ /* 0x008fe200078e00ff */
        /* <DEDUP_REMOVED lines=18> */
[----:B--2---:R-:W-:Y:S02]  /*4de70*/  IMAD.MOV.U32 R18, RZ, RZ, 0x1144693f ;  /* 0x1144693fff127424 */ /* 0x004fe400078e00ff */
[----:B------:R-:W-:Y:S01]  /*4de80*/  IMAD.MOV.U32 R19, RZ, RZ, 0x3f254d24 ;  /* 0x3f254d24ff137424 */ /* 0x000fe200078e00ff */
[----:B------:R2:W-:Y:S01]  /*4de90*/  STL.64 [R1+0x1cf8], R12 ;  /* 0x001cf80c01007387 */ /* 0x0005e20000100a00 */
[----:B-1----:R-:W-:Y:S01]  /*4dea0*/  MOV R14, 0x5a61360f ;  /* 0x5a61360f000e7802 */ /* 0x002fe20000000f00 */
[----:B------:R-:W-:Y:S02]  /*4deb0*/  IMAD.MOV.U32 R15, RZ, RZ, -0x4165370d ;  /* 0xbe9ac8f3ff0f7424 */ /* 0x000fe400078e00ff */
[----:B---3--:R-:W-:Y:S01]  /*4dec0*/  IMAD.MOV.U32 R20, RZ, RZ, 0x7a227118 ;  /* 0x7a227118ff147424 */ /* 0x008fe200078e00ff */
[----:B------:R-:W-:Y:S01]  /*4ded0*/  MOV R21, 0x3f37bf3a ;  /* 0x3f37bf3a00157802 */ /* 0x000fe20000000f00 */
        /* <DEDUP_REMOVED lines=15> */
[----:B------:R2:W-:Y:S04]  /*4dfd0*/  STL.64 [R1+0x1cb0], R14 ;  /* 0x001cb00e01007387 */ /* 0x0005e80000100a00 */
        /* <DEDUP_REMOVED lines=8> */
[----:B------:R-:W-:Y:S01]  /*4e060*/  MOV R15, 0xbea70cb7 ;  /* 0xbea70cb7000f7802 */ /* 0x000fe20000000f00 */
[----:B---3--:R-:W-:Y:S01]  /*4e070*/  IMAD.MOV.U32 R20, RZ, RZ, -0x104483b7 ;  /* 0xefbb7c49ff147424 */ /* 0x008fe200078e00ff */
        /* <DEDUP_REMOVED lines=16> */
[----:B------:R0:W-:Y:S04]  /*4e180*/  STL.64 [R1+0x1d00], R14 ;  /* 0x001d000e01007387 */ /* 0x0001e80000100a00 */
        /* <DEDUP_REMOVED lines=8> */
[----:B------:R-:W-:Y:S01]  /*4e210*/  MOV R15, 0xbf70ae56 ;  /* 0xbf70ae56000f7802 */ /* 0x000fe20000000f00 */
[----:B---3--:R-:W-:Y:S01]  /*4e220*/  IMAD.MOV.U32 R20, RZ, RZ, -0x60b5bfe5 ;  /* 0x9f4a401bff147424 */ /* 0x008fe200078e00ff */
[----:B------:R-:W-:Y:S01]  /*4e230*/  MOV R21, 0x3f7a3a69 ;  /* 0x3f7a3a6900157802 */ /* 0x000fe20000000f00 */
        /* <DEDUP_REMOVED lines=24> */
[----:B------:R-:W-:Y:S01]  /*4e3c0*/  MOV R15, 0xbf11bf09 ;  /* 0xbf11bf09000f7802 */ /* 0x000fe20000000f00 */
        /* <DEDUP_REMOVED lines=25> */
[----:B--2---:R-:W-:Y:S01]  /*4e560*/  IMAD.MOV.U32 R14, RZ, RZ, -0x31d6da23 ;  /* 0xce2925ddff0e7424 */ /* 0x004fe200078e00ff */
[----:B------:R-:W-:Y:S01]  /*4e570*/  MOV R15, 0x3e555806 ;  /* 0x3e555806000f7802 */ /* 0x000fe20000000f00 */
[----:B---3--:R-:W-:Y:S01]  /*4e580*/  IMAD.MOV.U32 R20, RZ, RZ, -0x253e430f ;  /* 0xdac1bcf1ff147424 */ /* 0x008fe200078e00ff */
[----:B------:R-:W-:Y:S01]  /*4e590*/  MOV R21, 0xbe487f75 ;  /* 0xbe487f7500157802 */ /* 0x000fe20000000f00 */
        /* <DEDUP_REMOVED lines=52> */
[----:B---3--:R-:W-:Y:S01]  /*4e8e0*/  IMAD.MOV.U32 R20, RZ, RZ, -0x7498b2aa ;  /* 0x8b674d56ff147424 */ /* 0x008fe200078e00ff */
        /* <DEDUP_REMOVED lines=25> */
[----:B------:R-:W-:Y:S01]  /*4ea80*/  MOV R15, 0x3f91d1d6 ;  /* 0x3f91d1d6000f7802 */ /* 0x000fe20000000f00 */
[----:B---3--:R-:W-:Y:S01]  /*4ea90*/  IMAD.MOV.U32 R20, RZ, RZ, -0x74127944 ;  /* 0x8bed86bcff147424 */ /* 0x008fe200078e00ff */
        /* <DEDUP_REMOVED lines=81> */
[----:B---3--:R-:W-:Y:S01]  /*4efb0*/  IMAD.MOV.U32 R14, RZ, RZ, 0x1b78f2fd ;  /* 0x1b78f2fdff0e7424 */ /* 0x008fe200078e00ff */
[----:B------:R-:W-:Y:S01]  /*4efc0*/  MOV R15, 0xbed7ff32 ;  /* 0xbed7ff32000f7802 */ /* 0x000fe20000000f00 */
[----:B-1----:R-:W-:Y:S01]  /*4efd0*/  IMAD.MOV.U32 R20, RZ, RZ, 0x3853b987 ;  /* 0x3853b987ff147424 */ /* 0x002fe200078e00ff */
        /* <DEDUP_REMOVED lines=24> */
[----:B--2---:R-:W-:Y:S01]  /*4f160*/  IMAD.MOV.U32 R14, RZ, RZ, -0x5f31c8f2 ;  /* 0xa0ce370eff0e7424 */ /* 0x004fe200078e00ff */
[----:B------:R-:W-:Y:S01]  /*4f170*/  MOV R15, 0xbf1448c9 ;  /* 0xbf1448c9000f7802 */ /* 0x000fe20000000f00 */
[----:B---3--:R-:W-:Y:S01]  /*4f180*/  IMAD.MOV.U32 R20, RZ, RZ, 0xeccfadb ;  /* 0x0eccfadbff147424 */ /* 0x008fe200078e00ff */
        /* <DEDUP_REMOVED lines=11> */
[----:B-1----:R-:W-:Y:S01]  /*4f240*/  MOV R10, 0x1c8dde07 ;  /* 0x1c8dde07000a7802 */ /* 0x002fe20000000f00 */
[----:B------:R-:W-:-:S02]  /*4f250*/  IMAD.MOV.U32 R11, RZ, RZ, 0x3e89b42c ;  /* 0x3e89b42cff0b7424 */ /* 0x000fc400078e00ff */
        /* <DEDUP_REMOVED lines=11> */
[----:B0-----:R-:W-:Y:S01]  /*4f310*/  MOV R12, 0x27a1383d ;  /* 0x27a1383d000c7802 */ /* 0x001fe20000000f00 */
[----:B------:R-:W-:Y:S01]  /*4f320*/  IMAD.MOV.U32 R13, RZ, RZ, -0x4181595c ;  /* 0xbe7ea6a4ff0d7424 */ /* 0x000fe200078e00ff */
[----:B---3--:R-:W-:Y:S01]  /*4f330*/  MOV R14, 0xd1a9ac83 ;  /* 0xd1a9ac83000e7802 */ /* 0x008fe20000000f00 */
[----:B------:R-:W-:Y:S01]  /*4f340*/  IMAD.MOV.U32 R15, RZ, RZ, 0x3e62116d ;  /* 0x3e62116dff0f7424 */ /* 0x000fe200078e00ff */
[----:B------:R0:W-:Y:S01]  /*4f350*/  STL.64 [R1+0x2040], R8 ;  /* 0x0020400801007387 */ /* 0x0001e20000100a00 */
[----:B--2---:R-:W-:Y:S01]  /*4f360*/  MOV R20, 0x5f50d178 ;  /* 0x5f50d17800147802 */ /* 0x004fe20000000f00 */
        /* <DEDUP_REMOVED lines=8> */
[----:B--2---:R-:W-:Y:S01]  /*4f3f0*/  MOV R10, 0x7a744982 ;  /* 0x7a744982000a7802 */ /* 0x004fe20000000f00 */
[----:B------:R-:W-:-:S02]  /*4f400*/  IMAD.MOV.U32 R11, RZ, RZ, 0x3fb72bb4 ;  /* 0x3fb72bb4ff0b7424 */ /* 0x000fc400078e00ff */
[----:B------:R2:W-:Y:S01]  /*4f410*/  STL.64 [R1+0x2050], R18 ;  /* 0x0020501201007387 */ /* 0x0005e20000100a00 */
[----:B-1----:R-:W-:-:S03]  /*4f420*/  DFMA R4, R26, R26, R26 ;  /* 0x0000001a1a04722b */ /* 0x002fc6000000001a */
[----:B------:R1:W-:Y:S04]  /*4f430*/  STL.64 [R1+0x2060], R12 ;  /* 0x0020600c01007387 */ /* 0x0003e80000100a00 */
[----:B------:R3:W-:Y:S01]  /*4f440*/  STL.64 [R1+0x2068], R14 ;  /* 0x0020680e01007387 */ /* 0x0007e20000100a00 */
[----:B0-----:R-:W-:Y:S01]  /*4f450*/  MOV R16, 0xd4f69d94 ;  /* 0xd4f69d9400107802 */ /* 0x001fe20000000f00 */
[----:B------:R-:W-:Y:S01]  /*4f460*/  DFMA R4, R24, R4, R24 ;  /* 0x000000041804722b */ /* 0x000fe20000000018 */
[----:B------:R-:W-:Y:S01]  /*4f470*/  IMAD.MOV.U32 R17, RZ, RZ, -0x40ff7efb ;  /* 0xbf008105ff117424 */ /* 0x000fe200078e00ff */
[----:B------:R0:W-:Y:S01]  /*4f480*/  STL.64 [R1+0x2070], R20 ;  /* 0x0020701401007387 */ /* 0x0001e20000100a00 */
[----:B------:R-:W-:Y:S01]  /*4f490*/  MOV R24, 0xb2241202 ;  /* 0xb224120200187802 */ /* 0x000fe20000000f00 */
[----:B------:R-:W-:Y:S01]  /*4f4a0*/  IMAD.MOV.U32 R25, RZ, RZ, -0x41db6b2d ;  /* 0xbe2494d3ff197424 */ /* 0x000fe200078e00ff */
[----:B--2---:R-:W-:Y:S01]  /*4f4b0*/  MOV R18, 0x3cf8dfb4 ;  /* 0x3cf8dfb400127802 */ /* 0x004fe20000000f00 */
[----:B------:R2:W-:Y:S01]  /*4f4c0*/  STL.64 [R1+0x2078], R6 ;  /* 0x0020780601007387 */ /* 0x0005e20000100a00 */
[----:B-1----:R-:W-:Y:S01]  /*4f4d0*/  MOV R12, 0x38631744 ;  /* 0x38631744000c7802 */ /* 0x002fe20000000f00 */
[----:B------:R-:W-:Y:S01]  /*4f4e0*/  IMAD.MOV.U32 R13, RZ, RZ, 0x3fa6bd2f ;  /* 0x3fa6bd2fff0d7424 */ /* 0x000fe200078e00ff */
[----:B------:R-:W-:Y:S01]  /*4f4f0*/  DFMA R26, -R2, R4, 1 ;  /* 0x3ff00000021a742b */ /* 0x000fe20000000104 */
[----:B------:R1:W-:Y:S01]  /*4f500*/  STL.64 [R1+0x2080], R8 ;  /* 0x0020800801007387 */ /* 0x0003e20000100a00 */
[----:B---3--:R-:W-:Y:S01]  /*4f510*/  MOV R14, 0xbbd016c8 ;  /* 0xbbd016c8000e7802 */ /* 0x008fe20000000f00 */
[----:B------:R-:W-:-:S02]  /*4f520*/  IMAD.MOV.U32 R15, RZ, RZ, 0x3e92a46f ;  /* 0x3e92a46fff0f7424 */ /* 0x000fc400078e00ff */
[----:B------:R3:W-:Y:S01]  /*4f530*/  STL.64 [R1+0x2090], R10 ;  /* 0x0020900a01007387 */ /* 0x0007e20000100a00 */
[----:B------:R-:W-:Y:S01]  /*4f540*/  IMAD.MOV.U32 R19, RZ, RZ, -0x40483c5f ;  /* 0xbfb7c3a1ff137424 */ /* 0x000fe200078e00ff */
[----:B0-----:R-:W-:Y:S01]  /*4f550*/  MOV R20, 0x69432cef ;  /* 0x69432cef00147802 */ /* 0x001fe20000000f00 */
[----:B------:R-:W-:Y:S01]  /*4f560*/  IMAD.MOV.U32 R21, RZ, RZ, -0x4088f985 ;  /* 0xbf77067bff157424 */ /* 0x000fe200078e00ff */
[----:B--2---:R-:W-:Y:S01]  /*4f570*/  MOV R6, 0x1cad78b9 ;  /* 0x1cad78b900067802 */ /* 0x004fe20000000f00 */
[----:B------:R-:W-:Y:S01]  /*4f580*/  IMAD.MOV.U32 R7, RZ, RZ, -0x406e5b61 ;  /* 0xbf91a49fff077424 */ /* 0x000fe200078e00ff */
[----:B------:R0:W-:Y:S01]  /*4f590*/  STL.64 [R1+0x20a0], R12 ;  /* 0x0020a00c01007387 */ /* 0x0001e20000100a00 */
[----:B------:R-:W-:Y:S01]  /*4f5a0*/  DFMA R26, R4, R26, R4 ;  /* 0x0000001a041a722b */ /* 0x000fe20000000004 */
[----:B-1----:R-:W-:Y:S01]  /*4f5b0*/  MOV R8, 0xfa0aa57b ;  /* 0xfa0aa57b00087802 */ /* 0x002fe20000000f00 */
[----:B------:R-:W-:Y:S01]  /*4f5c0*/  IMAD.MOV.U32 R9, RZ, RZ, 0x3f8d0bef ;  /* 0x3f8d0befff097424 */ /* 0x000fe200078e00ff */
[----:B------:R1:W-:Y:S01]  /*4f5d0*/  STL.64 [R1+0x20b0], R6 ;  /* 0x0020b00601007387 */ /* 0x0003e20000100a00 */
[----:B------:R-:W-:Y:S01]  /*4f5e0*/  MOV R4, 0xc17e78cb ;  /* 0xc17e78cb00047802 */ /* 0x000fe20000000f00 */
[----:B---3--:R-:W-:Y:S01]  /*4f5f0*/  IMAD.MOV.U32 R11, RZ, RZ, -0x40acfbc3 ;  /* 0xbf53043dff0b7424 */ /* 0x008fe200078e00ff */
[----:B------:R-:W-:Y:S01]  /*4f600*/  MOV R10, 0x3c40f6a ;  /* 0x03c40f6a000a7802 */ /* 0x000fe20000000f00 */
[----:B------:R2:W-:Y:S01]  /*4f610*/  STL.64 [R1+0x20b8], R8 ;  /* 0x0020b80801007387 */ /* 0x0005e20000100a00 */
[----:B------:R-:W-:Y:S01]  /*4f620*/  IMAD.MOV.U32 R5, RZ, RZ, 0x40957e75 ;  /* 0x40957e75ff057424 */ /* 0x000fe200078e00ff */
[----:B0-----:R-:W-:Y:S01]  /*4f630*/  MOV R12, 0xc4df7f1 ;  /* 0x0c4df7f1000c7802 */ /* 0x001fe20000000f00 */
[----:B------:R-:W-:Y:S01]  /*4f640*/  IMAD.MOV.U32 R13, RZ, RZ, 0x3f3adee2 ;  /* 0x3f3adee2ff0d7424 */ /* 0x000fe200078e00ff */
        /* <DEDUP_REMOVED lines=158> */
[----:B------:R-:W-:Y:S01]  /*50030*/  IMAD.MOV.U32 R21, RZ, RZ, 0x3fe72e2b ;  /* 0x3fe72e2bff157424 */ /* 0x000fe200078e00ff */
        /* <DEDUP_REMOVED lines=92> */
[----:B------:R-:W-:Y:S01]  /*50600*/  IMAD.MOV.U32 R17, RZ, RZ, -0x402f82ff ;  /* 0xbfd07d01ff117424 */ /* 0x000fe200078e00ff */
        /* <DEDUP_REMOVED lines=257> */
[----:B--2---:R-:W-:Y:S01]  /*51620*/  MOV R20, 0xd2c96715 ;  /* 0xd2c9671500147802 */ /* 0x004fe20000000f00 */
[----:B------:R-:W-:Y:S01]  /*51630*/  IMAD.MOV.U32 R21, RZ, RZ, -0x40627dbc ;  /* 0xbf9d8244ff157424 */ /* 0x000fe200078e00ff */
[----:B---3--:R-:W-:Y:S01]  /*51640*/  MOV R12, 0x60bc3e58 ;  /* 0x60bc3e58000c7802 */ /* 0x008fe20000000f00 */
        /* <DEDUP_REMOVED lines=14> */
[----:B-1----:R-:W-:Y:S01]  /*51730*/  MOV R10, 0xe94c0d42 ;  /* 0xe94c0d42000a7802 */ /* 0x002fe20000000f00 */
[----:B------:R-:W-:Y:S02]  /*51740*/  IMAD.MOV.U32 R11, RZ, RZ, -0x415673e2 ;  /* 0xbea98c1eff0b7424 */ /* 0x000fe400078e00ff */
[----:B------:R1:W-:Y:S04]  /*51750*/  STL.64 [R1+0x2610], R20 ;  /* 0x0026101401007387 */ /* 0x0003e80000100a00 */
[----:B------:R3:W-:Y:S01]  /*51760*/  STL.64 [R1+0x2620], R12 ;  /* 0x0026200c01007387 */ /* 0x0007e20000100a00 */
[----:B--2---:R-:W-:-:S03]  /*51770*/  DMUL R24, R30, R26 ;  /* 0x0000001a1e187228 */ /* 0x004fc60000000000 */
[----:B------:R2:W-:Y:S01]  /*51780*/  STL.64 [R1+0x2628], R6 ;  /* 0x0026280601007387 */ /* 0x0005e20000100a00 */
[----:B0-----:R-:W-:Y:S01]  /*51790*/  MOV R18, 0xc323ba44 ;  /* 0xc323ba4400127802 */ /* 0x001fe20000000f00 */
[----:B------:R-:W-:Y:S02]  /*517a0*/  IMAD.MOV.U32 R19, RZ, RZ, 0x4050a142 ;  /* 0x4050a142ff137424 */ /* 0x000fe400078e00ff */
[----:B------:R0:W-:Y:S01]  /*517b0*/  STL.64 [R1+0x2630], R8 ;  /* 0x0026300801007387 */ /* 0x0001e20000100a00 */
[----:B-1----:R-:W-:Y:S01]  /*517c0*/  MOV R20, 0x69db732d ;  /* 0x69db732d00147802 */ /* 0x002fe20000000f00 */
        /* <DEDUP_REMOVED lines=9> */
[----:B0-----:R-:W-:Y:S01]  /*51860*/  MOV R8, 0x38dc7845 ;  /* 0x38dc784500087802 */ /* 0x001fe20000000f00 */
[----:B------:R-:W-:Y:S01]  /*51870*/  IMAD.MOV.U32 R9, RZ, RZ, -0x40163402 ;  /* 0xbfe9cbfeff097424 */ /* 0x000fe200078e00ff */
[----:B------:R0:W-:Y:S01]  /*51880*/  STL.64 [R1+0x2650], R10 ;  /* 0x0026500a01007387 */ /* 0x0001e20000100a00 */
[----:B------:R-:W-:Y:S01]  /*51890*/  MOV R26, 0xa04b635e ;  /* 0xa04b635e001a7802 */ /* 0x000fe20000000f00 */
[----:B------:R-:W-:Y:S01]  /*518a0*/  IMAD.MOV.U32 R27, RZ, RZ, 0x3fdf284b ;  /* 0x3fdf284bff1b7424 */ /* 0x000fe200078e00ff */
[----:B-1----:R-:W-:Y:S01]  /*518b0*/  MOV R16, 0xa50d9b0e ;  /* 0xa50d9b0e00107802 */ /* 0x002fe20000000f00 */
[----:B------:R-:W-:Y:S01]  /*518c0*/  IMAD.MOV.U32 R17, RZ, RZ, -0x40355161 ;  /* 0xbfcaae9fff117424 */ /* 0x000fe200078e00ff */
[----:B------:R1:W-:Y:S02]  /*518d0*/  STL.64 [R1+0x2640], R18 ;  /* 0x0026401201007387 */ /* 0x0003e40000100a00 */
[----:B------:R-:W-:Y:S01]  /*518e0*/  FFMA R0, RZ, R3, R25 ;  /* 0x00000003ff007223 */ /* 0x000fe20000000019 */
[----:B--2---:R-:W-:Y:S01]  /*518f0*/  MOV R14, 0x8abda2e3 ;  /* 0x8abda2e3000e7802 */ /* 0x004fe20000000f00 */
[----:B------:R-:W-:Y:S01]  /*51900*/  IMAD.MOV.U32 R15, RZ, RZ, 0x3fe2b6ed ;  /* 0x3fe2b6edff0f7424 */ /* 0x000fe200078e00ff */
[----:B------:R2:W-:Y:S01]  /*51910*/  STL.64 [R1+0x2658], R12 ;  /* 0x0026580c01007387 */ /* 0x0005e20000100a00 */
[----:B0-----:R-:W-:Y:S01]  /*51920*/  MOV R10, 0x970da277 ;  /* 0x970da277000a7802 */ /* 0x001fe20000000f00 */
[----:B------:R-:W-:-:S02]  /*51930*/  IMAD.MOV.U32 R11, RZ, RZ, 0x3faa1cba ;  /* 0x3faa1cbaff0b7424 */ /* 0x000fc400078e00ff */
[----:B------:R0:W-:Y:S01]  /*51940*/  STL.64 [R1+0x2660], R20 ;  /* 0x0026601401007387 */ /* 0x0001e20000100a00 */
[----:B------:R-:W-:-:S03]  /*51950*/  FSETP.GT.AND P0, PT, |R0|, 1.469367938527859385e-39, PT ;  /* 0x001000000000780b */ /* 0x000fc60003f04200 */
[----:B------:R3:W-:Y:S01]  /*51960*/  STL.64 [R1+0x2670], R6 ;  /* 0x0026700601007387 */ /* 0x0007e20000100a00 */
[----:B-1----:R-:W-:Y:S01]  /*51970*/  MOV R18, 0x30c9aff6 ;  /* 0x30c9aff600127802 */ /* 0x002fe20000000f00 */
[----:B------:R-:W-:Y:S02]  /*51980*/  IMAD.MOV.U32 R19, RZ, RZ, 0x3f235a96 ;  /* 0x3f235a96ff137424 */ /* 0x000fe400078e00ff */
[----:B------:R1:W-:Y:S01]  /*51990*/  STL.64 [R1+0x2678], R8 ;  /* 0x0026780801007387 */ /* 0x0003e20000100a00 */
[----:B--2---:R-:W-:Y:S01]  /*519a0*/  MOV R12, 0x4f19f2c4 ;  /* 0x4f19f2c4000c7802 */ /* 0x004fe20000000f00 */
[----:B------:R-:W-:Y:S01]  /*519b0*/  IMAD.MOV.U32 R13, RZ, RZ, -0x405f11f1 ;  /* 0xbfa0ee0fff0d7424 */ /* 0x000fe200078e00ff */
[----:B0-----:R-:W-:Y:S01]  /*519c0*/  MOV R20, 0x7d9b7a22 ;  /* 0x7d9b7a2200147802 */ /* 0x001fe20000000f00 */
[----:B------:R-:W-:Y:S01]  /*519d0*/  IMAD.MOV.U32 R21, RZ, RZ, -0x3f71133b ;  /* 0xc08eecc5ff157424 */ /* 0x000fe200078e00ff */
[----:B------:R0:W-:Y:S01]  /*519e0*/  STL.64 [R1+0x2680], R14 ;  /* 0x0026800e01007387 */ /* 0x0001e20000100a00 */
[----:B---3--:R-:W-:Y:S01]  /*519f0*/  MOV R6, 0x3f907c55 ;  /* 0x3f907c5500067802 */ /* 0x008fe20000000f00 */
[----:B------:R-:W-:-:S02]  /*51a00*/  IMAD.MOV.U32 R7, RZ, RZ, 0x3f8ef19b ;  /* 0x3f8ef19bff077424 */ /* 0x000fc400078e00ff */
        /* <DEDUP_REMOVED lines=8> */
[----:B------:R-:W-:-:S02]  /*51a90*/  IMAD.MOV.U32 R17, RZ, RZ, -0x3f5d3180 ;  /* 0xc0a2ce80ff117424 */ /* 0x000fc400078e00ff */
[----:B------:R2:W-:Y:S01]  /*51aa0*/  STL.64 [R1+0x26a0], R12 ;  /* 0x0026a00c01007387 */ /* 0x0005e20000100a00 */
[----:B-1----:R-:W-:Y:S01]  /*51ab0*/  MOV R10, 0x8f94aa2a ;  /* 0x8f94aa2a000a7802 */ /* 0x002fe20000000f00 */
[----:B------:R-:W-:Y:S02]  /*51ac0*/  IMAD.MOV.U32 R11, RZ, RZ, 0x409e93fe ;  /* 0x409e93feff0b7424 */ /* 0x000fe400078e00ff */
[----:B------:R1:W-:Y:S04]  /*51ad0*/  STL.64 [R1+0x26a8], R6 ;  /* 0x0026a80601007387 */ /* 0x0003e80000100a00 */
        /* <DEDUP_REMOVED lines=10> */
[----:B---3--:R-:W-:Y:S01]  /*51b80*/  MOV R20, 0x7b2e5ff5 ;  /* 0x7b2e5ff500147802 */ /* 0x008fe20000000f00 */
[----:B------:R-:W-:-:S02]  /*51b90*/  IMAD.MOV.U32 R21, RZ, RZ, -0x3f8aaa14 ;  /* 0xc07555ecff157424 */ /* 0x000fc400078e00ff */
[----:B------:R3:W-:Y:S01]  /*51ba0*/  STL.64 [R1+0x26d8], R16 ;  /* 0x0026d81001007387 */ /* 0x0007e20000100a00 */
[----:B0-----:R-:W-:Y:S01]  /*51bb0*/  MOV R8, 0x857992ab ;  /* 0x857992ab00087802 */ /* 0x001fe20000000f00 */
[----:B------:R-:W-:Y:S01]  /*51bc0*/  IMAD.MOV.U32 R9, RZ, RZ, -0x411b0ef3 ;  /* 0xbee4f10dff097424 */ /* 0x000fe200078e00ff */
[----:B--2---:R-:W-:Y:S01]  /*51bd0*/  MOV R14, 0x33000f3b ;  /* 0x33000f3b000e7802 */ /* 0x004fe20000000f00 */
[----:B------:R-:W-:Y:S01]  /*51be0*/  IMAD.MOV.U32 R15, RZ, RZ, -0x3fa3cf2c ;  /* 0xc05c30d4ff0f7424 */ /* 0x000fe200078e00ff */
[----:B------:R0:W-:Y:S01]  /*51bf0*/  STL.64 [R1+0x26e0], R4 ;  /* 0x0026e00401007387 */ /* 0x0001e20000100a00 */
[----:B-1----:R-:W-:Y:S01]  /*51c00*/  MOV R10, 0x2d01f9ee ;  /* 0x2d01f9ee000a7802 */ /* 0x002fe20000000f00 */
[----:B------:R-:W-:Y:S02]  /*51c10*/  IMAD.MOV.U32 R11, RZ, RZ, 0x4060b205 ;  /* 0x4060b205ff0b7424 */ /* 0x000fe400078e00ff */
[----:B------:R1:W-:Y:S01]  /*51c20*/  STL.64 [R1+0x26e8], R6 ;  /* 0x0026e80601007387 */ /* 0x0003e20000100a00 */
[----:B---3--:R-:W-:Y:S01]  /*51c30*/  MOV R16, 0xf314c0d ;  /* 0x0f314c0d00107802 */ /* 0x008fe20000000f00 */
[----:B------:R-:W-:-:S02]  /*51c40*/  IMAD.MOV.U32 R17, RZ, RZ, 0x404727bb ;  /* 0x404727bbff117424 */ /* 0x000fc400078e00ff */
[----:B------:R2:W-:Y:S04]  /*51c50*/  STL.64 [R1+0x26f0], R12 ;  /* 0x0026f00c01007387 */ /* 0x0005e80000100a00 */
        /* <DEDUP_REMOVED lines=35> */
[----:B-1----:R-:W-:Y:S01]  /*51e90*/  MOV R8, R30 ;  /* 0x0000001e00087202 */ /* 0x002fe20000000f00 */
[----:B------:R-:W-:Y:S01]  /*51ea0*/  IMAD.MOV.U32 R9, RZ, RZ, R31 ;  /* 0x000000ffff097224 */ /* 0x000fe200078e001f */
[----:B------:R-:W-:Y:S01]  /*51eb0*/  MOV R6, R2 ;  /* 0x0000000200067202 */ /* 0x000fe20000000f00 */
[----:B------:R-:W-:Y:S01]  /*51ec0*/  IMAD.MOV.U32 R7, RZ, RZ, R3 ;  /* 0x000000ffff077224 */ /* 0x000fe200078e0003 */
[----:B------:R-:W-:-:S07]  /*51ed0*/  MOV R0, 0x51ef0 ;  /* 0x00051ef000007802 */ /* 0x000fce0000000f00 */
[----:B------:R-:W-:Y:S05]  /*51ee0*/  CALL.REL.NOINC `($__internal_18_$__cuda_sm20_div_rn_f64_full) ;  /* 0x0000004400747944 */ /* 0x000fea0003c00000 */
[----:B------:R-:W-:Y:S01]  /*51ef0*/  MOV R24, R6 ;  /* 0x0000000600187202 */ /* 0x000fe20000000f00 */
[----:B------:R-:W-:-:S07]  /*51f00*/  IMAD.MOV.U32 R25, RZ, RZ, R7 ;  /* 0x000000ffff197224 */ /* 0x000fce00078e0007 */
.L_x_4571:
[----:B------:R-:W-:Y:S05]  /*51f10*/  BSYNC B2 ;  /* 0x0000000000027941 */ /* 0x000fea0003800000 */
.L_x_4570:
[----:B-1----:R-:W0:Y:S01]  /*51f20*/  MUFU.RCP64H R5, R3 ;  /* 0x0000000300057308 */ /* 0x002e220000001800 */
        /* <DEDUP_REMOVED lines=19> */
[----:B------:R-:W-:Y:S05]  /*52060*/  CALL.REL.NOINC `($__internal_18_$__cuda_sm20_div_rn_f64_full) ;  /* 0x0000004400147944 */ /* 0x000fea0003c00000 */
.L_x_4573:
[----:B------:R-:W-:Y:S05]  /*52070*/  BSYNC B2 ;  /* 0x0000000000027941 */ /* 0x000fea0003800000 */
.L_x_4572:
        /* <DEDUP_REMOVED lines=91> */
.L_x_4578:
        /* <DEDUP_REMOVED lines=22> */
.L_x_4581:
[----:B------:R-:W-:Y:S05]  /*52790*/  BSYNC B7 ;  /* 0x0000000000077941 */ /* 0x000fea0003800000 */
.L_x_4580:
        /* <DEDUP_REMOVED lines=29> */
.L_x_4579:
[----:B------:R-:W-:Y:S05]  /*52970*/  BSYNC B2 ;  /* 0x0000000000027941 */ /* 0x000fea0003800000 */
.L_x_4577:
        /* <DEDUP_REMOVED lines=27> */
[----:B------:R-:W-:Y:S05]  /*52b30*/  CALL.REL.NOINC `($__internal_19_$__cuda_sm20_dsqrt_rn_f64_mediumpath_v1) ;  /* 0x0000003c00f47944 */ /* 0x000fea0003c00000 */
[----:B------:R-:W-:Y:S01]  /*52b40*/  IMAD.MOV.U32 R22, RZ, RZ, R8 ;  /* 0x000000ffff167224 */ /* 0x000fe200078e0008 */
[----:B------:R-:W-:-:S07]  /*52b50*/  MOV R23, R9 ;  /* 0x0000000900177202 */ /* 0x000fce0000000f00 */
.L_x_4583:
[----:B------:R-:W-:Y:S05]  /*52b60*/  BSYNC B3 ;  /* 0x0000000000037941 */ /* 0x000fea0003800000 */
.L_x_4582:
[----:B------:R-:W-:Y:S01]  /*52b70*/  DADD R22, -RZ, -R22 ;  /* 0x00000000ff167229 */ /* 0x000fe20000000916 */
[----:B------:R-:W-:Y:S10]  /*52b80*/  BRA `(.L_x_4576) ;  /* 0x0000000800a87947 */ /* 0x000ff40003800000 */
.L_x_4575:
        /* <DEDUP_REMOVED lines=86> */
.L_x_4585:
        /* <DEDUP_REMOVED lines=22> */
.L_x_4588:
[----:B------:R-:W-:Y:S05]  /*53250*/  BSYNC B7 ;  /* 0x0000000000077941 */ /* 0x000fea0003800000 */
.L_x_4587:
        /* <DEDUP_REMOVED lines=29> */
.L_x_4586:
[----:B------:R-:W-:Y:S05]  /*53430*/  BSYNC B2 ;  /* 0x0000000000027941 */ /* 0x000fea0003800000 */
.L_x_4584:
        /* <DEDUP_REMOVED lines=26> */
[----:B------:R-:W-:-:S07]  /*535e0*/  MOV R12, 0x53600 ;  /* 0x00053600000c7802 */ /* 0x000fce0000000f00 */
[----:B------:R-:W-:Y:S05]  /*535f0*/  CALL.REL.NOINC `($__internal_19_$__cuda_sm20_dsqrt_rn_f64_mediumpath_v1) ;  /* 0x0000003400447944 */ /* 0x000fea0003c00000 */
[----:B------:R-:W-:Y:S01]  /*53600*/  MOV R22, R8 ;  /* 0x0000000800167202 */ /* 0x000fe20000000f00 */
[----:B------:R-:W-:-:S07]  /*53610*/  IMAD.MOV.U32 R23, RZ, RZ, R9 ;  /* 0x000000ffff177224 */ /* 0x000fce00078e0009 */
.L_x_4589:
[----:B------:R-:W-:Y:S05]  /*53620*/  BSYNC B3 ;  /* 0x0000000000037941 */ /* 0x000fea0003800000 */
.L_x_4576:
[----:B------:R-:W-:Y:S05]  /*53630*/  BSYNC B6 ;  /* 0x0000000000067941 */ /* 0x000fea0003800000 */
.L_x_4574:
        /* <DEDUP_REMOVED lines=30> */
.L_x_4591:
[----:B------:R-:W-:Y:S05]  /*53820*/  BSYNC B3 ;  /* 0x0000000000037941 */ /* 0x000fea0003800000 */
.L_x_4590:
        /* <DEDUP_REMOVED lines=13> */
.L_x_4593:
[----:B------:R-:W-:Y:S01]  /*53900*/  IMAD.MOV.U32 R4, RZ, RZ, R6 ;  /* 0x000000ffff047224 */ /* 0x000fe200078e0006 */
[----:B------:R-:W-:Y:S01]  /*53910*/  MOV R12, RZ ;  /* 0x000000ff000c7202 */ /* 0x000fe20000000f00 */
[----:B------:R-:W-:Y:S01]  /*53920*/  UMOV UR4, 0xd4e0bfd7 ;  /* 0xd4e0bfd700047882 */ /* 0x000fe20000000000 */
[----:B------:R-:W-:Y:S01]  /*53930*/  UMOV UR5, 0x3df8774a ;  /* 0x3df8774a00057882 */ /* 0x000fe20000000000 */
[----:B------:R-:W-:Y:S01]  /*53940*/  IMAD.MOV.U32 R20, RZ, RZ, 0x652b82fe ;  /* 0x652b82feff147424 */ /* 0x000fe200078e00ff */
[----:B------:R-:W-:Y:S01]  /*53950*/  MOV R21, 0x3ff71547 ;  /* 0x3ff7154700157802 */ /* 0x000fe20000000f00 */
[----:B------:R-:W-:Y:S01]  /*53960*/  DADD R10, R4, 4 ;  /* 0x40100000040a7429 */ /* 0x000fe20000000000 */
[----:B------:R-:W-:Y:S01]  /*53970*/  IMAD.MOV.U32 R18, RZ, RZ, 0x0 ;  /* 0x00000000ff127424 */ /* 0x000fe200078e00ff */
[----:B------:R-:W-:Y:S02]  /*53980*/  MOV R19, 0x3ff00000 ;  /* 0x3ff0000000137802 */ /* 0x000fe40000000f00 */
[----:B------:R-:W-:-:S02]  /*53990*/  ISETP.GT.U32.AND P0, PT, R5, 0x403b4000, PT ;  /* 0x403b40000500780c */ /* 0x000fc40003f04070 */
        /* <DEDUP_REMOVED lines=143> */
.L_x_4594:
[----:B------:R-:W-:Y:S05]  /*54290*/  BSYNC B2 ;  /* 0x0000000000027941 */ /* 0x000fea0003800000 */
.L_x_4592:
        /* <DEDUP_REMOVED lines=32> */
.L_x_4601:
        /* <DEDUP_REMOVED lines=310> */
.L_x_4597:
[----:B------:R-:W-:Y:S05]  /*55800*/  BSYNC B3 ;  /* 0x0000000000037941 */ /* 0x000fea0003800000 */
.L_x_4596:
        /* <DEDUP_REMOVED lines=26> */
.L_x_4600:
[----:B------:R-:W-:Y:S05]  /*559b0*/  BSYNC B6 ;  /* 0x0000000000067941 */ /* 0x000fea0003800000 */
.L_x_4599:
[----:B------:R-:W-:Y:S01]  /*559c0*/  IADD3 R78, R78, 0x1, RZ ;  /* 0x000000014e4e7810 */ /* 0x000fe20007ffe0ff */
[----:B------:R-:W-:Y:S01]  /*559d0*/  DADD R4, -RZ, |R70| ;  /* 0x00000000ff047229 */ /* 0x000fe20000000546 */
[----:B------:R-:W-:Y:S01]  /*559e0*/  IMAD.MOV.U32 R8, RZ, RZ, R6 ;  /* 0x000000ffff087224 */ /* 0x000fe200078e0006 */
[----:B------:R-:W-:Y:S02]  /*559f0*/  MOV R9, R7 ;  /* 0x0000000700097202 */ /* 0x000fe40000000f00 */
[----:B------:R-:W-:-:S13]  /*55a00*/  ISETP.GE.U32.AND P0, PT, R78, 0x19, PT ;  /* 0x000000194e00780c */ /* 0x000fda0003f06070 */
[----:B------:R-:W-:Y:S05]  /*55a10*/  @!P0 BRA `(.L_x_4601) ;  /* 0xffffffe800a08947 */ /* 0x000fea000383ffff */
.L_x_4598:
[----:B------:R-:W-:Y:S05]  /*55a20*/  BSYNC B2 ;  /* 0x0000000000027941 */ /* 0x000fea0003800000 */
.L_x_4595:
        /* <DEDUP_REMOVED lines=61> */
.L_x_4603:
[----:B------:R-:W-:Y:S05]  /*55e00*/  BSYNC B2 ;  /* 0x0000000000027941 */ /* 0x000fea0003800000 */
.L_x_4602:
        /* <DEDUP_REMOVED lines=29> */
[----:B------:R-:W-:Y:S01]  /*55fe0*/  MOV R2, R8 ;  /* 0x0000000800027202 */ /* 0x000fe20000000f00 */
[----:B------:R-:W-:-:S07]  /*55ff0*/  IMAD.MOV.U32 R3, RZ, RZ, R9 ;  /* 0x000000ffff037224 */ /* 0x000fce00078e0009 */
.L_x_4605:
[----:B------:R-:W-:Y:S05]  /*56000*/  BSYNC B3 ;  /* 0x0000000000037941 */ /* 0x000fea0003800000 */
.L_x_4604:
        /* <DEDUP_REMOVED lines=22> */
.L_x_4607:
[----:B------:R-:W-:Y:S05]  /*56170*/  BSYNC B2 ;  /* 0x0000000000027941 */ /* 0x000fea0003800000 */
.L_x_4606:
[----:B------:R-:W-:Y:S01]  /*56180*/  DFMA R6, R80, 0.5, R6 ;  /* 0x3fe000005006782b */ /* 0x000fe20000000006 */
[----:B------:R-:W-:Y:S10]  /*56190*/  BRA `(.L_x_4224) ;  /* 0x00000000000c7947 */ /* 0x000ff40003800000 */
.L_x_4225:
[----:B------:R-:W-:Y:S01]  /*561a0*/  DSETP.GT.AND P0, PT, R22, RZ, PT ;  /* 0x000000ff1600722a */ /* 0x000fe20003f04000 */
[----:B------:R-:W-:-:S05]  /*561b0*/  IMAD.MOV.U32 R6, RZ, RZ, RZ ;  /* 0x000000ffff067224 */ /* 0x000fca00078e00ff */
[----:B------:R-:W-:-:S08]  /*561c0*/  FSEL R7, RZ, +QNAN , P0 ;  /* 0x7ff80000ff077808 */ /* 0x000fd00000000000 */
.L_x_4224:
[----:B------:R-:W-:Y:S05]  /*561d0*/  BSYNC B1 ;  /* 0x0000000000017941 */ /* 0x000fea0003800000 */
.L_x_4223:
[----:B------:R-:W-:Y:S01]  /*561e0*/  MOV R2, R79 ;  /* 0x0000004f00027202 */ /* 0x000fe20000000f00 */
[----:B------:R-:W-:-:S04]  /*561f0*/  IMAD.MOV.U32 R3, RZ, RZ, 0x0 ;  /* 0x00000000ff037424 */ /* 0x000fc800078e00ff */
[----:B------:R-:W-:Y:S05]  /*56200*/  RET.REL.NODEC R2 `(_ZN2at6native27unrolled_elementwise_kernelIN48_GLOBAL__N__08322988_15_IGammaKernel_cu_cb51a28d10CalcIgammaIdEESt5arrayIPcLm3EELi4E23TrivialOffsetCalculatorILi2EjES8_ILi1EjENS0_6memory12LoadWithCastILi2EEENSB_13StoreWithCastILi1EEEEEviT_T0_T2_T3_T4_T5_) ;  /* 0xfffffa9c027c7950 */ /* 0x000fea0003c3ffff */
        .weak           $__internal_17_$__cuda_sm20_dblrcp_rn_slowpath_v3
        .type           $__internal_17_$__cuda_sm20_dblrcp_rn_slowpath_v3,@function
        .size           $__internal_17_$__cuda_sm20_dblrcp_rn_slowpath_v3,($__internal_18_$__cuda_sm20_div_rn_f64_full - $__internal_17_$__cuda_sm20_dblrcp_rn_slowpath_v3)
$__internal_17_$__cuda_sm20_dblrcp_rn_slowpath_v3:
[----:B------:R-:W-:Y:S01]  /*56210*/  DSETP.GTU.AND P0, PT, |R10|, +INF , PT ;  /* 0x7ff000000a00742a */ /* 0x000fe20003f0c200 */
[----:B------:R-:W-:-:S13]  /*56220*/  BSSY B2, `(.L_x_4608) ;  /* 0x0000024000027945 */ /* 0x000fda0003800000 */
[----:B------:R-:W-:Y:S05]  /*56230*/  @P0 BRA `(.L_x_4609) ;  /* 0x0000000000800947 */ /* 0x000fea0003800000 */
[----:B------:R-:W-:-:S04]  /*56240*/  LOP3.LUT R6, R11, 0x7fffffff, RZ, 0xc0, !PT ;  /* 0x7fffffff0b067812 */ /* 0x000fc800078ec0ff */
[----:B------:R-:W-:-:S04]  /*56250*/  IADD3 R4, R6, -0x1, RZ ;  /* 0xffffffff06047810 */ /* 0x000fc80007ffe0ff */
[----:B------:R-:W-:-:S13]  /*56260*/  ISETP.GE.U32.AND P0, PT, R4, 0x7fefffff, PT ;  /* 0x7fefffff0400780c */ /* 0x000fda0003f06070 */
[----:B------:R-:W-:Y:S01]  /*56270*/  @P0 LOP3.LUT R5, R11, 0x7ff00000, RZ, 0x3c, !PT ;  /* 0x7ff000000b050812 */ /* 0x000fe200078e3cff */
[----:B------:R-:W-:Y:S01]  /*56280*/  @P0 IMAD.MOV.U32 R4, RZ, RZ, RZ ;  /* 0x000000ffff040224 */ /* 0x000fe200078e00ff */
[----:B------:R-:W-:Y:S06]  /*56290*/  @P0 BRA `(.L_x_4610) ;  /* 0x0000000000700947 */ /* 0x000fec0003800000 */
[----:B------:R-:W-:-:S13]  /*562a0*/  ISETP.GE.U32.AND P0, PT, R6, 0x1000001, PT ;  /* 0x010000010600780c */ /* 0x000fda0003f06070 */
[----:B------:R-:W-:Y:S05]  /*562b0*/  @!P0 BRA `(.L_x_4611) ;  /* 0x0000000000388947 */ /* 0x000fea0003800000 */
[----:B------:R-:W-:Y:S01]  /*562c0*/  IADD3 R5, R11, -0x3fe00000, RZ ;  /* 0xc02000000b057810 */ /* 0x000fe20007ffe0ff */
[----:B------:R-:W-:Y:S01]  /*562d0*/  IMAD.MOV.U32 R4, RZ, RZ, R10 ;  /* 0x000000ffff047224 */ /* 0x000fe200078e000a */
[----:B------:R-:W-:Y:S02]  /*562e0*/  MOV R6, R9 ;  /* 0x0000000900067202 */ /* 0x000fe40000000f00 */
        /* <DEDUP_REMOVED lines=11> */
.L_x_4611:
[----:B------:R-:W-:Y:S01]  /*563a0*/  DMUL R6, R10, 8.11296384146066816958e+31 ;  /* 0x469000000a067828 */ /* 0x000fe20000000000 */
[----:B------:R-:W-:-:S05]  /*563b0*/  IMAD.MOV.U32 R4, RZ, RZ, R9 ;  /* 0x000000ffff047224 */ /* 0x000fca00078e0009 */
        /* <DEDUP_REMOVED lines=8> */
.L_x_4609:
[----:B------:R-:W-:Y:S02]  /*56440*/  LOP3.LUT R5, R11, 0x80000, RZ, 0xfc, !PT ;  /* 0x000800000b057812 */ /* 0x000fe400078efcff */
[----:B------:R-:W-:-:S07]  /*56450*/  MOV R4, R10 ;  /* 0x0000000a00047202 */ /* 0x000fce0000000f00 */
.L_x_4610:
[----:B------:R-:W-:Y:S05]  /*56460*/  BSYNC B2 ;  /* 0x0000000000027941 */ /* 0x000fea0003800000 */
.L_x_4608:
[----:B------:R-:W-:Y:S01]  /*56470*/  MOV R7, R5 ;  /* 0x0000000500077202 */ /* 0x000fe20000000f00 */
[----:B------:R-:W-:Y:S01]  /*56480*/  HFMA2.MMA R5, -RZ, RZ, 0, 0 ;  /* 0x00000000ff057435 */ /* 0x000fe200000001ff */
[----:B------:R-:W-:Y:S02]  /*56490*/  IMAD.MOV.U32 R6, RZ, RZ, R4 ;  /* 0x000000ffff067224 */ /* 0x000fe400078e0004 */
[----:B------:R-:W-:-:S04]  /*564a0*/  IMAD.MOV.U32 R4, RZ, RZ, R12 ;  /* 0x000000ffff047224 */ /* 0x000fc800078e000c */
[----:B------:R-:W-:Y:S05]  /*564b0*/  RET.REL.NODEC R4 `(_ZN2at6native27unrolled_elementwise_kernelIN48_GLOBAL__N__08322988_15_IGammaKernel_cu_cb51a28d10CalcIgammaIdEESt5arrayIPcLm3EELi4E23TrivialOffsetCalculatorILi2EjES8_ILi1EjENS0_6memory12LoadWithCastILi2EEENSB_13StoreWithCastILi1EEEEEviT_T0_T2_T3_T4_T5_) ;  /* 0xfffffa9804d07950 */ /* 0x000fea0003c3ffff */
        .weak           $__internal_18_$__cuda_sm20_div_rn_f64_full
        .type           $__internal_18_$__cuda_sm20_div_rn_f64_full,@function
        .size           $__internal_18_$__cuda_sm20_div_rn_f64_full,($__internal_19_$__cuda_sm20_dsqrt_rn_f64_mediumpath_v1 - $__internal_18_$__cuda_sm20_div_rn_f64_full)
$__internal_18_$__cuda_sm20_div_rn_f64_full:
[C---:B------:R-:W-:Y:S01]  /*564c0*/  FSETP.GEU.AND P0, PT, |R7|.reuse, 1.469367938527859385e-39, PT ;  /* 0x001000000700780b */ /* 0x040fe20003f0e200 */
[----:B------:R-:W-:Y:S01]  /*564d0*/  IMAD.MOV.U32 R94, RZ, RZ, 0x1ca00000 ;  /* 0x1ca00000ff5e7424 */ /* 0x000fe200078e00ff */
[----:B------:R-:W-:Y:S01]  /*564e0*/  LOP3.LUT R4, R7, 0x800fffff, RZ, 0xc0, !PT ;  /* 0x800fffff07047812 */ /* 0x000fe200078ec0ff */
[----:B------:R-:W-:Y:S01]  /*564f0*/  BSSY B3, `(.L_x_4612) ;  /* 0x000005a000037945 */ /* 0x000fe20003800000 */
[----:B------:R-:W-:Y:S02]  /*56500*/  MOV R10, 0x1 ;  /* 0x00000001000a7802 */ /* 0x000fe40000000f00 */
[----:B------:R-:W-:Y:S01]  /*56510*/  LOP3.LUT R5, R4, 0x3ff00000, RZ, 0xfc, !PT ;  /* 0x3ff0000004057812 */ /* 0x000fe200078efcff */
[----:B------:R-:W-:Y:S01]  /*56520*/  IMAD.MOV.U32 R4, RZ, RZ, R6 ;  /* 0x000000ffff047224 */ /* 0x000fe200078e0006 */
[C---:B------:R-:W-:Y:S02]  /*56530*/  FSETP.GEU.AND P1, PT, |R9|.reuse, 1.469367938527859385e-39, PT ;  /* 0x001000000900780b */ /* 0x040fe40003f2e200 */
[----:B------:R-:W-:-:S02]  /*56540*/  LOP3.LUT R12, R9, 0x7ff00000, RZ, 0xc0, !PT ;  /* 0x7ff00000090c7812 */ /* 0x000fc400078ec0ff */
[----:B------:R-:W-:Y:S01]  /*56550*/  LOP3.LUT R13, R7, 0x7ff00000, RZ, 0xc0, !PT ;  /* 0x7ff00000070d7812 */ /* 0x000fe200078ec0ff */
[----:B------:R-:W-:-:S03]  /*56560*/  @!P0 DMUL R4, R6, 8.98846567431157953865e+307 ;  /* 0x7fe0000006048828 */ /* 0x000fc60000000000 */
[----:B------:R-:W-:-:S03]  /*56570*/  ISETP.GE.U32.AND P3, PT, R12, R13, PT ;  /* 0x0000000d0c00720c */ /* 0x000fc60003f66070 */
[----:B------:R-:W0:Y:S02]  /*56580*/  MUFU.RCP64H R11, R5 ;  /* 0x00000005000b7308 */ /* 0x000e240000001800 */
[----:B------:R-:W-:Y:S01]  /*56590*/  @!P1 LOP3.LUT R16, R7, 0x7ff00000, RZ, 0xc0, !PT ;  /* 0x7ff0000007109812 */ /* 0x000fe200078ec0ff */
[----:B------:R-:W-:-:S03]  /*565a0*/  @!P1 IMAD.MOV.U32 R18, RZ, RZ, RZ ;  /* 0x000000ffff129224 */ /* 0x000fc600078e00ff */
[----:B------:R-:W-:Y:S01]  /*565b0*/  @!P1 ISETP.GE.U32.AND P2, PT, R12, R16, PT ;  /* 0x000000100c00920c */ /* 0x000fe20003f46070 */
[----:B0-----:R-:W-:-:S08]  /*565c0*/  DFMA R14, R10, -R4, 1 ;  /* 0x3ff000000a0e742b */ /* 0x001fd00000000804 */
[----:B------:R-:W-:-:S08]  /*565d0*/  DFMA R14, R14, R14, R14 ;  /* 0x0000000e0e0e722b */ /* 0x000fd0000000000e */
[----:B------:R-:W-:Y:S01]  /*565e0*/  DFMA R14, R10, R14, R10 ;  /* 0x0000000e0a0e722b */ /* 0x000fe2000000000a */
[C---:B------:R-:W-:Y:S02]  /*565f0*/  @!P1 SEL R10, R94.reuse, 0x63400000, !P2 ;  /* 0x634000005e0a9807 */ /* 0x040fe40005000000 */
[----:B------:R-:W-:Y:S02]  /*56600*/  SEL R11, R94, 0x63400000, !P3 ;  /* 0x634000005e0b7807 */ /* 0x000fe40005800000 */
[--C-:B------:R-:W-:Y:S02]  /*56610*/  @!P1 LOP3.LUT R10, R10, 0x80000000, R9.reuse, 0xf8, !PT ;  /* 0x800000000a0a9812 */ /* 0x100fe400078ef809 */
[----:B------:R-:W-:Y:S01]  /*56620*/  LOP3.LUT R11, R11, 0x800fffff, R9, 0xf8, !PT ;  /* 0x800fffff0b0b7812 */ /* 0x000fe200078ef809 */
[----:B------:R-:W-:Y:S01]  /*56630*/  DFMA R16, R14, -R4, 1 ;  /* 0x3ff000000e10742b */ /* 0x000fe20000000804 */
[----:B------:R-:W-:Y:S02]  /*56640*/  @!P1 LOP3.LUT R19, R10, 0x100000, RZ, 0xfc, !PT ;  /* 0x001000000a139812 */ /* 0x000fe400078efcff */
[----:B------:R-:W-:-:S05]  /*56650*/  MOV R10, R8 ;  /* 0x00000008000a7202 */ /* 0x000fca0000000f00 */
[----:B------:R-:W-:Y:S02]  /*56660*/  DFMA R14, R14, R16, R14 ;  /* 0x000000100e0e722b */ /* 0x000fe4000000000e */
[----:B------:R-:W-:Y:S01]  /*56670*/  @!P1 DFMA R10, R10, 2, -R18 ;  /* 0x400000000a0a982b */ /* 0x000fe20000000812 */
[----:B------:R-:W-:Y:S01]  /*56680*/  MOV R18, R12 ;  /* 0x0000000c00127202 */ /* 0x000fe20000000f00 */
[----:B------:R-:W-:Y:S01]  /*56690*/  IMAD.MOV.U32 R19, RZ, RZ, R13 ;  /* 0x000000ffff137224 */ /* 0x000fe200078e000d */
[----:B------:R-:W-:-:S05]  /*566a0*/  @!P0 LOP3.LUT R19, R5, 0x7ff00000, RZ, 0xc0, !PT ;  /* 0x7ff0000005138812 */ /* 0x000fca00078ec0ff */
[----:B------:R-:W-:Y:S01]  /*566b0*/  DMUL R16, R14, R10 ;  /* 0x0000000a0e107228 */ /* 0x000fe20000000000 */
[----:B------:R-:W-:Y:S01]  /*566c0*/  VIADD R73, R19, 0xffffffff ;  /* 0xffffffff13497836 */ /* 0x000fe20000000000 */
[----:B------:R-:W-:-:S04]  /*566d0*/  @!P1 LOP3.LUT R18, R11, 0x7ff00000, RZ, 0xc0, !PT ;  /* 0x7ff000000b129812 */ /* 0x000fc800078ec0ff */
[----:B------:R-:W-:Y:S02]  /*566e0*/  IADD3 R13, R18, -0x1, RZ ;  /* 0xffffffff120d7810 */ /* 0x000fe40007ffe0ff */
[----:B------:R-:W-:Y:S02]  /*566f0*/  DFMA R20, R16, -R4, R10 ;  /* 0x800000041014722b */ /* 0x000fe4000000000a */
[----:B------:R-:W-:-:S04]  /*56700*/  ISETP.GT.U32.AND P0, PT, R13, 0x7feffffe, PT ;  /* 0x7feffffe0d00780c */ /* 0x000fc80003f04070 */
[----:B------:R-:W-:Y:S02]  /*56710*/  ISETP.GT.U32.OR P0, PT, R73, 0x7feffffe, P0 ;  /* 0x7feffffe4900780c */ /* 0x000fe40000704470 */
[----:B------:R-:W-:-:S11]  /*56720*/  DFMA R14, R14, R20, R16 ;  /* 0x000000140e0e722b */ /* 0x000fd60000000010 */
[----:B------:R-:W-:Y:S05]  /*56730*/  @P0 BRA `(.L_x_4613) ;  /* 0x0000000000740947 */ /* 0x000fea0003800000 */
[----:B------:R-:W-:-:S04]  /*56740*/  LOP3.LUT R8, R7, 0x7ff00000, RZ, 0xc0, !PT ;  /* 0x7ff0000007087812 */ /* 0x000fc800078ec0ff */
[CC--:B------:R-:W-:Y:S02]  /*56750*/  VIADDMNMX R9, R12.reuse, -R8.reuse, 0xb9600000, !PT ;  /* 0xb96000000c097446 */ /* 0x0c0fe40007800908 */
[----:B------:R-:W-:Y:S02]  /*56760*/  ISETP.GE.U32.AND P0, PT, R12, R8, PT ;  /* 0x000000080c00720c */ /* 0x000fe40003f06070 */
[----:B------:R-:W-:Y:S02]  /*56770*/  VIMNMX R9, R9, 0x46a00000, PT ;  /* 0x46a0000009097848 */ /* 0x000fe40003fe0100 */
[----:B------:R-:W-:-:S04]  /*56780*/  SEL R8, R94, 0x63400000, !P0 ;  /* 0x634000005e087807 */ /* 0x000fc80004000000 */
[----:B------:R-:W-:Y:S02]  /*56790*/  IADD3 R16, -R8, R9, RZ ;  /* 0x0000000908107210 */ /* 0x000fe40007ffe1ff */
[----:B------:R-:W-:-:S03]  /*567a0*/  MOV R8, RZ ;  /* 0x000000ff00087202 */ /* 0x000fc60000000f00 */
[----:B------:R-:W-:-:S06]  /*567b0*/  VIADD R9, R16, 0x7fe00000 ;  /* 0x7fe0000010097836 */ /* 0x000fcc0000000000 */
[----:B------:R-:W-:-:S10]  /*567c0*/  DMUL R12, R14, R8 ;  /* 0x000000080e0c7228 */ /* 0x000fd40000000000 */
[----:B------:R-:W-:-:S13]  /*567d0*/  FSETP.GTU.AND P0, PT, |R13|, 1.469367938527859385e-39, PT ;  /* 0x001000000d00780b */ /* 0x000fda0003f0c200 */
[----:B------:R-:W-:Y:S05]  /*567e0*/  @P0 BRA `(.L_x_4614) ;  /* 0x0000000000a80947 */ /* 0x000fea0003800000 */
[----:B------:R-:W-:Y:S01]  /*567f0*/  DFMA R4, R14, -R4, R10 ;  /* 0x800000040e04722b */ /* 0x000fe2000000000a */
[----:B------:R-:W-:-:S09]  /*56800*/  IMAD.MOV.U32 R8, RZ, RZ, RZ ;  /* 0x000000ffff087224 */ /* 0x000fd200078e00ff */
[C---:B------:R-:W-:Y:S02]  /*56810*/  FSETP.NEU.AND P0, PT, R5.reuse, RZ, PT ;  /* 0x000000ff0500720b */ /* 0x040fe40003f0d000 */
[----:B------:R-:W-:-:S04]  /*56820*/  LOP3.LUT R6, R5, 0x80000000, R7, 0x48, !PT ;  /* 0x8000000005067812 */ /* 0x000fc800078e4807 */
[----:B------:R-:W-:-:S07]  /*56830*/  LOP3.LUT R9, R6, R9, RZ, 0xfc, !PT ;  /* 0x0000000906097212 */ /* 0x000fce00078efcff */
[----:B------:R-:W-:Y:S05]  /*56840*/  @!P0 BRA `(.L_x_4614) ;  /* 0x0000000000908947 */ /* 0x000fea0003800000 */
[----:B------:R-:W-:Y:S01]  /*56850*/  IADD3 R5, -R16, RZ, RZ ;  /* 0x000000ff10057210 */ /* 0x000fe20007ffe1ff */
[----:B------:R-:W-:Y:S01]  /*56860*/  IMAD.MOV.U32 R4, RZ, RZ, RZ ;  /* 0x000000ffff047224 */ /* 0x000fe200078e00ff */
[----:B------:R-:W-:-:S05]  /*56870*/  DMUL.RP R8, R14, R8 ;  /* 0x000000080e087228 */ /* 0x000fca0000008000 */
[----:B------:R-:W-:-:S05]  /*56880*/  DFMA R4, R12, -R4, R14 ;  /* 0x800000040c04722b */ /* 0x000fca000000000e */
[----:B------:R-:W-:Y:S02]  /*56890*/  LOP3.LUT R6, R9, R6, RZ, 0x3c, !PT ;  /* 0x0000000609067212 */ /* 0x000fe400078e3cff */
[----:B------:R-:W-:-:S04]  /*568a0*/  IADD3 R4, -R16, -0x43300000, RZ ;  /* 0xbcd0000010047810 */ /* 0x000fc80007ffe1ff */
[----:B------:R-:W-:-:S04]  /*568b0*/  FSETP.NEU.AND P0, PT, |R5|, R4, PT ;  /* 0x000000040500720b */ /* 0x000fc80003f0d200 */
[----:B------:R-:W-:Y:S02]  /*568c0*/  FSEL R6, R6, R13, !P0 ;  /* 0x0000000d06067208 */ /* 0x000fe40004000000 */
[----:B------:R-:W-:-:S03]  /*568d0*/  FSEL R4, R8, R12, !P0 ;  /* 0x0000000c08047208 */ /* 0x000fc60004000000 */
[----:B------:R-:W-:Y:S01]  /*568e0*/  IMAD.MOV.U32 R13, RZ, RZ, R6 ;  /* 0x000000ffff0d7224 */ /* 0x000fe200078e0006 */
[----:B------:R-:W-:Y:S01]  /*568f0*/  MOV R12, R4 ;  /* 0x00000004000c7202 */ /* 0x000fe20000000f00 */
[----:B------:R-:W-:Y:S06]  /*56900*/  BRA `(.L_x_4614) ;  /* 0x0000000000607947 */ /* 0x000fec0003800000 */
.L_x_4613:
        /* <DEDUP_REMOVED lines=14> */
[----:B------:R-:W-:Y:S01]  /*569f0*/  @P0 MOV R12, RZ ;  /* 0x000000ff000c0202 */ /* 0x000fe20000000f00 */
[----:B------:R-:W-:Y:S01]  /*56a00*/  @P0 IMAD.MOV.U32 R13, RZ, RZ, R4 ;  /* 0x000000ffff0d0224 */ /* 0x000fe200078e0004 */
[----:B------:R-:W-:Y:S06]  /*56a10*/  BRA `(.L_x_4614) ;  /* 0x00000000001c7947 */ /* 0x000fec0003800000 */
.L_x_4616:
[----:B------:R-:W-:Y:S02]  /*56a20*/  LOP3.LUT R4, R7, 0x80000, RZ, 0xfc, !PT ;  /* 0x0008000007047812 */ /* 0x000fe400078efcff */
[----:B------:R-:W-:-:S03]  /*56a30*/  MOV R12, R6 ;  /* 0x00000006000c7202 */ /* 0x000fc60000000f00 */
[----:B------:R-:W-:Y:S01]  /*56a40*/  IMAD.MOV.U32 R13, RZ, RZ, R4 ;  /* 0x000000ffff0d7224 */ /* 0x000fe200078e0004 */
[----:B------:R-:W-:Y:S06]  /*56a50*/  BRA `(.L_x_4614) ;  /* 0x00000000000c7947 */ /* 0x000fec0003800000 */
.L_x_4615:
[----:B------:R-:W-:Y:S02]  /*56a60*/  LOP3.LUT R4, R9, 0x80000, RZ, 0xfc, !PT ;  /* 0x0008000009047812 */ /* 0x000fe400078efcff */
[----:B------:R-:W-:-:S03]  /*56a70*/  MOV R12, R8 ;  /* 0x00000008000c7202 */ /* 0x000fc60000000f00 */
[----:B------:R-:W-:-:S07]  /*56a80*/  IMAD.MOV.U32 R13, RZ, RZ, R4 ;  /* 0x000000ffff0d7224 */ /* 0x000fce00078e0004 */
.L_x_4614:
[----:B------:R-:W-:Y:S05]  /*56a90*/  BSYNC B3 ;  /* 0x0000000000037941 */ /* 0x000fea0003800000 */
.L_x_4612:
[----:B------:R-:W-:Y:S01]  /*56aa0*/  MOV R8, R0 ;  /* 0x0000000000087202 */ /* 0x000fe20000000f00 */
[----:B------:R-:W-:Y:S01]  /*56ab0*/  IMAD.MOV.U32 R9, RZ, RZ, 0x0 ;  /* 0x00000000ff097424 */ /* 0x000fe200078e00ff */
[-C--:B------:R-:W-:Y:S01]  /*56ac0*/  MOV R6, R12.reuse ;  /* 0x0000000c00067202 */ /* 0x080fe20000000f00 */
[--C-:B------:R-:W-:Y:S01]  /*56ad0*/  IMAD.MOV.U32 R7, RZ, RZ, R13.reuse ;  /* 0x000000ffff077224 */ /* 0x100fe200078e000d */
[----:B------:R-:W-:Y:S01]  /*56ae0*/  MOV R4, R12 ;  /* 0x0000000c00047202 */ /* 0x000fe20000000f00 */
[----:B------:R-:W-:Y:S01]  /*56af0*/  IMAD.MOV.U32 R5, RZ, RZ, R13 ;  /* 0x000000ffff057224 */ /* 0x000fe200078e000d */
[----:B------:R-:W-:Y:S06]  /*56b00*/  RET.REL.NODEC R8 `(_ZN2at6native27unrolled_elementwise_kernelIN48_GLOBAL__N__08322988_15_IGammaKernel_cu_cb51a28d10CalcIgammaIdEESt5arrayIPcLm3EELi4E23TrivialOffsetCalculatorILi2EjES8_ILi1EjENS0_6memory12LoadWithCastILi2EEENSB_13StoreWithCastILi1EEEEEviT_T0_T2_T3_T4_T5_) ;  /* 0xfffffa94083c7950 */ /* 0x000fec0003c3ffff */
        .weak           $__internal_19_$__cuda_sm20_dsqrt_rn_f64_mediumpath_v1
        .type           $__internal_19_$__cuda_sm20_dsqrt_rn_f64_mediumpath_v1,@function
        .size           $__internal_19_$__cuda_sm20_dsqrt_rn_f64_mediumpath_v1,($_ZN2at6native27unrolled_elementwise_kernelIN48_GLOBAL__N__08322988_15_IGammaKernel_cu_cb51a28d10CalcIgammaIdEESt5arrayIPcLm3EELi4E23TrivialOffsetCalculatorILi2EjES8_ILi1EjENS0_6memory12LoadWithCastILi2EEENSB_13StoreWithCastILi1EEEEEviT_T0_T2_T3_T4_T5_$__internal_accurate_pow - $__internal_19_$__cuda_sm20_dsqrt_rn_f64_mediumpath_v1)
$__internal_19_$__cuda_sm20_dsqrt_rn_f64_mediumpath_v1:
[----:B------:R-:W-:Y:S01]  /*56b10*/  ISETP.GE.U32.AND P0, PT, R4, -0x3400000, PT ;  /* 0xfcc000000400780c */ /* 0x000fe20003f06070 */
[----:B------:R-:W-:Y:S01]  /*56b20*/  BSSY B2, `(.L_x_4617) ;  /* 0x0000027000027945 */ /* 0x000fe20003800000 */
[----:B------:R-:W-:Y:S01]  /*56b30*/  IMAD.MOV.U32 R11, RZ, RZ, R9 ;  /* 0x000000ffff0b7224 */ /* 0x000fe200078e0009 */
[----:B------:R-:W-:Y:S01]  /*56b40*/  MOV R4, R6 ;  /* 0x0000000600047202 */ /* 0x000fe20000000f00 */
[----:B------:R-:W-:Y:S01]  /*56b50*/  IMAD.MOV.U32 R9, RZ, RZ, R7 ;  /* 0x000000ffff097224 */ /* 0x000fe200078e0007 */
[----:B------:R-:W-:-:S08]  /*56b60*/  MOV R16, R0 ;  /* 0x0000000000107202 */ /* 0x000fd00000000f00 */
        /* <DEDUP_REMOVED lines=9> */
.L_x_4618:
        /* <DEDUP_REMOVED lines=24> */
.L_x_4620:
[----:B------:R-:W-:-:S11]  /*56d80*/  DADD R6, R4, R4 ;  /* 0x0000000004067229 */ /* 0x000fd60000000004 */
.L_x_4619:
[----:B------:R-:W-:Y:S05]  /*56d90*/  BSYNC B2 ;  /* 0x0000000000027941 */ /* 0x000fea0003800000 */
.L_x_4617:
[----:B------:R-:W-:Y:S01]  /*56da0*/  HFMA2.MMA R13, -RZ, RZ, 0, 0 ;  /* 0x00000000ff0d7435 */ /* 0x000fe200000001ff */
[----:B------:R-:W-:Y:S01]  /*56db0*/  MOV R8, R6 ;  /* 0x0000000600087202 */ /* 0x000fe20000000f00 */
[----:B------:R-:W-:-:S04]  /*56dc0*/  IMAD.MOV.U32 R9, RZ, RZ, R7 ;  /* 0x000000ffff097224 */ /* 0x000fc800078e0007 */
[----:B------:R-:W-:Y:S05]  /*56dd0*/  RET.REL.NODEC R12 `(_ZN2at6native27unrolled_elementwise_kernelIN48_GLOBAL__N__08322988_15_IGammaKernel_cu_cb51a28d10CalcIgammaIdEESt5arrayIPcLm3EELi4E23TrivialOffsetCalculatorILi2EjES8_ILi1EjENS0_6memory12LoadWithCastILi2EEENSB_13StoreWithCastILi1EEEEEviT_T0_T2_T3_T4_T5_) ;  /* 0xfffffa900c887950 */ /* 0x000fea0003c3ffff */
        .type           $_ZN2at6native27unrolled_elementwise_kernelIN48_GLOBAL__N__08322988_15_IGammaKernel_cu_cb51a28d10CalcIgammaIdEESt5arrayIPcLm3EELi4E23TrivialOffsetCalculatorILi2EjES8_ILi1EjENS0_6memory12LoadWithCastILi2EEENSB_13StoreWithCastILi1EEEEEviT_T0_T2_T3_T4_T5_$__internal_accurate_pow,@function
        .size           $_ZN2at6native27unrolled_elementwise_kernelIN48_GLOBAL__N__08322988_15_IGammaKernel_cu_cb51a28d10CalcIgammaIdEESt5arrayIPcLm3EELi4E23TrivialOffsetCalculatorILi2EjES8_ILi1EjENS0_6memory12LoadWithCastILi2EEENSB_13StoreWithCastILi1EEEEEviT_T0_T2_T3_T4_T5_$__internal_accurate_pow,($_ZN2at6native27unrolled_elementwise_kernelIN48_GLOBAL__N__08322988_15_IGammaKernel_cu_cb51a28d10CalcIgammaIdEESt5arrayIPcLm3EELi4E23TrivialOffsetCalculatorILi2EjES8_ILi1EjENS0_6memory12LoadWithCastILi2EEENSB_13StoreWithCastILi1EEEEEviT_T0_T2_T3_T4_T5_$__internal_lgamma_pos - $_ZN2at6native27unrolled_elementwise_kernelIN48_GLOBAL__N__08322988_15_IGammaKernel_cu_cb51a28d10CalcIgammaIdEESt5arrayIPcLm3EELi4E23TrivialOffsetCalculatorILi2EjES8_ILi1EjENS0_6memory12LoadWithCastILi2EEENSB_13StoreWithCastILi1EEEEEviT_T0_T2_T3_T4_T5_$__internal_accurate_pow)
$_ZN2at6native27unrolled_elementwise_kernelIN48_GLOBAL__N__08322988_15_IGammaKernel_cu_cb51a28d10CalcIgammaIdEESt5arrayIPcLm3EELi4E23TrivialOffsetCalculatorILi2EjES8_ILi1EjENS0_6memory12LoadWithCastILi2EEENSB_13StoreWithCastILi1EEEEEviT_T0_T2_T3_T4_T5_$__internal_accurate_pow:
[----:B------:R-:W-:Y:S01]  /*56de0*/  SHF.R.U32.HI R17, RZ, 0x14, R15 ;  /* 0x00000014ff117819 */ /* 0x000fe2000001160f */
[----:B------:R-:W-:Y:S01]  /*56df0*/  IMAD.MOV.U32 R8, RZ, RZ, R14 ;  /* 0x000000ffff087224 */ /* 0x000fe200078e000e */
[----:B------:R-:W-:Y:S01]  /*56e00*/  MOV R9, R15 ;  /* 0x0000000f00097202 */ /* 0x000fe20000000f00 */
[----:B------:R-:W-:Y:S01]  /*56e10*/  IMAD.MOV.U32 R20, RZ, RZ, 0x41ad3b5a ;  /* 0x41ad3b5aff147424 */ /* 0x000fe200078e00ff */
[----:B------:R-:W-:Y:S01]  /*56e20*/  ISETP.NE.AND P0, PT, R17, RZ, PT ;  /* 0x000000ff1100720c */ /* 0x000fe20003f05270 */
[----:B------:R-:W-:Y:S01]  /*56e30*/  UMOV UR4, 0x7d2cafe2 ;  /* 0x7d2cafe200047882 */ /* 0x000fe20000000000 */
[----:B------:R-:W-:Y:S01]  /*56e40*/  MOV R10, RZ ;  /* 0x000000ff000a7202 */ /* 0x000fe20000000f00 */
[----:B------:R-:W-:Y:S01]  /*56e50*/  UMOV UR5, 0x3eb0f5ff ;  /* 0x3eb0f5ff00057882 */ /* 0x000fe20000000000 */
[----:B------:R-:W-:-:S09]  /*56e60*/  MOV R21, 0x3ed0f5d2 ;  /* 0x3ed0f5d200157802 */ /* 0x000fd20000000f00 */
[----:B------:R-:W-:Y:S01]  /*56e70*/  @!P0 DMUL R36, R8, 1.80143985094819840000e+16 ;  /* 0x4350000008248828 */ /* 0x000fe20000000000 */
[----:B------:R-:W-:-:S09]  /*56e80*/  IMAD.MOV.U32 R8, RZ, RZ, R15 ;  /* 0x000000ffff087224 */ /* 0x000fd200078e000f */
[----:B------:R-:W-:Y:S01]  /*56e90*/  @!P0 MOV R8, R37 ;  /* 0x0000002500088202 */ /* 0x000fe20000000f00 */
[----:B------:R-:W-:Y:S01]  /*56ea0*/  @!P0 IMAD.MOV.U32 R14, RZ, RZ, R36 ;  /* 0x000000ffff0e8224 */ /* 0x000fe200078e0024 */
[----:B------:R-:W-:Y:S02]  /*56eb0*/  @!P0 LEA.HI R17, R37, 0xffffffca, RZ, 0xc ;  /* 0xffffffca25118811 */ /* 0x000fe400078f60ff */
[----:B------:R-:W-:-:S04]  /*56ec0*/  LOP3.LUT R8, R8, 0x800fffff, RZ, 0xc0, !PT ;  /* 0x800fffff08087812 */ /* 0x000fc800078ec0ff */
[----:B------:R-:W-:-:S04]  /*56ed0*/  LOP3.LUT R15, R8, 0x3ff00000, RZ, 0xfc, !PT ;  /* 0x3ff00000080f7812 */ /* 0x000fc800078efcff */
[----:B------:R-:W-:-:S13]  /*56ee0*/  ISETP.GE.U32.AND P1, PT, R15, 0x3ff6a09f, PT ;  /* 0x3ff6a09f0f00780c */ /* 0x000fda0003f26070 */
[----:B------:R-:W-:-:S05]  /*56ef0*/  @P1 IADD3 R9, R15, -0x100000, RZ ;  /* 0xfff000000f091810 */ /* 0x000fca0007ffe0ff */
[----:B------:R-:W-:-:S06]  /*56f00*/  @P1 IMAD.MOV.U32 R15, RZ, RZ, R9 ;  /* 0x000000ffff0f1224 */ /* 0x000fcc00078e0009 */
        /* <DEDUP_REMOVED lines=25> */
[----:B------:R-:W-:Y:S01]  /*570a0*/  VIADD R41, R11, 0x100000 ;  /* 0x001000000b297836 */ /* 0x000fe20000000000 */
[----:B------:R-:W-:Y:S02]  /*570b0*/  MOV R40, R10 ;  /* 0x0000000a00287202 */ /* 0x000fe40000000f00 */
        /* <DEDUP_REMOVED lines=13> */
[----:B------:R-:W-:-:S06]  /*57190*/  DMUL R14, R8, R18 ;  /* 0x00000012080e7228 */ /* 0x000fcc0000000000 */
[----:B------:R-:W-:Y:S01]  /*571a0*/  DADD R32, R38, -UR4 ;  /* 0x8000000426207e29 */ /* 0x000fe20008000000 */
[----:B------:R-:W-:Y:S01]  /*571b0*/  UMOV UR4, 0x80000000 ;  /* 0x8000000000047882 */ /* 0x000fe20000000000 */
[C---:B------:R-:W-:Y:S01]  /*571c0*/  DFMA R42, R8.reuse, R18, -R14 ;  /* 0x00000012082a722b */ /* 0x040fe2000000080e */
[----:B------:R-:W-:Y:S01]  /*571d0*/  UMOV UR5, 0x43300000 ;  /* 0x4330000000057882 */ /* 0x000fe20000000000 */
[----:B------:R-:W-:-:S04]  /*571e0*/  DFMA R38, R8, R8, -R18 ;  /* 0x000000080826722b */ /* 0x000fc80000000812 */
[----:B------:R-:W-:Y:S02]  /*571f0*/  DADD R20, R12, R32 ;  /* 0x000000000c147229 */ /* 0x000fe40000000020 */
[----:B------:R-:W-:Y:S02]  /*57200*/  DFMA R42, R10, R18, R42 ;  /* 0x000000120a2a722b */ /* 0x000fe4000000002a */
[----:B------:R-:W-:-:S04]  /*57210*/  DFMA R38, R8, R40, R38 ;  /* 0x000000280826722b */ /* 0x000fc80000000026 */
[----:B------:R-:W-:Y:S02]  /*57220*/  DMUL R18, R20, R14 ;  /* 0x0000000e14127228 */ /* 0x000fe40000000000 */
[----:B------:R-:W-:Y:S02]  /*57230*/  DADD R12, R12, -R20 ;  /* 0x000000000c0c7229 */ /* 0x000fe40000000814 */
[----:B------:R-:W-:-:S04]  /*57240*/  DFMA R38, R8, R38, R42 ;  /* 0x000000260826722b */ /* 0x000fc8000000002a */
[----:B------:R-:W-:Y:S02]  /*57250*/  DFMA R40, R20, R14, -R18 ;  /* 0x0000000e1428722b */ /* 0x000fe40000000812 */
[----:B------:R-:W-:-:S06]  /*57260*/  DADD R12, R32, R12 ;  /* 0x00000000200c7229 */ /* 0x000fcc000000000c */
[----:B------:R-:W-:-:S08]  /*57270*/  DFMA R38, R20, R38, R40 ;  /* 0x000000261426722b */ /* 0x000fd00000000028 */
[----:B------:R-:W-:-:S08]  /*57280*/  DFMA R38, R12, R14, R38 ;  /* 0x0000000e0c26722b */ /* 0x000fd00000000026 */
[----:B------:R-:W-:-:S08]  /*57290*/  DADD R14, R18, R38 ;  /* 0x00000000120e7229 */ /* 0x000fd00000000026 */
[--C-:B------:R-:W-:Y:S02]  /*572a0*/  DADD R12, R8, R14.reuse ;  /* 0x00000000080c7229 */ /* 0x100fe4000000000e */
[----:B------:R-:W-:-:S06]  /*572b0*/  DADD R18, R18, -R14 ;  /* 0x0000000012127229 */ /* 0x000fcc000000080e */
[----:B------:R-:W-:Y:S02]  /*572c0*/  DADD R8, R8, -R12 ;  /* 0x0000000008087229 */ /* 0x000fe4000000080c */
[----:B------:R-:W-:-:S06]  /*572d0*/  DADD R18, R38, R18 ;  /* 0x0000000026127229 */ /* 0x000fcc0000000012 */
[----:B------:R-:W-:Y:S01]  /*572e0*/  DADD R8, R14, R8 ;  /* 0x000000000e087229 */ /* 0x000fe20000000008 */
[C---:B------:R-:W-:Y:S01]  /*572f0*/  VIADD R14, R17.reuse, 0xfffffc01 ;  /* 0xfffffc01110e7836 */ /* 0x040fe20000000000 */
[----:B------:R-:W-:-:S06]  /*57300*/  @P1 IADD3 R14, R17, -0x3fe, RZ ;  /* 0xfffffc02110e1810 */ /* 0x000fcc0007ffe0ff */
[----:B------:R-:W-:-:S08]  /*57310*/  DADD R8, R18, R8 ;  /* 0x0000000012087229 */ /* 0x000fd00000000008 */
[----:B------:R-:W-:Y:S01]  /*57320*/  DADD R8, R10, R8 ;  /* 0x000000000a087229 */ /* 0x000fe20000000008 */
[----:B------:R-:W-:Y:S01]  /*57330*/  LOP3.LUT R10, R14, 0x80000000, RZ, 0x3c, !PT ;  /* 0x800000000e0a7812 */ /* 0x000fe200078e3cff */
[----:B------:R-:W-:-:S06]  /*57340*/  IMAD.MOV.U32 R11, RZ, RZ, 0x43300000 ;  /* 0x43300000ff0b7424 */ /* 0x000fcc00078e00ff */
[----:B------:R-:W-:Y:S01]  /*57350*/  DADD R14, R10, -UR4 ;  /* 0x800000040a0e7e29 */ /* 0x000fe20008000000 */
[----:B------:R-:W-:Y:S01]  /*57360*/  UMOV UR4, 0xfefa39ef ;  /* 0xfefa39ef00047882 */ /* 0x000fe20000000000 */
[----:B------:R-:W-:Y:S01]  /*57370*/  DADD R10, R12, R8 ;  /* 0x000000000c0a7229 */ /* 0x000fe20000000008 */
[----:B------:R-:W-:-:S07]  /*57380*/  UMOV UR5, 0x3fe62e42 ;  /* 0x3fe62e4200057882 */ /* 0x000fce0000000000 */
[--C-:B------:R-:W-:Y:S02]  /*57390*/  DFMA R18, R14, UR4, R10.reuse ;  /* 0x000000040e127c2b */ /* 0x100fe4000800000a */
[----:B------:R-:W-:-:S06]  /*573a0*/  DADD R12, R12, -R10 ;  /* 0x000000000c0c7229 */ /* 0x000fcc000000080a */
[----:B------:R-:W-:Y:S01]  /*573b0*/  DFMA R20, -R14, UR4, R18 ;  /* 0x000000040e147c2b */ /* 0x000fe20008000112 */
[----:B------:R-:W-:Y:S01]  /*573c0*/  UMOV UR4, 0x3b39803f ;  /* 0x3b39803f00047882 */ /* 0x000fe20000000000 */
[----:B------:R-:W-:Y:S01]  /*573d0*/  DADD R12, R8, R12 ;  /* 0x00000000080c7229 */ /* 0x000fe2000000000c */
[----:B------:R-:W-:Y:S01]  /*573e0*/  UMOV UR5, 0x3c7abc9e ;  /* 0x3c7abc9e00057882 */ /* 0x000fe20000000000 */
[----:B------:R-:W-:-:S04]  /*573f0*/  SHF.L.U32 R8, R5, 0x1, RZ ;  /* 0x0000000105087819 */ /* 0x000fc800000006ff */
[----:B------:R-:W-:Y:S01]  /*57400*/  DADD R20, -R10, R20 ;  /* 0x000000000a147229 */ /* 0x000fe20000000114 */
[----:B------:R-:W-:Y:S01]  /*57410*/  ISETP.GT.U32.AND P0, PT, R8, -0x2000001, PT ;  /* 0xfdffffff0800780c */ /* 0x000fe20003f04070 */
[----:B------:R-:W-:Y:S01]  /*57420*/  IMAD.MOV.U32 R10, RZ, RZ, R4 ;  /* 0x000000ffff0a7224 */ /* 0x000fe200078e0004 */
[----:B------:R-:W-:-:S04]  /*57430*/  LOP3.LUT R11, R5, 0xff0fffff, RZ, 0xc0, !PT ;  /* 0xff0fffff050b7812 */ /* 0x000fc800078ec0ff */
[----:B------:R-:W-:Y:S01]  /*57440*/  SEL R11, R11, R5, P0 ;  /* 0x000000050b0b7207 */ /* 0x000fe20000000000 */
[----:B------:R-:W-:-:S08]  /*57450*/  DADD R12, R12, -R20 ;  /* 0x000000000c0c7229 */ /* 0x000fd00000000814 */
[----:B------:R-:W-:Y:S01]  /*57460*/  DFMA R12, R14, UR4, R12 ;  /* 0x000000040e0c7c2b */ /* 0x000fe2000800000c */
[----:B------:R-:W-:Y:S01]  /*57470*/  UMOV UR4, 0xfefa39ef ;  /* 0xfefa39ef00047882 */ /* 0x000fe20000000000 */
[----:B------:R-:W-:-:S06]  /*57480*/  UMOV UR5, 0x3fe62e42 ;  /* 0x3fe62e4200057882 */ /* 0x000fcc0000000000 */
[----:B------:R-:W-:-:S08]  /*57490*/  DADD R8, R18, R12 ;  /* 0x0000000012087229 */ /* 0x000fd0000000000c */
[----:B------:R-:W-:Y:S02]  /*574a0*/  DADD R18, R18, -R8 ;  /* 0x0000000012127229 */ /* 0x000fe40000000808 */
[----:B------:R-:W-:-:S06]  /*574b0*/  DMUL R4, R8, R10 ;  /* 0x0000000a08047228 */ /* 0x000fcc0000000000 */
[----:B------:R-:W-:Y:S02]  /*574c0*/  DADD R18, R12, R18 ;  /* 0x000000000c127229 */ /* 0x000fe40000000012 */
[----:B------:R-:W-:Y:S01]  /*574d0*/  DFMA R8, R8, R10, -R4 ;  /* 0x0000000a0808722b */ /* 0x000fe20000000804 */
[----:B------:R-:W-:Y:S01]  /*574e0*/  MOV R12, 0x652b82fe ;  /* 0x652b82fe000c7802 */ /* 0x000fe20000000f00 */
[----:B------:R-:W-:-:S06]  /*574f0*/  IMAD.MOV.U32 R13, RZ, RZ, 0x3ff71547 ;  /* 0x3ff71547ff0d7424 */ /* 0x000fcc00078e00ff */
[----:B------:R-:W-:-:S08]  /*57500*/  DFMA R8, R18, R10, R8 ;  /* 0x0000000a1208722b */ /* 0x000fd00000000008 */
        /* <DEDUP_REMOVED lines=56> */
.L_x_4621:
[----:B------:R-:W-:Y:S02]  /*57890*/  DSETP.NEU.AND P0, PT, |R14|, +INF , PT ;  /* 0x7ff000000e00742a */ /* 0x000fe40003f0d200 */
[----:B------:R-:W-:-:S12]  /*578a0*/  DADD R4, R8, R4 ;  /* 0x0000000008047229 */ /* 0x000fd80000000004 */
[----:B------:R-:W-:Y:S01]  /*578b0*/  @P0 DFMA R14, R4, R14, R14 ;  /* 0x0000000e040e022b */ /* 0x000fe2000000000e */
[----:B------:R-:W-:Y:S01]  /*578c0*/  MOV R4, R0 ;  /* 0x0000000000047202 */ /* 0x000fe20000000f00 */
[----:B------:R-:W-:-:S04]  /*578d0*/  IMAD.MOV.U32 R5, RZ, RZ, 0x0 ;  /* 0x00000000ff057424 */ /* 0x000fc800078e00ff */
[----:B------:R-:W-:Y:S05]  /*578e0*/  RET.REL.NODEC R4 `(_ZN2at6native27unrolled_elementwise_kernelIN48_GLOBAL__N__08322988_15_IGammaKernel_cu_cb51a28d10CalcIgammaIdEESt5arrayIPcLm3EELi4E23TrivialOffsetCalculatorILi2EjES8_ILi1EjENS0_6memory12LoadWithCastILi2EEENSB_13StoreWithCastILi1EEEEEviT_T0_T2_T3_T4_T5_) ;  /* 0xfffffa8404c47950 */ /* 0x000fea0003c3ffff */
        .type           $_ZN2at6native27unrolled_elementwise_kernelIN48_GLOBAL__N__08322988_15_IGammaKernel_cu_cb51a28d10CalcIgammaIdEESt5arrayIPcLm3EELi4E23TrivialOffsetCalculatorILi2EjES8_ILi1EjENS0_6memory12LoadWithCastILi2EEENSB_13StoreWithCastILi1EEEEEviT_T0_T2_T3_T4_T5_$__internal_lgamma_pos,@function
        .size           $_ZN2at6native27unrolled_elementwise_kernelIN48_GLOBAL__N__08322988_15_IGammaKernel_cu_cb51a28d10CalcIgammaIdEESt5arrayIPcLm3EELi4E23TrivialOffsetCalculatorILi2EjES8_ILi1EjENS0_6memory12LoadWithCastILi2EEENSB_13StoreWithCastILi1EEEEEviT_T0_T2_T3_T4_T5_$__internal_lgamma_pos,(.L_x_7614 - $_ZN2at6native27unrolled_elementwise_kernelIN48_GLOBAL__N__08322988_15_IGammaKernel_cu_cb51a28d10CalcIgammaIdEESt5arrayIPcLm3EELi4E23TrivialOffsetCalculatorILi2EjES8_ILi1EjENS0_6memory12LoadWithCastILi2EEENSB_13StoreWithCastILi1EEEEEviT_T0_T2_T3_T4_T5_$__internal_lgamma_pos)
$_ZN2at6native27unrolled_elementwise_kernelIN48_GLOBAL__N__08322988_15_IGammaKernel_cu_cb51a28d10CalcIgammaIdEESt5arrayIPcLm3EELi4E23TrivialOffsetCalculatorILi2EjES8_ILi1EjENS0_6memory12LoadWithCastILi2EEENSB_13StoreWithCastILi1EEEEEviT_T0_T2_T3_T4_T5_$__internal_lgamma_pos:
        /* <DEDUP_REMOVED lines=125> */
.L_x_4626:
        /* <DEDUP_REMOVED lines=8> */
.L_x_4625:
        /* <DEDUP_REMOVED lines=68> */
.L_x_4624:
        /* <DEDUP_REMOVED lines=62> */
.L_x_4623:
        /* <DEDUP_REMOVED lines=68> */
.L_x_4630:
[----:B------:R-:W-:Y:S05]  /*58da0*/  BSYNC B8 ;  /* 0x0000000000087941 */ /* 0x000fea0003800000 */
.L_x_4629:
[----:B------:R-:W-:Y:S01]  /*58db0*/  DADD R4, R26, R4 ;  /* 0x000000001a047229 */ /* 0x000fe20000000004 */
[----:B------:R-:W-:Y:S10]  /*58dc0*/  BRA `(.L_x_4627) ;  /* 0x0000000400ac7947 */ /* 0x000ff40003800000 */
.L_x_4628:
        /* <DEDUP_REMOVED lines=80> */
.L_x_4632:
[----:B------:R-:W-:Y:S05]  /*592d0*/  BSYNC B3 ;  /* 0x0000000000037941 */ /* 0x000fea0003800000 */
.L_x_4631:
        /* <DEDUP_REMOVED lines=26> */
.L_x_4627:
[----:B------:R-:W-:Y:S05]  /*59480*/  BSYNC B2 ;  /* 0x0000000000027941 */ /* 0x000fea0003800000 */
.L_x_4622:
[----:B------:R-:W-:Y:S01]  /*59490*/  HFMA2.MMA R35, -RZ, RZ, 0, 0 ;  /* 0x00000000ff237435 */ /* 0x000fe200000001ff */
[----:B------:R-:W-:Y:S01]  /*594a0*/  MOV R26, R4 ;  /* 0x00000004001a7202 */ /* 0x000fe20000000f00 */
[----:B------:R-:W-:-:S04]  /*594b0*/  IMAD.MOV.U32 R27, RZ, RZ, R5 ;  /* 0x000000ffff1b7224 */ /* 0x000fc800078e0005 */
[----:B------:R-:W-:Y:S05]  /*594c0*/  RET.REL.NODEC R34 `(_ZN2at6native27unrolled_elementwise_kernelIN48_GLOBAL__N__08322988_15_IGammaKernel_cu_cb51a28d10CalcIgammaIdEESt5arrayIPcLm3EELi4E23TrivialOffsetCalculatorILi2EjES8_ILi1EjENS0_6memory12LoadWithCastILi2EEENSB_13StoreWithCastILi1EEEEEviT_T0_T2_T3_T4_T5_) ;  /* 0xfffffa6822cc7950 */ /* 0x000fea0003c3ffff */
.L_x_4633:
        /* <DEDUP_REMOVED lines=11> */
.L_x_7614:


//--------------------- .text._ZN2at6native18elementwise_kernelILi128ELi2EZNS0_22gpu_kernel_impl_nocastIN48_GLOBAL__N__08322988_15_IGammaKernel_cu_cb51a28d10CalcIgammaIdEEEEvRNS_18TensorIteratorBaseERKT_EUliE_EEviT1_ --------------------------
	.section	.text._ZN2at6native18elementwise_kernelILi128ELi2EZNS0_22gpu_kernel_impl_nocastIN48_GLOBAL__N__08322988_15_IGammaKernel_cu_cb51a28d10CalcIgammaIdEEEEvRNS_18TensorIteratorBaseERKT_EUliE_EEviT1_,"ax",@progbits
	.align	128
        .global         _ZN2at6native18elementwise_kernelILi128ELi2EZNS0_22gpu_kernel_impl_nocastIN48_GLOBAL__N__08322988_15_IGammaKernel_cu_cb51a28d10CalcIgammaIdEEEEvRNS_18TensorIteratorBaseERKT_EUliE_EEviT1_
        .type           _ZN2at6native18elementwise_kernelILi128ELi2EZNS0_22gpu_kernel_impl_nocastIN48_GLOBAL__N__08322988_15_IGammaKernel_cu_cb51a28d10CalcIgammaIdEEEEvRNS_18TensorIteratorBaseERKT_EUliE_EEviT1_,@function
        .size           _ZN2at6native18elementwise_kernelILi128ELi2EZNS0_22gpu_kernel_impl_nocastIN48_GLOBAL__N__08322988_15_IGammaKernel_cu_cb51a28d10CalcIgammaIdEEEEvRNS_18TensorIteratorBaseERKT_EUliE_EEviT1_,(.L_x_7628 - _ZN2at6native18elementwise_kernelILi128ELi2EZNS0_22gpu_kernel_impl_nocastIN48_GLOBAL__N__08322988_15_IGammaKernel_cu_cb51a28d10CalcIgammaIdEEEEvRNS_18TensorIteratorBaseERKT_EUliE_EEviT1_)
        .other          _ZN2at6native18elementwise_kernelILi128ELi2EZNS0_22gpu_kernel_impl_nocastIN48_GLOBAL__N__08322988_15_IGammaKernel_cu_cb51a28d10CalcIgammaIdEEEEvRNS_18TensorIteratorBaseERKT_EUliE_EEviT1_,@"STO_CUDA_ENTRY STV_DEFAULT"
_ZN2at6native18elementwise_kernelILi128ELi2EZNS0_22gpu_kernel_impl_nocastIN48_GLOBAL__N__08322988_15_IGammaKernel_cu_cb51a28d10CalcIgammaIdEEEEvRNS_18TensorIteratorBaseERKT_EUliE_EEviT1_:
.text._ZN2at6native18elementwise_kernelILi128ELi2EZNS0_22gpu_kernel_impl_nocastIN48_GLOBAL__N__08322988_15_IGammaKernel_cu_cb51a28d10CalcIgammaIdEEEEvRNS_18TensorIteratorBaseERKT_EUliE_EEviT1_:
[----:B------:R-:W0:Y:S01]  /*0000*/  LDC R1, c[0x0][0x28] ;  /* 0x00000a00ff017b82 */ /* 0x000e220000000800 */
[----:B------:R-:W1:Y:S01]  /*0010*/  S2R R9, SR_CTAID.X ;  /* 0x0000000000097919 */ /* 0x000e620000002500 */
[----:B------:R-:W-:Y:S01]  /*0020*/  ULDC UR4, c[0x0][0x210] ;  /* 0x0000840000047ab9 */ /* 0x000fe20000000800 */
[----:B------:R-:W-:Y:S01]  /*0030*/  ULDC.U8 UR6, c[0x0][0x490] ;  /* 0x0001240000067ab9 */ /* 0x000fe20000000000 */
[----:B------:R-:W-:Y:S01]  /*0040*/  BSSY B1, `(.L_x_4634) ;  /* 0x0000182000017945 */ /* 0x000fe20003800000 */
[----:B------:R-:W1:Y:S01]  /*0050*/  S2R R84, SR_TID.X ;  /* 0x0000000000547919 */ /* 0x000e620000002100 */
[----:B0-----:R-:W-:Y:S02]  /*0060*/  VIADD R1, R1, 0xffffd820 ;  /* 0xffffd82001017836 */ /* 0x001fe40000000000 */
[----:B-1----:R-:W-:-:S05]  /*0070*/  IMAD R3, R9, 0x100, R84 ;  /* 0x0000010009037824 */ /* 0x002fca00078e0254 */
[----:B------:R-:W-:Y:S01]  /*0080*/  ISETP.GE.AND P0, PT, R3, UR4, PT ;  /* 0x0000000403007c0c */ /* 0x000fe2000bf06270 */
[----:B------:R-:W-:-:S12]  /*0090*/  ULDC.64 UR4, c[0x0][0x208] ;  /* 0x0000820000047ab9 */ /* 0x000fd80000000a00 */
        /* <DEDUP_REMOVED lines=337> */
[----:B------:R-:W-:Y:S01]  /*15b0*/  @P0 IMAD.MOV.U32 R6, RZ, RZ, RZ ;  /* 0x000000ffff060224 */ /* 0x000fe200078e00ff */
[----:B------:R-:W-:-:S05]  /*15c0*/  IADD3 R3, -R7, RZ, RZ ;  /* 0x000000ff07037210 */ /* 0x000fca0007ffe1ff */
[----:B------:R-:W-:Y:S01]  /*15d0*/  IMAD R5, R3, UR8, R5 ;  /* 0x0000000803057c24 */ /* 0x000fe2000f8e0205 */
[----:B------:R-:W1:Y:S01]  /*15e0*/  @P0 LDC R13, c[0x0][0x33c] ;  /* 0x0000cf00ff0d0b82 */ /* 0x000e620000000800 */
[----:B------:R-:W-:Y:S02]  /*15f0*/  ULDC.64 UR8, c[0x0][0x460] ;  /* 0x0001180000087ab9 */ /* 0x000fe40000000a00 */
[C---:B------:R-:W-:Y:S02]  /*1600*/  IMAD R83, R5.reuse, UR7, R83 ;  /* 0x0000000705537c24 */ /* 0x040fe4000f8e0253 */
[C---:B------:R-:W-:Y:S02]  /*1610*/  IMAD R2, R5.reuse, UR8, R2 ;  /* 0x0000000805027c24 */ /* 0x040fe4000f8e0202 */
[----:B------:R-:W-:Y:S01]  /*1620*/  IMAD R0, R5, UR9, R0 ;  /* 0x0000000905007c24 */ /* 0x000fe2000f8e0200 */
[----:B------:R-:W2:Y:S08]  /*1630*/  @P0 LDC.64 R14, c[0x0][0x468] ;  /* 0x00011a00ff0e0b82 */ /* 0x000eb00000000a00 */
        /* <DEDUP_REMOVED lines=8> */
.L_x_4636:
[----:B------:R-:W-:Y:S01]  /*16c0*/  ULDC.64 UR8, c[0x0][0x480] ;  /* 0x0001200000087ab9 */ /* 0x000fe20000000a00 */
[----:B------:R-:W-:Y:S01]  /*16d0*/  ULDC.64 UR10, c[0x0][0x488] ;  /* 0x00012200000a7ab9 */ /* 0x000fe20000000a00 */
[----:B------:R-:W-:Y:S02]  /*16e0*/  IADD3 R2, P0, R2, UR8, RZ ;  /* 0x0000000802027c10 */ /* 0x000fe4000ff1e0ff */
[----:B------:R-:W-:-:S03]  /*16f0*/  IADD3 R4, P1, R0, UR10, RZ ;  /* 0x0000000a00047c10 */ /* 0x000fc6000ff3e0ff */
[----:B------:R-:W-:Y:S01]  /*1700*/  IMAD.X R3, RZ, RZ, UR9, P0 ;  /* 0x00000009ff037e24 */ /* 0x000fe200080e06ff */
[----:B------:R-:W-:Y:S01]  /*1710*/  IADD3.X R5, RZ, UR11, RZ, P1, !PT ;  /* 0x0000000bff057c10 */ /* 0x000fe20008ffe4ff */
[----:B------:R-:W-:-:S04]  /*1720*/  ULDC.64 UR8, c[0x0][0x478] ;  /* 0x00011e0000087ab9 */ /* 0x000fc80000000a00 */
[----:B------:R-:W5:Y:S04]  /*1730*/  LDG.E.64 R2, desc[UR4][R2.64] ;  /* 0x0000000402027981 */ /* 0x000f68000c1e1b00 */
[----:B------:R-:W5:Y:S01]  /*1740*/  LDG.E.64 R4, desc[UR4][R4.64] ;  /* 0x0000000404047981 */ /* 0x000f62000c1e1b00 */
[----:B------:R-:W-:Y:S02]  /*1750*/  ISETP.NE.AND P0, PT, RZ, UR6, PT ;  /* 0x00000006ff007c0c */ /* 0x000fe4000bf05270 */
[----:B------:R-:W-:-:S05]  /*1760*/  IADD3 R82, P1, R83, UR8, RZ ;  /* 0x0000000853527c10 */ /* 0x000fca000ff3e0ff */
[----:B------:R-:W-:-:S06]  /*1770*/  IMAD.X R83, RZ, RZ, UR9, P1 ;  /* 0x00000009ff537e24 */ /* 0x000fcc00088e06ff */
[----:B------:R-:W-:Y:S05]  /*1780*/  @!P0 BRA `(.L_x_4637) ;  /* 0x00000000001c8947 */ /* 0x000fea0003800000 */
[----:B-----5:R-:W-:Y:S01]  /*1790*/  IMAD.MOV.U32 R10, RZ, RZ, R2 ;  /* 0x000000ffff0a7224 */ /* 0x020fe200078e0002 */
[----:B------:R-:W-:Y:S02]  /*17a0*/  MOV R14, R4 ;  /* 0x00000004000e7202 */ /* 0x000fe40000000f00 */
[----:B------:R-:W-:-:S07]  /*17b0*/  MOV R2, 0x17d0 ;  /* 0x000017d000027802 */ /* 0x000fce0000000f00 */
[----:B------:R-:W-:Y:S05]  /*17c0*/  CALL.REL.NOINC `($_ZN2at6native18elementwise_kernelILi128ELi2EZNS0_22gpu_kernel_impl_nocastIN48_GLOBAL__N__08322988_15_IGammaKernel_cu_cb51a28d10CalcIgammaIdEEEEvRNS_18TensorIteratorBaseERKT_EUliE_EEviT1_$_ZN46_INTERNAL_08322988_15_IGammaKernel_cu_cb51a28d48_GLOBAL__N__08322988_15_IGammaKernel_cu_cb51a28d12calc_igammacIdEET_S2_S2_) ;  /* 0x000001d000e47944 */ /* 0x000fea0003c00000 */
[----:B------:R-:W-:Y:S02]  /*17d0*/  IMAD.MOV.U32 R2, RZ, RZ, R6 ;  /* 0x000000ffff027224 */ /* 0x000fe400078e0006 */
[----:B------:R-:W-:Y:S01]  /*17e0*/  IMAD.MOV.U32 R3, RZ, RZ, R7 ;  /* 0x000000ffff037224 */ /* 0x000fe200078e0007 */
[----:B------:R-:W-:Y:S06]  /*17f0*/  BRA `(.L_x_4638) ;  /* 0x00000000000c7947 */ /* 0x000fec0003800000 */
.L_x_4637:
[----:B-----5:R-:W-:Y:S02]  /*1800*/  MOV R10, R4 ;  /* 0x00000004000a7202 */ /* 0x020fe40000000f00 */
[----:B------:R-:W-:-:S07]  /*1810*/  MOV R4, 0x1830 ;  /* 0x0000183000047802 */ /* 0x000fce0000000f00 */
[----:B------:R-:W-:Y:S05]  /*1820*/  CALL.REL.NOINC `($_ZN2at6native18elementwise_kernelILi128ELi2EZNS0_22gpu_kernel_impl_nocastIN48_GLOBAL__N__08322988_15_IGammaKernel_cu_cb51a28d10CalcIgammaIdEEEEvRNS_18TensorIteratorBaseERKT_EUliE_EEviT1_$_ZN46_INTERNAL_08322988_15_IGammaKernel_cu_cb51a28d48_GLOBAL__N__08322988_15_IGammaKernel_cu_cb51a28d11calc_igammaIdEET_S2_S2_) ;  /* 0x0000001800047944 */ /* 0x000fea0003c00000 */
.L_x_4638:
[----:B------:R-:W-:Y:S01]  /*1830*/  IMAD R9, R9, 0x100, R84 ;  /* 0x0000010009097824 */ /* 0x000fe200078e0254 */
[----:B------:R0:W-:Y:S03]  /*1840*/  STG.E.64 desc[UR4][R82.64], R2 ;  /* 0x0000000252007986 */ /* 0x0001e6000c101b04 */
[----:B0-----:R-:W-:-:S07]  /*1850*/  VIADD R3, R9, 0x80 ;  /* 0x0000008009037836 */ /* 0x001fce0000000000 */
.L_x_4635:
[----:B------:R-:W-:Y:S05]  /*1860*/  BSYNC B1 ;  /* 0x0000000000017941 */ /* 0x000fea0003800000 */
.L_x_4634:
[----:B------:R-:W-:Y:S02]  /*1870*/  ULDC UR7, c[0x0][0x210] ;  /* 0x0000840000077ab9 */ /* 0x000fe40000000800 */
[----:B------:R-:W-:-:S13]  /*1880*/  ISETP.GE.AND P0, PT, R3, UR7, PT ;  /* 0x0000000703007c0c */ /* 0x000fda000bf06270 */
[----:B------:R-:W-:Y:S05]  /*1890*/  @P0 EXIT ;  /* 0x000000000000094d */ /* 0x000fea0003800000 */
        /* <DEDUP_REMOVED lines=353> */
.L_x_4639:
        /* <DEDUP_REMOVED lines=20> */
.L_x_4640:
[----:B-----5:R-:W-:Y:S02]  /*2ff0*/  MOV R10, R4 ;  /* 0x00000004000a7202 */ /* 0x020fe40000000f00 */
[----:B------:R-:W-:-:S07]  /*3000*/  MOV R4, 0x3020 ;  /* 0x0000302000047802 */ /* 0x000fce0000000f00 */
[----:B------:R-:W-:Y:S05]  /*3010*/  CALL.REL.NOINC `($_ZN2at6native18elementwise_kernelILi128ELi2EZNS0_22gpu_kernel_impl_nocastIN48_GLOBAL__N__08322988_15_IGammaKernel_cu_cb51a28d10CalcIgammaIdEEEEvRNS_18TensorIteratorBaseERKT_EUliE_EEviT1_$_ZN46_INTERNAL_08322988_15_IGammaKernel_cu_cb51a28d48_GLOBAL__N__08322988_15_IGammaKernel_cu_cb51a28d11calc_igammaIdEET_S2_S2_) ;  /* 0x0000000000087944 */ /* 0x000fea0003c00000 */
.L_x_4641:
[----:B------:R-:W-:Y:S01]  /*3020*/  STG.E.64 desc[UR4][R82.64], R2 ;  /* 0x0000000252007986 */ /* 0x000fe2000c101b04 */
[----:B------:R-:W-:Y:S05]  /*3030*/  EXIT ;  /* 0x000000000000794d */ /* 0x000fea0003800000 */
        .type           $_ZN2at6native18elementwise_kernelILi128ELi2EZNS0_22gpu_kernel_impl_nocastIN48_GLOBAL__N__08322988_15_IGammaKernel_cu_cb51a28d10CalcIgammaIdEEEEvRNS_18TensorIteratorBaseERKT_EUliE_EEviT1_$_ZN46_INTERNAL_08322988_15_IGammaKernel_cu_cb51a28d48_GLOBAL__N__08322988_15_IGammaKernel_cu_cb51a28d11calc_igammaIdEET_S2_S2_,@function
        .size           $_ZN2at6native18elementwise_kernelILi128ELi2EZNS0_22gpu_kernel_impl_nocastIN48_GLOBAL__N__08322988_15_IGammaKernel_cu_cb51a28d10CalcIgammaIdEEEEvRNS_18TensorIteratorBaseERKT_EUliE_EEviT1_$_ZN46_INTERNAL_08322988_15_IGammaKernel_cu_cb51a28d48_GLOBAL__N__08322988_15_IGammaKernel_cu_cb51a28d11calc_igammaIdEET_S2_S2_,($_ZN2at6native18elementwise_kernelILi128ELi2EZNS0_22gpu_kernel_impl_nocastIN48_GLOBAL__N__08322988_15_IGammaKernel_cu_cb51a28d10CalcIgammaIdEEEEvRNS_18TensorIteratorBaseERKT_EUliE_EEviT1_$_ZN46_INTERNAL_08322988_15_IGammaKernel_cu_cb51a28d48_GLOBAL__N__08322988_15_IGammaKernel_cu_cb51a28d12calc_igammacIdEET_S2_S2_ - $_ZN2at6native18elementwise_kernelILi128ELi2EZNS0_22gpu_kernel_impl_nocastIN48_GLOBAL__N__08322988_15_IGammaKernel_cu_cb51a28d10CalcIgammaIdEEEEvRNS_18TensorIteratorBaseERKT_EUliE_EEviT1_$_ZN46_INTERNAL_08322988_15_IGammaKernel_cu_cb51a28d48_GLOBAL__N__08322988_15_IGammaKernel_cu_cb51a28d11calc_igammaIdEET_S2_S2_)
$_ZN2at6native18elementwise_kernelILi128ELi2EZNS0_22gpu_kernel_impl_nocastIN48_GLOBAL__N__08322988_15_IGammaKernel_cu_cb51a28d10CalcIgammaIdEEEEvRNS_18TensorIteratorBaseERKT_EUliE_EEviT1_$_ZN46_INTERNAL_08322988_15_IGammaKernel_cu_cb51a28d48_GLOBAL__N__08322988_15_IGammaKernel_cu_cb51a28d11calc_igammaIdEET_S2_S2_:
[----:B------:R-:W-:Y:S01]  /*3040*/  IMAD.MOV.U32 R11, RZ, RZ, R5 ;  /* 0x000000ffff0b7224 */ /* 0x000fe200078e0005 */
[----:B------:R-:W-:Y:S01]  /*3050*/  BSSY B0, `(.L_x_4642) ;  /* 0x0001bac000007945 */ /* 0x000fe20003800000 */
[----:B------:R-:W-:Y:S01]  /*3060*/  IMAD.MOV.U32 R6, RZ, RZ, 0x0 ;  /* 0x00000000ff067424 */ /* 0x000fe200078e00ff */
[----:B------:R-:W-:-:S03]  /*3070*/  MOV R7, 0x7ff80000 ;  /* 0x7ff8000000077802 */ /* 0x000fc60000000f00 */
[----:B------:R-:W-:-:S06]  /*3080*/  DSETP.GEU.AND P0, PT, R10, RZ, PT ;  /* 0x000000ff0a00722a */ /* 0x000fcc0003f0e000 */
        /* <DEDUP_REMOVED lines=9> */
[----:B------:R-:W-:-:S05]  /*3120*/  @!P1 IMAD.MOV.U32 R6, RZ, RZ, RZ ;  /* 0x000000ffff069224 */ /* 0x000fca00078e00ff */
[----:B------:R-:W-:Y:S01]  /*3130*/  @!P1 FSEL R7, RZ, +QNAN , P0 ;  /* 0x7ff80000ff079808 */ /* 0x000fe20000000000 */
[----:B------:R-:W-:Y:S07]  /*3140*/  @!P1 BRA `(.L_x_4643) ;  /* 0x000001b800709947 */ /* 0x000fee0003800000 */
[----:B------:R-:W-:Y:S01]  /*3150*/  DSETP.NEU.AND P0, PT, |R10|, +INF , PT ;  /* 0x7ff000000a00742a */ /* 0x000fe20003f0d200 */
[----:B------:R-:W-:Y:S01]  /*3160*/  IMAD.MOV.U32 R6, RZ, RZ, 0x0 ;  /* 0x00000000ff067424 */ /* 0x000fe200078e00ff */
[----:B------:R-:W-:-:S12]  /*3170*/  MOV R7, 0x3ff00000 ;  /* 0x3ff0000000077802 */ /* 0x000fd80000000f00 */
[----:B------:R-:W-:Y:S05]  /*3180*/  @!P0 BRA `(.L_x_4643) ;  /* 0x000001b800608947 */ /* 0x000fea0003800000 */
[----:B------:R-:W0:Y:S01]  /*3190*/  MUFU.RCP64H R7, R3 ;  /* 0x0000000300077308 */ /* 0x000e220000001800 */
[----:B------:R-:W-:Y:S01]  /*31a0*/  IMAD.MOV.U32 R6, RZ, RZ, 0x1 ;  /* 0x00000001ff067424 */ /* 0x000fe200078e00ff */
[----:B------:R-:W-:Y:S05]  /*31b0*/  BSSY B2, `(.L_x_4645) ;  /* 0x0000016000027945 */ /* 0x000fea0003800000 */
[----:B0-----:R-:W-:-:S08]  /*31c0*/  DFMA R12, -R2, R6, 1 ;  /* 0x3ff00000020c742b */ /* 0x001fd00000000106 */
[----:B------:R-:W-:-:S08]  /*31d0*/  DFMA R12, R12, R12, R12 ;  /* 0x0000000c0c0c722b */ /* 0x000fd0000000000c */
[----:B------:R-:W-:Y:S02]  /*31e0*/  DFMA R6, R6, R12, R6 ;  /* 0x0000000c0606722b */ /* 0x000fe40000000006 */
[----:B------:R-:W-:-:S06]  /*31f0*/  DADD R12, -R2, R10 ;  /* 0x00000000020c7229 */ /* 0x000fcc000000010a */
[----:B------:R-:W-:Y:S02]  /*3200*/  DFMA R14, -R2, R6, 1 ;  /* 0x3ff00000020e742b */ /* 0x000fe40000000106 */
[----:B------:R-:W-:-:S06]  /*3210*/  DADD R72, -RZ, |R12| ;  /* 0x00000000ff487229 */ /* 0x000fcc000000050c */
[----:B------:R-:W-:-:S04]  /*3220*/  DFMA R14, R6, R14, R6 ;  /* 0x0000000e060e722b */ /* 0x000fc80000000006 */
[----:B------:R-:W-:-:S04]  /*3230*/  FSETP.GEU.AND P1, PT, |R73|, 6.5827683646048100446e-37, PT ;  /* 0x036000004900780b */ /* 0x000fc80003f2e200 */
[----:B------:R-:W-:-:S08]  /*3240*/  DMUL R16, |R12|, R14 ;  /* 0x0000000e0c107228 */ /* 0x000fd00000000200 */
[----:B------:R-:W-:-:S08]  /*3250*/  DFMA R6, -R2, R16, |R12| ;  /* 0x000000100206722b */ /* 0x000fd0000000050c */
[----:B------:R-:W-:Y:S02]  /*3260*/  DFMA R16, R14, R6, R16 ;  /* 0x000000060e10722b */ /* 0x000fe40000000010 */
[----:B------:R-:W-:-:S08]  /*3270*/  DADD R14, -RZ, |R2| ;  /* 0x00000000ff0e7229 */ /* 0x000fd00000000502 */
[----:B------:R-:W-:-:S05]  /*3280*/  FFMA R0, RZ, R3, R17 ;  /* 0x00000003ff007223 */ /* 0x000fca0000000011 */
[----:B------:R-:W-:-:S13]  /*3290*/  FSETP.GT.AND P0, PT, |R0|, 1.469367938527859385e-39, PT ;  /* 0x001000000000780b */ /* 0x000fda0003f04200 */
[----:B------:R-:W-:Y:S05]  /*32a0*/  @P0 BRA P1, `(.L_x_4646) ;  /* 0x0000000000180947 */ /* 0x000fea0000800000 */
[----:B------:R-:W-:Y:S01]  /*32b0*/  IMAD.MOV.U32 R70, RZ, RZ, R2 ;  /* 0x000000ffff467224 */ /* 0x000fe200078e0002 */
[----:B------:R-:W-:Y:S02]  /*32c0*/  MOV R71, R3 ;  /* 0x0000000300477202 */ /* 0x000fe40000000f00 */
[----:B------:R-:W-:-:S07]  /*32d0*/  MOV R0, 0x32f0 ;  /* 0x000032f000007802 */ /* 0x000fce0000000f00 */
[----:B------:R-:W-:Y:S05]  /*32e0*/  CALL.REL.NOINC `($__internal_21_$__cuda_sm20_div_rn_f64_full) ;  /* 0x0000049000c47944 */ /* 0x000fea0003c00000 */
[----:B------:R-:W-:Y:S02]  /*32f0*/  IMAD.MOV.U32 R16, RZ, RZ, R8 ;  /* 0x000000ffff107224 */ /* 0x000fe400078e0008 */
[----:B------:R-:W-:-:S07]  /*3300*/  IMAD.MOV.U32 R17, RZ, RZ, R7 ;  /* 0x000000ffff117224 */ /* 0x000fce00078e0007 */
.L_x_4646:
[----:B------:R-:W-:Y:S05]  /*3310*/  BSYNC B2 ;  /* 0x0000000000027941 */ /* 0x000fea0003800000 */
.L_x_4645:
        /* <DEDUP_REMOVED lines=10> */
[----:B------:R-:W-:Y:S01]  /*33c0*/  IADD3 R30, R3, -0x3500000, RZ ;  /* 0xfcb00000031e7810 */ /* 0x000fe20007ffe0ff */
[----:B------:R-:W-:Y:S01]  /*33d0*/  IMAD.MOV.U32 R18, RZ, RZ, 0x0 ;  /* 0x00000000ff127424 */ /* 0x000fe200078e00ff */
[----:B------:R-:W-:Y:S01]  /*33e0*/  BSSY B4, `(.L_x_4650) ;  /* 0x0000015000047945 */ /* 0x000fe20003800000 */
[----:B------:R-:W-:Y:S01]  /*33f0*/  IMAD.MOV.U32 R19, RZ, RZ, 0x3fd80000 ;  /* 0x3fd80000ff137424 */ /* 0x000fe200078e00ff */
        /* <DEDUP_REMOVED lines=15> */
[----:B------:R-:W-:-:S07]  /*34f0*/  MOV R0, 0x3510 ;  /* 0x0000351000007802 */ /* 0x000fce0000000f00 */
[----:B------:R-:W-:Y:S05]  /*3500*/  CALL.REL.NOINC `($__internal_22_$__cuda_sm20_dsqrt_rn_f64_mediumpath_v1) ;  /* 0x0000049400b07944 */ /* 0x000fea0003c00000 */
[----:B------:R-:W-:Y:S01]  /*3510*/  IMAD.MOV.U32 R70, RZ, RZ, R8 ;  /* 0x000000ffff467224 */ /* 0x000fe200078e0008 */
[----:B------:R-:W-:-:S07]  /*3520*/  MOV R71, R5 ;  /* 0x0000000500477202 */ /* 0x000fce0000000f00 */
.L_x_4651:
[----:B------:R-:W-:Y:S05]  /*3530*/  BSYNC B4 ;  /* 0x0000000000047941 */ /* 0x000fea0003800000 */
.L_x_4650:
        /* <DEDUP_REMOVED lines=14> */
[----:B------:R-:W-:Y:S01]  /*3620*/  IMAD.MOV.U32 R72, RZ, RZ, RZ ;  /* 0x000000ffff487224 */ /* 0x000fe200078e00ff */
[----:B------:R-:W-:Y:S02]  /*3630*/  MOV R73, 0x40120000 ;  /* 0x4012000000497802 */ /* 0x000fe40000000f00 */
[----:B------:R-:W-:-:S07]  /*3640*/  MOV R0, 0x3660 ;  /* 0x0000366000007802 */ /* 0x000fce0000000f00 */
[----:B------:R-:W-:Y:S05]  /*3650*/  CALL.REL.NOINC `($__internal_21_$__cuda_sm20_div_rn_f64_full) ;  /* 0x0000048c00e87944 */ /* 0x000fea0003c00000 */
[----:B------:R-:W-:-:S07]  /*3660*/  IMAD.MOV.U32 R6, RZ, RZ, R8 ;  /* 0x000000ffff067224 */ /* 0x000fce00078e0008 */
.L_x_4653:
[----:B------:R-:W-:Y:S05]  /*3670*/  BSYNC B4 ;  /* 0x0000000000047941 */ /* 0x000fea0003800000 */
.L_x_4652:
[----:B------:R-:W-:-:S14]  /*3680*/  DSETP.GEU.AND P0, PT, R16, R6, PT ;  /* 0x000000061000722a */ /* 0x000fdc0003f0e000 */
[----:B------:R-:W-:Y:S05]  /*3690*/  @!P0 BREAK B2 ;  /* 0x0000000000028942 */ /* 0x000fea0003800000 */
[----:B------:R-:W-:Y:S05]  /*36a0*/  @!P0 BRA `(.L_x_4654) ;  /* 0x0000004000f88947 */ /* 0x000fea0003800000 */
.L_x_4649:
[----:B------:R-:W-:Y:S05]  /*36b0*/  BSYNC B2 ;  /* 0x0000000000027941 */ /* 0x000fea0003800000 */
.L_x_4648:
        /* <DEDUP_REMOVED lines=31> */
[----:B------:R-:W-:Y:S01]  /*38b0*/  IMAD.MOV.U32 R20, RZ, RZ, -0x30b135d2 ;  /* 0xcf4eca2eff147424 */ /* 0x000fe200078e00ff */
        /* <DEDUP_REMOVED lines=16> */
[----:B------:R-:W-:Y:S01]  /*39c0*/  BSSY B4, `(.L_x_4658) ;  /* 0x0000047000047945 */ /* 0x000fe20003800000 */
[----:B------:R-:W-:Y:S01]  /*39d0*/  IMAD.MOV.U32 R29, RZ, RZ, 0x40dfe780 ;  /* 0x40dfe780ff1d7424 */ /* 0x000fe200078e00ff */
[----:B------:R1:W-:Y:S01]  /*39e0*/  STL.64 [R1+0x60], R20 ;  /* 0x0000601401007387 */ /* 0x0003e20000100a00 */
[----:B--2---:R-:W-:Y:S01]  /*39f0*/  MOV R30, 0x0 ;  /* 0x00000000001e7802 */ /* 0x004fe20000000f00 */
[----:B------:R-:W-:Y:S01]  /*3a00*/  IMAD.MOV.U32 R31, RZ, RZ, 0x4115d0bc ;  /* 0x4115d0bcff1f7424 */ /* 0x000fe200078e00ff */
[----:B------:R-:W-:Y:S01]  /*3a10*/  MOV R5, 0x1 ;  /* 0x0000000100057802 */ /* 0x000fe20000000f00 */
[----:B------:R2:W-:Y:S01]  /*3a20*/  STL.64 [R1+0x1388], R22 ;  /* 0x0013881601007387 */ /* 0x0005e20000100a00 */
[----:B---3--:R-:W-:Y:S01]  /*3a30*/  IMAD.MOV.U32 R32, RZ, RZ, 0x0 ;  /* 0x00000000ff207424 */ /* 0x008fe200078e00ff */
[----:B------:R-:W-:Y:S01]  /*3a40*/  MOV R33, 0x41441f7b ;  /* 0x41441f7b00217802 */ /* 0x000fe20000000f00 */
[----:B------:R-:W-:Y:S01]  /*3a50*/  IMAD.MOV.U32 R16, RZ, RZ, 0x77f7c44b ;  /* 0x77f7c44bff107424 */ /* 0x000fe200078e00ff */
[----:B------:R3:W-:Y:S01]  /*3a60*/  STL.64 [R1+0x1390], R24 ;  /* 0x0013901801007387 */ /* 0x0007e20000100a00 */
[----:B0-----:R-:W-:-:S02]  /*3a70*/  IMAD.MOV.U32 R34, RZ, RZ, -0x20000000 ;  /* 0xe0000000ff227424 */ /* 0x001fc400078e00ff */
[----:B------:R-:W-:Y:S01]  /*3a80*/  IMAD.MOV.U32 R35, RZ, RZ, 0x41697171 ;  /* 0x41697171ff237424 */ /* 0x000fe200078e00ff */
[----:B-1----:R-:W-:Y:S01]  /*3a90*/  MOV R21, 0x41991871 ;  /* 0x4199187100157802 */ /* 0x002fe20000000f00 */
[----:B------:R-:W-:Y:S01]  /*3aa0*/  IMAD.MOV.U32 R20, RZ, RZ, 0x70000000 ;  /* 0x70000000ff147424 */ /* 0x000fe200078e00ff */
[----:B------:R-:W-:Y:S01]  /*3ab0*/  STL.64 [R1+0x1398], R26 ;  /* 0x0013981a01007387 */ /* 0x000fe20000100a00 */
[----:B------:R-:W-:Y:S02]  /*3ac0*/  IMAD.MOV.U32 R17, RZ, RZ, 0x3fe0509f ;  /* 0x3fe0509fff117424 */ /* 0x000fe400078e00ff */
[----:B--2---:R-:W-:Y:S01]  /*3ad0*/  IMAD.MOV.U32 R22, RZ, RZ, -0x50000000 ;  /* 0xb0000000ff167424 */ /* 0x004fe200078e00ff */
[----:B------:R-:W-:Y:S01]  /*3ae0*/  STL.64 [R1+0x13a0], R28 ;  /* 0x0013a01c01007387 */ /* 0x000fe20000100a00 */
[----:B------:R-:W-:Y:S01]  /*3af0*/  IMAD.MOV.U32 R23, RZ, RZ, 0x41a1fda6 ;  /* 0x41a1fda6ff177424 */ /* 0x000fe200078e00ff */
[----:B---3--:R-:W-:Y:S01]  /*3b00*/  MOV R24, 0x80000000 ;  /* 0x8000000000187802 */ /* 0x008fe20000000f00 */
[----:B------:R-:W-:Y:S01]  /*3b10*/  IMAD.MOV.U32 R25, RZ, RZ, 0x419cbd69 ;  /* 0x419cbd69ff197424 */ /* 0x000fe200078e00ff */
[----:B------:R-:W-:Y:S01]  /*3b20*/  STL.64 [R1+0x13a8], R30 ;  /* 0x0013a81e01007387 */ /* 0x000fe20000100a00 */
[----:B------:R-:W-:-:S02]  /*3b30*/  VIADD R0, R1, 0x1388 ;  /* 0x0000138801007836 */ /* 0x000fc40000000000 */
[----:B------:R-:W-:Y:S01]  /*3b40*/  IMAD.MOV.U32 R8, RZ, RZ, RZ ;  /* 0x000000ffff087224 */ /* 0x000fe200078e00ff */
        /* <DEDUP_REMOVED lines=8> */
[----:B------:R1:W-:Y:S01]  /*3bd0*/  STL.64 [R1+0x8], R16 ;  /* 0x0000081001007387 */ /* 0x0003e20000100a00 */
[----:B0-----:R-:W-:-:S02]  /*3be0*/  IMAD.MOV.U32 R6, RZ, RZ, -0x12d8f232 ;  /* 0xed270dceff067424 */ /* 0x001fc400078e00ff */
[----:B------:R-:W-:Y:S01]  /*3bf0*/  IMAD.MOV.U32 R7, RZ, RZ, 0x4194972f ;  /* 0x4194972fff077424 */ /* 0x000fe200078e00ff */
[----:B-1----:R-:W-:Y:S01]  /*3c00*/  MOV R16, 0xec772306 ;  /* 0xec77230600107802 */ /* 0x002fe20000000f00 */
[----:B------:R-:W-:-:S03]  /*3c10*/  IMAD.MOV.U32 R17, RZ, RZ, 0x4198bf15 ;  /* 0x4198bf15ff117424 */ /* 0x000fc600078e00ff */
[----:B------:R0:W-:Y:S04]  /*3c20*/  STL.64 [R1+0x50], R6 ;  /* 0x0000500601007387 */ /* 0x0001e80000100a00 */
[----:B------:R1:W-:Y:S01]  /*3c30*/  STL.64 [R1+0x58], R16 ;  /* 0x0000581001007387 */ /* 0x0003e20000100a00 */
[----:B0-----:R-:W-:Y:S01]  /*3c40*/  MOV R6, 0x90000000 ;  /* 0x9000000000067802 */ /* 0x001fe20000000f00 */
[----:B------:R-:W-:Y:S02]  /*3c50*/  IMAD.MOV.U32 R7, RZ, RZ, 0x4185eeb6 ;  /* 0x4185eeb6ff077424 */ /* 0x000fe400078e00ff */
[----:B-1----:R-:W-:-:S03]  /*3c60*/  IMAD.MOV.U32 R16, RZ, RZ, 0x6a172145 ;  /* 0x6a172145ff107424 */ /* 0x002fc600078e00ff */
[----:B------:R0:W-:Y:S01]  /*3c70*/  STL.64 [R1+0x13c0], R6 ;  /* 0x0013c00601007387 */ /* 0x0001e20000100a00 */
[----:B------:R-:W-:Y:S01]  /*3c80*/  IMAD.MOV.U32 R17, RZ, RZ, 0x3f78d44d ;  /* 0x3f78d44dff117424 */ /* 0x000fe200078e00ff */
        /* <DEDUP_REMOVED lines=18> */
[----:B------:R-:W-:Y:S05]  /*3db0*/  CALL.REL.NOINC `($__internal_20_$__cuda_sm20_dblrcp_rn_slowpath_v3) ;  /* 0x0000048400647944 */ /* 0x000fea0003c00000 */
[----:B------:R-:W-:Y:S01]  /*3dc0*/  MOV R6, R5 ;  /* 0x0000000500067202 */ /* 0x000fe20000000f00 */
[----:B------:R-:W-:-:S07]  /*3dd0*/  IMAD.MOV.U32 R7, RZ, RZ, R8 ;  /* 0x000000ffff077224 */ /* 0x000fce00078e0008 */
.L_x_4661:
[----:B------:R-:W-:Y:S05]  /*3de0*/  BSYNC B5 ;  /* 0x0000000000057941 */ /* 0x000fea0003800000 */
.L_x_4660:
[----:B------:R-:W-:Y:S01]  /*3df0*/  IMAD.MOV.U32 R8, RZ, RZ, 0xc ;  /* 0x0000000cff087424 */ /* 0x000fe200078e00ff */
[----:B------:R-:W-:Y:S01]  /*3e00*/  MOV R5, 0xffffffff ;  /* 0xffffffff00057802 */ /* 0x000fe20000000f00 */
[----:B------:R-:W-:Y:S02]  /*3e10*/  IMAD.MOV.U32 R16, RZ, RZ, -0x30b135d2 ;  /* 0xcf4eca2eff107424 */ /* 0x000fe400078e00ff */
[----:B------:R-:W-:-:S07]  /*3e20*/  IMAD.MOV.U32 R17, RZ, RZ, 0x418b2298 ;  /* 0x418b2298ff117424 */ /* 0x000fce00078e00ff */
.L_x_4659:
[----:B------:R-:W-:Y:S05]  /*3e30*/  BSYNC B4 ;  /* 0x0000000000047941 */ /* 0x000fea0003800000 */
.L_x_4658:
        /* <DEDUP_REMOVED lines=10> */
[----:B------:R-:W5:Y:S01]  /*3ee0*/  LDL.64 R60, [R28] ;  /* 0x000000001c3c7983 */ /* 0x000f620000100a00 */
[----:B------:R-:W-:-:S05]  /*3ef0*/  IADD3 R20, R28, R23, RZ ;  /* 0x000000171c147210 */ /* 0x000fca0007ffe0ff */
[----:B------:R1:W5:Y:S01]  /*3f00*/  LDL.64 R54, [R20] ;  /* 0x0000000014367983 */ /* 0x0003620000100a00 */
[----:B------:R-:W-:-:S05]  /*3f10*/  IMAD.IADD R26, R20, 0x1, R23 ;  /* 0x00000001141a7824 */ /* 0x000fca00078e0217 */
[----:B------:R1:W5:Y:S01]  /*3f20*/  LDL.64 R50, [R26] ;  /* 0x000000001a327983 */ /* 0x0003620000100a00 */
[----:B------:R-:W-:Y:S01]  /*3f30*/  IADD3 R24, R26, R23, RZ ;  /* 0x000000171a187210 */ /* 0x000fe20007ffe0ff */
[----:B0-----:R-:W-:-:S04]  /*3f40*/  IMAD.IADD R0, R8, 0x1, R5 ;  /* 0x0000000108007824 */ /* 0x001fc800078e0205 */
[----:B------:R-:W-:Y:S01]  /*3f50*/  IMAD.U32 R0, R0, 0x8, R1 ;  /* 0x0000000800007824 */ /* 0x000fe200078e0001 */
[----:B------:R-:W5:Y:S01]  /*3f60*/  LDL.64 R58, [R24] ;  /* 0x00000000183a7983 */ /* 0x000f620000100a00 */
[----:B-1----:R-:W-:-:S03]  /*3f70*/  IMAD.IADD R22, R24, 0x1, R23 ;  /* 0x0000000118167824 */ /* 0x002fc600078e0217 */
[----:B------:R0:W5:Y:S01]  /*3f80*/  LDL.64 R56, [R0] ;  /* 0x0000000000387983 */ /* 0x0001620000100a00 */
[----:B------:R-:W-:-:S03]  /*3f90*/  IADD3 R30, R23, R0, RZ ;  /* 0x00000000171e7210 */ /* 0x000fc60007ffe0ff */
[----:B------:R1:W5:Y:S01]  /*3fa0*/  LDL.64 R52, [R22] ;  /* 0x0000000016347983 */ /* 0x0003620000100a00 */
[----:B------:R-:W-:-:S03]  /*3fb0*/  IMAD.IADD R20, R22, 0x1, R23 ;  /* 0x0000000116147824 */ /* 0x000fc600078e0217 */
[----:B------:R-:W5:Y:S01]  /*3fc0*/  LDL.64 R48, [R30] ;  /* 0x000000001e307983 */ /* 0x000f620000100a00 */
[----:B------:R-:W-:-:S03]  /*3fd0*/  IMAD.IADD R28, R30, 0x1, R23 ;  /* 0x000000011e1c7824 */ /* 0x000fc600078e0217 */
[----:B------:R-:W5:Y:S01]  /*3fe0*/  LDL.64 R46, [R20] ;  /* 0x00000000142e7983 */ /* 0x000f620000100a00 */
[----:B------:R-:W-:-:S03]  /*3ff0*/  IADD3 R8, R20, R23, RZ ;  /* 0x0000001714087210 */ /* 0x000fc60007ffe0ff */
[----:B------:R-:W5:Y:S01]  /*4000*/  LDL.64 R44, [R28] ;  /* 0x000000001c2c7983 */ /* 0x000f620000100a00 */
[----:B------:R-:W-:-:S03]  /*4010*/  IMAD.IADD R26, R28, 0x1, R23 ;  /* 0x000000011c1a7824 */ /* 0x000fc600078e0217 */
[----:B------:R1:W5:Y:S01]  /*4020*/  LDL.64 R42, [R8] ;  /* 0x00000000082a7983 */ /* 0x0003620000100a00 */
[----:B0-----:R-:W-:-:S03]  /*4030*/  IMAD.IADD R0, R8, 0x1, R23 ;  /* 0x0000000108007824 */ /* 0x001fc600078e0217 */
[----:B------:R-:W5:Y:S01]  /*4040*/  LDL.64 R40, [R26] ;  /* 0x000000001a287983 */ /* 0x000f620000100a00 */
[----:B------:R-:W-:Y:S01]  /*4050*/  IADD3 R24, R26, R23, RZ ;  /* 0x000000171a187210 */ /* 0x000fe20007ffe0ff */
        /* <DEDUP_REMOVED lines=11> */
[----:B------:R5:W5:Y:S01]  /*4110*/  LDL.64 R26, [R70] ;  /* 0x00000000461a7983 */ /* 0x000b620000100a00 */
        /* <DEDUP_REMOVED lines=40> */
[----:B------:R-:W-:Y:S02]  /*43a0*/  DADD R16, R2, UR8 ;  /* 0x0000000802107e29 */ /* 0x000fe40008000000 */
[----:B------:R-:W-:-:S06]  /*43b0*/  DFMA R20, -R70, R28, 1 ;  /* 0x3ff000004614742b */ /* 0x000fcc000000011c */
[----:B------:R-:W-:Y:S01]  /*43c0*/  FSETP.GEU.AND P1, PT, |R73|, 6.5827683646048100446e-37, PT ;  /* 0x036000004900780b */ /* 0x000fe20003f2e200 */
[----:B------:R-:W-:Y:S02]  /*43d0*/  DADD R16, R16, -0.5 ;  /* 0xbfe0000010107429 */ /* 0x000fe40000000000 */
[----:B------:R-:W-:-:S08]  /*43e0*/  DFMA R20, R28, R20, R28 ;  /* 0x000000141c14722b */ /* 0x000fd0000000001c */
[----:B------:R-:W-:-:S08]  /*43f0*/  DMUL R22, R72, R20 ;  /* 0x0000001448167228 */ /* 0x000fd00000000000 */
[----:B------:R-:W-:-:S08]  /*4400*/  DFMA R6, -R70, R22, R72 ;  /* 0x000000164606722b */ /* 0x000fd00000000148 */
[----:B------:R-:W-:-:S10]  /*4410*/  DFMA R22, R20, R6, R22 ;  /* 0x000000061416722b */ /* 0x000fd40000000016 */
[----:B------:R-:W-:-:S05]  /*4420*/  FFMA R0, RZ, R71, R23 ;  /* 0x00000047ff007223 */ /* 0x000fca0000000017 */
[----:B------:R-:W-:-:S13]  /*4430*/  FSETP.GT.AND P0, PT, |R0|, 1.469367938527859385e-39, PT ;  /* 0x001000000000780b */ /* 0x000fda0003f04200 */
[----:B------:R-:W-:Y:S05]  /*4440*/  @P0 BRA P1, `(.L_x_4663) ;  /* 0x0000000000100947 */ /* 0x000fea0000800000 */
[----:B------:R-:W-:-:S07]  /*4450*/  MOV R0, 0x4470 ;  /* 0x0000447000007802 */ /* 0x000fce0000000f00 */
[----:B------:R-:W-:Y:S05]  /*4460*/  CALL.REL.NOINC `($__internal_21_$__cuda_sm20_div_rn_f64_full) ;  /* 0x0000048000647944 */ /* 0x000fea0003c00000 */
[----:B------:R-:W-:Y:S01]  /*4470*/  IMAD.MOV.U32 R22, RZ, RZ, R8 ;  /* 0x000000ffff167224 */ /* 0x000fe200078e0008 */
[----:B------:R-:W-:-:S07]  /*4480*/  MOV R23, R7 ;  /* 0x0000000700177202 */ /* 0x000fce0000000f00 */
.L_x_4663:
[----:B------:R-:W-:Y:S05]  /*4490*/  BSYNC B4 ;  /* 0x0000000000047941 */ /* 0x000fea0003800000 */
.L_x_4662:
        /* <DEDUP_REMOVED lines=22> */
[----:B------:R-:W-:Y:S05]  /*4600*/  CALL.REL.NOINC `($__internal_21_$__cuda_sm20_div_rn_f64_full) ;  /* 0x0000047c00fc7944 */ /* 0x000fea0003c00000 */
[----:B------:R-:W-:-:S07]  /*4610*/  IMAD.MOV.U32 R6, RZ, RZ, R8 ;  /* 0x000000ffff067224 */ /* 0x000fce00078e0008 */
.L_x_4665:
[----:B------:R-:W-:Y:S05]  /*4620*/  BSYNC B4 ;  /* 0x0000000000047941 */ /* 0x000fea0003800000 */
.L_x_4664:
        /* <DEDUP_REMOVED lines=19> */
[----:B------:R-:W-:Y:S01]  /*4760*/  MOV R0, 0x4790 ;  /* 0x0000479000007802 */ /* 0x000fe20000000f00 */
[----:B------:R-:W-:-:S07]  /*4770*/  IMAD.MOV.U32 R7, RZ, RZ, R21 ;  /* 0x000000ffff077224 */ /* 0x000fce00078e0015 */
[----:B------:R-:W-:Y:S05]  /*4780*/  CALL.REL.NOINC `($__internal_22_$__cuda_sm20_dsqrt_rn_f64_mediumpath_v1) ;  /* 0x0000048400107944 */ /* 0x000fea0003c00000 */
[----:B------:R-:W-:Y:S01]  /*4790*/  IMAD.MOV.U32 R72, RZ, RZ, R8 ;  /* 0x000000ffff487224 */ /* 0x000fe200078e0008 */
[----:B------:R-:W-:-:S07]  /*47a0*/  MOV R73, R5 ;  /* 0x0000000500497202 */ /* 0x000fce0000000f00 */
.L_x_4667:
[----:B------:R-:W-:Y:S05]  /*47b0*/  BSYNC B4 ;  /* 0x0000000000047941 */ /* 0x000fea0003800000 */
.L_x_4666:
        /* <DEDUP_REMOVED lines=21> */
.L_x_4669:
[----:B------:R-:W-:Y:S05]  /*4910*/  BSYNC B4 ;  /* 0x0000000000047941 */ /* 0x000fea0003800000 */
.L_x_4668:
        /* <DEDUP_REMOVED lines=24> */
[----:B------:R-:W-:Y:S05]  /*4aa0*/  CALL.REL.NOINC `($__internal_21_$__cuda_sm20_div_rn_f64_full) ;  /* 0x0000047800d47944 */ /* 0x000fea0003c00000 */
[----:B------:R-:W-:Y:S01]  /*4ab0*/  MOV R12, R8 ;  /* 0x00000008000c7202 */ /* 0x000fe20000000f00 */
[----:B------:R-:W-:-:S07]  /*4ac0*/  IMAD.MOV.U32 R13, RZ, RZ, R7 ;  /* 0x000000ffff0d7224 */ /* 0x000fce00078e0007 */
.L_x_4672:
[----:B------:R-:W-:Y:S05]  /*4ad0*/  BSYNC B4 ;  /* 0x0000000000047941 */ /* 0x000fea0003800000 */
.L_x_4671:
[C---:B------:R-:W-:Y:S01]  /*4ae0*/  FSETP.GEU.FTZ.AND P1, PT, R13.reuse, 1.7916666269302368164, PT ;  /* 0x3fe555550d00780b */ /* 0x040fe20003f3e000 */
[----:B------:R-:W-:Y:S01]  /*4af0*/  BSSY B4, `(.L_x_4673) ;  /* 0x0000087000047945 */ /* 0x000fe20003800000 */
[----:B------:R-:W-:-:S13]  /*4b00*/  FSETP.GT.FTZ.AND P0, PT, R13, -1.6999999284744262695, PT ;  /* 0xbfd999990d00780b */ /* 0x000fda0003f14000 */
[----:B------:R-:W-:Y:S05]  /*4b10*/  @P0 BRA !P1, `(.L_x_4674) ;  /* 0x0000000400440947 */ /* 0x000fea0004800000 */
[----:B------:R-:W-:-:S10]  /*4b20*/  DADD R6, R12, 1 ;  /* 0x3ff000000c067429 */ /* 0x000fd40000000000 */
[----:B------:R-:W-:Y:S01]  /*4b30*/  ISETP.GT.AND P0, PT, R7, 0xfffff, PT ;  /* 0x000fffff0700780c */ /* 0x000fe20003f04270 */
[----:B------:R-:W-:Y:S01]  /*4b40*/  IMAD.MOV.U32 R14, RZ, RZ, R6 ;  /* 0x000000ffff0e7224 */ /* 0x000fe200078e0006 */
[----:B------:R-:W-:Y:S01]  /*4b50*/  MOV R15, R7 ;  /* 0x00000007000f7202 */ /* 0x000fe20000000f00 */
[----:B------:R-:W-:-:S10]  /*4b60*/  IMAD.MOV.U32 R0, RZ, RZ, R7 ;  /* 0x000000ffff007224 */ /* 0x000fd400078e0007 */
[----:B------:R-:W-:-:S10]  /*4b70*/  @!P0 DMUL R14, R14, 1.80143985094819840000e+16 ;  /* 0x435000000e0e8828 */ /* 0x000fd40000000000 */
[----:B------:R-:W-:Y:S02]  /*4b80*/  @!P0 IMAD.MOV.U32 R0, RZ, RZ, R15 ;  /* 0x000000ffff008224 */ /* 0x000fe400078e000f */
        /* <DEDUP_REMOVED lines=22> */
[----:B------:R-:W-:Y:S01]  /*4cf0*/  UMOV UR11, 0x43300000 ;  /* 0x43300000000b7882 */ /* 0x000fe20000000000 */
[----:B------:R-:W-:-:S11]  /*4d00*/  MOV R29, 0x43300000 ;  /* 0x43300000001d7802 */ /* 0x000fd60000000f00 */
[----:B------:R-:W-:Y:S01]  /*4d10*/  @P0 IADD3 R15, R7, -0x100000, RZ ;  /* 0xfff00000070f0810 */ /* 0x000fe20007ffe0ff */
[----:B------:R-:W-:-:S04]  /*4d20*/  @P0 VIADD R0, R0, 0x1 ;  /* 0x0000000100000836 */ /* 0x000fc80000000000 */
        /* <DEDUP_REMOVED lines=48> */
.L_x_4674:
        /* <DEDUP_REMOVED lines=20> */
[----:B------:R-:W-:-:S07]  /*5170*/  IMAD.MOV.U32 R6, RZ, RZ, R8 ;  /* 0x000000ffff067224 */ /* 0x000fce00078e0008 */
.L_x_4677:
[----:B------:R-:W-:Y:S05]  /*5180*/  BSYNC B5 ;  /* 0x0000000000057941 */ /* 0x000fea0003800000 */
.L_x_4676:
        /* <DEDUP_REMOVED lines=29> */
.L_x_4675:
[----:B------:R-:W-:Y:S05]  /*5360*/  BSYNC B4 ;  /* 0x0000000000047941 */ /* 0x000fea0003800000 */
.L_x_4673:
        /* <DEDUP_REMOVED lines=24> */
.L_x_4679:
[----:B------:R-:W-:Y:S05]  /*54f0*/  BSYNC B4 ;  /* 0x0000000000047941 */ /* 0x000fea0003800000 */
.L_x_4678:
[----:B------:R-:W-:Y:S01]  /*5500*/  DFMA R14, R2, R12, R6 ;  /* 0x0000000c020e722b */ /* 0x000fe20000000006 */
        /* <DEDUP_REMOVED lines=58> */
.L_x_4681:
[----:B------:R-:W-:Y:S05]  /*58b0*/  BSYNC B3 ;  /* 0x0000000000037941 */ /* 0x000fea0003800000 */
.L_x_4680:
[----:B------:R-:W-:Y:S01]  /*58c0*/  DMUL R20, R6, R20 ;  /* 0x0000001406147228 */ /* 0x000fe20000000000 */
[----:B------:R-:W-:Y:S10]  /*58d0*/  BRA `(.L_x_4682) ;  /* 0x0000001c00447947 */ /* 0x000ff40003800000 */
.L_x_4670:
        /* <DEDUP_REMOVED lines=25> */
[----:B------:R-:W-:-:S05]  /*5a70*/  DFMA R22, R24, -R16, 1 ;  /* 0x3ff000001816742b */ /* 0x000fca0000000810 */
        /* <DEDUP_REMOVED lines=11> */
[----:B------:R-:W-:-:S05]  /*5b30*/  DFMA R26, R24, -R16, R10 ;  /* 0x80000010181a722b */ /* 0x000fca000000000a */
        /* <DEDUP_REMOVED lines=25> */
[C---:B------:R-:W-:Y:S01]  /*5cd0*/  @!P0 LEA.HI R0, R28.reuse, R28, RZ, 0x1 ;  /* 0x0000001c1c008211 */ /* 0x040fe200078f08ff */
[----:B------:R-:W-:Y:S01]  /*5ce0*/  @!P0 IMAD.MOV.U32 R18, RZ, RZ, R22 ;  /* 0x000000ffff128224 */ /* 0x000fe200078e0016 */
[----:B------:R-:W-:Y:S02]  /*5cf0*/  @!P0 MOV R22, RZ ;  /* 0x000000ff00168202 */ /* 0x000fe40000000f00 */
[----:B------:R-:W-:Y:S02]  /*5d00*/  @!P0 SHF.R.S32.HI R19, RZ, 0x1, R0 ;  /* 0x00000001ff138819 */ /* 0x000fe40000011400 */
[----:B------:R-:W-:Y:S02]  /*5d10*/  FSEL R13, R13, RZ, P1 ;  /* 0x000000ff0d0d7208 */ /* 0x000fe40000800000 */
[----:B------:R-:W-:Y:S01]  /*5d20*/  @!P0 IADD3 R28, R28, -R19, RZ ;  /* 0x800000131c1c8210 */ /* 0x000fe20007ffe0ff */
[----:B------:R-:W-:-:S03]  /*5d30*/  @!P0 IMAD R19, R19, 0x100000, R23 ;  /* 0x0010000013138824 */ /* 0x000fc600078e0217 */
[----:B------:R-:W-:-:S06]  /*5d40*/  @!P0 LEA R23, R28, 0x3ff00000, 0x14 ;  /* 0x3ff000001c178811 */ /* 0x000fcc00078ea0ff */
[----:B------:R-:W-:-:S11]  /*5d50*/  @!P0 DMUL R12, R18, R22 ;  /* 0x00000016120c8228 */ /* 0x000fd60000000000 */
.L_x_4684:
[----:B------:R-:W-:Y:S05]  /*5d60*/  BSYNC B3 ;  /* 0x0000000000037941 */ /* 0x000fea0003800000 */
.L_x_4683:
[----:B------:R-:W-:Y:S04]  /*5d70*/  BSSY B4, `(.L_x_4685) ;  /* 0x0000009000047945 */ /* 0x000fe80003800000 */
[----:B------:R-:W-:Y:S05]  /*5d80*/  @P2 BRA P3, `(.L_x_4686) ;  /* 0x00000000001c2947 */ /* 0x000fea0001800000 */
[----:B------:R-:W-:Y:S01]  /*5d90*/  IMAD.MOV.U32 R70, RZ, RZ, R16 ;  /* 0x000000ffff467224 */ /* 0x000fe200078e0010 */
[----:B------:R-:W-:Y:S01]  /*5da0*/  MOV R72, R10 ;  /* 0x0000000a00487202 */ /* 0x000fe20000000f00 */
[----:B------:R-:W-:Y:S01]  /*5db0*/  IMAD.MOV.U32 R71, RZ, RZ, R17 ;  /* 0x000000ffff477224 */ /* 0x000fe200078e0011 */
[----:B------:R-:W-:Y:S01]  /*5dc0*/  MOV R0, 0x5df0 ;  /* 0x00005df000007802 */ /* 0x000fe20000000f00 */
[----:B------:R-:W-:-:S07]  /*5dd0*/  IMAD.MOV.U32 R73, RZ, RZ, R11 ;  /* 0x000000ffff497224 */ /* 0x000fce00078e000b */
[----:B------:R-:W-:Y:S05]  /*5de0*/  CALL.REL.NOINC `($__internal_21_$__cuda_sm20_div_rn_f64_full) ;  /* 0x0000046800047944 */ /* 0x000fea0003c00000 */
[----:B------:R-:W-:-:S07]  /*5df0*/  IMAD.MOV.U32 R6, RZ, RZ, R8 ;  /* 0x000000ffff067224 */ /* 0x000fce00078e0008 */
.L_x_4686:
[----:B------:R-:W-:Y:S05]  /*5e00*/  BSYNC B4 ;  /* 0x0000000000047941 */ /* 0x000fea0003800000 */
.L_x_4685:
[----:B------:R-:W-:Y:S01]  /*5e10*/  DADD R16, -RZ, |R6| ;  /* 0x00000000ff107229 */ /* 0x000fe20000000506 */
[----:B------:R-:W-:Y:S01]  /*5e20*/  BSSY B3, `(.L_x_4687) ;  /* 0x0000006000037945 */ /* 0x000fe20003800000 */
[----:B------:R-:W-:Y:S01]  /*5e30*/  MOV R8, R2 ;  /* 0x0000000200087202 */ /* 0x000fe20000000f00 */
[----:B------:R-:W-:Y:S01]  /*5e40*/  IMAD.MOV.U32 R5, RZ, RZ, R3 ;  /* 0x000000ffff057224 */ /* 0x000fe200078e0003 */
[----:B------:R-:W-:-:S06]  /*5e50*/  MOV R0, 0x5e80 ;  /* 0x00005e8000007802 */ /* 0x000fcc0000000f00 */
[----:B------:R-:W-:-:S07]  /*5e60*/  IMAD.MOV.U32 R26, RZ, RZ, R16 ;  /* 0x000000ffff1a7224 */ /* 0x000fce00078e0010 */
[----:B------:R-:W-:Y:S05]  /*5e70*/  CALL.REL.NOINC `($_ZN2at6native18elementwise_kernelILi128ELi2EZNS0_22gpu_kernel_impl_nocastIN48_GLOBAL__N__08322988_15_IGammaKernel_cu_cb51a28d10CalcIgammaIdEEEEvRNS_18TensorIteratorBaseERKT_EUliE_EEviT1_$__internal_accurate_pow) ;  /* 0x0000047000047944 */ /* 0x000fea0003c00000 */
[----:B------:R-:W-:Y:S05]  /*5e80*/  BSYNC B3 ;  /* 0x0000000000037941 */ /* 0x000fea0003800000 */
.L_x_4687:
[----:B------:R-:W-:Y:S01]  /*5e90*/  DSETP.NEU.AND P0, PT, R6, RZ, PT ;  /* 0x000000ff0600722a */ /* 0x000fe20003f0d000 */
[----:B------:R-:W-:Y:S01]  /*5ea0*/  LOP3.LUT R0, R3, 0x7ff00000, RZ, 0xc0, !PT ;  /* 0x7ff0000003007812 */ /* 0x000fe200078ec0ff */
[----:B------:R-:W-:Y:S01]  /*5eb0*/  BSSY B3, `(.L_x_4688) ;  /* 0x000001f000037945 */ /* 0x000fe20003800000 */
[----:B------:R-:W-:Y:S01]  /*5ec0*/  MOV R16, R8 ;  /* 0x0000000800107202 */ /* 0x000fe20000000f00 */
[----:B------:R-:W-:Y:S01]  /*5ed0*/  IMAD.MOV.U32 R17, RZ, RZ, R25 ;  /* 0x000000ffff117224 */ /* 0x000fe200078e0019 */
[----:B------:R-:W-:-:S04]  /*5ee0*/  LEA.HI R5, R0, 0xfffffc0c, RZ, 0xc ;  /* 0xfffffc0c00057811 */ /* 0x000fc800078f60ff */
[CC--:B------:R-:W-:Y:S02]  /*5ef0*/  SHF.L.U64.HI R0, R2.reuse, R5.reuse, R3 ;  /* 0x0000000502007219 */ /* 0x0c0fe40000010203 */
[----:B------:R-:W-:-:S03]  /*5f00*/  SHF.L.U32 R5, R2, R5, RZ ;  /* 0x0000000502057219 */ /* 0x000fc600000006ff */
        /* <DEDUP_REMOVED lines=18> */
.L_x_4689:
[----:B------:R-:W-:Y:S01]  /*6030*/  DSETP.NEU.AND P0, PT, R14, 0.5, PT ;  /* 0x3fe000000e00742a */ /* 0x000fe20003f0d000 */
[----:B------:R-:W-:Y:S02]  /*6040*/  ISETP.GE.AND P2, PT, R3, RZ, PT ;  /* 0x000000ff0300720c */ /* 0x000fe40003f46270 */
[----:B------:R-:W-:Y:S02]  /*6050*/  ISETP.EQ.U32.AND P1, PT, R5, RZ, PT ;  /* 0x000000ff0500720c */ /* 0x000fe40003f22070 */
[----:B------:R-:W-:Y:S02]  /*6060*/  MOV R16, RZ ;  /* 0x000000ff00107202 */ /* 0x000fe40000000f00 */
[----:B------:R-:W-:-:S04]  /*6070*/  ISETP.EQ.AND.EX P0, PT, R0, -0x80000000, P0, P1 ;  /* 0x800000000000780c */ /* 0x000fc80000702310 */
[----:B------:R-:W-:-:S04]  /*6080*/  SEL R17, R7, RZ, P0 ;  /* 0x000000ff07117207 */ /* 0x000fc80000000000 */
[----:B------:R-:W-:-:S07]  /*6090*/  @!P2 LOP3.LUT R17, R17, 0x7ff00000, RZ, 0xfc, !PT ;  /* 0x7ff000001111a812 */ /* 0x000fce00078efcff */
.L_x_4690:
[----:B------:R-:W-:Y:S05]  /*60a0*/  BSYNC B3 ;  /* 0x0000000000037941 */ /* 0x000fea0003800000 */
.L_x_4688:
        /* <DEDUP_REMOVED lines=18> */
.L_x_4693:
[----:B------:R-:W-:-:S11]  /*61d0*/  DADD R16, R2, R6 ;  /* 0x0000000002107229 */ /* 0x000fd60000000006 */
.L_x_4692:
[----:B------:R-:W-:Y:S05]  /*61e0*/  BSYNC B3 ;  /* 0x0000000000037941 */ /* 0x000fea0003800000 */
.L_x_4691:
[----:B------:R-:W-:-:S06]  /*61f0*/  DSETP.NEU.AND P0, PT, R6, 1, PT ;  /* 0x3ff000000600742a */ /* 0x000fcc0003f0d000 */
[----:B------:R-:W-:Y:S02]  /*6200*/  FSEL R6, R16, RZ, P0 ;  /* 0x000000ff10067208 */ /* 0x000fe40000000000 */
[----:B------:R-:W-:-:S06]  /*6210*/  FSEL R7, R17, 1.875, P0 ;  /* 0x3ff0000011077808 */ /* 0x000fcc0000000000 */
[----:B------:R-:W-:-:S08]  /*6220*/  DMUL R12, R12, R6 ;  /* 0x000000060c0c7228 */ /* 0x000fd00000000000 */
[----:B------:R-:W-:Y:S01]  /*6230*/  DMUL R20, R12, R20 ;  /* 0x000000140c147228 */ /* 0x000fe20000000000 */
[----:B------:R-:W-:Y:S10]  /*6240*/  BRA `(.L_x_4682) ;  /* 0x0000001000e87947 */ /* 0x000ff40003800000 */
.L_x_4657:
        /* <DEDUP_REMOVED lines=11> */
[----:B------:R-:W-:Y:S01]  /*6300*/  ISETP.GE.U32.AND P1, PT, R5, 0x7fefffff, PT ;  /* 0x7fefffff0500780c */ /* 0x000fe20003f26070 */
[----:B------:R-:W-:Y:S01]  /*6310*/  IMAD.MOV.U32 R5, RZ, RZ, R10 ;  /* 0x000000ffff057224 */ /* 0x000fe200078e000a */
[----:B------:R-:W-:-:S11]  /*6320*/  @!P0 MOV R5, R6 ;  /* 0x0000000600058202 */ /* 0x000fd60000000f00 */
        /* <DEDUP_REMOVED lines=69> */
.L_x_4695:
[----:B------:R-:W-:Y:S05]  /*6780*/  BSYNC B3 ;  /* 0x0000000000037941 */ /* 0x000fea0003800000 */
.L_x_4694:
[----:B------:R-:W-:Y:S04]  /*6790*/  BSSY B6, `(.L_x_4696) ;  /* 0x00000a5000067945 */ /* 0x000fe80003800000 */
[----:B------:R-:W-:Y:S05]  /*67a0*/  @P3 BRA `(.L_x_4697) ;  /* 0x0000000800883947 */ /* 0x000fea0003800000 */
[----:B------:R-:W-:Y:S01]  /*67b0*/  IMAD.MOV.U32 R12, RZ, RZ, R14 ;  /* 0x000000ffff0c7224 */ /* 0x000fe200078e000e */
[----:B------:R-:W-:Y:S01]  /*67c0*/  MOV R6, 0x67f0 ;  /* 0x000067f000067802 */ /* 0x000fe20000000f00 */
[----:B------:R-:W-:-:S07]  /*67d0*/  IMAD.MOV.U32 R13, RZ, RZ, R15 ;  /* 0x000000ffff0d7224 */ /* 0x000fce00078e000f */
[----:B------:R-:W-:Y:S05]  /*67e0*/  CALL.REL.NOINC `($_ZN2at6native18elementwise_kernelILi128ELi2EZNS0_22gpu_kernel_impl_nocastIN48_GLOBAL__N__08322988_15_IGammaKernel_cu_cb51a28d10CalcIgammaIdEEEEvRNS_18TensorIteratorBaseERKT_EUliE_EEviT1_$__internal_lgamma_pos) ;  /* 0x0000047000707944 */ /* 0x000fea0003c00000 */
        /* <DEDUP_REMOVED lines=24> */
[----:B------:R0:W1:Y:S01]  /*6970*/  FRND.F64 R18, R6 ;  /* 0x0000000600127313 */ /* 0x0000620000301800 */
[----:B------:R-:W-:Y:S01]  /*6980*/  UMOV UR8, 0x33145c07 ;  /* 0x33145c0700087882 */ /* 0x000fe20000000000 */
[----:B------:R-:W-:Y:S01]  /*6990*/  UMOV UR9, 0x3ca1a626 ;  /* 0x3ca1a62600097882 */ /* 0x000fe20000000000 */
[----:B------:R-:W-:Y:S01]  /*69a0*/  LOP3.LUT P0, RZ, R38, 0x1, RZ, 0xc0, !PT ;  /* 0x0000000126ff7812 */ /* 0x000fe2000780c0ff */
[----:B------:R-:W-:Y:S01]  /*69b0*/  BSSY B5, `(.L_x_4701) ;  /* 0x0000028000057945 */ /* 0x000fe20003800000 */
[----:B------:R-:W-:-:S02]  /*69c0*/  MOV R0, 0x3de5db65 ;  /* 0x3de5db6500007802 */ /* 0x000fc40000000f00 */
[----:B------:R-:W-:Y:S01]  /*69d0*/  LOP3.LUT P1, RZ, R38, 0x2, RZ, 0xc0, !PT ;  /* 0x0000000226ff7812 */ /* 0x000fe2000782c0ff */
[----:B0-----:R-:W-:Y:S01]  /*69e0*/  IMAD.MOV.U32 R6, RZ, RZ, 0x1 ;  /* 0x00000001ff067424 */ /* 0x001fe200078e00ff */
[----:B-1----:R-:W-:-:S08]  /*69f0*/  DFMA R18, -R18, 0.5, R14 ;  /* 0x3fe000001212782b */ /* 0x002fd0000000010e */
        /* <DEDUP_REMOVED lines=15> */
[----:B------:R-:W-:-:S08]  /*6af0*/  @P0 DFMA R32, R36, R20, 1 ;  /* 0x3ff000002420042b */ /* 0x000fd00000000014 */
        /* <DEDUP_REMOVED lines=14> */
[----:B------:R-:W-:Y:S01]  /*6be0*/  IMAD.MOV.U32 R72, RZ, RZ, 0x54442d18 ;  /* 0x54442d18ff487424 */ /* 0x000fe200078e00ff */
[----:B------:R-:W-:Y:S02]  /*6bf0*/  MOV R73, 0x400921fb ;  /* 0x400921fb00497802 */ /* 0x000fe40000000f00 */
[----:B------:R-:W-:-:S07]  /*6c00*/  MOV R0, 0x6c20 ;  /* 0x00006c2000007802 */ /* 0x000fce0000000f00 */
[----:B------:R-:W-:Y:S05]  /*6c10*/  CALL.REL.NOINC `($__internal_21_$__cuda_sm20_div_rn_f64_full) ;  /* 0x0000045800787944 */ /* 0x000fea0003c00000 */
[----:B------:R-:W-:-:S07]  /*6c20*/  IMAD.MOV.U32 R6, RZ, RZ, R8 ;  /* 0x000000ffff067224 */ /* 0x000fce00078e0008 */
.L_x_4702:
[----:B------:R-:W-:Y:S05]  /*6c30*/  BSYNC B5 ;  /* 0x0000000000057941 */ /* 0x000fea0003800000 */
.L_x_4701:
[--C-:B------:R-:W-:Y:S01]  /*6c40*/  IMAD.MOV.U32 R0, RZ, RZ, R7.reuse ;  /* 0x000000ffff007224 */ /* 0x100fe200078e0007 */
[----:B------:R-:W-:Y:S01]  /*6c50*/  MOV R14, R6 ;  /* 0x00000006000e7202 */ /* 0x000fe20000000f00 */
[----:B------:R-:W-:-:S07]  /*6c60*/  IMAD.MOV.U32 R15, RZ, RZ, R7 ;  /* 0x000000ffff0f7224 */ /* 0x000fce00078e0007 */
.L_x_4700:
[----:B------:R-:W-:Y:S05]  /*6c70*/  BSYNC B4 ;  /* 0x0000000000047941 */ /* 0x000fea0003800000 */
.L_x_4699:
        /* <DEDUP_REMOVED lines=79> */
.L_x_4704:
[----:B------:R-:W-:Y:S05]  /*7170*/  BSYNC B3 ;  /* 0x0000000000037941 */ /* 0x000fea0003800000 */
.L_x_4703:
[--C-:B------:R-:W-:Y:S02]  /*7180*/  DADD R12, -R12, R6.reuse ;  /* 0x000000000c0c7229 */ /* 0x100fe40000000106 */
[----:B------:R-:W-:-:S10]  /*7190*/  DADD R6, -RZ, -R6 ;  /* 0x00000000ff067229 */ /* 0x000fd40000000906 */
[----:B------:R-:W-:Y:S02]  /*71a0*/  FSEL R6, R6, R12, !P4 ;  /* 0x0000000c06067208 */ /* 0x000fe40006000000 */
[----:B------:R-:W-:Y:S01]  /*71b0*/  FSEL R7, R7, R13, !P4 ;  /* 0x0000000d07077208 */ /* 0x000fe20006000000 */
[----:B------:R-:W-:Y:S06]  /*71c0*/  BRA `(.L_x_4698) ;  /* 0x0000000000047947 */ /* 0x000fec0003800000 */
.L_x_4697:
[----:B------:R-:W-:-:S11]  /*71d0*/  DADD R6, R2, R2 ;  /* 0x0000000002067229 */ /* 0x000fd60000000002 */
.L_x_4698:
[----:B------:R-:W-:Y:S05]  /*71e0*/  BSYNC B6 ;  /* 0x0000000000067941 */ /* 0x000fea0003800000 */
.L_x_4696:
        /* <DEDUP_REMOVED lines=64> */
.L_x_4682:
[----:B------:R-:W-:Y:S05]  /*75f0*/  BSYNC B2 ;  /* 0x0000000000027941 */ /* 0x000fea0003800000 */
.L_x_4656:
        /* <DEDUP_REMOVED lines=11> */
.L_x_4708:
        /* <DEDUP_REMOVED lines=12> */
[----:B------:R-:W-:Y:S01]  /*7770*/  DFMA R6, R6, R18, R14 ;  /* 0x000000120606722b */ /* 0x000fe2000000000e */
[----:B------:R-:W-:Y:S01]  /*7780*/  IMAD.MOV.U32 R14, RZ, RZ, R70 ;  /* 0x000000ffff0e7224 */ /* 0x000fe200078e0046 */
[----:B------:R-:W-:-:S08]  /*7790*/  MOV R15, R71 ;  /* 0x00000047000f7202 */ /* 0x000fd00000000f00 */
[----:B------:R-:W-:-:S05]  /*77a0*/  FFMA R0, RZ, R71, R7 ;  /* 0x00000047ff007223 */ /* 0x000fca0000000007 */
[----:B------:R-:W-:-:S13]  /*77b0*/  FSETP.GT.AND P0, PT, |R0|, 1.469367938527859385e-39, PT ;  /* 0x001000000000780b */ /* 0x000fda0003f04200 */
[----:B------:R-:W-:Y:S05]  /*77c0*/  @P0 BRA P1, `(.L_x_4707) ;  /* 0x0000000000140947 */ /* 0x000fea0000800000 */
[----:B------:R-:W-:Y:S01]  /*77d0*/  IMAD.MOV.U32 R72, RZ, RZ, R10 ;  /* 0x000000ffff487224 */ /* 0x000fe200078e000a */
[----:B------:R-:W-:Y:S01]  /*77e0*/  MOV R0, 0x7810 ;  /* 0x0000781000007802 */ /* 0x000fe20000000f00 */
[----:B------:R-:W-:-:S07]  /*77f0*/  IMAD.MOV.U32 R73, RZ, RZ, R11 ;  /* 0x000000ffff497224 */ /* 0x000fce00078e000b */
[----:B------:R-:W-:Y:S05]  /*7800*/  CALL.REL.NOINC `($__internal_21_$__cuda_sm20_div_rn_f64_full) ;  /* 0x0000044c007c7944 */ /* 0x000fea0003c00000 */
[----:B------:R-:W-:-:S07]  /*7810*/  MOV R6, R8 ;  /* 0x0000000800067202 */ /* 0x000fce0000000f00 */
.L_x_4707:
[----:B------:R-:W-:Y:S05]  /*7820*/  BSYNC B4 ;  /* 0x0000000000047941 */ /* 0x000fea0003800000 */
.L_x_4706:
        /* <DEDUP_REMOVED lines=8> */
.L_x_4705:
        /* <DEDUP_REMOVED lines=19> */
[----:B------:R-:W-:Y:S05]  /*79e0*/  CALL.REL.NOINC `($__internal_21_$__cuda_sm20_div_rn_f64_full) ;  /* 0x0000044c00047944 */ /* 0x000fea0003c00000 */
[----:B------:R-:W-:-:S07]  /*79f0*/  IMAD.MOV.U32 R6, RZ, RZ, R8 ;  /* 0x000000ffff067224 */ /* 0x000fce00078e0008 */
.L_x_4710:
[----:B------:R-:W-:Y:S05]  /*7a00*/  BSYNC B2 ;  /* 0x0000000000027941 */ /* 0x000fea0003800000 */
.L_x_4709:
[----:B------:R-:W-:Y:S05]  /*7a10*/  BRA `(.L_x_4643) ;  /* 0x00000170003c7947 */ /* 0x000fea0003800000 */
.L_x_4655:
[----:B------:R-:W-:Y:S01]  /*7a20*/  MOV R14, R10 ;  /* 0x0000000a000e7202 */ /* 0x000fe20000000f00 */
[----:B------:R-:W-:Y:S01]  /*7a30*/  IMAD.MOV.U32 R10, RZ, RZ, R2 ;  /* 0x000000ffff0a7224 */ /* 0x000fe200078e0002 */
[----:B------:R-:W-:Y:S01]  /*7a40*/  MOV R2, 0x7a70 ;  /* 0x00007a7000027802 */ /* 0x000fe20000000f00 */
[----:B------:R-:W-:-:S07]  /*7a50*/  IMAD.MOV.U32 R5, RZ, RZ, R11 ;  /* 0x000000ffff057224 */ /* 0x000fce00078e000b */
[----:B------:R-:W-:Y:S05]  /*7a60*/  CALL.REL.NOINC `($_ZN2at6native18elementwise_kernelILi128ELi2EZNS0_22gpu_kernel_impl_nocastIN48_GLOBAL__N__08322988_15_IGammaKernel_cu_cb51a28d10CalcIgammaIdEEEEvRNS_18TensorIteratorBaseERKT_EUliE_EEviT1_$_ZN46_INTERNAL_08322988_15_IGammaKernel_cu_cb51a28d48_GLOBAL__N__08322988_15_IGammaKernel_cu_cb51a28d12calc_igammacIdEET_S2_S2_) ;  /* 0x00000170003c7944 */ /* 0x000fea0003c00000 */
[----:B------:R-:W-:Y:S01]  /*7a70*/  DADD R6, -R6, 1 ;  /* 0x3ff0000006067429 */ /* 0x000fe20000000100 */
[----:B------:R-:W-:Y:S10]  /*7a80*/  BRA `(.L_x_4643) ;  /* 0x0000017000207947 */ /* 0x000ff40003800000 */
.L_x_4654:
        /* <DEDUP_REMOVED lines=11> */
[----:B------:R-:W-:Y:S01]  /*7b40*/  IMAD.MOV.U32 R20, RZ, RZ, -0x5aa938cc ;  /* 0xa556c734ff147424 */ /* 0x000fe200078e00ff */
[----:B------:R-:W-:Y:S01]  /*7b50*/  MOV R24, 0x92f7cd83 ;  /* 0x92f7cd8300187802 */ /* 0x000fe20000000f00 */
[----:B------:R-:W-:Y:S01]  /*7b60*/  IMAD.MOV.U32 R22, RZ, RZ, -0x138d8c5 ;  /* 0xfec7273bff167424 */ /* 0x000fe200078e00ff */
[----:B------:R2:W-:Y:S01]  /*7b70*/  STL.64 [R1+0x10], R16 ;  /* 0x0000101001007387 */ /* 0x0005e20000100a00 */
[----:B------:R-:W-:Y:S01]  /*7b80*/  IMAD.MOV.U32 R23, RZ, RZ, -0x40d891fa ;  /* 0xbf276e06ff177424 */ /* 0x000fe200078e00ff */
[----:B------:R-:W-:Y:S01]  /*7b90*/  MOV R27, 0xbec25537 ;  /* 0xbec25537001b7802 */ /* 0x000fe20000000f00 */
[----:B------:R-:W-:Y:S01]  /*7ba0*/  IMAD.MOV.U32 R25, RZ, RZ, 0x3f048c58 ;  /* 0x3f048c58ff197424 */ /* 0x000fe200078e00ff */
[----:B------:R3:W-:Y:S01]  /*7bb0*/  STL.64 [R1+0x18], R18 ;  /* 0x0000181201007387 */ /* 0x0007e20000100a00 */
[----:B0-----:R-:W-:Y:S01]  /*7bc0*/  IMAD.MOV.U32 R6, RZ, RZ, -0xa6b394b ;  /* 0xf594c6b5ff067424 */ /* 0x001fe200078e00ff */
[----:B------:R-:W-:Y:S01]  /*7bd0*/  MOV R28, 0x55c37c1c ;  /* 0x55c37c1c001c7802 */ /* 0x000fe20000000f00 */
[----:B------:R-:W-:Y:S01]  /*7be0*/  IMAD.MOV.U32 R7, RZ, RZ, -0x4140e4de ;  /* 0xbebf1b22ff077424 */ /* 0x000fe200078e00ff */
[----:B-1----:R-:W-:Y:S01]  /*7bf0*/  MOV R14, 0x1e4b4109 ;  /* 0x1e4b4109000e7802 */ /* 0x002fe20000000f00 */
[----:B------:R-:W-:Y:S01]  /*7c00*/  IMAD.MOV.U32 R15, RZ, RZ, 0x3eabd6d2 ;  /* 0x3eabd6d2ff0f7424 */ /* 0x000fe200078e00ff */
[----:B------:R0:W-:Y:S01]  /*7c10*/  STL.64 [R1+0x20], R20 ;  /* 0x0000201401007387 */ /* 0x0001e20000100a00 */
[----:B------:R-:W-:Y:S01]  /*7c20*/  IMAD.MOV.U32 R26, RZ, RZ, 0x652afc2 ;  /* 0x0652afc2ff1a7424 */ /* 0x000fe200078e00ff */
[----:B--2---:R-:W-:Y:S01]  /*7c30*/  MOV R17, 0xbe87b5f9 ;  /* 0xbe87b5f900117802 */ /* 0x004fe20000000f00 */
[----:B------:R-:W-:Y:S01]  /*7c40*/  IMAD.MOV.U32 R16, RZ, RZ, -0x5d2fb9a4 ;  /* 0xa2d0465cff107424 */ /* 0x000fe200078e00ff */
[----:B------:R1:W-:Y:S01]  /*7c50*/  STL.64 [R1+0x40], R6 ;  /* 0x0000400601007387 */ /* 0x0003e20000100a00 */
[----:B------:R-:W-:Y:S01]  /*7c60*/  IMAD.MOV.U32 R29, RZ, RZ, 0x3e46097d ;  /* 0x3e46097dff1d7424 */ /* 0x000fe200078e00ff */
[----:B------:R-:W2:Y:S01]  /*7c70*/  MUFU.RCP64H R31, R3 ;  /* 0x00000003001f7308 */ /* 0x000ea20000001800 */
[----:B---3--:R-:W-:Y:S01]  /*7c80*/  IMAD.MOV.U32 R18, RZ, RZ, -0x1480f261 ;  /* 0xeb7f0d9fff127424 */ /* 0x008fe200078e00ff */
[----:B------:R3:W-:Y:S01]  /*7c90*/  STL.64 [R1+0x48], R14 ;  /* 0x0000480e01007387 */ /* 0x0007e20000100a00 */
[----:B------:R-:W-:Y:S01]  /*7ca0*/  IMAD.MOV.U32 R19, RZ, RZ, 0x3e3ccf5c ;  /* 0x3e3ccf5cff137424 */ /* 0x000fe200078e00ff */
[----:B------:R-:W-:Y:S01]  /*7cb0*/  FSETP.GEU.AND P1, PT, |R13|, 6.5827683646048100446e-37, PT ;  /* 0x036000000d00780b */ /* 0x000fe20003f2e200 */
        /* <DEDUP_REMOVED lines=8> */
[----:B---3--:R-:W-:Y:S01]  /*7d40*/  MOV R14, 0x1fd754a ;  /* 0x01fd754a000e7802 */ /* 0x008fe20000000f00 */
[----:B------:R-:W-:-:S02]  /*7d50*/  IMAD.MOV.U32 R15, RZ, RZ, -0x4269e359 ;  /* 0xbd961ca7ff0f7424 */ /* 0x000fc400078e00ff */
[----:B------:R3:W-:Y:S01]  /*7d60*/  STL.64 [R1+0x68], R20 ;  /* 0x0000681401007387 */ /* 0x0007e20000100a00 */
[----:B--2---:R-:W-:-:S03]  /*7d70*/  DFMA R32, -R2, R30, 1 ;  /* 0x3ff000000220742b */ /* 0x004fc6000000011e */
[----:B------:R2:W-:Y:S01]  /*7d80*/  STL.64 [R1+0x80], R6 ;  /* 0x0000800601007387 */ /* 0x0005e20000100a00 */
[----:B0-----:R-:W-:Y:S01]  /*7d90*/  IMAD.MOV.U32 R16, RZ, RZ, 0x8f5eec2 ;  /* 0x08f5eec2ff107424 */ /* 0x001fe200078e00ff */
[----:B------:R-:W-:Y:S01]  /*7da0*/  MOV R17, 0x3d3ef980 ;  /* 0x3d3ef98000117802 */ /* 0x000fe20000000f00 */
[----:B-1----:R-:W-:Y:S01]  /*7db0*/  IMAD.MOV.U32 R18, RZ, RZ, 0x59769d7d ;  /* 0x59769d7dff127424 */ /* 0x002fe200078e00ff */
[----:B------:R0:W-:Y:S01]  /*7dc0*/  STL.64 [R1+0x90], R14 ;  /* 0x0000900e01007387 */ /* 0x0001e20000100a00 */
[----:B------:R-:W-:Y:S01]  /*7dd0*/  IMAD.MOV.U32 R19, RZ, RZ, 0x3d57ba07 ;  /* 0x3d57ba07ff137424 */ /* 0x000fe200078e00ff */
[----:B---3--:R-:W-:Y:S01]  /*7de0*/  MOV R20, 0xebb193c0 ;  /* 0xebb193c000147802 */ /* 0x008fe20000000f00 */
[----:B------:R-:W-:Y:S01]  /*7df0*/  IMAD.MOV.U32 R21, RZ, RZ, -0x42bc6765 ;  /* 0xbd43989bff157424 */ /* 0x000fe200078e00ff */
[----:B------:R1:W-:Y:S01]  /*7e00*/  STL.64 [R1+0x98], R16 ;  /* 0x0000981001007387 */ /* 0x0003e20000100a00 */
[----:B--2---:R-:W-:Y:S01]  /*7e10*/  MOV R6, 0x4d71a27c ;  /* 0x4d71a27c00067802 */ /* 0x004fe20000000f00 */
[----:B------:R-:W-:-:S02]  /*7e20*/  IMAD.MOV.U32 R7, RZ, RZ, -0x431e356f ;  /* 0xbce1ca91ff077424 */ /* 0x000fc400078e00ff */
[----:B------:R2:W-:Y:S01]  /*7e30*/  STL.64 [R1+0xa0], R18 ;  /* 0x0000a01201007387 */ /* 0x0005e20000100a00 */
[----:B0-----:R-:W-:-:S03]  /*7e40*/  IMAD.MOV.U32 R14, RZ, RZ, 0x1c71c71c ;  /* 0x1c71c71cff0e7424 */ /* 0x001fc600078e00ff */
[----:B------:R0:W-:Y:S01]  /*7e50*/  STL.64 [R1+0xa8], R20 ;  /* 0x0000a81401007387 */ /* 0x0001e20000100a00 */
[----:B------:R-:W-:-:S03]  /*7e60*/  IMAD.MOV.U32 R15, RZ, RZ, -0x40938e39 ;  /* 0xbf6c71c7ff0f7424 */ /* 0x000fc600078e00ff */
[----:B------:R3:W-:Y:S01]  /*7e70*/  STL.64 [R1+0xc0], R6 ;  /* 0x0000c00601007387 */ /* 0x0007e20000100a00 */
[----:B-1----:R-:W-:Y:S01]  /*7e80*/  IMAD.MOV.U32 R16, RZ, RZ, 0x6f09e723 ;  /* 0x6f09e723ff107424 */ /* 0x002fe200078e00ff */
[----:B------:R-:W-:Y:S01]  /*7e90*/  MOV R17, 0xbf50394f ;  /* 0xbf50394f00117802 */ /* 0x000fe20000000f00 */
[----:B--2---:R-:W-:Y:S01]  /*7ea0*/  IMAD.MOV.U32 R18, RZ, RZ, 0x40e53dbc ;  /* 0x40e53dbcff127424 */ /* 0x004fe200078e00ff */
[----:B------:R1:W-:Y:S01]  /*7eb0*/  STL.64 [R1+0xd0], R14 ;  /* 0x0000d00e01007387 */ /* 0x0003e20000100a00 */
[----:B------:R-:W-:Y:S01]  /*7ec0*/  IMAD.MOV.U32 R19, RZ, RZ, 0x3f2af834 ;  /* 0x3f2af834ff137424 */ /* 0x000fe200078e00ff */
[----:B0-----:R-:W-:Y:S01]  /*7ed0*/  MOV R20, 0x40e53dbc ;  /* 0x40e53dbc00147802 */ /* 0x001fe20000000f00 */
[----:B------:R-:W-:Y:S01]  /*7ee0*/  IMAD.MOV.U32 R21, RZ, RZ, -0x416507cc ;  /* 0xbe9af834ff157424 */ /* 0x000fe200078e00ff */
[----:B------:R0:W-:Y:S01]  /*7ef0*/  STL.64 [R1+0xe0], R16 ;  /* 0x0000e01001007387 */ /* 0x0001e20000100a00 */
[----:B---3--:R-:W-:Y:S01]  /*7f00*/  MOV R6, 0xcc629cba ;  /* 0xcc629cba00067802 */ /* 0x008fe20000000f00 */
[----:B------:R-:W-:-:S02]  /*7f10*/  IMAD.MOV.U32 R7, RZ, RZ, -0x4144f421 ;  /* 0xbebb0bdfff077424 */ /* 0x000fc400078e00ff */
[----:B------:R2:W-:Y:S01]  /*7f20*/  STL.64 [R1+0xe8], R18 ;  /* 0x0000e81201007387 */ /* 0x0005e20000100a00 */
[----:B-1----:R-:W-:Y:S01]  /*7f30*/  IMAD.MOV.U32 R14, RZ, RZ, 0x30a8357c ;  /* 0x30a8357cff0e7424 */ /* 0x002fe200078e00ff */
[----:B------:R-:W-:Y:S02]  /*7f40*/  MOV R15, 0x3e33f592 ;  /* 0x3e33f592000f7802 */ /* 0x000fe40000000f00 */
[----:B------:R1:W-:Y:S01]  /*7f50*/  STL.64 [R1+0xf0], R20 ;  /* 0x0000f01401007387 */ /* 0x0003e20000100a00 */
[----:B0-----:R-:W-:-:S03]  /*7f60*/  MOV R16, 0xcba8aee ;  /* 0x0cba8aee00107802 */ /* 0x001fc60000000f00 */
[----:B------:R0:W-:Y:S01]  /*7f70*/  STL.64 [R1+0x108], R6 ;  /* 0x0001080601007387 */ /* 0x0001e20000100a00 */
[----:B------:R-:W-:Y:S02]  /*7f80*/  IMAD.MOV.U32 R17, RZ, RZ, -0x41911dc3 ;  /* 0xbe6ee23dff117424 */ /* 0x000fe400078e00ff */
[----:B--2---:R-:W-:Y:S01]  /*7f90*/  IMAD.MOV.U32 R18, RZ, RZ, -0x35c5c885 ;  /* 0xca3a377bff127424 */ /* 0x004fe200078e00ff */
[----:B------:R2:W-:Y:S01]  /*7fa0*/  STL.64 [R1+0x28], R22 ;  /* 0x0000281601007387 */ /* 0x0005e20000100a00 */
[----:B------:R-:W-:Y:S01]  /*7fb0*/  IMAD.MOV.U32 R19, RZ, RZ, -0x424cb605 ;  /* 0xbdb349fbff137424 */ /* 0x000fe200078e00ff */
[----:B-1----:R-:W-:Y:S01]  /*7fc0*/  MOV R20, 0xcff73d58 ;  /* 0xcff73d5800147802 */ /* 0x002fe20000000f00 */
[----:B------:R-:W-:Y:S01]  /*7fd0*/  IMAD.MOV.U32 R21, RZ, RZ, -0x41eea9b2 ;  /* 0xbe11564eff157424 */ /* 0x000fe200078e00ff */
[----:B------:R1:W-:Y:S01]  /*7fe0*/  STL.64 [R1+0x110], R14 ;  /* 0x0001100e01007387 */ /* 0x0003e20000100a00 */
[----:B0-----:R-:W-:Y:S02]  /*7ff0*/  IMAD.MOV.U32 R6, RZ, RZ, 0x56f8ce45 ;  /* 0x56f8ce45ff067424 */ /* 0x001fe400078e00ff */
[----:B------:R-:W-:Y:S01]  /*8000*/  IMAD.MOV.U32 R7, RZ, RZ, -0x422875b0 ;  /* 0xbdd78a50ff077424 */ /* 0x000fe200078e00ff */
[----:B------:R0:W-:Y:S01]  /*8010*/  STL.64 [R1+0x30], R24 ;  /* 0x0000301801007387 */ /* 0x0001e20000100a00 */
[----:B--2---:R-:W-:-:S02]  /*8020*/  IMAD.MOV.U32 R22, RZ, RZ, -0x2db2a376 ;  /* 0xd24d5c8aff167424 */ /* 0x004fc400078e00ff */
[----:B------:R-:W-:Y:S01]  /*8030*/  IMAD.MOV.U32 R23, RZ, RZ, 0x3e0f6e66 ;  /* 0x3e0f6e66ff177424 */ /* 0x000fe200078e00ff */
[----:B------:R2:W-:Y:S01]  /*8040*/  STL.64 [R1+0x38], R26 ;  /* 0x0000381a01007387 */ /* 0x0005e20000100a00 */
[----:B-1----:R-:W-:Y:S01]  /*8050*/  IMAD.MOV.U32 R14, RZ, RZ, -0x3aabf15e ;  /* 0xc5540ea2ff0e7424 */ /* 0x002fe200078e00ff */
[----:B------:R-:W-:Y:S02]  /*8060*/  MOV R15, 0x3d9f8041 ;  /* 0x3d9f8041000f7802 */ /* 0x000fe40000000f00 */
[----:B------:R1:W-:Y:S01]  /*8070*/  STL.64 [R1+0x120], R16 ;  /* 0x0001201001007387 */ /* 0x0003e20000100a00 */
[----:B0-----:R-:W-:-:S03]  /*8080*/  MOV R24, 0x6edf2b0c ;  /* 0x6edf2b0c00187802 */ /* 0x001fc60000000f00 */
[----:B------:R0:W-:Y:S01]  /*8090*/  STL.64 [R1+0x130], R18 ;  /* 0x0001301201007387 */ /* 0x0001e20000100a00 */
[----:B------:R-:W-:Y:S02]  /*80a0*/  IMAD.MOV.U32 R25, RZ, RZ, -0x4243f265 ;  /* 0xbdbc0d9bff197424 */ /* 0x000fe400078e00ff */
[----:B--2---:R-:W-:Y:S01]  /*80b0*/  IMAD.MOV.U32 R26, RZ, RZ, 0x5c463659 ;  /* 0x5c463659ff1a7424 */ /* 0x004fe200078e00ff */
[----:B------:R2:W-:Y:S01]  /*80c0*/  STL.64 [R1+0x138], R20 ;  /* 0x0001381401007387 */ /* 0x0005e20000100a00 */
[----:B------:R-:W-:-:S03]  /*80d0*/  IMAD.MOV.U32 R27, RZ, RZ, 0x3dbac947 ;  /* 0x3dbac947ff1b7424 */ /* 0x000fc600078e00ff */
[----:B------:R3:W-:Y:S01]  /*80e0*/  STL.64 [R1+0x148], R6 ;  /* 0x0001480601007387 */ /* 0x0007e20000100a00 */
[----:B-1----:R-:W-:Y:S02]  /*80f0*/  IMAD.MOV.U32 R16, RZ, RZ, -0x54b9f75 ;  /* 0xfab4608bff107424 */ /* 0x002fe400078e00ff */
[----:B------:R-:W-:Y:S01]  /*8100*/  IMAD.MOV.U32 R17, RZ, RZ, -0x4276330e ;  /* 0xbd89ccf2ff117424 */ /* 0x000fe200078e00ff */
[----:B------:R1:W-:Y:S01]  /*8110*/  STL.64 [R1+0x70], R22 ;  /* 0x0000701601007387 */ /* 0x0003e20000100a00 */
[----:B0-----:R-:W-:Y:S01]  /*8120*/  IMAD.MOV.U32 R18, RZ, RZ, 0x5dcd1851 ;  /* 0x5dcd1851ff127424 */ /* 0x001fe200078e00ff */
[----:B------:R-:W-:Y:S02]  /*8130*/  MOV R19, 0xbcaf3b7a ;  /* 0xbcaf3b7a00137802 */ /* 0x000fe40000000f00 */
[----:B--2---:R-:W-:Y:S01]  /*8140*/  MOV R20, 0xef5c1827 ;  /* 0xef5c182700147802 */ /* 0x004fe20000000f00 */
[----:B------:R-:W-:Y:S01]  /*8150*/  IMAD.MOV.U32 R21, RZ, RZ, 0x3d16d8a9 ;  /* 0x3d16d8a9ff157424 */ /* 0x000fe200078e00ff */
[----:B------:R0:W-:Y:S01]  /*8160*/  STL.64 [R1+0x158], R14 ;  /* 0x0001580e01007387 */ /* 0x0001e20000100a00 */
[----:B---3--:R-:W-:Y:S01]  /*8170*/  IMAD.MOV.U32 R6, RZ, RZ, 0x783db2a2 ;  /* 0x783db2a2ff067424 */ /* 0x008fe200078e00ff */
[----:B------:R-:W-:-:S02]  /*8180*/  MOV R7, 0xbcf29b03 ;  /* 0xbcf29b0300077802 */ /* 0x000fc40000000f00 */
        /* <DEDUP_REMOVED lines=10> */
[----:B-1----:R-:W-:-:S03]  /*8230*/  IMAD.MOV.U32 R24, RZ, RZ, -0x36fe1a8c ;  /* 0xc901e574ff187424 */ /* 0x002fc600078e00ff */
[----:B------:R1:W-:Y:S01]  /*8240*/  STL.64 [R1+0x170], R18 ;  /* 0x0001701201007387 */ /* 0x0003e20000100a00 */
[----:B------:R-:W-:-:S03]  /*8250*/  MOV R25, 0xbf5e573a ;  /* 0xbf5e573a00197802 */ /* 0x000fc60000000f00 */
[----:B------:R3:W-:Y:S01]  /*8260*/  STL.64 [R1+0x180], R20 ;  /* 0x0001801401007387 */ /* 0x0007e20000100a00 */
[----:B0-----:R-:W-:Y:S01]  /*8270*/  MOV R26, 0x6b015ac0 ;  /* 0x6b015ac0001a7802 */ /* 0x001fe20000000f00 */
[----:B------:R-:W-:Y:S02]  /*8280*/  IMAD.MOV.U32 R27, RZ, RZ, 0x3f65ac05 ;  /* 0x3f65ac05ff1b7424 */ /* 0x000fe400078e00ff */
[----:B------:R0:W-:Y:S01]  /*8290*/  STL.64 [R1+0x188], R6 ;  /* 0x0001880601007387 */ /* 0x0001e20000100a00 */
[----:B--2---:R-:W-:Y:S02]  /*82a0*/  IMAD.MOV.U32 R16, RZ, RZ, -0x5770b96a ;  /* 0xa88f4696ff107424 */ /* 0x004fe400078e00ff */
[----:B------:R-:W-:Y:S01]  /*82b0*/  IMAD.MOV.U32 R17, RZ, RZ, 0x3ec0db20 ;  /* 0x3ec0db20ff117424 */ /* 0x000fe200078e00ff */
[----:B------:R2:W-:Y:S01]  /*82c0*/  STL.64 [R1+0xb8], R22 ;  /* 0x0000b81601007387 */ /* 0x0005e20000100a00 */
[----:B-1----:R-:W-:Y:S01]  /*82d0*/  MOV R18, 0xfaa1a933 ;  /* 0xfaa1a93300127802 */ /* 0x002fe20000000f00 */
[----:B------:R-:W-:-:S02]  /*82e0*/  IMAD.MOV.U32 R19, RZ, RZ, -0x40e3dac2 ;  /* 0xbf1c253eff137424 */ /* 0x000fc400078e00ff */
[----:B---3--:R-:W-:Y:S01]  /*82f0*/  IMAD.MOV.U32 R20, RZ, RZ, 0x5890f2c3 ;  /* 0x5890f2c3ff147424 */ /* 0x008fe200078e00ff */
[----:B------:R1:W-:Y:S01]  /*8300*/  STL.64 [R1+0x198], R14 ;  /* 0x0001980e01007387 */ /* 0x0003e20000100a00 */
[----:B------:R-:W-:Y:S02]  /*8310*/  IMAD.MOV.U32 R21, RZ, RZ, -0x41153d30 ;  /* 0xbeeac2d0ff157424 */ /* 0x000fe400078e00ff */
[----:B0-----:R-:W-:Y:S01]  /*8320*/  IMAD.MOV.U32 R6, RZ, RZ, 0x29663936 ;  /* 0x29663936ff067424 */ /* 0x001fe200078e00ff */
[----:B------:R-:W-:Y:S01]  /*8330*/  MOV R7, 0x3eb70589 ;  /* 0x3eb7058900077802 */ /* 0x000fe20000000f00 */
[----:B------:R0:W-:Y:S01]  /*8340*/  STL.64 [R1+0xb0], R28 ;  /* 0x0000b01c01007387 */ /* 0x0001e20000100a00 */
[----:B--2---:R-:W-:Y:S01]  /*8350*/  IMAD.MOV.U32 R22, RZ, RZ, -0x1761a510 ;  /* 0xe89e5af0ff167424 */ /* 0x004fe200078e00ff */
[----:B------:R-:W-:Y:S02]  /*8360*/  MOV R23, 0xbef2fa4a ;  /* 0xbef2fa4a00177802 */ /* 0x000fe40000000f00 */
[----:B------:R2:W-:Y:S01]  /*8370*/  STL.64 [R1+0xc8], R24 ;  /* 0x0000c81801007387 */ /* 0x0005e20000100a00 */
[----:B-1----:R-:W-:-:S03]  /*8380*/  IMAD.MOV.U32 R14, RZ, RZ, 0x5171911 ;  /* 0x05171911ff0e7424 */ /* 0x002fc600078e00ff */
[----:B------:R1:W-:Y:S01]  /*8390*/  STL.64 [R1+0xd8], R26 ;  /* 0x0000d81a01007387 */ /* 0x0003e20000100a00 */
[----:B------:R-:W-:-:S03]  /*83a0*/  IMAD.MOV.U32 R15, RZ, RZ, -0x415add35 ;  /* 0xbea522cbff0f7424 */ /* 0x000fc600078e00ff */
[----:B------:R3:W-:Y:S01]  /*83b0*/  STL.64 [R1+0x1a8], R16 ;  /* 0x0001a81001007387 */ /* 0x0007e20000100a00 */
[----:B0-----:R-:W-:Y:S02]  /*83c0*/  IMAD.MOV.U32 R28, RZ, RZ, -0x542947c2 ;  /* 0xabd6b83eff1c7424 */ /* 0x001fe400078e00ff */
[----:B------:R-:W-:Y:S01]  /*83d0*/  IMAD.MOV.U32 R29, RZ, RZ, 0x3ee00a9c ;  /* 0x3ee00a9cff1d7424 */ /* 0x000fe200078e00ff */
[----:B------:R0:W-:Y:S01]  /*83e0*/  STL.64 [R1+0x1b0], R18 ;  /* 0x0001b01201007387 */ /* 0x0001e20000100a00 */
[----:B--2---:R-:W-:Y:S02]  /*83f0*/  IMAD.MOV.U32 R24, RZ, RZ, -0x321c07b9 ;  /* 0xcde3f847ff187424 */ /* 0x004fe400078e00ff */
[----:B------:R-:W-:Y:S01]  /*8400*/  IMAD.MOV.U32 R25, RZ, RZ, 0x3e8280f2 ;  /* 0x3e8280f2ff197424 */ /* 0x000fe200078e00ff */
[----:B------:R2:W-:Y:S01]  /*8410*/  STL.64 [R1+0x1c0], R20 ;  /* 0x0001c01401007387 */ /* 0x0005e20000100a00 */
[----:B-1----:R-:W-:Y:S01]  /*8420*/  IMAD.MOV.U32 R26, RZ, RZ, 0x30de114c ;  /* 0x30de114cff1a7424 */ /* 0x002fe200078e00ff */
[----:B------:R-:W-:-:S02]  /*8430*/  MOV R27, 0x3e49aa7a ;  /* 0x3e49aa7a001b7802 */ /* 0x000fc40000000f00 */
[----:B------:R1:W-:Y:S01]  /*8440*/  STL.64 [R1+0x1d0], R6 ;  /* 0x0001d00601007387 */ /* 0x0003e20000100a00 */
[----:B---3--:R-:W-:Y:S01]  /*8450*/  IMAD.MOV.U32 R16, RZ, RZ, 0xe740a6c ;  /* 0x0e740a6cff107424 */ /* 0x008fe200078e00ff */
[----:B------:R-:W-:Y:S02]  /*8460*/  MOV R17, 0xbdec24bd ;  /* 0xbdec24bd00117802 */ /* 0x000fe40000000f00 */
[----:B------:R3:W-:Y:S01]  /*8470*/  STL.64 [R1+0xf8], R22 ;  /* 0x0000f81601007387 */ /* 0x0007e20000100a00 */
[----:B0-----:R-:W-:Y:S01]  /*8480*/  MOV R18, 0x55e25360 ;  /* 0x55e2536000127802 */ /* 0x001fe20000000f00 */
[----:B------:R-:W-:Y:S02]  /*8490*/  IMAD.MOV.U32 R19, RZ, RZ, 0x3e3ac0d4 ;  /* 0x3e3ac0d4ff137424 */ /* 0x000fe400078e00ff */
[----:B--2---:R-:W-:Y:S01]  /*84a0*/  IMAD.MOV.U32 R20, RZ, RZ, 0x29460138 ;  /* 0x29460138ff147424 */ /* 0x004fe200078e00ff */
[----:B------:R-:W-:Y:S01]  /*84b0*/  MOV R21, 0xbe177c58 ;  /* 0xbe177c5800157802 */ /* 0x000fe20000000f00 */
[----:B------:R0:W-:Y:S01]  /*84c0*/  STL.64 [R1+0x1d8], R14 ;  /* 0x0001d80e01007387 */ /* 0x0001e20000100a00 */
[----:B-1----:R-:W-:Y:S01]  /*84d0*/  MOV R6, 0x6c188672 ;  /* 0x6c18867200067802 */ /* 0x002fe20000000f00 */
[----:B------:R-:W-:-:S02]  /*84e0*/  IMAD.MOV.U32 R7, RZ, RZ, 0x3de1b105 ;  /* 0x3de1b105ff077424 */ /* 0x000fc400078e00ff */
[----:B------:R1:W-:Y:S01]  /*84f0*/  STL.64 [R1+0x100], R28 ;  /* 0x0001001c01007387 */ /* 0x0003e20000100a00 */
[----:B---3--:R-:W-:Y:S01]  /*8500*/  IMAD.MOV.U32 R22, RZ, RZ, 0x4bf3c34e ;  /* 0x4bf3c34eff167424 */ /* 0x008fe200078e00ff */
[----:B------:R-:W-:Y:S02]  /*8510*/  MOV R23, 0x3dfc9b43 ;  /* 0x3dfc9b4300177802 */ /* 0x000fe40000000f00 */
[----:B------:R2:W-:Y:S01]  /*8520*/  STL.64 [R1+0x118], R24 ;  /* 0x0001181801007387 */ /* 0x0005e20000100a00 */
[----:B0-----:R-:W-:-:S03]  /*8530*/  IMAD.MOV.U32 R14, RZ, RZ, 0x34225759 ;  /* 0x34225759ff0e7424 */ /* 0x001fc600078e00ff */
[----:B------:R0:W-:Y:S01]  /*8540*/  STL.64 [R1+0x128], R26 ;  /* 0x0001281a01007387 */ /* 0x0001e20000100a00 */
[----:B------:R-:W-:Y:S01]  /*8550*/  IMAD.MOV.U32 R15, RZ, RZ, 0x3daa55da ;  /* 0x3daa55daff0f7424 */ /* 0x000fe200078e00ff */
[----:B-1----:R-:W-:Y:S02]  /*8560*/  MOV R28, 0xa466db9e ;  /* 0xa466db9e001c7802 */ /* 0x002fe40000000f00 */
[----:B------:R1:W-:Y:S01]  /*8570*/  STL.64 [R1+0x1e8], R16 ;  /* 0x0001e81001007387 */ /* 0x0003e20000100a00 */
[----:B------:R-:W-:Y:S01]  /*8580*/  IMAD.MOV.U32 R29, RZ, RZ, 0x3d3113e3 ;  /* 0x3d3113e3ff1d7424 */ /* 0x000fe200078e00ff */
[----:B--2---:R-:W-:Y:S02]  /*8590*/  MOV R24, 0xa10cd82 ;  /* 0x0a10cd8200187802 */ /* 0x004fe40000000f00 */
[----:B------:R2:W-:Y:S01]  /*85a0*/  STL.64 [R1+0x1f8], R18 ;  /* 0x0001f81201007387 */ /* 0x0005e20000100a00 */
[----:B------:R-:W-:-:S03]  /*85b0*/  IMAD.MOV.U32 R25, RZ, RZ, 0x3d651958 ;  /* 0x3d651958ff197424 */ /* 0x000fc600078e00ff */
[----:B------:R3:W-:Y:S01]  /*85c0*/  STL.64 [R1+0x200], R20 ;  /* 0x0002001401007387 */ /* 0x0007e20000100a00 */
[----:B0-----:R-:W-:Y:S02]  /*85d0*/  IMAD.MOV.U32 R26, RZ, RZ, 0x448455ea ;  /* 0x448455eaff1a7424 */ /* 0x001fe400078e00ff */
[----:B------:R-:W-:Y:S01]  /*85e0*/  IMAD.MOV.U32 R27, RZ, RZ, -0x42d3f975 ;  /* 0xbd2c068bff1b7424 */ /* 0x000fe200078e00ff */
[----:B------:R0:W-:Y:S01]  /*85f0*/  STL.64 [R1+0x210], R6 ;  /* 0x0002100601007387 */ /* 0x0001e20000100a00 */
[----:B-1----:R-:W-:Y:S01]  /*8600*/  MOV R16, 0x309d6007 ;  /* 0x309d600700107802 */ /* 0x002fe20000000f00 */
[----:B------:R-:W-:Y:S02]  /*8610*/  IMAD.MOV.U32 R17, RZ, RZ, -0x430d397f ;  /* 0xbcf2c681ff117424 */ /* 0x000fe400078e00ff */
        /* <DEDUP_REMOVED lines=15> */
[----:B0-----:R-:W-:-:S03]  /*8710*/  IMAD.MOV.U32 R28, RZ, RZ, -0x3291620 ;  /* 0xfcd6e9e0ff1c7424 */ /* 0x001fc600078e00ff */
[----:B------:R0:W-:Y:S01]  /*8720*/  STL.64 [R1+0x228], R16 ;  /* 0x0002281001007387 */ /* 0x0001e20000100a00 */
[----:B------:R-:W-:Y:S01]  /*8730*/  MOV R29, 0x3f4948b0 ;  /* 0x3f4948b0001d7802 */ /* 0x000fe20000000f00 */
[----:B-1----:R-:W-:Y:S02]  /*8740*/  IMAD.MOV.U32 R24, RZ, RZ, -0x250b01ad ;  /* 0xdaf4fe53ff187424 */ /* 0x002fe400078e00ff */
[----:B------:R1:W-:Y:S01]  /*8750*/  STL.64 [R1+0x238], R18 ;  /* 0x0002381201007387 */ /* 0x0003e20000100a00 */
[----:B------:R-:W-:-:S03]  /*8760*/  MOV R25, 0x3f0bbf43 ;  /* 0x3f0bbf4300197802 */ /* 0x000fc60000000f00 */
[----:B------:R3:W-:Y:S01]  /*8770*/  STL.64 [R1+0x248], R20 ;  /* 0x0002481401007387 */ /* 0x0007e20000100a00 */
[----:B--2---:R-:W-:Y:S01]  /*8780*/  MOV R26, 0xae39151d ;  /* 0xae39151d001a7802 */ /* 0x004fe20000000f00 */
[----:B------:R-:W-:Y:S02]  /*8790*/  IMAD.MOV.U32 R27, RZ, RZ, 0x3e626154 ;  /* 0x3e626154ff1b7424 */ /* 0x000fe400078e00ff */
[----:B------:R2:W-:Y:S01]  /*87a0*/  STL.64 [R1+0x250], R6 ;  /* 0x0002500601007387 */ /* 0x0005e20000100a00 */
[----:B0-----:R-:W-:Y:S01]  /*87b0*/  MOV R16, 0x5bf2d984 ;  /* 0x5bf2d98400107802 */ /* 0x001fe20000000f00 */
[----:B------:R-:W-:Y:S02]  /*87c0*/  IMAD.MOV.U32 R17, RZ, RZ, 0x3f318b9b ;  /* 0x3f318b9bff117424 */ /* 0x000fe400078e00ff */
[----:B------:R0:W-:Y:S01]  /*87d0*/  STL.64 [R1+0x190], R22 ;  /* 0x0001901601007387 */ /* 0x0001e20000100a00 */
[----:B-1----:R-:W-:Y:S01]  /*87e0*/  IMAD.MOV.U32 R18, RZ, RZ, -0x5d64a263 ;  /* 0xa29b5d9dff127424 */ /* 0x002fe200078e00ff */
[----:B------:R-:W-:-:S02]  /*87f0*/  MOV R19, 0xbf13d2a3 ;  /* 0xbf13d2a300137802 */ /* 0x000fc40000000f00 */
[----:B---3--:R-:W-:Y:S01]  /*8800*/  MOV R20, 0x62204ef4 ;  /* 0x62204ef400147802 */ /* 0x008fe20000000f00 */
[----:B------:R-:W-:Y:S01]  /*8810*/  IMAD.MOV.U32 R21, RZ, RZ, 0x3ee73df4 ;  /* 0x3ee73df4ff157424 */ /* 0x000fe200078e00ff */
[----:B------:R1:W-:Y:S01]  /*8820*/  STL.64 [R1+0x260], R14 ;  /* 0x0002600e01007387 */ /* 0x0003e20000100a00 */
[----:B--2---:R-:W-:Y:S02]  /*8830*/  IMAD.MOV.U32 R6, RZ, RZ, 0x1539310e ;  /* 0x1539310eff067424 */ /* 0x004fe400078e00ff */
        /* <DEDUP_REMOVED lines=8> */
[----:B--2---:R-:W-:-:S03]  /*88c0*/  IMAD.MOV.U32 R28, RZ, RZ, 0x43a46f5d ;  /* 0x43a46f5dff1c7424 */ /* 0x004fc600078e00ff */
[----:B------:R2:W-:Y:S01]  /*88d0*/  STL.64 [R1+0x270], R16 ;  /* 0x0002701001007387 */ /* 0x0005e20000100a00 */
[----:B------:R-:W-:Y:S02]  /*88e0*/  IMAD.MOV.U32 R29, RZ, RZ, -0x41b1bc8d ;  /* 0xbe4e4373ff1d7424 */ /* 0x000fe400078e00ff */
[----:B0-----:R-:W-:Y:S01]  /*88f0*/  IMAD.MOV.U32 R24, RZ, RZ, 0x74f638bb ;  /* 0x74f638bbff187424 */ /* 0x001fe200078e00ff */
[----:B------:R0:W-:Y:S01]  /*8900*/  STL.64 [R1+0x278], R18 ;  /* 0x0002781201007387 */ /* 0x0001e20000100a00 */
[----:B------:R-:W-:-:S03]  /*8910*/  IMAD.MOV.U32 R25, RZ, RZ, 0x3d709627 ;  /* 0x3d709627ff197424 */ /* 0x000fc600078e00ff */
[----:B------:R3:W-:Y:S01]  /*8920*/  STL.64 [R1+0x288], R20 ;  /* 0x0002881401007387 */ /* 0x0007e20000100a00 */
[----:B-1----:R-:W-:Y:S01]  /*8930*/  IMAD.MOV.U32 R26, RZ, RZ, -0x2439ec8f ;  /* 0xdbc61371ff1a7424 */ /* 0x002fe200078e00ff */
[----:B------:R-:W-:Y:S02]  /*8940*/  MOV R27, 0xbdce9778 ;  /* 0xbdce9778001b7802 */ /* 0x000fe40000000f00 */
[----:B------:R1:W-:Y:S01]  /*8950*/  STL.64 [R1+0x298], R6 ;  /* 0x0002980601007387 */ /* 0x0003e20000100a00 */
[----:B--2---:R-:W-:Y:S02]  /*8960*/  IMAD.MOV.U32 R16, RZ, RZ, -0x10b3b239 ;  /* 0xef4c4dc7ff107424 */ /* 0x004fe400078e00ff */
[----:B------:R-:W-:Y:S01]  /*8970*/  IMAD.MOV.U32 R17, RZ, RZ, 0x3e75bde8 ;  /* 0x3e75bde8ff117424 */ /* 0x000fe200078e00ff */
[----:B------:R2:W-:Y:S01]  /*8980*/  STL.64 [R1+0x1e0], R22 ;  /* 0x0001e01601007387 */ /* 0x0005e20000100a00 */
[----:B0-----:R-:W-:Y:S01]  /*8990*/  IMAD.MOV.U32 R18, RZ, RZ, 0xdd501eb ;  /* 0x0dd501ebff127424 */ /* 0x001fe200078e00ff */
[----:B------:R-:W-:Y:S01]  /*89a0*/  MOV R19, 0x3d850c3f ;  /* 0x3d850c3f00137802 */ /* 0x000fe20000000f00 */
[----:B---3--:R-:W-:Y:S01]  /*89b0*/  IMAD.MOV.U32 R20, RZ, RZ, 0x39794ba9 ;  /* 0x39794ba9ff147424 */ /* 0x008fe200078e00ff */
[----:B------:R0:W-:Y:S01]  /*89c0*/  STL.64 [R1+0x2a0], R14 ;  /* 0x0002a00e01007387 */ /* 0x0001e20000100a00 */
[----:B------:R-:W-:-:S02]  /*89d0*/  IMAD.MOV.U32 R21, RZ, RZ, 0x3e21b66a ;  /* 0x3e21b66aff157424 */ /* 0x000fc400078e00ff */
[----:B-1----:R-:W-:Y:S01]  /*89e0*/  IMAD.MOV.U32 R6, RZ, RZ, 0x465daec1 ;  /* 0x465daec1ff067424 */ /* 0x002fe200078e00ff */
[----:B------:R-:W-:Y:S01]  /*89f0*/  MOV R7, 0x3ded9b15 ;  /* 0x3ded9b1500077802 */ /* 0x000fe20000000f00 */
[----:B------:R1:W-:Y:S01]  /*8a00*/  STL.64 [R1+0x1f0], R28 ;  /* 0x0001f01c01007387 */ /* 0x0003e20000100a00 */
[----:B--2---:R-:W-:Y:S01]  /*8a10*/  IMAD.MOV.U32 R22, RZ, RZ, -0x9a39112 ;  /* 0xf65c6eeeff167424 */ /* 0x004fe200078e00ff */
[----:B------:R-:W-:Y:S02]  /*8a20*/  MOV R23, 0xbd733f39 ;  /* 0xbd733f3900177802 */ /* 0x000fe40000000f00 */
[----:B------:R2:W-:Y:S01]  /*8a30*/  STL.64 [R1+0x208], R24 ;  /* 0x0002081801007387 */ /* 0x0005e20000100a00 */
[----:B0-----:R-:W-:Y:S01]  /*8a40*/  MOV R14, 0xd94d533b ;  /* 0xd94d533b000e7802 */ /* 0x001fe20000000f00 */
[----:B------:R-:W-:Y:S02]  /*8a50*/  IMAD.MOV.U32 R15, RZ, RZ, -0x4247ed2d ;  /* 0xbdb812d3ff0f7424 */ /* 0x000fe400078e00ff */
[----:B------:R0:W-:Y:S01]  /*8a60*/  STL.64 [R1+0x218], R26 ;  /* 0x0002181a01007387 */ /* 0x0001e20000100a00 */
[----:B-1----:R-:W-:-:S03]  /*8a70*/  MOV R28, 0x82b001e8 ;  /* 0x82b001e8001c7802 */ /* 0x002fc60000000f00 */
[----:B------:R1:W-:Y:S01]  /*8a80*/  STL.64 [R1+0x2b0], R16 ;  /* 0x0002b01001007387 */ /* 0x0003e20000100a00 */
[----:B------:R-:W-:Y:S01]  /*8a90*/  IMAD.MOV.U32 R29, RZ, RZ, -0x42c41e9f ;  /* 0xbd3be161ff1d7424 */ /* 0x000fe200078e00ff */
[----:B--2---:R-:W-:Y:S02]  /*8aa0*/  MOV R24, 0x3b34e2b6 ;  /* 0x3b34e2b600187802 */ /* 0x004fe40000000f00 */
[----:B------:R2:W-:Y:S01]  /*8ab0*/  STL.64 [R1+0x2c0], R18 ;  /* 0x0002c01201007387 */ /* 0x0005e20000100a00 */
[----:B------:R-:W-:-:S03]  /*8ac0*/  IMAD.MOV.U32 R25, RZ, RZ, 0x3f4547d9 ;  /* 0x3f4547d9ff197424 */ /* 0x000fc600078e00ff */
[----:B------:R3:W-:Y:S01]  /*8ad0*/  STL.64 [R1+0x2c8], R20 ;  /* 0x0002c81401007387 */ /* 0x0007e20000100a00 */
[----:B0-----:R-:W-:Y:S02]  /*8ae0*/  IMAD.MOV.U32 R26, RZ, RZ, -0x77483600 ;  /* 0x88b7ca00ff1a7424 */ /* 0x001fe400078e00ff */
[----:B------:R-:W-:Y:S01]  /*8af0*/  IMAD.MOV.U32 R27, RZ, RZ, -0x40c1404f ;  /* 0xbf3ebfb1ff1b7424 */ /* 0x000fe200078e00ff */
[----:B------:R0:W-:Y:S01]  /*8b00*/  STL.64 [R1+0x2d8], R6 ;  /* 0x0002d80601007387 */ /* 0x0001e20000100a00 */
[----:B-1----:R-:W-:Y:S01]  /*8b10*/  IMAD.MOV.U32 R16, RZ, RZ, -0x583e5998 ;  /* 0xa7c1a668ff107424 */ /* 0x002fe200078e00ff */
[----:B------:R-:W-:Y:S02]  /*8b20*/  MOV R17, 0x3da587d7 ;  /* 0x3da587d700117802 */ /* 0x000fe40000000f00 */
[----:B------:R1:W-:Y:S01]  /*8b30*/  STL.64 [R1+0x230], R22 ;  /* 0x0002301601007387 */ /* 0x0003e20000100a00 */
[----:B--2---:R-:W-:Y:S01]  /*8b40*/  MOV R18, 0xdbaa3443 ;  /* 0xdbaa344300127802 */ /* 0x004fe20000000f00 */
[----:B------:R-:W-:-:S02]  /*8b50*/  IMAD.MOV.U32 R19, RZ, RZ, 0x3c91e54c ;  /* 0x3c91e54cff137424 */ /* 0x000fc400078e00ff */
[----:B---3--:R-:W-:Y:S01]  /*8b60*/  IMAD.MOV.U32 R20, RZ, RZ, -0x2c94b624 ;  /* 0xd36b49dcff147424 */ /* 0x008fe200078e00ff */
[----:B------:R2:W-:Y:S01]  /*8b70*/  STL.64 [R1+0x2e8], R14 ;  /* 0x0002e80e01007387 */ /* 0x0005e20000100a00 */
[----:B------:R-:W-:Y:S01]  /*8b80*/  IMAD.MOV.U32 R21, RZ, RZ, -0x42c5b272 ;  /* 0xbd3a4d8eff157424 */ /* 0x000fe200078e00ff */
[----:B0-----:R-:W-:Y:S01]  /*8b90*/  MOV R6, 0x8dcfddd0 ;  /* 0x8dcfddd000067802 */ /* 0x001fe20000000f00 */
[----:B------:R-:W-:Y:S01]  /*8ba0*/  IMAD.MOV.U32 R7, RZ, RZ, 0x3d17075e ;  /* 0x3d17075eff077424 */ /* 0x000fe200078e00ff */
[----:B------:R0:W-:Y:S01]  /*8bb0*/  STL.64 [R1+0x240], R28 ;  /* 0x0002401c01007387 */ /* 0x0001e20000100a00 */
[----:B-1----:R-:W-:Y:S02]  /*8bc0*/  IMAD.MOV.U32 R22, RZ, RZ, 0x1871f27a ;  /* 0x1871f27aff167424 */ /* 0x002fe400078e00ff */
[----:B------:R-:W-:Y:S01]  /*8bd0*/  IMAD.MOV.U32 R23, RZ, RZ, -0x416fead6 ;  /* 0xbe90152aff177424 */ /* 0x000fe200078e00ff */
[----:B------:R1:W-:Y:S01]  /*8be0*/  STL.64 [R1+0x258], R24 ;  /* 0x0002581801007387 */ /* 0x0003e20000100a00 */
[----:B--2---:R-:W-:-:S02]  /*8bf0*/  IMAD.MOV.U32 R14, RZ, RZ, 0x6874f2c4 ;  /* 0x6874f2c4ff0e7424 */ /* 0x004fc400078e00ff */
[----:B------:R-:W-:Y:S01]  /*8c00*/  IMAD.MOV.U32 R15, RZ, RZ, 0x3f49b0ff ;  /* 0x3f49b0ffff0f7424 */ /* 0x000fe200078e00ff */
[----:B------:R2:W-:Y:S01]  /*8c10*/  STL.64 [R1+0x268], R26 ;  /* 0x0002681a01007387 */ /* 0x0005e20000100a00 */
[----:B0-----:R-:W-:Y:S01]  /*8c20*/  IMAD.MOV.U32 R28, RZ, RZ, 0x27b3f020 ;  /* 0x27b3f020ff1c7424 */ /* 0x001fe200078e00ff */
[----:B------:R-:W-:Y:S02]  /*8c30*/  MOV R29, 0xbed7cd6f ;  /* 0xbed7cd6f001d7802 */ /* 0x000fe40000000f00 */
[----:B------:R0:W-:Y:S01]  /*8c40*/  STL.64 [R1+0x2f0], R16 ;  /* 0x0002f01001007387 */ /* 0x0001e20000100a00 */
[----:B-1----:R-:W-:-:S03]  /*8c50*/  IMAD.MOV.U32 R24, RZ, RZ, -0x410111 ;  /* 0xffbefeefff187424 */ /* 0x002fc600078e00ff */
[----:B------:R1:W-:Y:S01]  /*8c60*/  STL.64 [R1+0x300], R18 ;  /* 0x0003001201007387 */ /* 0x0003e20000100a00 */
[----:B------:R-:W-:-:S03]  /*8c70*/  MOV R25, 0xbe86c2dc ;  /* 0xbe86c2dc00197802 */ /* 0x000fc60000000f00 */
[----:B------:R3:W-:Y:S01]  /*8c80*/  STL.64 [R1+0x310], R20 ;  /* 0x0003101401007387 */ /* 0x0007e20000100a00 */
[----:B--2---:R-:W-:Y:S01]  /*8c90*/  MOV R26, 0xed169327 ;  /* 0xed169327001a7802 */ /* 0x004fe20000000f00 */
[----:B------:R-:W-:Y:S02]  /*8ca0*/  IMAD.MOV.U32 R27, RZ, RZ, -0x41ab7ac4 ;  /* 0xbe54853cff1b7424 */ /* 0x000fe400078e00ff */
        /* <DEDUP_REMOVED lines=18> */
[----:B--2---:R-:W-:-:S03]  /*8dd0*/  IMAD.MOV.U32 R28, RZ, RZ, 0x7e1c9d1f ;  /* 0x7e1c9d1fff1c7424 */ /* 0x004fc600078e00ff */
        /* <DEDUP_REMOVED lines=12> */
[----:B0-----:R-:W-:Y:S02]  /*8ea0*/  IMAD.MOV.U32 R18, RZ, RZ, 0x49f4e3be ;  /* 0x49f4e3beff127424 */ /* 0x001fe400078e00ff */
[----:B------:R-:W-:Y:S01]  /*8eb0*/  IMAD.MOV.U32 R19, RZ, RZ, -0x41b1871c ;  /* 0xbe4e78e4ff137424 */ /* 0x000fe200078e00ff */
[----:B---3--:R-:W-:Y:S01]  /*8ec0*/  MOV R20, 0x1a8b7696 ;  /* 0x1a8b769600147802 */ /* 0x008fe20000000f00 */
[----:B------:R-:W-:Y:S01]  /*8ed0*/  IMAD.MOV.U32 R21, RZ, RZ, 0x3e2d9a9f ;  /* 0x3e2d9a9fff157424 */ /* 0x000fe200078e00ff */
[----:B------:R0:W-:Y:S01]  /*8ee0*/  STL.64 [R1+0x368], R14 ;  /* 0x0003680e01007387 */ /* 0x0001e20000100a00 */
[----:B-1----:R-:W-:-:S02]  /*8ef0*/  IMAD.MOV.U32 R6, RZ, RZ, 0x12618752 ;  /* 0x12618752ff067424 */ /* 0x002fc400078e00ff */
[----:B------:R-:W-:Y:S01]  /*8f00*/  IMAD.MOV.U32 R7, RZ, RZ, -0x4204eb0e ;  /* 0xbdfb14f2ff077424 */ /* 0x000fe200078e00ff */
[----:B------:R1:W-:Y:S01]  /*8f10*/  STL.64 [R1+0x2e0], R28 ;  /* 0x0002e01c01007387 */ /* 0x0003e20000100a00 */
[----:B--2---:R-:W-:Y:S01]  /*8f20*/  IMAD.MOV.U32 R22, RZ, RZ, 0x2da7bf9 ;  /* 0x02da7bf9ff167424 */ /* 0x004fe200078e00ff */
[----:B------:R-:W-:Y:S02]  /*8f30*/  MOV R23, 0xbf4c3e0b ;  /* 0xbf4c3e0b00177802 */ /* 0x000fe40000000f00 */
[----:B------:R2:W-:Y:S01]  /*8f40*/  STL.64 [R1+0x2f8], R24 ;  /* 0x0002f81801007387 */ /* 0x0005e20000100a00 */
[----:B0-----:R-:W-:Y:S01]  /*8f50*/  IMAD.MOV.U32 R14, RZ, RZ, -0x3a1dd552 ;  /* 0xc5e22aaeff0e7424 */ /* 0x001fe200078e00ff */
[----:B------:R-:W-:Y:S02]  /*8f60*/  MOV R15, 0xbdc7f2fa ;  /* 0xbdc7f2fa000f7802 */ /* 0x000fe40000000f00 */
[----:B------:R0:W-:Y:S01]  /*8f70*/  STL.64 [R1+0x308], R26 ;  /* 0x0003081a01007387 */ /* 0x0001e20000100a00 */
[----:B-1----:R-:W-:-:S03]  /*8f80*/  MOV R28, 0x85a4237a ;  /* 0x85a4237a001c7802 */ /* 0x002fc60000000f00 */
[----:B------:R1:W-:Y:S01]  /*8f90*/  STL.64 [R1+0x378], R16 ;  /* 0x0003781001007387 */ /* 0x0003e20000100a00 */
[----:B------:R-:W-:Y:S01]  /*8fa0*/  IMAD.MOV.U32 R29, RZ, RZ, -0x40cc6666 ;  /* 0xbf33999aff1d7424 */ /* 0x000fe200078e00ff */
[----:B--2---:R-:W-:Y:S02]  /*8fb0*/  MOV R24, 0xd902bcad ;  /* 0xd902bcad00187802 */ /* 0x004fe40000000f00 */
[----:B------:R2:W-:Y:S01]  /*8fc0*/  STL.64 [R1+0x388], R18 ;  /* 0x0003881201007387 */ /* 0x0005e20000100a00 */
[----:B------:R-:W-:-:S03]  /*8fd0*/  IMAD.MOV.U32 R25, RZ, RZ, -0x40fb31c1 ;  /* 0xbf04ce3fff197424 */ /* 0x000fc600078e00ff */
[----:B------:R3:W-:Y:S01]  /*8fe0*/  STL.64 [R1+0x390], R20 ;  /* 0x0003901401007387 */ /* 0x0007e20000100a00 */
[----:B0-----:R-:W-:Y:S02]  /*8ff0*/  IMAD.MOV.U32 R26, RZ, RZ, 0x5b7cb45e ;  /* 0x5b7cb45eff1a7424 */ /* 0x001fe400078e00ff */
[----:B------:R-:W-:Y:S01]  /*9000*/  IMAD.MOV.U32 R27, RZ, RZ, 0x3df13b3c ;  /* 0x3df13b3cff1b7424 */ /* 0x000fe200078e00ff */
[----:B------:R0:W-:Y:S01]  /*9010*/  STL.64 [R1+0x3a0], R6 ;  /* 0x0003a00601007387 */ /* 0x0001e20000100a00 */
[----:B-1----:R-:W-:Y:S02]  /*9020*/  IMAD.MOV.U32 R16, RZ, RZ, -0x6f0b6555 ;  /* 0x90f49aabff107424 */ /* 0x002fe400078e00ff */
[----:B------:R-:W-:Y:S01]  /*9030*/  IMAD.MOV.U32 R17, RZ, RZ, 0x3cd70880 ;  /* 0x3cd70880ff117424 */ /* 0x000fe200078e00ff */
[----:B------:R1:W-:Y:S01]  /*9040*/  STL.64 [R1+0x320], R22 ;  /* 0x0003201601007387 */ /* 0x0003e20000100a00 */
[----:B--2---:R-:W-:Y:S01]  /*9050*/  IMAD.MOV.U32 R18, RZ, RZ, 0x3cc20208 ;  /* 0x3cc20208ff127424 */ /* 0x004fe200078e00ff */
[----:B------:R-:W-:-:S02]  /*9060*/  MOV R19, 0xbd82e7ac ;  /* 0xbd82e7ac00137802 */ /* 0x000fc40000000f00 */
[----:B---3--:R-:W-:Y:S01]  /*9070*/  MOV R20, 0xb9fd2152 ;  /* 0xb9fd215200147802 */ /* 0x008fe20000000f00 */
[----:B------:R-:W-:Y:S01]  /*9080*/  IMAD.MOV.U32 R21, RZ, RZ, -0x43a2c4b7 ;  /* 0xbc5d3b49ff157424 */ /* 0x000fe200078e00ff */
[----:B------:R2:W-:Y:S01]  /*9090*/  STL.64 [R1+0x3b0], R14 ;  /* 0x0003b00e01007387 */ /* 0x0005e20000100a00 */
[----:B0-----:R-:W-:Y:S01]  /*90a0*/  IMAD.MOV.U32 R6, RZ, RZ, -0x2d72fff ;  /* 0xfd28d001ff067424 */ /* 0x001fe200078e00ff */
[----:B------:R-:W-:Y:S02]  /*90b0*/  MOV R7, 0xbd2c6716 ;  /* 0xbd2c671600077802 */ /* 0x000fe40000000f00 */
[----:B------:R0:W-:Y:S01]  /*90c0*/  STL.64 [R1+0x330], R28 ;  /* 0x0003301c01007387 */ /* 0x0001e20000100a00 */
[----:B-1----:R-:W-:Y:S02]  /*90d0*/  IMAD.MOV.U32 R22, RZ, RZ, -0x30cceac4 ;  /* 0xcf33153cff167424 */ /* 0x002fe400078e00ff */
[----:B------:R-:W-:Y:S01]  /*90e0*/  IMAD.MOV.U32 R23, RZ, RZ, -0x4171398a ;  /* 0xbe8ec676ff177424 */ /* 0x000fe200078e00ff */
[----:B------:R1:W-:Y:S01]  /*90f0*/  STL.64 [R1+0x348], R24 ;  /* 0x0003481801007387 */ /* 0x0003e20000100a00 */
[----:B--2---:R-:W-:Y:S01]  /*9100*/  MOV R14, 0x4839c039 ;  /* 0x4839c039000e7802 */ /* 0x004fe20000000f00 */
[----:B------:R-:W-:-:S02]  /*9110*/  IMAD.MOV.U32 R15, RZ, RZ, -0x40edb8a0 ;  /* 0xbf124760ff0f7424 */ /* 0x000fc400078e00ff */
[----:B------:R2:W-:Y:S01]  /*9120*/  STL.64 [R1+0x358], R26 ;  /* 0x0003581a01007387 */ /* 0x0005e20000100a00 */
[----:B0-----:R-:W-:Y:S01]  /*9130*/  IMAD.MOV.U32 R28, RZ, RZ, 0x304ac16b ;  /* 0x304ac16bff1c7424 */ /* 0x001fe200078e00ff */
[----:B------:R-:W-:Y:S02]  /*9140*/  MOV R29, 0x3e5efe94 ;  /* 0x3e5efe94001d7802 */ /* 0x000fe40000000f00 */
[----:B------:R0:W-:Y:S01]  /*9150*/  STL.64 [R1+0x3b8], R16 ;  /* 0x0003b81001007387 */ /* 0x0001e20000100a00 */
[----:B-1----:R-:W-:-:S03]  /*9160*/  IMAD.MOV.U32 R24, RZ, RZ, 0x70791e5e ;  /* 0x70791e5eff187424 */ /* 0x002fc600078e00ff */
[----:B------:R1:W-:Y:S01]  /*9170*/  STL.64 [R1+0x3c8], R18 ;  /* 0x0003c81201007387 */ /* 0x0003e20000100a00 */
[----:B------:R-:W-:-:S03]  /*9180*/  MOV R25, 0xbd5033ba ;  /* 0xbd5033ba00197802 */ /* 0x000fc60000000f00 */
[----:B------:R3:W-:Y:S01]  /*9190*/  STL.64 [R1+0x3d8], R20 ;  /* 0x0003d81401007387 */ /* 0x0007e20000100a00 */
[----:B--2---:R-:W-:Y:S01]  /*91a0*/  MOV R26, 0xbca7ce93 ;  /* 0xbca7ce93001a7802 */ /* 0x004fe20000000f00 */
[----:B------:R-:W-:Y:S02]  /*91b0*/  IMAD.MOV.U32 R27, RZ, RZ, 0x3de9911d ;  /* 0x3de9911dff1b7424 */ /* 0x000fe400078e00ff */
[----:B------:R2:W-:Y:S01]  /*91c0*/  STL.64 [R1+0x3e0], R6 ;  /* 0x0003e00601007387 */ /* 0x0005e20000100a00 */
[----:B0-----:R-:W-:Y:S02]  /*91d0*/  IMAD.MOV.U32 R16, RZ, RZ, -0x3aeb71d9 ;  /* 0xc5148e27ff107424 */ /* 0x001fe400078e00ff */
[----:B------:R-:W-:Y:S01]  /*91e0*/  IMAD.MOV.U32 R17, RZ, RZ, -0x40d5dfbe ;  /* 0xbf2a2042ff117424 */ /* 0x000fe200078e00ff */
[----:B------:R0:W-:Y:S01]  /*91f0*/  STL.64 [R1+0x370], R22 ;  /* 0x0003701601007387 */ /* 0x0001e20000100a00 */
[----:B-1----:R-:W-:Y:S01]  /*9200*/  MOV R18, 0xcb24760b ;  /* 0xcb24760b00127802 */ /* 0x002fe20000000f00 */
[----:B------:R-:W-:-:S02]  /*9210*/  IMAD.MOV.U32 R19, RZ, RZ, 0x3f11d1e9 ;  /* 0x3f11d1e9ff137424 */ /* 0x000fc400078e00ff */
[----:B---3--:R-:W-:Y:S01]  /*9220*/  IMAD.MOV.U32 R20, RZ, RZ, -0x3e4c33ca ;  /* 0xc1b3cc36ff147424 */ /* 0x008fe200078e00ff */
        /* <DEDUP_REMOVED lines=8> */
[----:B-1----:R-:W-:-:S03]  /*92b0*/  IMAD.MOV.U32 R14, RZ, RZ, -0x21f44d15 ;  /* 0xde0bb2ebff0e7424 */ /* 0x002fc600078e00ff */
[----:B------:R1:W-:Y:S01]  /*92c0*/  STL.64 [R1+0x3a8], R26 ;  /* 0x0003a81a01007387 */ /* 0x0003e20000100a00 */
[----:B------:R-:W-:-:S03]  /*92d0*/  IMAD.MOV.U32 R15, RZ, RZ, -0x4209a631 ;  /* 0xbdf659cfff0f7424 */ /* 0x000fc600078e00ff */
[----:B------:R3:W-:Y:S01]  /*92e0*/  STL.64 [R1+0x400], R16 ;  /* 0x0004001001007387 */ /* 0x0007e20000100a00 */
[----:B--2---:R-:W-:Y:S02]  /*92f0*/  IMAD.MOV.U32 R28, RZ, RZ, -0x2ee01d49 ;  /* 0xd11fe2b7ff1c7424 */ /* 0x004fe400078e00ff */
        /* <DEDUP_REMOVED lines=8> */
[----:B---3--:R-:W-:Y:S01]  /*9380*/  IMAD.MOV.U32 R16, RZ, RZ, -0x4132f3f1 ;  /* 0xbecd0c0fff107424 */ /* 0x008fe200078e00ff */
[----:B------:R-:W-:Y:S02]  /*9390*/  MOV R17, 0xbe88c267 ;  /* 0xbe88c26700117802 */ /* 0x000fe40000000f00 */
[----:B------:R3:W-:Y:S01]  /*93a0*/  STL.64 [R1+0x3c0], R22 ;  /* 0x0003c01601007387 */ /* 0x0007e20000100a00 */
[----:B--2---:R-:W-:Y:S01]  /*93b0*/  MOV R18, 0x5ac40e35 ;  /* 0x5ac40e3500127802 */ /* 0x004fe20000000f00 */
[----:B------:R-:W-:Y:S02]  /*93c0*/  IMAD.MOV.U32 R19, RZ, RZ, -0x42ebbee4 ;  /* 0xbd14411cff137424 */ /* 0x000fe400078e00ff */
[----:B0-----:R-:W-:Y:S01]  /*93d0*/  IMAD.MOV.U32 R20, RZ, RZ, -0xccb373d ;  /* 0xf334c8c3ff147424 */ /* 0x001fe200078e00ff */
[----:B------:R-:W-:Y:S01]  /*93e0*/  MOV R21, 0xbe3b15bb ;  /* 0xbe3b15bb00157802 */ /* 0x000fe20000000f00 */
[----:B------:R0:W-:Y:S01]  /*93f0*/  STL.64 [R1+0x430], R14 ;  /* 0x0004300e01007387 */ /* 0x0001e20000100a00 */
[----:B-1----:R-:W-:Y:S01]  /*9400*/  MOV R6, 0x2d677057 ;  /* 0x2d67705700067802 */ /* 0x002fe20000000f00 */
[----:B------:R-:W-:-:S02]  /*9410*/  IMAD.MOV.U32 R7, RZ, RZ, -0x41f50f0d ;  /* 0xbe0af0f3ff077424 */ /* 0x000fc400078e00ff */
[----:B------:R1:W-:Y:S01]  /*9420*/  STL.64 [R1+0x3d0], R28 ;  /* 0x0003d01c01007387 */ /* 0x0003e20000100a00 */
[----:B---3--:R-:W-:Y:S01]  /*9430*/  IMAD.MOV.U32 R22, RZ, RZ, -0xdf7f7f2 ;  /* 0xf208080eff167424 */ /* 0x008fe200078e00ff */
[----:B------:R-:W-:Y:S02]  /*9440*/  MOV R23, 0x3e830bdc ;  /* 0x3e830bdc00177802 */ /* 0x000fe40000000f00 */
[----:B------:R2:W-:Y:S01]  /*9450*/  STL.64 [R1+0x3e8], R24 ;  /* 0x0003e81801007387 */ /* 0x0005e20000100a00 */
[----:B0-----:R-:W-:-:S03]  /*9460*/  IMAD.MOV.U32 R14, RZ, RZ, -0x7ce7b624 ;  /* 0x831849dcff0e7424 */ /* 0x001fc600078e00ff */
        /* <DEDUP_REMOVED lines=10> */
[----:B------:R-:W-:Y:S01]  /*9510*/  IMAD.MOV.U32 R27, RZ, RZ, 0x3e69e630 ;  /* 0x3e69e630ff1b7424 */ /* 0x000fe200078e00ff */
[----:B------:R0:W-:Y:S01]  /*9520*/  STL.64 [R1+0x468], R6 ;  /* 0x0004680601007387 */ /* 0x0001e20000100a00 */
[----:B-1----:R-:W-:Y:S01]  /*9530*/  MOV R16, 0x2b8692ba ;  /* 0x2b8692ba00107802 */ /* 0x002fe20000000f00 */
[----:B------:R-:W-:Y:S02]  /*9540*/  IMAD.MOV.U32 R17, RZ, RZ, -0x42372feb ;  /* 0xbdc8d015ff117424 */ /* 0x000fe400078e00ff */
[----:B------:R1:W-:Y:S01]  /*9550*/  STL.64 [R1+0x410], R22 ;  /* 0x0004101601007387 */ /* 0x0003e20000100a00 */
[----:B--2---:R-:W-:Y:S02]  /*9560*/  IMAD.MOV.U32 R18, RZ, RZ, -0x505ccbd0 ;  /* 0xafa33430ff127424 */ /* 0x004fe400078e00ff */
[----:B------:R-:W-:Y:S01]  /*9570*/  IMAD.MOV.U32 R19, RZ, RZ, -0x437ae403 ;  /* 0xbc851bfdff137424 */ /* 0x000fe200078e00ff */
[----:B---3--:R-:W-:Y:S01]  /*9580*/  MOV R21, 0x3d63fcc2 ;  /* 0x3d63fcc200157802 */ /* 0x008fe20000000f00 */
[----:B------:R-:W-:Y:S01]  /*9590*/  IMAD.MOV.U32 R20, RZ, RZ, 0x49cb50d9 ;  /* 0x49cb50d9ff147424 */ /* 0x000fe200078e00ff */
[----:B------:R2:W-:Y:S01]  /*95a0*/  STL.64 [R1+0x478], R14 ;  /* 0x0004780e01007387 */ /* 0x0005e20000100a00 */
[----:B0-----:R-:W-:-:S02]  /*95b0*/  IMAD.MOV.U32 R6, RZ, RZ, 0x6d7de31e ;  /* 0x6d7de31eff067424 */ /* 0x001fc400078e00ff */
[----:B------:R-:W-:Y:S01]  /*95c0*/  IMAD.MOV.U32 R7, RZ, RZ, -0x42bd5a4f ;  /* 0xbd42a5b1ff077424 */ /* 0x000fe200078e00ff */
[----:B------:R0:W-:Y:S01]  /*95d0*/  STL.64 [R1+0x420], R28 ;  /* 0x0004201c01007387 */ /* 0x0001e20000100a00 */
[----:B-1----:R-:W-:Y:S02]  /*95e0*/  IMAD.MOV.U32 R22, RZ, RZ, -0x24a79dc3 ;  /* 0xdb58623dff167424 */ /* 0x002fe400078e00ff */
[----:B------:R-:W-:Y:S01]  /*95f0*/  IMAD.MOV.U32 R23, RZ, RZ, 0x3e2b2a3a ;  /* 0x3e2b2a3aff177424 */ /* 0x000fe200078e00ff */
[----:B------:R1:W-:Y:S01]  /*9600*/  STL.64 [R1+0x438], R24 ;  /* 0x0004381801007387 */ /* 0x0003e20000100a00 */
[----:B--2---:R-:W-:Y:S01]  /*9610*/  IMAD.MOV.U32 R14, RZ, RZ, -0x424684b8 ;  /* 0xbdb97b48ff0e7424 */ /* 0x004fe200078e00ff */
[----:B------:R-:W-:Y:S02]  /*9620*/  MOV R15, 0xbf436773 ;  /* 0xbf436773000f7802 */ /* 0x000fe40000000f00 */
[----:B------:R2:W-:Y:S01]  /*9630*/  STL.64 [R1+0x448], R26 ;  /* 0x0004481a01007387 */ /* 0x0005e20000100a00 */
[----:B0-----:R-:W-:-:S03]  /*9640*/  IMAD.MOV.U32 R28, RZ, RZ, 0x60bd9bda ;  /* 0x60bd9bdaff1c7424 */ /* 0x001fc600078e00ff */
[----:B------:R0:W-:Y:S01]  /*9650*/  STL.64 [R1+0x480], R16 ;  /* 0x0004801001007387 */ /* 0x0001e20000100a00 */
[----:B------:R-:W-:Y:S01]  /*9660*/  MOV R29, 0x3cf762c0 ;  /* 0x3cf762c0001d7802 */ /* 0x000fe20000000f00 */
[----:B-1----:R-:W-:Y:S02]  /*9670*/  IMAD.MOV.U32 R24, RZ, RZ, -0x5998b4a1 ;  /* 0xa6674b5fff187424 */ /* 0x002fe400078e00ff */
[----:B------:R1:W-:Y:S01]  /*9680*/  STL.64 [R1+0x490], R18 ;  /* 0x0004901201007387 */ /* 0x0003e20000100a00 */
[----:B------:R-:W-:-:S03]  /*9690*/  MOV R25, 0x3da7bf5e ;  /* 0x3da7bf5e00197802 */ /* 0x000fc60000000f00 */
[----:B------:R3:W-:Y:S01]  /*96a0*/  STL.64 [R1+0x4a0], R20 ;  /* 0x0004a01401007387 */ /* 0x0007e20000100a00 */
[----:B--2---:R-:W-:Y:S01]  /*96b0*/  MOV R26, 0x90f18db ;  /* 0x090f18db001a7802 */ /* 0x004fe20000000f00 */
[----:B------:R-:W-:Y:S02]  /*96c0*/  IMAD.MOV.U32 R27, RZ, RZ, -0x428ab295 ;  /* 0xbd754d6bff1b7424 */ /* 0x000fe400078e00ff */
[----:B------:R2:W-:Y:S01]  /*96d0*/  STL.64 [R1+0x4a8], R6 ;  /* 0x0004a80601007387 */ /* 0x0005e20000100a00 */
[----:B0-----:R-:W-:Y:S01]  /*96e0*/  MOV R16, 0xda6cab49 ;  /* 0xda6cab4900107802 */ /* 0x001fe20000000f00 */
[----:B------:R-:W-:Y:S02]  /*96f0*/  IMAD.MOV.U32 R17, RZ, RZ, 0x3eaa8411 ;  /* 0x3eaa8411ff117424 */ /* 0x000fe400078e00ff */
[----:B------:R0:W-:Y:S01]  /*9700*/  STL.64 [R1+0x460], R22 ;  /* 0x0004601601007387 */ /* 0x0001e20000100a00 */
[----:B-1----:R-:W-:Y:S01]  /*9710*/  IMAD.MOV.U32 R18, RZ, RZ, 0x45495b37 ;  /* 0x45495b37ff127424 */ /* 0x002fe200078e00ff */
[----:B------:R-:W-:-:S02]  /*9720*/  MOV R19, 0xbf156009 ;  /* 0xbf15600900137802 */ /* 0x000fc40000000f00 */
[----:B---3--:R-:W-:Y:S01]  /*9730*/  MOV R20, 0x4cf48618 ;  /* 0x4cf4861800147802 */ /* 0x008fe20000000f00 */
[----:B------:R-:W-:Y:S01]  /*9740*/  IMAD.MOV.U32 R21, RZ, RZ, -0x410cc7d1 ;  /* 0xbef3382fff157424 */ /* 0x000fe200078e00ff */
        /* <DEDUP_REMOVED lines=12> */
[----:B------:R-:W-:Y:S02]  /*9810*/  IMAD.MOV.U32 R29, RZ, RZ, 0x3f31c095 ;  /* 0x3f31c095ff1d7424 */ /* 0x000fe400078e00ff */
[----:B0-----:R-:W-:Y:S01]  /*9820*/  IMAD.MOV.U32 R24, RZ, RZ, -0x7cecf23f ;  /* 0x83130dc1ff187424 */ /* 0x001fe200078e00ff */
[----:B------:R0:W-:Y:S01]  /*9830*/  STL.64 [R1+0x4d0], R18 ;  /* 0x0004d01201007387 */ /* 0x0001e20000100a00 */
[----:B------:R-:W-:-:S03]  /*9840*/  IMAD.MOV.U32 R25, RZ, RZ, 0x3f0d6bdf ;  /* 0x3f0d6bdfff197424 */ /* 0x000fc600078e00ff */
[----:B------:R3:W-:Y:S01]  /*9850*/  STL.64 [R1+0x4e0], R20 ;  /* 0x0004e01401007387 */ /* 0x0007e20000100a00 */
[----:B-1----:R-:W-:Y:S01]  /*9860*/  IMAD.MOV.U32 R26, RZ, RZ, 0x3fa27729 ;  /* 0x3fa27729ff1a7424 */ /* 0x002fe200078e00ff */
[----:B------:R-:W-:Y:S02]  /*9870*/  MOV R27, 0xbe2a7424 ;  /* 0xbe2a7424001b7802 */ /* 0x000fe40000000f00 */
[----:B------:R1:W-:Y:S01]  /*9880*/  STL.64 [R1+0x4f0], R6 ;  /* 0x0004f00601007387 */ /* 0x0003e20000100a00 */
[----:B--2---:R-:W-:Y:S02]  /*9890*/  IMAD.MOV.U32 R16, RZ, RZ, 0x9bf4b8b ;  /* 0x09bf4b8bff107424 */ /* 0x004fe400078e00ff */
[----:B------:R-:W-:Y:S01]  /*98a0*/  IMAD.MOV.U32 R17, RZ, RZ, 0x3d5074e7 ;  /* 0x3d5074e7ff117424 */ /* 0x000fe200078e00ff */
[----:B------:R2:W-:Y:S01]  /*98b0*/  STL.64 [R1+0x4b0], R22 ;  /* 0x0004b01601007387 */ /* 0x0005e20000100a00 */
[----:B0-----:R-:W-:Y:S01]  /*98c0*/  IMAD.MOV.U32 R18, RZ, RZ, 0x6d79bcc1 ;  /* 0x6d79bcc1ff127424 */ /* 0x001fe200078e00ff */
[----:B------:R-:W-:Y:S01]  /*98d0*/  MOV R19, 0x3e69778c ;  /* 0x3e69778c00137802 */ /* 0x000fe20000000f00 */
[----:B---3--:R-:W-:Y:S01]  /*98e0*/  IMAD.MOV.U32 R20, RZ, RZ, 0x334cc20d ;  /* 0x334cc20dff147424 */ /* 0x008fe200078e00ff */
[----:B------:R0:W-:Y:S01]  /*98f0*/  STL.64 [R1+0x4f8], R14 ;  /* 0x0004f80e01007387 */ /* 0x0001e20000100a00 */
[----:B------:R-:W-:-:S02]  /*9900*/  IMAD.MOV.U32 R21, RZ, RZ, -0x41b50f16 ;  /* 0xbe4af0eaff157424 */ /* 0x000fc400078e00ff */
[----:B-1----:R-:W-:Y:S01]  /*9910*/  IMAD.MOV.U32 R6, RZ, RZ, -0x605f8f44 ;  /* 0x9fa070bcff067424 */ /* 0x002fe200078e00ff */
[----:B------:R-:W-:Y:S01]  /*9920*/  MOV R7, 0x3e1cf0f9 ;  /* 0x3e1cf0f900077802 */ /* 0x000fe20000000f00 */
[----:B------:R1:W-:Y:S01]  /*9930*/  STL.64 [R1+0x4c0], R28 ;  /* 0x0004c01c01007387 */ /* 0x0003e20000100a00 */
[----:B--2---:R-:W-:Y:S01]  /*9940*/  IMAD.MOV.U32 R22, RZ, RZ, 0x3447d35 ;  /* 0x03447d35ff167424 */ /* 0x004fe200078e00ff */
[----:B------:R-:W-:Y:S02]  /*9950*/  MOV R23, 0x3ea36c89 ;  /* 0x3ea36c8900177802 */ /* 0x000fe40000000f00 */
[----:B------:R2:W-:Y:S01]  /*9960*/  STL.64 [R1+0x4d8], R24 ;  /* 0x0004d81801007387 */ /* 0x0005e20000100a00 */
[----:B0-----:R-:W-:Y:S01]  /*9970*/  MOV R14, 0x27a51b54 ;  /* 0x27a51b54000e7802 */ /* 0x001fe20000000f00 */
[----:B------:R-:W-:Y:S02]  /*9980*/  IMAD.MOV.U32 R15, RZ, RZ, 0x3dedaf33 ;  /* 0x3dedaf33ff0f7424 */ /* 0x000fe400078e00ff */
        /* <DEDUP_REMOVED lines=16> */
[----:B---3--:R-:W-:Y:S01]  /*9a90*/  IMAD.MOV.U32 R20, RZ, RZ, 0x2acc211f ;  /* 0x2acc211fff147424 */ /* 0x008fe200078e00ff */
[----:B------:R2:W-:Y:S01]  /*9aa0*/  STL.64 [R1+0x540], R14 ;  /* 0x0005400e01007387 */ /* 0x0005e20000100a00 */
[----:B------:R-:W-:Y:S01]  /*9ab0*/  IMAD.MOV.U32 R21, RZ, RZ, 0x3c55b9bd ;  /* 0x3c55b9bdff157424 */ /* 0x000fe200078e00ff */
[----:B0-----:R-:W-:Y:S01]  /*9ac0*/  MOV R6, 0x4e8f487b ;  /* 0x4e8f487b00067802 */ /* 0x001fe20000000f00 */
[----:B------:R-:W-:Y:S01]  /*9ad0*/  IMAD.MOV.U32 R7, RZ, RZ, 0x3d59f7d1 ;  /* 0x3d59f7d1ff077424 */ /* 0x000fe200078e00ff */
[----:B------:R0:W-:Y:S01]  /*9ae0*/  STL.64 [R1+0x510], R28 ;  /* 0x0005101c01007387 */ /* 0x0001e20000100a00 */
[----:B-1----:R-:W-:Y:S02]  /*9af0*/  IMAD.MOV.U32 R22, RZ, RZ, 0x7ac2b965 ;  /* 0x7ac2b965ff167424 */ /* 0x002fe400078e00ff */
[----:B------:R-:W-:Y:S01]  /*9b00*/  IMAD.MOV.U32 R23, RZ, RZ, -0x4242b58f ;  /* 0xbdbd4a71ff177424 */ /* 0x000fe200078e00ff */
[----:B------:R1:W-:Y:S01]  /*9b10*/  STL.64 [R1+0x528], R24 ;  /* 0x0005281801007387 */ /* 0x0003e20000100a00 */
[----:B--2---:R-:W-:-:S02]  /*9b20*/  IMAD.MOV.U32 R14, RZ, RZ, -0x2ccb98ef ;  /* 0xd3346711ff0e7424 */ /* 0x004fc400078e00ff */
[----:B------:R-:W-:Y:S01]  /*9b30*/  IMAD.MOV.U32 R15, RZ, RZ, 0x3f0b1d75 ;  /* 0x3f0b1d75ff0f7424 */ /* 0x000fe200078e00ff */
[----:B------:R2:W-:Y:S01]  /*9b40*/  STL.64 [R1+0x538], R26 ;  /* 0x0005381a01007387 */ /* 0x0005e20000100a00 */
[----:B0-----:R-:W-:Y:S01]  /*9b50*/  IMAD.MOV.U32 R28, RZ, RZ, -0x16357e4 ;  /* 0xfe9ca81cff1c7424 */ /* 0x001fe200078e00ff */
        /* <DEDUP_REMOVED lines=9> */
[----:B0-----:R-:W-:Y:S01]  /*9bf0*/  IMAD.MOV.U32 R16, RZ, RZ, 0x5ece1d9f ;  /* 0x5ece1d9fff107424 */ /* 0x001fe200078e00ff */
[----:B------:R-:W-:Y:S02]  /*9c00*/  MOV R17, 0x3f326eeb ;  /* 0x3f326eeb00117802 */ /* 0x000fe40000000f00 */
[----:B------:R0:W-:Y:S01]  /*9c10*/  STL.64 [R1+0x550], R22 ;  /* 0x0005501601007387 */ /* 0x0001e20000100a00 */
[----:B-1----:R-:W-:Y:S02]  /*9c20*/  IMAD.MOV.U32 R18, RZ, RZ, 0x787368ce ;  /* 0x787368ceff127424 */ /* 0x002fe400078e00ff */
[----:B------:R-:W-:Y:S01]  /*9c30*/  IMAD.MOV.U32 R19, RZ, RZ, -0x40e339be ;  /* 0xbf1cc642ff137424 */ /* 0x000fe200078e00ff */
[----:B---3--:R-:W-:Y:S01]  /*9c40*/  MOV R21, 0x3efd1798 ;  /* 0x3efd179800157802 */ /* 0x008fe20000000f00 */
[----:B------:R-:W-:Y:S01]  /*9c50*/  IMAD.MOV.U32 R20, RZ, RZ, 0x30b113ab ;  /* 0x30b113abff147424 */ /* 0x000fe200078e00ff */
[----:B------:R1:W-:Y:S01]  /*9c60*/  STL.64 [R1+0x580], R14 ;  /* 0x0005800e01007387 */ /* 0x0003e20000100a00 */
[----:B--2---:R-:W-:Y:S01]  /*9c70*/  MOV R6, 0x794bd7f2 ;  /* 0x794bd7f200067802 */ /* 0x004fe20000000f00 */
[----:B------:R-:W-:-:S02]  /*9c80*/  IMAD.MOV.U32 R7, RZ, RZ, 0x3ed8467d ;  /* 0x3ed8467dff077424 */ /* 0x000fc400078e00ff */
        /* <DEDUP_REMOVED lines=20> */
[----:B0-----:R-:W-:Y:S02]  /*9dd0*/  IMAD.MOV.U32 R18, RZ, RZ, -0x12da6acc ;  /* 0xed259534ff127424 */ /* 0x001fe400078e00ff */
[----:B------:R-:W-:Y:S01]  /*9de0*/  IMAD.MOV.U32 R19, RZ, RZ, -0x42892cd2 ;  /* 0xbd76d32eff137424 */ /* 0x000fe200078e00ff */
[----:B---3--:R-:W-:Y:S01]  /*9df0*/  MOV R20, 0xbdf49e99 ;  /* 0xbdf49e9900147802 */ /* 0x008fe20000000f00 */
[----:B------:R-:W-:Y:S01]  /*9e00*/  IMAD.MOV.U32 R21, RZ, RZ, 0x3e5cf11f ;  /* 0x3e5cf11fff157424 */ /* 0x000fe200078e00ff */
[----:B------:R0:W-:Y:S01]  /*9e10*/  STL.64 [R1+0x5c0], R14 ;  /* 0x0005c00e01007387 */ /* 0x0001e20000100a00 */
[----:B-1----:R-:W-:-:S02]  /*9e20*/  IMAD.MOV.U32 R6, RZ, RZ, 0xe4dfce1 ;  /* 0x0e4dfce1ff067424 */ /* 0x002fc400078e00ff */
[----:B------:R-:W-:Y:S01]  /*9e30*/  IMAD.MOV.U32 R7, RZ, RZ, 0x3e30b283 ;  /* 0x3e30b283ff077424 */ /* 0x000fe200078e00ff */
[----:B------:R1:W-:Y:S01]  /*9e40*/  STL.64 [R1+0x5b0], R28 ;  /* 0x0005b01c01007387 */ /* 0x0003e20000100a00 */
[----:B--2---:R-:W-:Y:S01]  /*9e50*/  IMAD.MOV.U32 R22, RZ, RZ, -0x3a2e351f ;  /* 0xc5d1cae1ff167424 */ /* 0x004fe200078e00ff */
        /* <DEDUP_REMOVED lines=12> */
[----:B0-----:R-:W-:Y:S02]  /*9f20*/  IMAD.MOV.U32 R16, RZ, RZ, -0x57522d55 ;  /* 0xa8add2abff107424 */ /* 0x001fe400078e00ff */
[----:B------:R-:W-:Y:S01]  /*9f30*/  IMAD.MOV.U32 R17, RZ, RZ, 0x3df2daf0 ;  /* 0x3df2daf0ff117424 */ /* 0x000fe200078e00ff */
[----:B------:R0:W-:Y:S01]  /*9f40*/  STL.64 [R1+0x5f8], R6 ;  /* 0x0005f80601007387 */ /* 0x0001e20000100a00 */
[----:B-1----:R-:W-:Y:S02]  /*9f50*/  IMAD.MOV.U32 R26, RZ, RZ, 0x6a52f424 ;  /* 0x6a52f424ff1a7424 */ /* 0x002fe400078e00ff */
[----:B------:R-:W-:Y:S01]  /*9f60*/  IMAD.MOV.U32 R27, RZ, RZ, 0x3da379df ;  /* 0x3da379dfff1b7424 */ /* 0x000fe200078e00ff */
[----:B------:R1:W-:Y:S01]  /*9f70*/  STL.64 [R1+0x5f0], R22 ;  /* 0x0005f01601007387 */ /* 0x0003e20000100a00 */
[----:B--2---:R-:W-:Y:S01]  /*9f80*/  IMAD.MOV.U32 R18, RZ, RZ, 0x629af677 ;  /* 0x629af677ff127424 */ /* 0x004fe200078e00ff */
[----:B------:R-:W-:-:S02]  /*9f90*/  MOV R19, 0x3c7ddc4a ;  /* 0x3c7ddc4a00137802 */ /* 0x000fc40000000f00 */
[----:B---3--:R-:W-:Y:S01]  /*9fa0*/  MOV R20, 0x109f334 ;  /* 0x0109f33400147802 */ /* 0x008fe20000000f00 */
[----:B------:R-:W-:Y:S01]  /*9fb0*/  IMAD.MOV.U32 R21, RZ, RZ, -0x426ca279 ;  /* 0xbd935d87ff157424 */ /* 0x000fe200078e00ff */
[----:B------:R2:W-:Y:S01]  /*9fc0*/  STL.64 [R1+0x608], R14 ;  /* 0x0006080e01007387 */ /* 0x0005e20000100a00 */
[----:B0-----:R-:W-:Y:S01]  /*9fd0*/  IMAD.MOV.U32 R6, RZ, RZ, 0xba6216 ;  /* 0x00ba6216ff067424 */ /* 0x001fe200078e00ff */
[----:B------:R-:W-:Y:S02]  /*9fe0*/  MOV R7, 0x3d731d6a ;  /* 0x3d731d6a00077802 */ /* 0x000fe40000000f00 */
        /* <DEDUP_REMOVED lines=10> */
[----:B-1----:R-:W-:-:S03]  /*a090*/  IMAD.MOV.U32 R16, RZ, RZ, 0x6b30cfd6 ;  /* 0x6b30cfd6ff107424 */ /* 0x002fc600078e00ff */
        /* <DEDUP_REMOVED lines=8> */
[----:B------:R0:W-:Y:S01]  /*a120*/  STL.64 [R1+0x640], R22 ;  /* 0x0006401601007387 */ /* 0x0001e20000100a00 */
[----:B-1----:R-:W-:Y:S02]  /*a130*/  IMAD.MOV.U32 R26, RZ, RZ, -0x2c0a7c33 ;  /* 0xd3f583cdff1a7424 */ /* 0x002fe400078e00ff */
[----:B------:R-:W-:Y:S01]  /*a140*/  IMAD.MOV.U32 R27, RZ, RZ, 0x3f084637 ;  /* 0x3f084637ff1b7424 */ /* 0x000fe200078e00ff */
[----:B------:R1:W-:Y:S01]  /*a150*/  STL.64 [R1+0x648], R14 ;  /* 0x0006480e01007387 */ /* 0x0003e20000100a00 */
[----:B---3--:R-:W-:Y:S01]  /*a160*/  MOV R20, 0x92ec9b02 ;  /* 0x92ec9b0200147802 */ /* 0x008fe20000000f00 */
[----:B------:R-:W-:-:S02]  /*a170*/  IMAD.MOV.U32 R21, RZ, RZ, 0x3e339379 ;  /* 0x3e339379ff157424 */ /* 0x000fc400078e00ff */
[----:B------:R3:W-:Y:S01]  /*a180*/  STL.64 [R1+0x658], R16 ;  /* 0x0006581001007387 */ /* 0x0007e20000100a00 */
[----:B--2---:R-:W-:Y:S01]  /*a190*/  IMAD.MOV.U32 R6, RZ, RZ, -0x653de63 ;  /* 0xf9ac219dff067424 */ /* 0x004fe200078e00ff */
        /* <DEDUP_REMOVED lines=8> */
[----:B------:R1:W-:Y:S01]  /*a220*/  STL.64 [R1+0x680], R6 ;  /* 0x0006800601007387 */ /* 0x0003e20000100a00 */
[----:B------:R-:W-:Y:S01]  /*a230*/  IMAD.MOV.U32 R17, RZ, RZ, 0x3e9952f9 ;  /* 0x3e9952f9ff117424 */ /* 0x000fe200078e00ff */
[----:B--2---:R-:W-:Y:S02]  /*a240*/  MOV R18, 0x3b2187a2 ;  /* 0x3b2187a200127802 */ /* 0x004fe40000000f00 */
        /* <DEDUP_REMOVED lines=8> */
[----:B--2---:R-:W-:Y:S02]  /*a2d0*/  IMAD.MOV.U32 R14, RZ, RZ, -0xf204d96 ;  /* 0xf0dfb26aff0e7424 */ /* 0x004fe400078e00ff */
[----:B------:R-:W-:Y:S01]  /*a2e0*/  IMAD.MOV.U32 R15, RZ, RZ, -0x41e7f670 ;  /* 0xbe180990ff0f7424 */ /* 0x000fe200078e00ff */
[----:B------:R2:W-:Y:S01]  /*a2f0*/  STL.64 [R1+0x6b0], R20 ;  /* 0x0006b01401007387 */ /* 0x0005e20000100a00 */
[----:B0-----:R-:W-:Y:S01]  /*a300*/  MOV R16, 0xc0552a81 ;  /* 0xc0552a8100107802 */ /* 0x001fe20000000f00 */
[----:B------:R-:W-:Y:S02]  /*a310*/  IMAD.MOV.U32 R17, RZ, RZ, 0x3cc36412 ;  /* 0x3cc36412ff117424 */ /* 0x000fe400078e00ff */
[----:B------:R0:W-:Y:S01]  /*a320*/  STL.64 [R1+0x6d0], R14 ;  /* 0x0006d00e01007387 */ /* 0x0001e20000100a00 */
[----:B-1----:R-:W-:Y:S01]  /*a330*/  MOV R18, 0xe5de78aa ;  /* 0xe5de78aa00127802 */ /* 0x002fe20000000f00 */
[----:B------:R-:W-:-:S02]  /*a340*/  IMAD.MOV.U32 R19, RZ, RZ, 0x3dbcac1e ;  /* 0x3dbcac1eff137424 */ /* 0x000fc400078e00ff */
[----:B------:R1:W-:Y:S01]  /*a350*/  STL.64 [R1+0x6c8], R6 ;  /* 0x0006c80601007387 */ /* 0x0003e20000100a00 */
[----:B--2---:R-:W-:Y:S01]  /*a360*/  IMAD.MOV.U32 R20, RZ, RZ, -0x59a8d1f7 ;  /* 0xa6572e09ff147424 */ /* 0x004fe200078e00ff */
[----:B------:R-:W-:Y:S02]  /*a370*/  MOV R21, 0xbc5779b4 ;  /* 0xbc5779b400157802 */ /* 0x000fe40000000f00 */
[----:B------:R2:W-:Y:S01]  /*a380*/  STL.64 [R1+0x6d8], R16 ;  /* 0x0006d81001007387 */ /* 0x0005e20000100a00 */
[----:B0-----:R-:W-:-:S03]  /*a390*/  IMAD.MOV.U32 R14, RZ, RZ, -0x447da7d7 ;  /* 0xbb825829ff0e7424 */ /* 0x001fc600078e00ff */
[----:B------:R0:W-:Y:S01]  /*a3a0*/  STL.64 [R1+0x6f0], R18 ;  /* 0x0006f01201007387 */ /* 0x0001e20000100a00 */
[----:B------:R-:W-:Y:S02]  /*a3b0*/  IMAD.MOV.U32 R15, RZ, RZ, 0x3f463969 ;  /* 0x3f463969ff0f7424 */ /* 0x000fe400078e00ff */
[----:B-1----:R-:W-:Y:S01]  /*a3c0*/  IMAD.MOV.U32 R6, RZ, RZ, 0x13f7775a ;  /* 0x13f7775aff067424 */ /* 0x002fe200078e00ff */
[----:B------:R1:W-:Y:S01]  /*a3d0*/  STL.64 [R1+0x6f8], R20 ;  /* 0x0006f81401007387 */ /* 0x0003e20000100a00 */
[----:B------:R-:W-:Y:S01]  /*a3e0*/  IMAD.MOV.U32 R7, RZ, RZ, -0x4272569a ;  /* 0xbd8da966ff077424 */ /* 0x000fe200078e00ff */
[----:B--2---:R-:W-:Y:S01]  /*a3f0*/  MOV R16, 0x582dd0a5 ;  /* 0x582dd0a500107802 */ /* 0x004fe20000000f00 */
[----:B------:R-:W-:Y:S01]  /*a400*/  IMAD.MOV.U32 R17, RZ, RZ, -0x40bb060e ;  /* 0xbf44f9f2ff117424 */ /* 0x000fe200078e00ff */
[----:B------:R2:W-:Y:S01]  /*a410*/  STL.64 [R1+0x718], R14 ;  /* 0x0007180e01007387 */ /* 0x0005e20000100a00 */
[----:B0-----:R-:W-:Y:S01]  /*a420*/  IMAD.MOV.U32 R18, RZ, RZ, 0xc28e8a0 ;  /* 0x0c28e8a0ff127424 */ /* 0x001fe200078e00ff */
[----:B------:R-:W-:-:S02]  /*a430*/  MOV R19, 0x3f322fb2 ;  /* 0x3f322fb200137802 */ /* 0x000fc40000000f00 */
[----:B------:R0:W-:Y:S01]  /*a440*/  STL.64 [R1+0x650], R28 ;  /* 0x0006501c01007387 */ /* 0x0001e20000100a00 */
[----:B-1----:R-:W-:Y:S01]  /*a450*/  IMAD.MOV.U32 R20, RZ, RZ, 0x36172b0 ;  /* 0x036172b0ff147424 */ /* 0x002fe200078e00ff */
[----:B------:R-:W-:Y:S02]  /*a460*/  MOV R21, 0x3f100120 ;  /* 0x3f10012000157802 */ /* 0x000fe40000000f00 */
[----:B------:R1:W-:Y:S01]  /*a470*/  STL.64 [R1+0x700], R6 ;  /* 0x0007000601007387 */ /* 0x0003e20000100a00 */
[----:B--2---:R-:W-:Y:S01]  /*a480*/  MOV R14, 0xe8be3330 ;  /* 0xe8be3330000e7802 */ /* 0x004fe20000000f00 */
[----:B------:R-:W-:Y:S02]  /*a490*/  IMAD.MOV.U32 R15, RZ, RZ, -0x41f18fe8 ;  /* 0xbe0e7018ff0f7424 */ /* 0x000fe400078e00ff */
[----:B------:R2:W-:Y:S01]  /*a4a0*/  STL.64 [R1+0x720], R16 ;  /* 0x0007201001007387 */ /* 0x0005e20000100a00 */
[----:B0-----:R-:W-:Y:S01]  /*a4b0*/  IMAD.MOV.U32 R28, RZ, RZ, 0x124b7492 ;  /* 0x124b7492ff1c7424 */ /* 0x001fe200078e00ff */
[----:B------:R-:W-:-:S02]  /*a4c0*/  MOV R29, 0xbdb2ed3c ;  /* 0xbdb2ed3c001d7802 */ /* 0x000fc40000000f00 */
[----:B------:R0:W-:Y:S01]  /*a4d0*/  STL.64 [R1+0x728], R18 ;  /* 0x0007281201007387 */ /* 0x0001e20000100a00 */
[----:B-1----:R-:W-:-:S03]  /*a4e0*/  IMAD.MOV.U32 R6, RZ, RZ, -0x3b72c844 ;  /* 0xc48d37bcff067424 */ /* 0x002fc600078e00ff */
[----:B------:R1:W-:Y:S01]  /*a4f0*/  STL.64 [R1+0x740], R20 ;  /* 0x0007401401007387 */ /* 0x0003e20000100a00 */
[----:B------:R-:W-:Y:S01]  /*a500*/  IMAD.MOV.U32 R7, RZ, RZ, -0x4109e704 ;  /* 0xbef618fcff077424 */ /* 0x000fe200078e00ff */
[----:B--2---:R-:W-:Y:S01]  /*a510*/  MOV R16, 0xf27b27e8 ;  /* 0xf27b27e800107802 */ /* 0x004fe20000000f00 */
[----:B------:R-:W-:Y:S01]  /*a520*/  IMAD.MOV.U32 R17, RZ, RZ, 0x3ead3850 ;  /* 0x3ead3850ff117424 */ /* 0x000fe200078e00ff */
        /* <DEDUP_REMOVED lines=17> */
[----:B--2---:R-:W-:Y:S01]  /*a640*/  IMAD.MOV.U32 R22, RZ, RZ, 0x9fc7363 ;  /* 0x09fc7363ff167424 */ /* 0x004fe200078e00ff */
[----:B------:R-:W-:Y:S02]  /*a650*/  MOV R23, 0x3deac793 ;  /* 0x3deac79300177802 */ /* 0x000fe40000000f00 */
[----:B------:R2:W-:Y:S01]  /*a660*/  STL.64 [R1+0x770], R18 ;  /* 0x0007701201007387 */ /* 0x0005e20000100a00 */
[----:B0-----:R-:W-:Y:S02]  /*a670*/  IMAD.MOV.U32 R28, RZ, RZ, -0xfb74e6c ;  /* 0xf048b194ff1c7424 */ /* 0x001fe400078e00ff */
[----:B------:R-:W-:Y:S01]  /*a680*/  IMAD.MOV.U32 R29, RZ, RZ, -0x4224298f ;  /* 0xbddbd671ff1d7424 */ /* 0x000fe200078e00ff */
[----:B------:R0:W-:Y:S01]  /*a690*/  STL.64 [R1+0x778], R20 ;  /* 0x0007781401007387 */ /* 0x0001e20000100a00 */
[----:B-1----:R-:W-:Y:S02]  /*a6a0*/  IMAD.MOV.U32 R6, RZ, RZ, 0x44652279 ;  /* 0x44652279ff067424 */ /* 0x002fe400078e00ff */
[----:B------:R-:W-:Y:S01]  /*a6b0*/  IMAD.MOV.U32 R7, RZ, RZ, -0x42f8f92a ;  /* 0xbd0706d6ff077424 */ /* 0x000fe200078e00ff */
[----:B---3--:R-:W-:Y:S01]  /*a6c0*/  MOV R17, 0xbe2244ba ;  /* 0xbe2244ba00117802 */ /* 0x008fe20000000f00 */
[----:B------:R-:W-:Y:S01]  /*a6d0*/  IMAD.MOV.U32 R16, RZ, RZ, -0x2d0002b1 ;  /* 0xd2fffd4fff107424 */ /* 0x000fe200078e00ff */
[----:B------:R1:W-:Y:S01]  /*a6e0*/  STL.64 [R1+0x798], R14 ;  /* 0x0007980e01007387 */ /* 0x0003e20000100a00 */
[----:B--2---:R-:W-:Y:S01]  /*a6f0*/  IMAD.MOV.U32 R18, RZ, RZ, -0x28d51ea ;  /* 0xfd72ae16ff127424 */ /* 0x004fe200078e00ff */
[----:B------:R-:W-:-:S02]  /*a700*/  MOV R19, 0xbdd63f0c ;  /* 0xbdd63f0c00137802 */ /* 0x000fc40000000f00 */
[----:B------:R2:W-:Y:S01]  /*a710*/  STL.64 [R1+0x6b8], R24 ;  /* 0x0006b81801007387 */ /* 0x0005e20000100a00 */
[----:B0-----:R-:W-:Y:S02]  /*a720*/  IMAD.MOV.U32 R20, RZ, RZ, -0x7738c013 ;  /* 0x88c73fedff147424 */ /* 0x001fe400078e00ff */
        /* <DEDUP_REMOVED lines=8> */
[----:B0-----:R-:W-:-:S03]  /*a7b0*/  IMAD.MOV.U32 R26, RZ, RZ, -0x6486ec16 ;  /* 0x9b7913eaff1a7424 */ /* 0x001fc600078e00ff */
        /* <DEDUP_REMOVED lines=9> */
[----:B0-----:R-:W-:Y:S01]  /*a850*/  MOV R6, 0xa872b284 ;  /* 0xa872b28400067802 */ /* 0x001fe20000000f00 */
[----:B------:R-:W-:-:S02]  /*a860*/  IMAD.MOV.U32 R7, RZ, RZ, -0x4257ce4d ;  /* 0xbda831b3ff077424 */ /* 0x000fc400078e00ff */
[----:B---3--:R-:W-:Y:S01]  /*a870*/  IMAD.MOV.U32 R16, RZ, RZ, 0x61e90004 ;  /* 0x61e90004ff107424 */ /* 0x008fe200078e00ff */
[----:B------:R-:W-:Y:S01]  /*a880*/  MOV R17, 0x3eb0a9ef ;  /* 0x3eb0a9ef00117802 */ /* 0x000fe20000000f00 */
[----:B------:R0:W-:Y:S01]  /*a890*/  STL.64 [R1+0x7e0], R14 ;  /* 0x0007e00e01007387 */ /* 0x0001e20000100a00 */
[----:B-1----:R-:W-:Y:S02]  /*a8a0*/  IMAD.MOV.U32 R18, RZ, RZ, -0x675acd41 ;  /* 0x98a532bfff127424 */ /* 0x002fe400078e00ff */
[----:B------:R-:W-:Y:S01]  /*a8b0*/  IMAD.MOV.U32 R19, RZ, RZ, -0x40bf5457 ;  /* 0xbf40aba9ff137424 */ /* 0x000fe200078e00ff */
[----:B------:R1:W-:Y:S01]  /*a8c0*/  STL.64 [R1+0x708], R24 ;  /* 0x0007081801007387 */ /* 0x0003e20000100a00 */
[----:B--2---:R-:W-:Y:S02]  /*a8d0*/  IMAD.MOV.U32 R20, RZ, RZ, 0x6f571329 ;  /* 0x6f571329ff147424 */ /* 0x004fe400078e00ff */
[----:B------:R-:W-:Y:S01]  /*a8e0*/  IMAD.MOV.U32 R21, RZ, RZ, -0x41be8a62 ;  /* 0xbe41759eff157424 */ /* 0x000fe200078e00ff */
[----:B------:R2:W-:Y:S01]  /*a8f0*/  STL.64 [R1+0x710], R26 ;  /* 0x0007101a01007387 */ /* 0x0005e20000100a00 */
[----:B0-----:R-:W-:Y:S01]  /*a900*/  IMAD.MOV.U32 R14, RZ, RZ, 0x761692a2 ;  /* 0x761692a2ff0e7424 */ /* 0x001fe200078e00ff */
[----:B------:R-:W-:-:S02]  /*a910*/  MOV R15, 0xbf00650f ;  /* 0xbf00650f000f7802 */ /* 0x000fc40000000f00 */
[----:B------:R0:W-:Y:S01]  /*a920*/  STL.64 [R1+0x730], R22 ;  /* 0x0007301601007387 */ /* 0x0001e20000100a00 */
[----:B-1----:R-:W-:-:S03]  /*a930*/  IMAD.MOV.U32 R24, RZ, RZ, -0x276d1e57 ;  /* 0xd892e1a9ff187424 */ /* 0x002fc600078e00ff */
[----:B------:R1:W-:Y:S01]  /*a940*/  STL.64 [R1+0x738], R28 ;  /* 0x0007381c01007387 */ /* 0x0003e20000100a00 */
[----:B------:R-:W-:Y:S01]  /*a950*/  MOV R25, 0x3ed2fe63 ;  /* 0x3ed2fe6300197802 */ /* 0x000fe20000000f00 */
[----:B--2---:R-:W-:Y:S02]  /*a960*/  IMAD.MOV.U32 R26, RZ, RZ, -0x576e2746 ;  /* 0xa891d8baff1a7424 */ /* 0x004fe400078e00ff */
[----:B------:R2:W-:Y:S01]  /*a970*/  STL.64 [R1+0x7c8], R6 ;  /* 0x0007c80601007387 */ /* 0x0005e20000100a00 */
[----:B------:R-:W-:-:S03]  /*a980*/  IMAD.MOV.U32 R27, RZ, RZ, -0x4138272d ;  /* 0xbec7d8d3ff1b7424 */ /* 0x000fc600078e00ff */
[----:B------:R3:W-:Y:S01]  /*a990*/  STL.64 [R1+0x7e8], R16 ;  /* 0x0007e81001007387 */ /* 0x0007e20000100a00 */
[----:B0-----:R-:W-:Y:S01]  /*a9a0*/  MOV R22, 0xa4d350ce ;  /* 0xa4d350ce00167802 */ /* 0x001fe20000000f00 */
[----:B------:R-:W-:Y:S02]  /*a9b0*/  IMAD.MOV.U32 R23, RZ, RZ, 0x3e77ca3d ;  /* 0x3e77ca3dff177424 */ /* 0x000fe400078e00ff */
[----:B------:R0:W-:Y:S01]  /*a9c0*/  STL.64 [R1+0x7f0], R18 ;  /* 0x0007f01201007387 */ /* 0x0001e20000100a00 */
[----:B-1----:R-:W-:Y:S01]  /*a9d0*/  IMAD.MOV.U32 R28, RZ, RZ, -0x62cef27b ;  /* 0x9d310d85ff1c7424 */ /* 0x002fe200078e00ff */
[----:B------:R-:W-:Y:S02]  /*a9e0*/  MOV R29, 0xbe5b0abf ;  /* 0xbe5b0abf001d7802 */ /* 0x000fe40000000f00 */
[----:B------:R1:W-:Y:S01]  /*a9f0*/  STL.64 [R1+0x808], R20 ;  /* 0x0008081401007387 */ /* 0x0003e20000100a00 */
[----:B--2---:R-:W-:Y:S01]  /*aa00*/  MOV R6, 0x37b4e130 ;  /* 0x37b4e13000067802 */ /* 0x004fe20000000f00 */
[----:B------:R-:W-:-:S02]  /*aa10*/  IMAD.MOV.U32 R7, RZ, RZ, 0x3f07bdf8 ;  /* 0x3f07bdf8ff077424 */ /* 0x000fc400078e00ff */
[----:B---3--:R-:W-:Y:S01]  /*aa20*/  IMAD.MOV.U32 R16, RZ, RZ, -0x738ddf49 ;  /* 0x8c7220b7ff107424 */ /* 0x008fe200078e00ff */
[----:B------:R-:W-:Y:S01]  /*aa30*/  MOV R17, 0xbec20558 ;  /* 0xbec2055800117802 */ /* 0x000fe20000000f00 */
[----:B------:R2:W-:Y:S01]  /*aa40*/  STL.64 [R1+0x818], R14 ;  /* 0x0008180e01007387 */ /* 0x0005e20000100a00 */
[----:B0-----:R-:W-:Y:S02]  /*aa50*/  IMAD.MOV.U32 R18, RZ, RZ, 0x71a80133 ;  /* 0x71a80133ff127424 */ /* 0x001fe400078e00ff */
[----:B------:R-:W-:Y:S01]  /*aa60*/  IMAD.MOV.U32 R19, RZ, RZ, 0x3eb64d99 ;  /* 0x3eb64d99ff137424 */ /* 0x000fe200078e00ff */
[----:B------:R0:W-:Y:S01]  /*aa70*/  STL.64 [R1+0x758], R24 ;  /* 0x0007581801007387 */ /* 0x0001e20000100a00 */
[----:B-1----:R-:W-:Y:S01]  /*aa80*/  MOV R20, 0x52fc4d58 ;  /* 0x52fc4d5800147802 */ /* 0x002fe20000000f00 */
[----:B------:R-:W-:Y:S02]  /*aa90*/  IMAD.MOV.U32 R21, RZ, RZ, -0x4164f541 ;  /* 0xbe9b0abfff157424 */ /* 0x000fe400078e00ff */
[----:B------:R1:W-:Y:S01]  /*aaa0*/  STL.64 [R1+0x760], R26 ;  /* 0x0007601a01007387 */ /* 0x0003e20000100a00 */
[----:B--2---:R-:W-:Y:S01]  /*aab0*/  IMAD.MOV.U32 R14, RZ, RZ, -0x4b790f26 ;  /* 0xb486f0daff0e7424 */ /* 0x004fe200078e00ff */
[----:B------:R-:W-:-:S02]  /*aac0*/  MOV R15, 0x3e48a3e9 ;  /* 0x3e48a3e9000f7802 */ /* 0x000fc40000000f00 */
        /* <DEDUP_REMOVED lines=14> */
[----:B-1----:R-:W-:Y:S01]  /*abb0*/  MOV R6, 0xcac0a663 ;  /* 0xcac0a66300067802 */ /* 0x002fe20000000f00 */
[----:B------:R-:W-:-:S02]  /*abc0*/  IMAD.MOV.U32 R7, RZ, RZ, -0x419a4e63 ;  /* 0xbe65b19dff077424 */ /* 0x000fc400078e00ff */
[----:B---3--:R-:W-:Y:S01]  /*abd0*/  IMAD.MOV.U32 R16, RZ, RZ, -0x7e8459e1 ;  /* 0x817ba61fff107424 */ /* 0x008fe200078e00ff */
[----:B------:R1:W-:Y:S01]  /*abe0*/  STL.64 [R1+0x860], R14 ;  /* 0x0008600e01007387 */ /* 0x0003e20000100a00 */
[----:B------:R-:W-:Y:S02]  /*abf0*/  IMAD.MOV.U32 R17, RZ, RZ, 0x3c524830 ;  /* 0x3c524830ff117424 */ /* 0x000fe400078e00ff */
[----:B--2---:R-:W-:Y:S01]  /*ac00*/  IMAD.MOV.U32 R18, RZ, RZ, -0x4408c63a ;  /* 0xbbf739c6ff127424 */ /* 0x004fe200078e00ff */
[----:B------:R2:W-:Y:S01]  /*ac10*/  STL.64 [R1+0x7a8], R24 ;  /* 0x0007a81801007387 */ /* 0x0005e20000100a00 */
[----:B------:R-:W-:Y:S01]  /*ac20*/  IMAD.MOV.U32 R19, RZ, RZ, -0x420ddaba ;  /* 0xbdf22546ff137424 */ /* 0x000fe200078e00ff */
[----:B0-----:R-:W-:Y:S01]  /*ac30*/  MOV R20, 0x8d3701a6 ;  /* 0x8d3701a600147802 */ /* 0x001fe20000000f00 */
[----:B------:R-:W-:Y:S01]  /*ac40*/  IMAD.MOV.U32 R21, RZ, RZ, 0x3c5ab961 ;  /* 0x3c5ab961ff157424 */ /* 0x000fe200078e00ff */
[----:B------:R0:W-:Y:S01]  /*ac50*/  STL.64 [R1+0x7b0], R26 ;  /* 0x0007b01a01007387 */ /* 0x0001e20000100a00 */
[----:B-1----:R-:W-:Y:S01]  /*ac60*/  IMAD.MOV.U32 R14, RZ, RZ, 0x5b5e0240 ;  /* 0x5b5e0240ff0e7424 */ /* 0x002fe200078e00ff */
[----:B------:R-:W-:-:S02]  /*ac70*/  MOV R15, 0xbf60e724 ;  /* 0xbf60e724000f7802 */ /* 0x000fc40000000f00 */
[----:B------:R1:W-:Y:S01]  /*ac80*/  STL.64 [R1+0x7d0], R22 ;  /* 0x0007d01601007387 */ /* 0x0003e20000100a00 */
[----:B--2---:R-:W-:Y:S01]  /*ac90*/  MOV R24, 0xb52c3345 ;  /* 0xb52c334500187802 */ /* 0x004fe20000000f00 */
[----:B------:R-:W-:Y:S02]  /*aca0*/  IMAD.MOV.U32 R25, RZ, RZ, 0x3f3c01c0 ;  /* 0x3f3c01c0ff197424 */ /* 0x000fe400078e00ff */
        /* <DEDUP_REMOVED lines=9> */
[----:B------:R-:W-:Y:S02]  /*ad40*/  IMAD.MOV.U32 R29, RZ, RZ, 0x3dcaa0a6 ;  /* 0x3dcaa0a6ff1d7424 */ /* 0x000fe400078e00ff */
[----:B------:R2:W-:Y:S01]  /*ad50*/  STL.64 [R1+0x888], R20 ;  /* 0x0008881401007387 */ /* 0x0005e20000100a00 */
[----:B0-----:R-:W-:Y:S01]  /*ad60*/  IMAD.MOV.U32 R6, RZ, RZ, 0x207b9023 ;  /* 0x207b9023ff067424 */ /* 0x001fe200078e00ff */
[----:B------:R-:W-:Y:S01]  /*ad70*/  MOV R7, 0x3dc4b273 ;  /* 0x3dc4b27300077802 */ /* 0x000fe20000000f00 */
[----:B---3--:R-:W-:Y:S01]  /*ad80*/  IMAD.MOV.U32 R16, RZ, RZ, 0x8721041 ;  /* 0x08721041ff107424 */ /* 0x008fe200078e00ff */
        /* <DEDUP_REMOVED lines=19> */
[----:B------:R-:W-:-:S02]  /*aec0*/  IMAD.MOV.U32 R23, RZ, RZ, -0x41e1694f ;  /* 0xbe1e96b1ff177424 */ /* 0x000fc400078e00ff */
[----:B------:R0:W-:Y:S01]  /*aed0*/  STL.64 [R1+0x8b8], R18 ;  /* 0x0008b81201007387 */ /* 0x0001e20000100a00 */
[----:B---3--:R-:W-:Y:S01]  /*aee0*/  IMAD.MOV.U32 R28, RZ, RZ, 0x2f6afa8a ;  /* 0x2f6afa8aff1c7424 */ /* 0x008fe200078e00ff */
[----:B------:R-:W-:Y:S02]  /*aef0*/  MOV R29, 0x3e10bf3a ;  /* 0x3e10bf3a001d7802 */ /* 0x000fe40000000f00 */
[----:B------:R3:W-:Y:S01]  /*af00*/  STL.64 [R1+0x8d0], R20 ;  /* 0x0008d01401007387 */ /* 0x0007e20000100a00 */
[----:B-1----:R-:W-:Y:S01]  /*af10*/  IMAD.MOV.U32 R6, RZ, RZ, -0x4746e29f ;  /* 0xb8b91d61ff067424 */ /* 0x002fe200078e00ff */
[----:B------:R-:W-:Y:S01]  /*af20*/  MOV R7, 0x3f1b648c ;  /* 0x3f1b648c00077802 */ /* 0x000fe20000000f00 */
[----:B--2---:R-:W-:Y:S01]  /*af30*/  IMAD.MOV.U32 R16, RZ, RZ, 0x22d07b2 ;  /* 0x022d07b2ff107424 */ /* 0x004fe200078e00ff */
[----:B------:R1:W-:Y:S01]  /*af40*/  STL.64 [R1+0x8e0], R14 ;  /* 0x0008e00e01007387 */ /* 0x0003e20000100a00 */
[----:B------:R-:W-:Y:S01]  /*af50*/  IMAD.MOV.U32 R17, RZ, RZ, -0x4128569e ;  /* 0xbed7a962ff117424 */ /* 0x000fe200078e00ff */
[----:B0-----:R-:W-:Y:S01]  /*af60*/  MOV R18, 0xf727e2fe ;  /* 0xf727e2fe00127802 */ /* 0x001fe20000000f00 */
[----:B------:R-:W-:Y:S01]  /*af70*/  IMAD.MOV.U32 R19, RZ, RZ, -0x4257c1dd ;  /* 0xbda83e23ff137424 */ /* 0x000fe200078e00ff */
[----:B------:R0:W-:Y:S01]  /*af80*/  STL.64 [R1+0x848], R24 ;  /* 0x0008481801007387 */ /* 0x0001e20000100a00 */
[----:B---3--:R-:W-:Y:S01]  /*af90*/  IMAD.MOV.U32 R20, RZ, RZ, -0x6cceab4f ;  /* 0x933154b1ff147424 */ /* 0x008fe200078e00ff */
[----:B------:R-:W-:-:S02]  /*afa0*/  MOV R21, 0x3eb2d456 ;  /* 0x3eb2d45600157802 */ /* 0x000fc40000000f00 */
        /* <DEDUP_REMOVED lines=8> */
[----:B--2---:R-:W-:Y:S01]  /*b030*/  MOV R26, 0x1144693f ;  /* 0x1144693f001a7802 */ /* 0x004fe20000000f00 */
[----:B------:R-:W-:Y:S02]  /*b040*/  IMAD.MOV.U32 R27, RZ, RZ, 0x3f254d24 ;  /* 0x3f254d24ff1b7424 */ /* 0x000fe400078e00ff */
[----:B------:R2:W-:Y:S01]  /*b050*/  STL.64 [R1+0x8f8], R16 ;  /* 0x0008f81001007387 */ /* 0x0005e20000100a00 */
[----:B-1----:R-:W-:Y:S01]  /*b060*/  IMAD.MOV.U32 R22, RZ, RZ, 0x5a61360f ;  /* 0x5a61360fff167424 */ /* 0x002fe200078e00ff */
[----:B------:R-:W-:-:S02]  /*b070*/  MOV R23, 0xbe9ac8f3 ;  /* 0xbe9ac8f300177802 */ /* 0x000fc40000000f00 */
[----:B------:R1:W-:Y:S01]  /*b080*/  STL.64 [R1+0x900], R18 ;  /* 0x0009001201007387 */ /* 0x0003e20000100a00 */
[----:B---3--:R-:W-:Y:S02]  /*b090*/  IMAD.MOV.U32 R28, RZ, RZ, 0x7a227118 ;  /* 0x7a227118ff1c7424 */ /* 0x008fe400078e00ff */
[----:B------:R-:W-:Y:S01]  /*b0a0*/  IMAD.MOV.U32 R29, RZ, RZ, 0x3f37bf3a ;  /* 0x3f37bf3aff1d7424 */ /* 0x000fe200078e00ff */
[----:B------:R3:W-:Y:S01]  /*b0b0*/  STL.64 [R1+0x908], R20 ;  /* 0x0009081401007387 */ /* 0x0007e20000100a00 */
[----:B0-----:R-:W-:Y:S01]  /*b0c0*/  IMAD.MOV.U32 R6, RZ, RZ, -0x1908a676 ;  /* 0xe6f7598aff067424 */ /* 0x001fe200078e00ff */
[----:B------:R-:W-:Y:S02]  /*b0d0*/  MOV R7, 0x3d2a4c4e ;  /* 0x3d2a4c4e00077802 */ /* 0x000fe40000000f00 */
[----:B--2---:R-:W-:Y:S01]  /*b0e0*/  MOV R16, 0x6207f6ce ;  /* 0x6207f6ce00107802 */ /* 0x004fe20000000f00 */
[----:B------:R-:W-:Y:S01]  /*b0f0*/  IMAD.MOV.U32 R17, RZ, RZ, 0x3e55fafc ;  /* 0x3e55fafcff117424 */ /* 0x000fe200078e00ff */
        /* <DEDUP_REMOVED lines=9> */
[----:B------:R-:W-:Y:S01]  /*b190*/  IMAD.MOV.U32 R15, RZ, RZ, -0x408f72b0 ;  /* 0xbf708d50ff0f7424 */ /* 0x000fe200078e00ff */
[----:B-1----:R-:W-:Y:S02]  /*b1a0*/  MOV R24, 0x1069b36a ;  /* 0x1069b36a00187802 */ /* 0x002fe40000000f00 */
[----:B------:R1:W-:Y:S01]  /*b1b0*/  STL.64 [R1+0x8c8], R28 ;  /* 0x0008c81c01007387 */ /* 0x0003e20000100a00 */
[----:B------:R-:W-:Y:S02]  /*b1c0*/  IMAD.MOV.U32 R25, RZ, RZ, -0x4104f7e4 ;  /* 0xbefb081cff197424 */ /* 0x000fe400078e00ff */
[----:B--2---:R-:W-:Y:S01]  /*b1d0*/  IMAD.MOV.U32 R26, RZ, RZ, -0x71bd4ab3 ;  /* 0x8e42b54dff1a7424 */ /* 0x004fe200078e00ff */
[----:B------:R2:W-:Y:S01]  /*b1e0*/  STL.64 [R1+0x920], R6 ;  /* 0x0009200601007387 */ /* 0x0005e20000100a00 */
[----:B------:R-:W-:-:S03]  /*b1f0*/  MOV R27, 0x3ef21f0d ;  /* 0x3ef21f0d001b7802 */ /* 0x000fc60000000f00 */
[----:B------:R3:W-:Y:S01]  /*b200*/  STL.64 [R1+0x930], R16 ;  /* 0x0009301001007387 */ /* 0x0007e20000100a00 */
[----:B0-----:R-:W-:Y:S02]  /*b210*/  IMAD.MOV.U32 R22, RZ, RZ, -0x3d13f3ae ;  /* 0xc2ec0c52ff167424 */ /* 0x001fe400078e00ff */
[----:B------:R-:W-:Y:S01]  /*b220*/  IMAD.MOV.U32 R23, RZ, RZ, -0x4158f349 ;  /* 0xbea70cb7ff177424 */ /* 0x000fe200078e00ff */
[----:B------:R0:W-:Y:S01]  /*b230*/  STL.64 [R1+0x948], R18 ;  /* 0x0009481201007387 */ /* 0x0001e20000100a00 */
[----:B-1----:R-:W-:Y:S01]  /*b240*/  MOV R28, 0xefbb7c49 ;  /* 0xefbb7c49001c7802 */ /* 0x002fe20000000f00 */
[----:B------:R-:W-:Y:S02]  /*b250*/  IMAD.MOV.U32 R29, RZ, RZ, 0x3e8bb865 ;  /* 0x3e8bb865ff1d7424 */ /* 0x000fe400078e00ff */
[----:B------:R1:W-:Y:S01]  /*b260*/  STL.64 [R1+0x950], R20 ;  /* 0x0009501401007387 */ /* 0x0003e20000100a00 */
[----:B--2---:R-:W-:Y:S02]  /*b270*/  IMAD.MOV.U32 R6, RZ, RZ, 0x3785de06 ;  /* 0x3785de06ff067424 */ /* 0x004fe400078e00ff */
[----:B------:R-:W-:Y:S01]  /*b280*/  IMAD.MOV.U32 R7, RZ, RZ, 0x3de2876b ;  /* 0x3de2876bff077424 */ /* 0x000fe200078e00ff */
[----:B---3--:R-:W-:Y:S01]  /*b290*/  MOV R16, 0xcdea1eeb ;  /* 0xcdea1eeb00107802 */ /* 0x008fe20000000f00 */
[----:B------:R-:W-:Y:S01]  /*b2a0*/  IMAD.MOV.U32 R17, RZ, RZ, -0x413dae79 ;  /* 0xbec25187ff117424 */ /* 0x000fe200078e00ff */
[----:B------:R2:W-:Y:S01]  /*b2b0*/  STL.64 [R1+0x970], R14 ;  /* 0x0009700e01007387 */ /* 0x0005e20000100a00 */
[----:B0-----:R-:W-:Y:S01]  /*b2c0*/  IMAD.MOV.U32 R18, RZ, RZ, 0x14eb1812 ;  /* 0x14eb1812ff127424 */ /* 0x001fe200078e00ff */
[----:B------:R-:W-:-:S02]  /*b2d0*/  MOV R19, 0x3f61cf4d ;  /* 0x3f61cf4d00137802 */ /* 0x000fc40000000f00 */
[----:B------:R0:W-:Y:S01]  /*b2e0*/  STL.64 [R1+0x8e8], R24 ;  /* 0x0008e81801007387 */ /* 0x0001e20000100a00 */
[----:B-1----:R-:W-:Y:S01]  /*b2f0*/  IMAD.MOV.U32 R20, RZ, RZ, -0x4654b292 ;  /* 0xb9ab4d6eff147424 */ /* 0x002fe200078e00ff */
[----:B------:R-:W-:Y:S02]  /*b300*/  MOV R21, 0x3e54e11f ;  /* 0x3e54e11f00157802 */ /* 0x000fe40000000f00 */
[----:B------:R1:W-:Y:S01]  /*b310*/  STL.64 [R1+0x8f0], R26 ;  /* 0x0008f01a01007387 */ /* 0x0003e20000100a00 */
[----:B--2---:R-:W-:Y:S01]  /*b320*/  MOV R14, 0x7b1a5667 ;  /* 0x7b1a5667000e7802 */ /* 0x004fe20000000f00 */
[----:B------:R-:W-:Y:S02]  /*b330*/  IMAD.MOV.U32 R15, RZ, RZ, 0x3f28eab1 ;  /* 0x3f28eab1ff0f7424 */ /* 0x000fe400078e00ff */
[----:B------:R2:W-:Y:S01]  /*b340*/  STL.64 [R1+0x910], R22 ;  /* 0x0009101601007387 */ /* 0x0005e20000100a00 */
[----:B0-----:R-:W-:Y:S01]  /*b350*/  IMAD.MOV.U32 R24, RZ, RZ, 0x13f0801a ;  /* 0x13f0801aff187424 */ /* 0x001fe200078e00ff */
[----:B------:R-:W-:-:S02]  /*b360*/  MOV R25, 0xbe38f341 ;  /* 0xbe38f34100197802 */ /* 0x000fc40000000f00 */
[----:B------:R0:W-:Y:S01]  /*b370*/  STL.64 [R1+0x918], R28 ;  /* 0x0009181c01007387 */ /* 0x0001e20000100a00 */
[----:B-1----:R-:W-:-:S03]  /*b380*/  IMAD.MOV.U32 R26, RZ, RZ, 0x1d7f8951 ;  /* 0x1d7f8951ff1a7424 */ /* 0x002fc600078e00ff */
[----:B------:R1:W-:Y:S01]  /*b390*/  STL.64 [R1+0x958], R6 ;  /* 0x0009580601007387 */ /* 0x0003e20000100a00 */
[----:B------:R-:W-:-:S03]  /*b3a0*/  IMAD.MOV.U32 R27, RZ, RZ, -0x435ccac2 ;  /* 0xbca3353eff1b7424 */ /* 0x000fc600078e00ff */
[----:B------:R3:W-:Y:S01]  /*b3b0*/  STL.64 [R1+0x978], R16 ;  /* 0x0009781001007387 */ /* 0x0007e20000100a00 */
[----:B--2---:R-:W-:Y:S01]  /*b3c0*/  MOV R22, 0xa5daa127 ;  /* 0xa5daa12700167802 */ /* 0x004fe20000000f00 */
[----:B------:R-:W-:Y:S02]  /*b3d0*/  IMAD.MOV.U32 R23, RZ, RZ, -0x408f51aa ;  /* 0xbf70ae56ff177424 */ /* 0x000fe400078e00ff */
[----:B------:R2:W-:Y:S01]  /*b3e0*/  STL.64 [R1+0x980], R18 ;  /* 0x0009801201007387 */ /* 0x0005e20000100a00 */
[----:B0-----:R-:W-:Y:S01]  /*b3f0*/  IMAD.MOV.U32 R28, RZ, RZ, -0x60b5bfe5 ;  /* 0x9f4a401bff1c7424 */ /* 0x001fe200078e00ff */
[----:B------:R-:W-:Y:S02]  /*b400*/  MOV R29, 0x3f7a3a69 ;  /* 0x3f7a3a69001d7802 */ /* 0x000fe40000000f00 */
[----:B------:R0:W-:Y:S01]  /*b410*/  STL.64 [R1+0x998], R20 ;  /* 0x0009981401007387 */ /* 0x0001e20000100a00 */
[----:B-1----:R-:W-:Y:S02]  /*b420*/  IMAD.MOV.U32 R6, RZ, RZ, 0x3ef55b59 ;  /* 0x3ef55b59ff067424 */ /* 0x002fe400078e00ff */
[----:B------:R-:W-:Y:S01]  /*b430*/  IMAD.MOV.U32 R7, RZ, RZ, -0x40cf1af0 ;  /* 0xbf30e510ff077424 */ /* 0x000fe200078e00ff */
[----:B---3--:R-:W-:Y:S01]  /*b440*/  MOV R16, 0xa3747641 ;  /* 0xa374764100107802 */ /* 0x008fe20000000f00 */
[----:B------:R-:W-:Y:S01]  /*b450*/  IMAD.MOV.U32 R17, RZ, RZ, 0x3ef079cb ;  /* 0x3ef079cbff117424 */ /* 0x000fe200078e00ff */
[----:B------:R1:W-:Y:S01]  /*b460*/  STL.64 [R1+0x9a8], R14 ;  /* 0x0009a80e01007387 */ /* 0x0003e20000100a00 */
[----:B--2---:R-:W-:Y:S01]  /*b470*/  IMAD.MOV.U32 R18, RZ, RZ, 0x2daecc91 ;  /* 0x2daecc91ff127424 */ /* 0x004fe200078e00ff */
[----:B------:R-:W-:-:S02]  /*b480*/  MOV R19, 0xbee59bec ;  /* 0xbee59bec00137802 */ /* 0x000fc40000000f00 */
[----:B------:R2:W-:Y:S01]  /*b490*/  STL.64 [R1+0x938], R24 ;  /* 0x0009381801007387 */ /* 0x0005e20000100a00 */
[----:B0-----:R-:W-:Y:S02]  /*b4a0*/  IMAD.MOV.U32 R20, RZ, RZ, -0x2530bc46 ;  /* 0xdacf43baff147424 */ /* 0x001fe400078e00ff */
[----:B------:R-:W-:Y:S01]  /*b4b0*/  IMAD.MOV.U32 R21, RZ, RZ, 0x3ecbb865 ;  /* 0x3ecbb865ff157424 */ /* 0x000fe200078e00ff */
[----:B------:R0:W-:Y:S01]  /*b4c0*/  STL.64 [R1+0x940], R26 ;  /* 0x0009401a01007387 */ /* 0x0001e20000100a00 */
[----:B-1----:R-:W-:Y:S01]  /*b4d0*/  MOV R14, 0x553e9943 ;  /* 0x553e9943000e7802 */ /* 0x002fe20000000f00 */
[----:B------:R-:W-:Y:S02]  /*b4e0*/  IMAD.MOV.U32 R15, RZ, RZ, -0x4180cfef ;  /* 0xbe7f3011ff0f7424 */ /* 0x000fe400078e00ff */
[----:B------:R1:W-:Y:S01]  /*b4f0*/  STL.64 [R1+0x960], R22 ;  /* 0x0009601601007387 */ /* 0x0003e20000100a00 */
[----:B--2---:R-:W-:-:S03]  /*b500*/  IMAD.MOV.U32 R24, RZ, RZ, 0x58c76530 ;  /* 0x58c76530ff187424 */ /* 0x004fc600078e00ff */
[----:B------:R2:W-:Y:S01]  /*b510*/  STL.64 [R1+0x968], R28 ;  /* 0x0009681c01007387 */ /* 0x0005e20000100a00 */
[----:B------:R-:W-:Y:S01]  /*b520*/  IMAD.MOV.U32 R25, RZ, RZ, -0x409fdc85 ;  /* 0xbf60237bff197424 */ /* 0x000fe200078e00ff */
[----:B0-----:R-:W-:Y:S02]  /*b530*/  MOV R26, 0xb161ed3 ;  /* 0x0b161ed3001a7802 */ /* 0x001fe40000000f00 */
[----:B------:R0:W-:Y:S01]  /*b540*/  STL.64 [R1+0x9a0], R6 ;  /* 0x0009a00601007387 */ /* 0x0001e20000100a00 */
[----:B------:R-:W-:-:S03]  /*b550*/  IMAD.MOV.U32 R27, RZ, RZ, 0x3f4b647f ;  /* 0x3f4b647fff1b7424 */ /* 0x000fc600078e00ff */
[----:B------:R3:W-:Y:S01]  /*b560*/  STL.64 [R1+0x9c0], R16 ;  /* 0x0009c01001007387 */ /* 0x0007e20000100a00 */
[----:B-1----:R-:W-:Y:S01]  /*b570*/  IMAD.MOV.U32 R22, RZ, RZ, 0x35d225d ;  /* 0x035d225dff167424 */ /* 0x002fe200078e00ff */
[----:B------:R-:W-:Y:S02]  /*b580*/  MOV R23, 0xbf11bf09 ;  /* 0xbf11bf0900177802 */ /* 0x000fe40000000f00 */
[----:B------:R1:W-:Y:S01]  /*b590*/  STL.64 [R1+0x9c8], R18 ;  /* 0x0009c81201007387 */ /* 0x0003e20000100a00 */
[----:B--2---:R-:W-:Y:S02]  /*b5a0*/  IMAD.MOV.U32 R28, RZ, RZ, 0x49a65517 ;  /* 0x49a65517ff1c7424 */ /* 0x004fe400078e00ff */
[----:B------:R-:W-:Y:S01]  /*b5b0*/  IMAD.MOV.U32 R29, RZ, RZ, -0x421c2728 ;  /* 0xbde3d8d8ff1d7424 */ /* 0x000fe200078e00ff */
[----:B------:R2:W-:Y:S01]  /*b5c0*/  STL.64 [R1+0x9d0], R20 ;  /* 0x0009d01401007387 */ /* 0x0005e20000100a00 */
[----:B0-----:R-:W-:Y:S02]  /*b5d0*/  IMAD.MOV.U32 R6, RZ, RZ, -0x500bb542 ;  /* 0xaff44abeff067424 */ /* 0x001fe400078e00ff */
[----:B------:R-:W-:Y:S01]  /*b5e0*/  IMAD.MOV.U32 R7, RZ, RZ, 0x3e9a1a0b ;  /* 0x3e9a1a0bff077424 */ /* 0x000fe200078e00ff */
[----:B---3--:R-:W-:Y:S01]  /*b5f0*/  MOV R17, 0xbce95f1e ;  /* 0xbce95f1e00117802 */ /* 0x008fe20000000f00 */
[----:B------:R-:W-:Y:S01]  /*b600*/  IMAD.MOV.U32 R16, RZ, RZ, 0x554e1fc0 ;  /* 0x554e1fc0ff107424 */ /* 0x000fe200078e00ff */
[----:B------:R0:W-:Y:S01]  /*b610*/  STL.64 [R1+0x9f0], R14 ;  /* 0x0009f00e01007387 */ /* 0x0001e20000100a00 */
[----:B-1----:R-:W-:Y:S01]  /*b620*/  IMAD.MOV.U32 R18, RZ, RZ, -0x2d6249d2 ;  /* 0xd29db62eff127424 */ /* 0x002fe200078e00ff */
[----:B------:R-:W-:-:S02]  /*b630*/  MOV R19, 0x3e2bcb20 ;  /* 0x3e2bcb2000137802 */ /* 0x000fc40000000f00 */
        /* <DEDUP_REMOVED lines=8> */
[----:B------:R-:W-:-:S02]  /*b6c0*/  IMAD.MOV.U32 R25, RZ, RZ, 0x3d6c166c ;  /* 0x3d6c166cff197424 */ /* 0x000fc400078e00ff */
[----:B------:R1:W-:Y:S01]  /*b6d0*/  STL.64 [R1+0x9b8], R28 ;  /* 0x0009b81c01007387 */ /* 0x0003e20000100a00 */
[----:B--2---:R-:W-:-:S03]  /*b6e0*/  IMAD.MOV.U32 R26, RZ, RZ, 0x664ec1e3 ;  /* 0x664ec1e3ff1a7424 */ /* 0x004fc600078e00ff */
        /* <DEDUP_REMOVED lines=11> */
[----:B---3--:R-:W-:Y:S01]  /*b7a0*/  IMAD.MOV.U32 R16, RZ, RZ, -0x16b644bd ;  /* 0xe949bb43ff107424 */ /* 0x008fe200078e00ff */
[----:B------:R-:W-:Y:S01]  /*b7b0*/  MOV R17, 0xbf84303c ;  /* 0xbf84303c00117802 */ /* 0x000fe20000000f00 */
[----:B------:R2:W-:Y:S01]  /*b7c0*/  STL.64 [R1+0xa38], R14 ;  /* 0x000a380e01007387 */ /* 0x0005e20000100a00 */
[----:B0-----:R-:W-:Y:S02]  /*b7d0*/  IMAD.MOV.U32 R18, RZ, RZ, -0x71d6bcb ;  /* 0xf8e29435ff127424 */ /* 0x001fe400078e00ff */
[----:B------:R-:W-:Y:S01]  /*b7e0*/  IMAD.MOV.U32 R19, RZ, RZ, 0x3f748900 ;  /* 0x3f748900ff137424 */ /* 0x000fe200078e00ff */
[----:B------:R0:W-:Y:S01]  /*b7f0*/  STL.64 [R1+0x9d8], R24 ;  /* 0x0009d81801007387 */ /* 0x0001e20000100a00 */
[----:B-1----:R-:W-:Y:S02]  /*b800*/  IMAD.MOV.U32 R20, RZ, RZ, -0x4eceb30f ;  /* 0xb1314cf1ff147424 */ /* 0x002fe400078e00ff */
[----:B------:R-:W-:Y:S01]  /*b810*/  IMAD.MOV.U32 R21, RZ, RZ, 0x3f5c0816 ;  /* 0x3f5c0816ff157424 */ /* 0x000fe200078e00ff */
[----:B------:R1:W-:Y:S01]  /*b820*/  STL.64 [R1+0x9e0], R26 ;  /* 0x0009e01a01007387 */ /* 0x0003e20000100a00 */
[----:B--2---:R-:W-:Y:S01]  /*b830*/  IMAD.MOV.U32 R14, RZ, RZ, 0x523aaa76 ;  /* 0x523aaa76ff0e7424 */ /* 0x004fe200078e00ff */
[----:B------:R-:W-:-:S02]  /*b840*/  MOV R15, 0xbe3da3e6 ;  /* 0xbe3da3e6000f7802 */ /* 0x000fc40000000f00 */
[----:B------:R2:W-:Y:S01]  /*b850*/  STL.64 [R1+0xa00], R22 ;  /* 0x000a001601007387 */ /* 0x0005e20000100a00 */
[----:B0-----:R-:W-:-:S03]  /*b860*/  IMAD.MOV.U32 R24, RZ, RZ, -0x343a03ee ;  /* 0xcbc5fc12ff187424 */ /* 0x001fc600078e00ff */
        /* <DEDUP_REMOVED lines=12> */
[----:B-1----:R-:W-:Y:S01]  /*b930*/  MOV R6, 0xc560282d ;  /* 0xc560282d00067802 */ /* 0x002fe20000000f00 */
[----:B------:R-:W-:-:S02]  /*b940*/  IMAD.MOV.U32 R7, RZ, RZ, -0x40b9d14f ;  /* 0xbf462eb1ff077424 */ /* 0x000fc400078e00ff */
[----:B---3--:R-:W-:Y:S01]  /*b950*/  IMAD.MOV.U32 R16, RZ, RZ, -0x22889d73 ;  /* 0xdd77628dff107424 */ /* 0x008fe200078e00ff */
[----:B------:R-:W-:Y:S01]  /*b960*/  MOV R17, 0x3f084156 ;  /* 0x3f08415600117802 */ /* 0x000fe20000000f00 */
[----:B------:R1:W-:Y:S01]  /*b970*/  STL.64 [R1+0xa70], R14 ;  /* 0x000a700e01007387 */ /* 0x0003e20000100a00 */
[----:B--2---:R-:W-:Y:S02]  /*b980*/  IMAD.MOV.U32 R18, RZ, RZ, 0x2b27e94c ;  /* 0x2b27e94cff127424 */ /* 0x004fe400078e00ff */
[----:B------:R-:W-:Y:S01]  /*b990*/  IMAD.MOV.U32 R19, RZ, RZ, 0x3dc60251 ;  /* 0x3dc60251ff137424 */ /* 0x000fe200078e00ff */
[----:B------:R2:W-:Y:S01]  /*b9a0*/  STL.64 [R1+0xa28], R24 ;  /* 0x000a281801007387 */ /* 0x0005e20000100a00 */
[----:B0-----:R-:W-:Y:S01]  /*b9b0*/  MOV R20, 0x34675d03 ;  /* 0x34675d0300147802 */ /* 0x001fe20000000f00 */
[----:B------:R-:W-:Y:S02]  /*b9c0*/  IMAD.MOV.U32 R21, RZ, RZ, -0x411a7e0a ;  /* 0xbee581f6ff157424 */ /* 0x000fe400078e00ff */
[----:B------:R0:W-:Y:S01]  /*b9d0*/  STL.64 [R1+0xa30], R26 ;  /* 0x000a301a01007387 */ /* 0x0001e20000100a00 */
[----:B-1----:R-:W-:Y:S01]  /*b9e0*/  IMAD.MOV.U32 R14, RZ, RZ, -0x5a0d4773 ;  /* 0xa5f2b88dff0e7424 */ /* 0x002fe200078e00ff */
[----:B------:R-:W-:-:S02]  /*b9f0*/  MOV R15, 0x3e9aae08 ;  /* 0x3e9aae08000f7802 */ /* 0x000fc40000000f00 */
[----:B------:R1:W-:Y:S01]  /*ba00*/  STL.64 [R1+0xa50], R22 ;  /* 0x000a501601007387 */ /* 0x0003e20000100a00 */
[----:B--2---:R-:W-:-:S03]  /*ba10*/  IMAD.MOV.U32 R24, RZ, RZ, 0x2cc02754 ;  /* 0x2cc02754ff187424 */ /* 0x004fc600078e00ff */
        /* <DEDUP_REMOVED lines=13> */
[----:B------:R-:W-:-:S02]  /*baf0*/  IMAD.MOV.U32 R7, RZ, RZ, -0x42b28354 ;  /* 0xbd4d7cacff077424 */ /* 0x000fc400078e00ff */
[----:B---3--:R-:W-:Y:S01]  /*bb00*/  IMAD.MOV.U32 R16, RZ, RZ, 0x585a3e12 ;  /* 0x585a3e12ff107424 */ /* 0x008fe200078e00ff */
[----:B------:R0:W-:Y:S01]  /*bb10*/  STL.64 [R1+0xab8], R14 ;  /* 0x000ab80e01007387 */ /* 0x0001e20000100a00 */
[----:B------:R-:W-:Y:S02]  /*bb20*/  IMAD.MOV.U32 R17, RZ, RZ, -0x416fec5b ;  /* 0xbe9013a5ff117424 */ /* 0x000fe400078e00ff */
[----:B-1----:R-:W-:Y:S01]  /*bb30*/  IMAD.MOV.U32 R18, RZ, RZ, 0x5cf292a0 ;  /* 0x5cf292a0ff127424 */ /* 0x002fe200078e00ff */
[----:B------:R1:W-:Y:S01]  /*bb40*/  STL.64 [R1+0xa78], R24 ;  /* 0x000a781801007387 */ /* 0x0003e20000100a00 */
[----:B------:R-:W-:Y:S01]  /*bb50*/  IMAD.MOV.U32 R19, RZ, RZ, -0x41b6031b ;  /* 0xbe49fce5ff137424 */ /* 0x000fe200078e00ff */
[----:B--2---:R-:W-:Y:S01]  /*bb60*/  MOV R20, 0x5d9a0e3b ;  /* 0x5d9a0e3b00147802 */ /* 0x004fe20000000f00 */
[----:B------:R-:W-:Y:S01]  /*bb70*/  IMAD.MOV.U32 R21, RZ, RZ, 0x3e3dc92e ;  /* 0x3e3dc92eff157424 */ /* 0x000fe200078e00ff */
[----:B------:R2:W-:Y:S01]  /*bb80*/  STL.64 [R1+0xa80], R26 ;  /* 0x000a801a01007387 */ /* 0x0005e20000100a00 */
[----:B0-----:R-:W-:Y:S01]  /*bb90*/  IMAD.MOV.U32 R14, RZ, RZ, -0x10012ac2 ;  /* 0xeffed53eff0e7424 */ /* 0x001fe200078e00ff */
[----:B------:R-:W-:-:S02]  /*bba0*/  MOV R15, 0x3f9486e7 ;  /* 0x3f9486e7000f7802 */ /* 0x000fc40000000f00 */
[----:B------:R0:W-:Y:S01]  /*bbb0*/  STL.64 [R1+0xaa0], R22 ;  /* 0x000aa01601007387 */ /* 0x0001e20000100a00 */
[----:B-1----:R-:W-:Y:S01]  /*bbc0*/  MOV R24, 0x87133284 ;  /* 0x8713328400187802 */ /* 0x002fe20000000f00 */
[----:B------:R-:W-:Y:S02]  /*bbd0*/  IMAD.MOV.U32 R25, RZ, RZ, 0x3e731ba6 ;  /* 0x3e731ba6ff197424 */ /* 0x000fe400078e00ff */
[----:B------:R1:W-:Y:S01]  /*bbe0*/  STL.64 [R1+0xaa8], R28 ;  /* 0x000aa81c01007387 */ /* 0x0003e20000100a00 */
[----:B--2---:R-:W-:-:S03]  /*bbf0*/  IMAD.MOV.U32 R26, RZ, RZ, -0x1c06cc2a ;  /* 0xe3f933d6ff1a7424 */ /* 0x004fc600078e00ff */
        /* <DEDUP_REMOVED lines=10> */
[----:B------:R-:W-:Y:S01]  /*bca0*/  MOV R7, 0xbe20e39a ;  /* 0xbe20e39a00077802 */ /* 0x000fe20000000f00 */
[----:B---3--:R-:W-:Y:S01]  /*bcb0*/  IMAD.MOV.U32 R16, RZ, RZ, -0x7f415c4b ;  /* 0x80bea3b5ff107424 */ /* 0x008fe200078e00ff */
[----:B------:R2:W-:Y:S01]  /*bcc0*/  STL.64 [R1+0xb00], R14 ;  /* 0x000b000e01007387 */ /* 0x0005e20000100a00 */
[----:B------:R-:W-:Y:S01]  /*bcd0*/  IMAD.MOV.U32 R17, RZ, RZ, 0x3edd7b47 ;  /* 0x3edd7b47ff117424 */ /* 0x000fe200078e00ff */
[----:B0-----:R-:W-:Y:S01]  /*bce0*/  MOV R18, 0xe63486fe ;  /* 0xe63486fe00127802 */ /* 0x001fe20000000f00 */
[----:B------:R-:W-:Y:S01]  /*bcf0*/  IMAD.MOV.U32 R19, RZ, RZ, -0x4076a7b8 ;  /* 0xbf895848ff137424 */ /* 0x000fe200078e00ff */
[----:B------:R0:W-:Y:S01]  /*bd00*/  STL.64 [R1+0xac8], R24 ;  /* 0x000ac81801007387 */ /* 0x0001e20000100a00 */
[----:B-1----:R-:W-:Y:S01]  /*bd10*/  MOV R20, 0x2bea82b1 ;  /* 0x2bea82b100147802 */ /* 0x002fe20000000f00 */
[----:B------:R-:W-:-:S02]  /*bd20*/  IMAD.MOV.U32 R21, RZ, RZ, -0x418f02af ;  /* 0xbe70fd51ff157424 */ /* 0x000fc400078e00ff */
[----:B------:R1:W-:Y:S01]  /*bd30*/  STL.64 [R1+0xad0], R26 ;  /* 0x000ad01a01007387 */ /* 0x0003e20000100a00 */
[----:B--2---:R-:W-:-:S03]  /*bd40*/  IMAD.MOV.U32 R14, RZ, RZ, -0x1e4736f7 ;  /* 0xe1b8c909ff0e7424 */ /* 0x004fc600078e00ff */
[----:B------:R2:W-:Y:S01]  /*bd50*/  STL.64 [R1+0xae8], R6 ;  /* 0x000ae80601007387 */ /* 0x0005e20000100a00 */
[----:B------:R-:W-:-:S03]  /*bd60*/  IMAD.MOV.U32 R15, RZ, RZ, -0x40a7dbcf ;  /* 0xbf582431ff0f7424 */ /* 0x000fc600078e00ff */
[----:B------:R3:W-:Y:S01]  /*bd70*/  STL.64 [R1+0xaf0], R22 ;  /* 0x000af01601007387 */ /* 0x0007e20000100a00 */
[----:B0-----:R-:W-:Y:S01]  /*bd80*/  IMAD.MOV.U32 R24, RZ, RZ, -0x1aa33f33 ;  /* 0xe55cc0cdff187424 */ /* 0x001fe200078e00ff */
[----:B------:R-:W-:Y:S02]  /*bd90*/  MOV R25, 0x3f888706 ;  /* 0x3f88870600197802 */ /* 0x000fe40000000f00 */
[----:B------:R0:W-:Y:S01]  /*bda0*/  STL.64 [R1+0xaf8], R28 ;  /* 0x000af81c01007387 */ /* 0x0001e20000100a00 */
[----:B-1----:R-:W-:Y:S02]  /*bdb0*/  IMAD.MOV.U32 R26, RZ, RZ, 0x168d2782 ;  /* 0x168d2782ff1a7424 */ /* 0x002fe400078e00ff */
[----:B------:R-:W-:Y:S01]  /*bdc0*/  IMAD.MOV.U32 R27, RZ, RZ, -0x4089d154 ;  /* 0xbf762eacff1b7424 */ /* 0x000fe200078e00ff */
[----:B------:R1:W-:Y:S01]  /*bdd0*/  STL.64 [R1+0xb08], R16 ;  /* 0x000b081001007387 */ /* 0x0003e20000100a00 */
[----:B--2---:R-:W-:Y:S01]  /*bde0*/  IMAD.MOV.U32 R6, RZ, RZ, -0x1b5a0a71 ;  /* 0xe4a5f58fff067424 */ /* 0x004fe200078e00ff */
[----:B------:R-:W-:-:S02]  /*bdf0*/  MOV R7, 0x3f5ee468 ;  /* 0x3f5ee46800077802 */ /* 0x000fc40000000f00 */
[----:B------:R2:W-:Y:S01]  /*be00*/  STL.64 [R1+0xb10], R18 ;  /* 0x000b101201007387 */ /* 0x0005e20000100a00 */
[----:B---3--:R-:W-:Y:S01]  /*be10*/  MOV R22, 0xf1a3a0db ;  /* 0xf1a3a0db00167802 */ /* 0x008fe20000000f00 */
[----:B------:R-:W-:Y:S02]  /*be20*/  IMAD.MOV.U32 R23, RZ, RZ, 0x3f423100 ;  /* 0x3f423100ff177424 */ /* 0x000fe400078e00ff */
[----:B------:R3:W-:Y:S01]  /*be30*/  STL.64 [R1+0xb28], R20 ;  /* 0x000b281401007387 */ /* 0x0007e20000100a00 */
[----:B0-----:R-:W-:Y:S01]  /*be40*/  IMAD.MOV.U32 R28, RZ, RZ, -0x1645b3 ;  /* 0xffe9ba4dff1c7424 */ /* 0x001fe200078e00ff */
[----:B------:R-:W-:Y:S01]  /*be50*/  MOV R29, 0x3e0201c0 ;  /* 0x3e0201c0001d7802 */ /* 0x000fe20000000f00 */
[----:B-1----:R-:W-:Y:S01]  /*be60*/  IMAD.MOV.U32 R16, RZ, RZ, 0x61a9f916 ;  /* 0x61a9f916ff107424 */ /* 0x002fe200078e00ff */
[----:B------:R0:W-:Y:S01]  /*be70*/  STL.64 [R1+0xb38], R14 ;  /* 0x000b380e01007387 */ /* 0x0001e20000100a00 */
[----:B------:R-:W-:Y:S01]  /*be80*/  IMAD.MOV.U32 R17, RZ, RZ, -0x40dd2e49 ;  /* 0xbf22d1b7ff117424 */ /* 0x000fe200078e00ff */
[----:B--2---:R-:W-:Y:S01]  /*be90*/  MOV R18, 0xa4a27ea0 ;  /* 0xa4a27ea000127802 */ /* 0x004fe20000000f00 */
[----:B------:R-:W-:Y:S01]  /*bea0*/  IMAD.MOV.U32 R19, RZ, RZ, 0x3f19fff1 ;  /* 0x3f19fff1ff137424 */ /* 0x000fe200078e00ff */
[----:B------:R1:W-:Y:S01]  /*beb0*/  STL.64 [R1+0xb18], R24 ;  /* 0x000b181801007387 */ /* 0x0003e20000100a00 */
[----:B---3--:R-:W-:Y:S01]  /*bec0*/  IMAD.MOV.U32 R20, RZ, RZ, -0x78f15f33 ;  /* 0x870ea0cdff147424 */ /* 0x008fe200078e00ff */
[----:B------:R-:W-:-:S02]  /*bed0*/  MOV R21, 0xbf018b09 ;  /* 0xbf018b0900157802 */ /* 0x000fc40000000f00 */
[----:B------:R2:W-:Y:S01]  /*bee0*/  STL.64 [R1+0xb20], R26 ;  /* 0x000b201a01007387 */ /* 0x0005e20000100a00 */
[----:B0-----:R-:W-:-:S03]  /*bef0*/  IMAD.MOV.U32 R14, RZ, RZ, 0x28144e09 ;  /* 0x28144e09ff0e7424 */ /* 0x001fc600078e00ff */
[----:B------:R0:W-:Y:S01]  /*bf00*/  STL.64 [R1+0xb30], R6 ;  /* 0x000b300601007387 */ /* 0x0001e20000100a00 */
[----:B------:R-:W-:-:S03]  /*bf10*/  IMAD.MOV.U32 R15, RZ, RZ, 0x3eb7e290 ;  /* 0x3eb7e290ff0f7424 */ /* 0x000fc600078e00ff */
[----:B------:R3:W-:Y:S01]  /*bf20*/  STL.64 [R1+0xb40], R22 ;  /* 0x000b401601007387 */ /* 0x0007e20000100a00 */
[----:B-1----:R-:W-:Y:S02]  /*bf30*/  IMAD.MOV.U32 R24, RZ, RZ, -0x5047a8aa ;  /* 0xafb85756ff187424 */ /* 0x002fe400078e00ff */
        /* <DEDUP_REMOVED lines=14> */
[----:B------:R-:W-:Y:S01]  /*c020*/  IMAD.MOV.U32 R17, RZ, RZ, 0x3d152ba3 ;  /* 0x3d152ba3ff117424 */ /* 0x000fe200078e00ff */
[----:B------:R1:W-:Y:S01]  /*c030*/  STL.64 [R1+0xb80], R14 ;  /* 0x000b800e01007387 */ /* 0x0003e20000100a00 */
[----:B0-----:R-:W-:Y:S01]  /*c040*/  MOV R18, 0x1300d859 ;  /* 0x1300d85900127802 */ /* 0x001fe20000000f00 */
[----:B------:R-:W-:-:S02]  /*c050*/  IMAD.MOV.U32 R19, RZ, RZ, -0x4196aa99 ;  /* 0xbe695567ff137424 */ /* 0x000fc400078e00ff */
[----:B------:R0:W-:Y:S01]  /*c060*/  STL.64 [R1+0xb68], R24 ;  /* 0x000b681801007387 */ /* 0x0001e20000100a00 */
[----:B---3--:R-:W-:Y:S01]  /*c070*/  IMAD.MOV.U32 R20, RZ, RZ, -0xd47a6ac ;  /* 0xf2b85954ff147424 */ /* 0x008fe200078e00ff */
[----:B------:R-:W-:Y:S02]  /*c080*/  MOV R21, 0xbc92c41c ;  /* 0xbc92c41c00157802 */ /* 0x000fe40000000f00 */
[----:B------:R2:W-:Y:S01]  /*c090*/  STL.64 [R1+0xb70], R26 ;  /* 0x000b701a01007387 */ /* 0x0005e20000100a00 */
[----:B-1----:R-:W-:-:S03]  /*c0a0*/  IMAD.MOV.U32 R14, RZ, RZ, 0x49d95e46 ;  /* 0x49d95e46ff0e7424 */ /* 0x002fc600078e00ff */
[----:B------:R1:W-:Y:S01]  /*c0b0*/  STL.64 [R1+0xb78], R6 ;  /* 0x000b780601007387 */ /* 0x0003e20000100a00 */
[----:B------:R-:W-:Y:S01]  /*c0c0*/  IMAD.MOV.U32 R15, RZ, RZ, -0x40566e61 ;  /* 0xbfa9919fff0f7424 */ /* 0x000fe200078e00ff */
[----:B0-----:R-:W-:Y:S02]  /*c0d0*/  MOV R24, 0x5c03d2e9 ;  /* 0x5c03d2e900187802 */ /* 0x001fe40000000f00 */
[----:B------:R0:W-:Y:S01]  /*c0e0*/  STL.64 [R1+0xb88], R16 ;  /* 0x000b881001007387 */ /* 0x0001e20000100a00 */
[----:B------:R-:W-:Y:S02]  /*c0f0*/  IMAD.MOV.U32 R25, RZ, RZ, 0x3f9ef9a0 ;  /* 0x3f9ef9a0ff197424 */ /* 0x000fe400078e00ff */
[----:B--2---:R-:W-:Y:S01]  /*c100*/  IMAD.MOV.U32 R26, RZ, RZ, -0xccb32e3 ;  /* 0xf334cd1dff1a7424 */ /* 0x004fe200078e00ff */
[----:B------:R2:W-:Y:S01]  /*c110*/  STL.64 [R1+0xb90], R22 ;  /* 0x000b901601007387 */ /* 0x0005e20000100a00 */
[----:B------:R-:W-:-:S03]  /*c120*/  MOV R27, 0x3f645497 ;  /* 0x3f645497001b7802 */ /* 0x000fc60000000f00 */
[----:B------:R3:W-:Y:S01]  /*c130*/  STL.64 [R1+0xb98], R28 ;  /* 0x000b981c01007387 */ /* 0x0007e20000100a00 */
[----:B-1----:R-:W-:Y:S02]  /*c140*/  IMAD.MOV.U32 R6, RZ, RZ, 0x11c56ff1 ;  /* 0x11c56ff1ff067424 */ /* 0x002fe400078e00ff */
[----:B------:R-:W-:Y:S01]  /*c150*/  IMAD.MOV.U32 R7, RZ, RZ, 0x3e4122c8 ;  /* 0x3e4122c8ff077424 */ /* 0x000fe200078e00ff */
[----:B------:R1:W-:Y:S01]  /*c160*/  STL.64 [R1+0xba0], R18 ;  /* 0x000ba01201007387 */ /* 0x0003e20000100a00 */
[----:B0-----:R-:W-:Y:S01]  /*c170*/  MOV R16, 0x5e7cd1d3 ;  /* 0x5e7cd1d300107802 */ /* 0x001fe20000000f00 */
[----:B------:R-:W-:Y:S02]  /*c180*/  IMAD.MOV.U32 R17, RZ, RZ, 0x3faead43 ;  /* 0x3faead43ff117424 */ /* 0x000fe400078e00ff */
[----:B------:R0:W-:Y:S01]  /*c190*/  STL.64 [R1+0xba8], R20 ;  /* 0x000ba81401007387 */ /* 0x0001e20000100a00 */
[----:B--2---:R-:W-:Y:S02]  /*c1a0*/  IMAD.MOV.U32 R22, RZ, RZ, 0x1b78f2fd ;  /* 0x1b78f2fdff167424 */ /* 0x004fe400078e00ff */
[----:B------:R-:W-:Y:S01]  /*c1b0*/  IMAD.MOV.U32 R23, RZ, RZ, -0x412800ce ;  /* 0xbed7ff32ff177424 */ /* 0x000fe200078e00ff */
[----:B------:R2:W-:Y:S01]  /*c1c0*/  STL.64 [R1+0xbc8], R14 ;  /* 0x000bc80e01007387 */ /* 0x0005e20000100a00 */
[----:B---3--:R-:W-:Y:S01]  /*c1d0*/  MOV R28, 0x3853b987 ;  /* 0x3853b987001c7802 */ /* 0x008fe20000000f00 */
[----:B------:R-:W-:-:S02]  /*c1e0*/  IMAD.MOV.U32 R29, RZ, RZ, 0x3f8ee504 ;  /* 0x3f8ee504ff1d7424 */ /* 0x000fc400078e00ff */
[----:B-1----:R-:W-:Y:S01]  /*c1f0*/  IMAD.MOV.U32 R18, RZ, RZ, -0x6b5d1b4e ;  /* 0x94a2e4b2ff127424 */ /* 0x002fe200078e00ff */
[----:B------:R-:W-:Y:S01]  /*c200*/  MOV R19, 0xbfa0a1a3 ;  /* 0xbfa0a1a300137802 */ /* 0x000fe20000000f00 */
[----:B------:R1:W-:Y:S01]  /*c210*/  STL.64 [R1+0xbb0], R6 ;  /* 0x000bb00601007387 */ /* 0x0003e20000100a00 */
[----:B0-----:R-:W-:Y:S01]  /*c220*/  IMAD.MOV.U32 R20, RZ, RZ, -0x38c59a22 ;  /* 0xc73a65deff147424 */ /* 0x001fe200078e00ff */
[----:B------:R-:W-:Y:S02]  /*c230*/  MOV R21, 0xbf8b28c0 ;  /* 0xbf8b28c000157802 */ /* 0x000fe40000000f00 */
[----:B------:R0:W-:Y:S01]  /*c240*/  STL.64 [R1+0xbb8], R24 ;  /* 0x000bb81801007387 */ /* 0x0001e20000100a00 */
[----:B--2---:R-:W-:Y:S01]  /*c250*/  MOV R14, 0x10abeebc ;  /* 0x10abeebc000e7802 */ /* 0x004fe20000000f00 */
[----:B------:R-:W-:Y:S02]  /*c260*/  IMAD.MOV.U32 R15, RZ, RZ, 0x3e603f57 ;  /* 0x3e603f57ff0f7424 */ /* 0x000fe400078e00ff */
[----:B------:R2:W-:Y:S04]  /*c270*/  STL.64 [R1+0xbc0], R26 ;  /* 0x000bc01a01007387 */ /* 0x0005e80000100a00 */
[----:B------:R3:W-:Y:S01]  /*c280*/  STL.64 [R1+0xbd0], R16 ;  /* 0x000bd01001007387 */ /* 0x0007e20000100a00 */
[----:B-1----:R-:W-:-:S02]  /*c290*/  IMAD.MOV.U32 R6, RZ, RZ, 0x7be56cf6 ;  /* 0x7be56cf6ff067424 */ /* 0x002fc400078e00ff */
[----:B------:R-:W-:Y:S01]  /*c2a0*/  IMAD.MOV.U32 R7, RZ, RZ, 0x3f76bd32 ;  /* 0x3f76bd32ff077424 */ /* 0x000fe200078e00ff */
        /* <DEDUP_REMOVED lines=10> */
[----:B-1----:R-:W-:Y:S01]  /*c350*/  IMAD.MOV.U32 R18, RZ, RZ, -0x67b76f61 ;  /* 0x9848909fff127424 */ /* 0x002fe200078e00ff */
[----:B------:R-:W-:Y:S02]  /*c360*/  MOV R19, 0xbde927a7 ;  /* 0xbde927a700137802 */ /* 0x000fe40000000f00 */
[----:B------:R1:W-:Y:S01]  /*c370*/  STL.64 [R1+0xc00], R14 ;  /* 0x000c000e01007387 */ /* 0x0003e20000100a00 */
[----:B0-----:R-:W-:Y:S01]  /*c380*/  MOV R22, 0xa0ce370e ;  /* 0xa0ce370e00167802 */ /* 0x001fe20000000f00 */
[----:B------:R-:W-:Y:S02]  /*c390*/  IMAD.MOV.U32 R23, RZ, RZ, -0x40ebb737 ;  /* 0xbf1448c9ff177424 */ /* 0x000fe400078e00ff */
[----:B--2---:R-:W-:Y:S01]  /*c3a0*/  IMAD.MOV.U32 R28, RZ, RZ, 0xeccfadb ;  /* 0x0eccfadbff1c7424 */ /* 0x004fe200078e00ff */
        /* <DEDUP_REMOVED lines=8> */
[----:B0-----:R-:W-:-:S03]  /*c430*/  IMAD.MOV.U32 R6, RZ, RZ, 0x5a7d9ac5 ;  /* 0x5a7d9ac5ff067424 */ /* 0x001fc600078e00ff */
[----:B------:R0:W-:Y:S01]  /*c440*/  STL.64 [R1+0xc18], R16 ;  /* 0x000c181001007387 */ /* 0x0001e20000100a00 */
[----:B------:R-:W-:-:S03]  /*c450*/  IMAD.MOV.U32 R7, RZ, RZ, 0x3d72f0a6 ;  /* 0x3d72f0a6ff077424 */ /* 0x000fc600078e00ff */
[----:B------:R3:W-:Y:S01]  /*c460*/  STL.64 [R1+0xc20], R18 ;  /* 0x000c201201007387 */ /* 0x0007e20000100a00 */
[----:B--2---:R-:W-:Y:S02]  /*c470*/  IMAD.MOV.U32 R24, RZ, RZ, -0x25bcd4ef ;  /* 0xda432b11ff187424 */ /* 0x004fe400078e00ff */
[----:B------:R-:W-:Y:S01]  /*c480*/  IMAD.MOV.U32 R25, RZ, RZ, -0x414e954a ;  /* 0xbeb16ab6ff197424 */ /* 0x000fe200078e00ff */
[----:B------:R2:W-:Y:S01]  /*c490*/  STL.64 [R1+0xc28], R20 ;  /* 0x000c281401007387 */ /* 0x0005e20000100a00 */
[----:B-1----:R-:W-:Y:S01]  /*c4a0*/  MOV R26, 0x36ee783 ;  /* 0x036ee783001a7802 */ /* 0x002fe20000000f00 */
[----:B------:R-:W-:Y:S02]  /*c4b0*/  IMAD.MOV.U32 R27, RZ, RZ, -0x4306bd5e ;  /* 0xbcf942a2ff1b7424 */ /* 0x000fe400078e00ff */
[----:B------:R1:W-:Y:S01]  /*c4c0*/  STL.64 [R1+0xc30], R22 ;  /* 0x000c301601007387 */ /* 0x0003e20000100a00 */
[----:B0-----:R-:W-:Y:S01]  /*c4d0*/  IMAD.MOV.U32 R16, RZ, RZ, 0x3d88fea7 ;  /* 0x3d88fea7ff107424 */ /* 0x001fe200078e00ff */
[----:B------:R-:W-:-:S02]  /*c4e0*/  MOV R17, 0x3ecc1949 ;  /* 0x3ecc194900117802 */ /* 0x000fc40000000f00 */
[----:B------:R0:W-:Y:S01]  /*c4f0*/  STL.64 [R1+0xc38], R28 ;  /* 0x000c381c01007387 */ /* 0x0001e20000100a00 */
[----:B---3--:R-:W-:Y:S01]  /*c500*/  MOV R18, 0x1c8dde07 ;  /* 0x1c8dde0700127802 */ /* 0x008fe20000000f00 */
[----:B------:R-:W-:Y:S02]  /*c510*/  IMAD.MOV.U32 R19, RZ, RZ, 0x3e89b42c ;  /* 0x3e89b42cff137424 */ /* 0x000fe400078e00ff */
[----:B------:R3:W-:Y:S01]  /*c520*/  STL.64 [R1+0xc48], R14 ;  /* 0x000c480e01007387 */ /* 0x0007e20000100a00 */
[----:B--2---:R-:W-:Y:S01]  /*c530*/  IMAD.MOV.U32 R20, RZ, RZ, 0x27a1383d ;  /* 0x27a1383dff147424 */ /* 0x004fe200078e00ff */
[----:B------:R-:W-:Y:S01]  /*c540*/  MOV R21, 0xbe7ea6a4 ;  /* 0xbe7ea6a400157802 */ /* 0x000fe20000000f00 */
[----:B-1----:R-:W-:Y:S01]  /*c550*/  IMAD.MOV.U32 R22, RZ, RZ, -0x2e56537d ;  /* 0xd1a9ac83ff167424 */ /* 0x002fe200078e00ff */
[----:B------:R1:W-:Y:S01]  /*c560*/  STL.64 [R1+0xc40], R6 ;  /* 0x000c400601007387 */ /* 0x0003e20000100a00 */
[----:B------:R-:W-:Y:S01]  /*c570*/  IMAD.MOV.U32 R23, RZ, RZ, 0x3e62116d ;  /* 0x3e62116dff177424 */ /* 0x000fe200078e00ff */
[----:B0-----:R-:W-:Y:S01]  /*c580*/  MOV R28, 0x5f50d178 ;  /* 0x5f50d178001c7802 */ /* 0x001fe20000000f00 */
[----:B------:R-:W-:Y:S01]  /*c590*/  IMAD.MOV.U32 R29, RZ, RZ, -0x4046a498 ;  /* 0xbfb95b68ff1d7424 */ /* 0x000fe200078e00ff */
[----:B------:R0:W-:Y:S01]  /*c5a0*/  STL.64 [R1+0xc50], R16 ;  /* 0x000c501001007387 */ /* 0x0001e20000100a00 */
[----:B---3--:R-:W-:Y:S01]  /*c5b0*/  IMAD.MOV.U32 R14, RZ, RZ, -0x5673743c ;  /* 0xa98c8bc4ff0e7424 */ /* 0x008fe200078e00ff */
[----:B------:R-:W-:-:S02]  /*c5c0*/  MOV R15, 0x3fc6fb2b ;  /* 0x3fc6fb2b000f7802 */ /* 0x000fc40000000f00 */
[----:B------:R2:W-:Y:S01]  /*c5d0*/  STL.64 [R1+0xc58], R24 ;  /* 0x000c581801007387 */ /* 0x0005e20000100a00 */
[----:B-1----:R-:W-:-:S03]  /*c5e0*/  DFMA R6, R32, R32, R32 ;  /* 0x000000202006722b */ /* 0x002fc60000000020 */
[----:B------:R1:W-:Y:S04]  /*c5f0*/  STL.64 [R1+0xc60], R26 ;  /* 0x000c601a01007387 */ /* 0x0003e80000100a00 */
[----:B------:R3:W-:Y:S01]  /*c600*/  STL.64 [R1+0xc68], R18 ;  /* 0x000c681201007387 */ /* 0x0007e20000100a00 */
[----:B0-----:R-:W-:Y:S02]  /*c610*/  IMAD.MOV.U32 R16, RZ, RZ, 0x29064247 ;  /* 0x29064247ff107424 */ /* 0x001fe400078e00ff */
[----:B------:R-:W-:Y:S01]  /*c620*/  IMAD.MOV.U32 R17, RZ, RZ, -0x403f5f91 ;  /* 0xbfc0a06fff117424 */ /* 0x000fe200078e00ff */
[----:B------:R0:W-:Y:S01]  /*c630*/  STL.64 [R1+0xc70], R20 ;  /* 0x000c701401007387 */ /* 0x0001e20000100a00 */
[----:B--2---:R-:W-:Y:S01]  /*c640*/  MOV R24, 0xd4f69d94 ;  /* 0xd4f69d9400187802 */ /* 0x004fe20000000f00 */
[----:B------:R-:W-:Y:S01]  /*c650*/  IMAD.MOV.U32 R25, RZ, RZ, -0x40ff7efb ;  /* 0xbf008105ff197424 */ /* 0x000fe200078e00ff */
[----:B------:R-:W-:Y:S01]  /*c660*/  DFMA R6, R30, R6, R30 ;  /* 0x000000061e06722b */ /* 0x000fe2000000001e */
[----:B------:R2:W-:Y:S01]  /*c670*/  STL.64 [R1+0xc78], R22 ;  /* 0x000c781601007387 */ /* 0x0005e20000100a00 */
[----:B-1----:R-:W-:-:S02]  /*c680*/  IMAD.MOV.U32 R26, RZ, RZ, 0x3cf8dfb4 ;  /* 0x3cf8dfb4ff1a7424 */ /* 0x002fc400078e00ff */
[----:B------:R-:W-:Y:S01]  /*c690*/  IMAD.MOV.U32 R27, RZ, RZ, -0x40483c5f ;  /* 0xbfb7c3a1ff1b7424 */ /* 0x000fe200078e00ff */
[----:B------:R1:W-:Y:S01]  /*c6a0*/  STL.64 [R1+0xc80], R28 ;  /* 0x000c801c01007387 */ /* 0x0003e20000100a00 */
[----:B---3--:R-:W-:Y:S01]  /*c6b0*/  IMAD.MOV.U32 R18, RZ, RZ, 0x7a744982 ;  /* 0x7a744982ff127424 */ /* 0x008fe200078e00ff */
[----:B------:R-:W-:Y:S01]  /*c6c0*/  MOV R19, 0x3fb72bb4 ;  /* 0x3fb72bb400137802 */ /* 0x000fe20000000f00 */
[----:B------:R-:W-:Y:S01]  /*c6d0*/  IMAD.MOV.U32 R30, RZ, RZ, -0x4ddbedfe ;  /* 0xb2241202ff1e7424 */ /* 0x000fe200078e00ff */
[----:B------:R3:W-:Y:S01]  /*c6e0*/  STL.64 [R1+0xc88], R14 ;  /* 0x000c880e01007387 */ /* 0x0007e20000100a00 */
[----:B0-----:R-:W-:Y:S01]  /*c6f0*/  MOV R20, 0x38631744 ;  /* 0x3863174400147802 */ /* 0x001fe20000000f00 */
[----:B------:R-:W-:Y:S01]  /*c700*/  IMAD.MOV.U32 R21, RZ, RZ, 0x3fa6bd2f ;  /* 0x3fa6bd2fff157424 */ /* 0x000fe200078e00ff */
[----:B------:R-:W-:Y:S01]  /*c710*/  DFMA R32, -R2, R6, 1 ;  /* 0x3ff000000220742b */ /* 0x000fe20000000106 */
[----:B------:R0:W-:Y:S01]  /*c720*/  STL.64 [R1+0xc90], R16 ;  /* 0x000c901001007387 */ /* 0x0001e20000100a00 */
[----:B--2---:R-:W-:Y:S01]  /*c730*/  IMAD.MOV.U32 R22, RZ, RZ, -0x442fe938 ;  /* 0xbbd016c8ff167424 */ /* 0x004fe200078e00ff */
[----:B------:R-:W-:Y:S01]  /*c740*/  MOV R23, 0x3e92a46f ;  /* 0x3e92a46f00177802 */ /* 0x000fe20000000f00 */
[----:B------:R-:W-:Y:S01]  /*c750*/  IMAD.MOV.U32 R31, RZ, RZ, -0x41db6b2d ;  /* 0xbe2494d3ff1f7424 */ /* 0x000fe200078e00ff */
[----:B------:R2:W-:Y:S01]  /*c760*/  STL.64 [R1+0xca0], R18 ;  /* 0x000ca01201007387 */ /* 0x0005e20000100a00 */
[----:B-1----:R-:W-:Y:S01]  /*c770*/  IMAD.MOV.U32 R28, RZ, RZ, 0x69432cef ;  /* 0x69432cefff1c7424 */ /* 0x002fe200078e00ff */
[----:B------:R-:W-:Y:S01]  /*c780*/  MOV R29, 0xbf77067b ;  /* 0xbf77067b001d7802 */ /* 0x000fe20000000f00 */
[----:B------:R-:W-:Y:S01]  /*c790*/  DFMA R34, R6, R32, R6 ;  /* 0x000000200622722b */ /* 0x000fe20000000006 */
[----:B---3--:R-:W-:Y:S01]  /*c7a0*/  IMAD.MOV.U32 R14, RZ, RZ, 0x1cad78b9 ;  /* 0x1cad78b9ff0e7424 */ /* 0x008fe200078e00ff */
[----:B------:R1:W-:Y:S01]  /*c7b0*/  STL.64 [R1+0xcb0], R20 ;  /* 0x000cb01401007387 */ /* 0x0003e20000100a00 */
[----:B------:R-:W-:Y:S01]  /*c7c0*/  IMAD.MOV.U32 R15, RZ, RZ, -0x406e5b61 ;  /* 0xbf91a49fff0f7424 */ /* 0x000fe200078e00ff */
[----:B------:R-:W-:Y:S01]  /*c7d0*/  MOV R32, 0x1fd5f699 ;  /* 0x1fd5f69900207802 */ /* 0x000fe20000000f00 */
[----:B0-----:R-:W-:Y:S01]  /*c7e0*/  IMAD.MOV.U32 R17, RZ, RZ, 0x3f8d0bef ;  /* 0x3f8d0befff117424 */ /* 0x001fe200078e00ff */
[----:B------:R-:W-:Y:S01]  /*c7f0*/  MOV R16, 0xfa0aa57b ;  /* 0xfa0aa57b00107802 */ /* 0x000fe20000000f00 */
[----:B------:R0:W-:Y:S01]  /*c800*/  STL.64 [R1+0xcb8], R22 ;  /* 0x000cb81601007387 */ /* 0x0001e20000100a00 */
[----:B------:R-:W-:Y:S01]  /*c810*/  IMAD.MOV.U32 R6, RZ, RZ, -0x3e818735 ;  /* 0xc17e78cbff067424 */ /* 0x000fe200078e00ff */
[----:B--2---:R-:W-:Y:S01]  /*c820*/  MOV R19, 0xbf53043d ;  /* 0xbf53043d00137802 */ /* 0x004fe20000000f00 */
[----:B------:R-:W-:Y:S01]  /*c830*/  IMAD.MOV.U32 R18, RZ, RZ, 0x3c40f6a ;  /* 0x03c40f6aff127424 */ /* 0x000fe200078e00ff */
[----:B------:R2:W-:Y:S01]  /*c840*/  STL.64 [R1+0xcc0], R14 ;  /* 0x000cc00e01007387 */ /* 0x0005e20000100a00 */
[----:B------:R-:W-:-:S02]  /*c850*/  IMAD.MOV.U32 R7, RZ, RZ, 0x40957e75 ;  /* 0x40957e75ff077424 */ /* 0x000fc400078e00ff */
[----:B-1----:R-:W-:Y:S01]  /*c860*/  IMAD.MOV.U32 R20, RZ, RZ, 0xc4df7f1 ;  /* 0x0c4df7f1ff147424 */ /* 0x002fe200078e00ff */
[----:B------:R1:W-:Y:S01]  /*c870*/  STL.64 [R1+0xcc8], R16 ;  /* 0x000cc81001007387 */ /* 0x0003e20000100a00 */
[----:B------:R-:W-:Y:S02]  /*c880*/  IMAD.MOV.U32 R21, RZ, RZ, 0x3f3adee2 ;  /* 0x3f3adee2ff157424 */ /* 0x000fe400078e00ff */
[----:B------:R-:W-:Y:S01]  /*c890*/  IMAD.MOV.U32 R33, RZ, RZ, 0x3f6966e5 ;  /* 0x3f6966e5ff217424 */ /* 0x000fe200078e00ff */
[----:B------:R3:W-:Y:S01]  /*c8a0*/  STL.64 [R1+0xce8], R18 ;  /* 0x000ce81201007387 */ /* 0x0007e20000100a00 */
[----:B0-----:R-:W-:Y:S01]  /*c8b0*/  MOV R22, 0x6a382e07 ;  /* 0x6a382e0700167802 */ /* 0x001fe20000000f00 */
[----:B------:R-:W-:Y:S02]  /*c8c0*/  IMAD.MOV.U32 R23, RZ, RZ, 0x3db43183 ;  /* 0x3db43183ff177424 */ /* 0x000fe400078e00ff */
[----:B--2---:R-:W-:Y:S01]  /*c8d0*/  IMAD.MOV.U32 R14, RZ, RZ, 0x7c4544c3 ;  /* 0x7c4544c3ff0e7424 */ /* 0x004fe200078e00ff */
[----:B------:R0:W-:Y:S01]  /*c8e0*/  STL.64 [R1+0xcf0], R20 ;  /* 0x000cf01401007387 */ /* 0x0001e20000100a00 */
[----:B------:R-:W-:Y:S01]  /*c8f0*/  IMAD.MOV.U32 R15, RZ, RZ, 0x3f10af03 ;  /* 0x3f10af03ff0f7424 */ /* 0x000fe200078e00ff */
[----:B-1----:R-:W-:Y:S01]  /*c900*/  MOV R16, 0x909bc462 ;  /* 0x909bc46200107802 */ /* 0x002fe20000000f00 */
[----:B------:R-:W-:Y:S01]  /*c910*/  IMAD.MOV.U32 R17, RZ, RZ, -0x410a3a9c ;  /* 0xbef5c564ff117424 */ /* 0x000fe200078e00ff */
[----:B------:R1:W-:Y:S01]  /*c920*/  STL.64 [R1+0xcf8], R22 ;  /* 0x000cf81601007387 */ /* 0x0003e20000100a00 */
[----:B---3--:R-:W-:Y:S01]  /*c930*/  IMAD.MOV.U32 R18, RZ, RZ, -0x458bb1e4 ;  /* 0xba744e1cff127424 */ /* 0x008fe200078e00ff */
[----:B------:R-:W-:-:S02]  /*c940*/  MOV R19, 0x3eab1a24 ;  /* 0x3eab1a2400137802 */ /* 0x000fc40000000f00 */
[----:B------:R2:W-:Y:S01]  /*c950*/  STL.64 [R1+0xd08], R14 ;  /* 0x000d080e01007387 */ /* 0x0005e20000100a00 */
[----:B0-----:R-:W-:-:S03]  /*c960*/  IMAD.MOV.U32 R20, RZ, RZ, -0xa078040 ;  /* 0xf5f87fc0ff147424 */ /* 0x001fc600078e00ff */
[----:B------:R0:W-:Y:S01]  /*c970*/  STL.64 [R1+0xd10], R16 ;  /* 0x000d101001007387 */ /* 0x0001e20000100a00 */
[----:B------:R-:W-:-:S03]  /*c980*/  IMAD.MOV.U32 R21, RZ, RZ, 0x3cc5a9a2 ;  /* 0x3cc5a9a2ff157424 */ /* 0x000fc600078e00ff */
[----:B------:R3:W-:Y:S01]  /*c990*/  STL.64 [R1+0xd30], R18 ;  /* 0x000d301201007387 */ /* 0x0007e20000100a00 */
[----:B-1----:R-:W-:Y:S01]  /*c9a0*/  IMAD.MOV.U32 R22, RZ, RZ, -0x3bccff5e ;  /* 0xc43300a2ff167424 */ /* 0x002fe200078e00ff */
[----:B------:R-:W-:Y:S02]  /*c9b0*/  MOV R23, 0xbfc997cf ;  /* 0xbfc997cf00177802 */ /* 0x000fe40000000f00 */
[----:B--2---:R-:W-:Y:S01]  /*c9c0*/  MOV R14, 0x66be9669 ;  /* 0x66be9669000e7802 */ /* 0x004fe20000000f00 */
[----:B------:R-:W-:Y:S01]  /*c9d0*/  IMAD.MOV.U32 R15, RZ, RZ, -0x417c3ae7 ;  /* 0xbe83c519ff0f7424 */ /* 0x000fe200078e00ff */
[----:B------:R1:W-:Y:S01]  /*c9e0*/  STL.64 [R1+0xd38], R20 ;  /* 0x000d381401007387 */ /* 0x0003e20000100a00 */
[----:B0-----:R-:W-:Y:S01]  /*c9f0*/  MOV R16, 0xb67ecf48 ;  /* 0xb67ecf4800107802 */ /* 0x001fe20000000f00 */
[----:B------:R-:W-:Y:S02]  /*ca00*/  IMAD.MOV.U32 R17, RZ, RZ, 0x3fd75748 ;  /* 0x3fd75748ff117424 */ /* 0x000fe400078e00ff */
[----:B------:R0:W-:Y:S01]  /*ca10*/  STL.64 [R1+0xd40], R14 ;  /* 0x000d400e01007387 */ /* 0x0001e20000100a00 */
[----:B---3--:R-:W-:-:S03]  /*ca20*/  IMAD.MOV.U32 R18, RZ, RZ, -0x359d8d2a ;  /* 0xca6272d6ff127424 */ /* 0x008fc600078e00ff */
[----:B------:R2:W-:Y:S01]  /*ca30*/  STL.64 [R1+0xd58], R16 ;  /* 0x000d581001007387 */ /* 0x0005e20000100a00 */
[----:B------:R-:W-:Y:S02]  /*ca40*/  IMAD.MOV.U32 R19, RZ, RZ, 0x3fd10cd9 ;  /* 0x3fd10cd9ff137424 */ /* 0x000fe400078e00ff */
[----:B-1----:R-:W-:Y:S01]  /*ca50*/  IMAD.MOV.U32 R20, RZ, RZ, 0x4744ccfb ;  /* 0x4744ccfbff147424 */ /* 0x002fe200078e00ff */
[----:B------:R1:W-:Y:S01]  /*ca60*/  STL.64 [R1+0xc98], R24 ;  /* 0x000c981801007387 */ /* 0x0003e20000100a00 */
[----:B------:R-:W-:Y:S01]  /*ca70*/  IMAD.MOV.U32 R21, RZ, RZ, 0x3fc056ba ;  /* 0x3fc056baff157424 */ /* 0x000fe200078e00ff */
[----:B0-----:R-:W-:Y:S01]  /*ca80*/  MOV R14, 0x182c4e01 ;  /* 0x182c4e01000e7802 */ /* 0x001fe20000000f00 */
[----:B------:R-:W-:Y:S01]  /*ca90*/  IMAD.MOV.U32 R15, RZ, RZ, -0x405337f1 ;  /* 0xbfacc80fff0f7424 */ /* 0x000fe200078e00ff */
[----:B------:R0:W-:Y:S01]  /*caa0*/  STL.64 [R1+0xd48], R22 ;  /* 0x000d481601007387 */ /* 0x0001e20000100a00 */
[----:B--2---:R-:W-:Y:S01]  /*cab0*/  IMAD.MOV.U32 R16, RZ, RZ, -0x2c454e17 ;  /* 0xd3bab1e9ff107424 */ /* 0x004fe200078e00ff */
[----:B------:R-:W-:-:S02]  /*cac0*/  MOV R17, 0xbe8787c7 ;  /* 0xbe8787c700117802 */ /* 0x000fc40000000f00 */
[----:B------:R2:W-:Y:S01]  /*cad0*/  STL.64 [R1+0xd88], R14 ;  /* 0x000d880e01007387 */ /* 0x0005e20000100a00 */
[----:B-1----:R-:W-:-:S03]  /*cae0*/  MOV R24, 0xe25cd11c ;  /* 0xe25cd11c00187802 */ /* 0x002fc60000000f00 */
[----:B------:R1:W-:Y:S01]  /*caf0*/  STL.64 [R1+0xd68], R18 ;  /* 0x000d681201007387 */ /* 0x0003e20000100a00 */
[----:B------:R-:W-:-:S03]  /*cb00*/  IMAD.MOV.U32 R25, RZ, RZ, 0x3f5a4350 ;  /* 0x3f5a4350ff197424 */ /* 0x000fc600078e00ff */
[----:B------:R3:W-:Y:S01]  /*cb10*/  STL.64 [R1+0xd80], R20 ;  /* 0x000d801401007387 */ /* 0x0007e20000100a00 */
[----:B0-----:R-:W-:Y:S02]  /*cb20*/  IMAD.MOV.U32 R22, RZ, RZ, -0x35537826 ;  /* 0xcaac87daff167424 */ /* 0x001fe400078e00ff */
[----:B------:R-:W-:Y:S01]  /*cb30*/  IMAD.MOV.U32 R23, RZ, RZ, 0x3f93b27e ;  /* 0x3f93b27eff177424 */ /* 0x000fe200078e00ff */
[----:B--2---:R-:W-:Y:S01]  /*cb40*/  MOV R14, 0x9ec22641 ;  /* 0x9ec22641000e7802 */ /* 0x004fe20000000f00 */
[----:B------:R-:W-:Y:S01]  /*cb50*/  IMAD.MOV.U32 R15, RZ, RZ, -0x4262e5d2 ;  /* 0xbd9d1a2eff0f7424 */ /* 0x000fe200078e00ff */
[----:B------:R0:W-:Y:S01]  /*cb60*/  STL.64 [R1+0xd90], R16 ;  /* 0x000d901001007387 */ /* 0x0001e20000100a00 */
[----:B-1----:R-:W-:-:S03]  /*cb70*/  IMAD.MOV.U32 R18, RZ, RZ, -0x793f6ca ;  /* 0xf86c0936ff127424 */ /* 0x002fc600078e00ff */
[----:B------:R1:W-:Y:S01]  /*cb80*/  STL.64 [R1+0xdd0], R14 ;  /* 0x000dd00e01007387 */ /* 0x0003e20000100a00 */
[----:B------:R-:W-:Y:S01]  /*cb90*/  IMAD.MOV.U32 R19, RZ, RZ, 0x3e123fc5 ;  /* 0x3e123fc5ff137424 */ /* 0x000fe200078e00ff */
[----:B---3--:R-:W-:Y:S01]  /*cba0*/  MOV R20, 0xf755a2c9 ;  /* 0xf755a2c900147802 */ /* 0x008fe20000000f00 */
[----:B------:R-:W-:Y:S01]  /*cbb0*/  IMAD.MOV.U32 R21, RZ, RZ, -0x40a6e001 ;  /* 0xbf591fffff157424 */ /* 0x000fe200078e00ff */
        /* <DEDUP_REMOVED lines=11> */
[----:B0-----:R-:W-:Y:S02]  /*cc70*/  IMAD.MOV.U32 R28, RZ, RZ, 0x539275a7 ;  /* 0x539275a7ff1c7424 */ /* 0x001fe400078e00ff */
        /* <DEDUP_REMOVED lines=8> */
[----:B---3--:R-:W-:Y:S02]  /*cd00*/  IMAD.MOV.U32 R22, RZ, RZ, -0x24814352 ;  /* 0xdb7ebcaeff167424 */ /* 0x008fe400078e00ff */
[----:B------:R-:W-:Y:S01]  /*cd10*/  IMAD.MOV.U32 R23, RZ, RZ, -0x40f315cd ;  /* 0xbf0cea33ff177424 */ /* 0x000fe200078e00ff */
[----:B------:R3:W-:Y:S01]  /*cd20*/  STL.64 [R1+0xdd8], R16 ;  /* 0x000dd81001007387 */ /* 0x0007e20000100a00 */
[----:B0-----:R-:W-:Y:S02]  /*cd30*/  IMAD.MOV.U32 R18, RZ, RZ, 0x1ad67669 ;  /* 0x1ad67669ff127424 */ /* 0x001fe400078e00ff */
[----:B------:R-:W-:Y:S01]  /*cd40*/  IMAD.MOV.U32 R19, RZ, RZ, -0x4132585a ;  /* 0xbecda7a6ff137424 */ /* 0x000fe200078e00ff */
[----:B-1----:R-:W-:Y:S01]  /*cd50*/  MOV R20, 0xd57a6a06 ;  /* 0xd57a6a0600147802 */ /* 0x002fe20000000f00 */
[----:B------:R-:W-:Y:S01]  /*cd60*/  IMAD.MOV.U32 R21, RZ, RZ, 0x3ec257a6 ;  /* 0x3ec257a6ff157424 */ /* 0x000fe200078e00ff */
[----:B------:R0:W-:Y:S01]  /*cd70*/  STL.64 [R1+0xd00], R26 ;  /* 0x000d001a01007387 */ /* 0x0001e20000100a00 */
[----:B--2---:R-:W-:Y:S01]  /*cd80*/  IMAD.MOV.U32 R14, RZ, RZ, 0x41653f05 ;  /* 0x41653f05ff0e7424 */ /* 0x004fe200078e00ff */
[----:B------:R-:W-:-:S02]  /*cd90*/  MOV R15, 0x3fc89f1e ;  /* 0x3fc89f1e000f7802 */ /* 0x000fc40000000f00 */
[----:B------:R1:W-:Y:S01]  /*cda0*/  STL.64 [R1+0xd18], R24 ;  /* 0x000d181801007387 */ /* 0x0003e20000100a00 */
[----:B---3--:R-:W-:Y:S01]  /*cdb0*/  IMAD.MOV.U32 R16, RZ, RZ, -0x19172d8d ;  /* 0xe6e8d273ff107424 */ /* 0x008fe200078e00ff */
[----:B------:R-:W-:Y:S02]  /*cdc0*/  MOV R17, 0x3ff10bef ;  /* 0x3ff10bef00117802 */ /* 0x000fe40000000f00 */
[----:B------:R2:W-:Y:S04]  /*cdd0*/  STL.64 [R1+0xd20], R28 ;  /* 0x000d201c01007387 */ /* 0x0005e80000100a00 */
[----:B------:R3:W-:Y:S01]  /*cde0*/  STL.64 [R1+0xd28], R30 ;  /* 0x000d281e01007387 */ /* 0x0007e20000100a00 */
[----:B0-----:R-:W-:Y:S02]  /*cdf0*/  IMAD.MOV.U32 R26, RZ, RZ, 0x48e4f389 ;  /* 0x48e4f389ff1a7424 */ /* 0x001fe400078e00ff */
[----:B------:R-:W-:Y:S01]  /*ce00*/  IMAD.MOV.U32 R27, RZ, RZ, -0x40712a43 ;  /* 0xbf8ed5bdff1b7424 */ /* 0x000fe200078e00ff */
[----:B------:R0:W-:Y:S01]  /*ce10*/  STL.64 [R1+0xde0], R22 ;  /* 0x000de01601007387 */ /* 0x0001e20000100a00 */
[----:B-1----:R-:W-:Y:S01]  /*ce20*/  IMAD.MOV.U32 R24, RZ, RZ, 0x20e7ea15 ;  /* 0x20e7ea15ff187424 */ /* 0x002fe200078e00ff */
[----:B------:R-:W-:-:S02]  /*ce30*/  MOV R25, 0xbfddb7f1 ;  /* 0xbfddb7f100197802 */ /* 0x000fc40000000f00 */
[----:B------:R1:W-:Y:S01]  /*ce40*/  STL.64 [R1+0xdf8], R18 ;  /* 0x000df81201007387 */ /* 0x0003e20000100a00 */
[----:B--2---:R-:W-:Y:S01]  /*ce50*/  MOV R28, 0xea4a1955 ;  /* 0xea4a1955001c7802 */ /* 0x004fe20000000f00 */
[----:B------:R-:W-:Y:S02]  /*ce60*/  IMAD.MOV.U32 R29, RZ, RZ, 0x3f01d889 ;  /* 0x3f01d889ff1d7424 */ /* 0x000fe400078e00ff */
[----:B------:R2:W-:Y:S01]  /*ce70*/  STL.64 [R1+0xe00], R20 ;  /* 0x000e001401007387 */ /* 0x0005e20000100a00 */
[----:B---3--:R-:W-:Y:S01]  /*ce80*/  IMAD.MOV.U32 R30, RZ, RZ, 0x23c48dc0 ;  /* 0x23c48dc0ff1e7424 */ /* 0x008fe200078e00ff */
[----:B------:R-:W-:Y:S02]  /*ce90*/  MOV R31, 0xbfc1a4da ;  /* 0xbfc1a4da001f7802 */ /* 0x000fe40000000f00 */
[----:B------:R3:W-:Y:S01]  /*cea0*/  STL.64 [R1+0xe50], R14 ;  /* 0x000e500e01007387 */ /* 0x0007e20000100a00 */
[----:B0-----:R-:W-:Y:S02]  /*ceb0*/  IMAD.MOV.U32 R22, RZ, RZ, 0x14ed9543 ;  /* 0x14ed9543ff167424 */ /* 0x001fe400078e00ff */
[----:B------:R-:W-:Y:S01]  /*cec0*/  IMAD.MOV.U32 R23, RZ, RZ, 0x3f289765 ;  /* 0x3f289765ff177424 */ /* 0x000fe200078e00ff */
[----:B------:R0:W-:Y:S01]  /*ced0*/  STL.64 [R1+0xe20], R16 ;  /* 0x000e201001007387 */ /* 0x0001e20000100a00 */
[----:B-1----:R-:W-:Y:S01]  /*cee0*/  MOV R18, 0x127046e4 ;  /* 0x127046e400127802 */ /* 0x002fe20000000f00 */
[----:B------:R-:W-:Y:S01]  /*cef0*/  IMAD.MOV.U32 R19, RZ, RZ, -0x401588c4 ;  /* 0xbfea773cff137424 */ /* 0x000fe200078e00ff */
[----:B--2---:R-:W-:Y:S01]  /*cf00*/  MOV R20, 0x881c041d ;  /* 0x881c041d00147802 */ /* 0x004fe20000000f00 */
[----:B------:R-:W-:Y:S01]  /*cf10*/  IMAD.MOV.U32 R21, RZ, RZ, -0x4144f9ed ;  /* 0xbebb0613ff157424 */ /* 0x000fe200078e00ff */
[----:B------:R1:W-:Y:S01]  /*cf20*/  STL.64 [R1+0xd50], R26 ;  /* 0x000d501a01007387 */ /* 0x0003e20000100a00 */
[----:B---3--:R-:W-:Y:S01]  /*cf30*/  IMAD.MOV.U32 R14, RZ, RZ, -0x35c68f95 ;  /* 0xca39706bff0e7424 */ /* 0x008fe200078e00ff */
[----:B------:R-:W-:-:S02]  /*cf40*/  MOV R15, 0xbf512b0e ;  /* 0xbf512b0e000f7802 */ /* 0x000fc40000000f00 */
[----:B------:R2:W-:Y:S01]  /*cf50*/  STL.64 [R1+0xd60], R24 ;  /* 0x000d601801007387 */ /* 0x0005e20000100a00 */
[----:B0-----:R-:W-:Y:S02]  /*cf60*/  IMAD.MOV.U32 R16, RZ, RZ, 0x2bd4a5fe ;  /* 0x2bd4a5feff107424 */ /* 0x001fe400078e00ff */
[----:B------:R-:W-:Y:S01]  /*cf70*/  IMAD.MOV.U32 R17, RZ, RZ, -0x403ac144 ;  /* 0xbfc53ebcff117424 */ /* 0x000fe200078e00ff */
[----:B------:R0:W-:Y:S01]  /*cf80*/  STL.64 [R1+0xd70], R28 ;  /* 0x000d701c01007387 */ /* 0x0001e20000100a00 */
[----:B-1----:R-:W-:-:S03]  /*cf90*/  MOV R26, 0x4f7ffc6f ;  /* 0x4f7ffc6f001a7802 */ /* 0x002fc60000000f00 */
[----:B------:R1:W-:Y:S01]  /*cfa0*/  STL.64 [R1+0xd78], R30 ;  /* 0x000d781e01007387 */ /* 0x0003e20000100a00 */
[----:B------:R-:W-:Y:S02]  /*cfb0*/  IMAD.MOV.U32 R27, RZ, RZ, -0x4071191d ;  /* 0xbf8ee6e3ff1b7424 */ /* 0x000fe400078e00ff */
[----:B--2---:R-:W-:Y:S01]  /*cfc0*/  IMAD.MOV.U32 R24, RZ, RZ, 0x4c284396 ;  /* 0x4c284396ff187424 */ /* 0x004fe200078e00ff */
[----:B------:R2:W-:Y:S01]  /*cfd0*/  STL.64 [R1+0xe28], R22 ;  /* 0x000e281601007387 */ /* 0x0005e20000100a00 */
[----:B------:R-:W-:-:S03]  /*cfe0*/  MOV R25, 0x3f778305 ;  /* 0x3f77830500197802 */ /* 0x000fc60000000f00 */
[----:B------:R3:W-:Y:S01]  /*cff0*/  STL.64 [R1+0xe30], R18 ;  /* 0x000e301201007387 */ /* 0x0007e20000100a00 */
[----:B0-----:R-:W-:Y:S01]  /*d000*/  IMAD.MOV.U32 R28, RZ, RZ, -0x4ab40e33 ;  /* 0xb54bf1cdff1c7424 */ /* 0x001fe200078e00ff */
[----:B------:R-:W-:Y:S02]  /*d010*/  MOV R29, 0x3f51b9f3 ;  /* 0x3f51b9f3001d7802 */ /* 0x000fe40000000f00 */
[----:B------:R0:W-:Y:S01]  /*d020*/  STL.64 [R1+0xe48], R20 ;  /* 0x000e481401007387 */ /* 0x0001e20000100a00 */
[----:B-1----:R-:W-:Y:S02]  /*d030*/  IMAD.MOV.U32 R30, RZ, RZ, 0x172c9899 ;  /* 0x172c9899ff1e7424 */ /* 0x002fe400078e00ff */
[----:B------:R-:W-:Y:S01]  /*d040*/  IMAD.MOV.U32 R31, RZ, RZ, -0x40c781ef ;  /* 0xbf387e11ff1f7424 */ /* 0x000fe200078e00ff */
[----:B------:R1:W-:Y:S01]  /*d050*/  STL.64 [R1+0xe98], R14 ;  /* 0x000e980e01007387 */ /* 0x0003e20000100a00 */
[----:B--2---:R-:W-:Y:S02]  /*d060*/  IMAD.MOV.U32 R22, RZ, RZ, -0xa3c9470 ;  /* 0xf5c36b90ff167424 */ /* 0x004fe400078e00ff */
[----:B------:R-:W-:Y:S01]  /*d070*/  IMAD.MOV.U32 R23, RZ, RZ, -0x406a0401 ;  /* 0xbf95fbffff177424 */ /* 0x000fe200078e00ff */
[----:B------:R2:W-:Y:S01]  /*d080*/  STL.64 [R1+0xe58], R16 ;  /* 0x000e581001007387 */ /* 0x0005e20000100a00 */
[----:B---3--:R-:W-:Y:S01]  /*d090*/  MOV R18, 0x78d507d5 ;  /* 0x78d507d500127802 */ /* 0x008fe20000000f00 */
[----:B------:R-:W-:-:S02]  /*d0a0*/  IMAD.MOV.U32 R19, RZ, RZ, 0x3f909e54 ;  /* 0x3f909e54ff137424 */ /* 0x000fc400078e00ff */
[----:B0-----:R-:W-:Y:S01]  /*d0b0*/  IMAD.MOV.U32 R20, RZ, RZ, 0x163a4d10 ;  /* 0x163a4d10ff147424 */ /* 0x001fe200078e00ff */
[----:B------:R-:W-:Y:S01]  /*d0c0*/  MOV R21, 0xbf787e11 ;  /* 0xbf787e1100157802 */ /* 0x000fe20000000f00 */
[----:B------:R0:W-:Y:S01]  /*d0d0*/  STL.64 [R1+0xda0], R26 ;  /* 0x000da01a01007387 */ /* 0x0001e20000100a00 */
[----:B-1----:R-:W-:Y:S02]  /*d0e0*/  IMAD.MOV.U32 R14, RZ, RZ, -0x2584fef8 ;  /* 0xda7b0108ff0e7424 */ /* 0x002fe400078e00ff */
[----:B------:R-:W-:Y:S01]  /*d0f0*/  IMAD.MOV.U32 R15, RZ, RZ, 0x3eca5076 ;  /* 0x3eca5076ff0f7424 */ /* 0x000fe200078e00ff */
[----:B------:R1:W-:Y:S01]  /*d100*/  STL.64 [R1+0xda8], R24 ;  /* 0x000da81801007387 */ /* 0x0003e20000100a00 */
[----:B--2---:R-:W-:Y:S02]  /*d110*/  IMAD.MOV.U32 R16, RZ, RZ, -0x712e25fa ;  /* 0x8ed1da06ff107424 */ /* 0x004fe400078e00ff */
[----:B------:R-:W-:Y:S01]  /*d120*/  IMAD.MOV.U32 R17, RZ, RZ, 0x3f374a77 ;  /* 0x3f374a77ff117424 */ /* 0x000fe200078e00ff */
[----:B------:R2:W-:Y:S01]  /*d130*/  STL.64 [R1+0xdc0], R28 ;  /* 0x000dc01c01007387 */ /* 0x0005e20000100a00 */
[----:B0-----:R-:W-:-:S03]  /*d140*/  IMAD.MOV.U32 R26, RZ, RZ, -0x79aa5638 ;  /* 0x8655a9c8ff1a7424 */ /* 0x001fc600078e00ff */
[----:B------:R0:W-:Y:S01]  /*d150*/  STL.64 [R1+0xdc8], R30 ;  /* 0x000dc81e01007387 */ /* 0x0001e20000100a00 */
[----:B------:R-:W-:-:S03]  /*d160*/  MOV R27, 0x3d25dbb1 ;  /* 0x3d25dbb1001b7802 */ /* 0x000fc60000000f00 */
[----:B------:R3:W-:Y:S01]  /*d170*/  STL.64 [R1+0xe70], R22 ;  /* 0x000e701601007387 */ /* 0x0007e20000100a00 */
[----:B-1----:R-:W-:Y:S01]  /*d180*/  MOV R24, 0x3f1f53aa ;  /* 0x3f1f53aa00187802 */ /* 0x002fe20000000f00 */
[----:B------:R-:W-:Y:S02]  /*d190*/  IMAD.MOV.U32 R25, RZ, RZ, 0x3ef2a1f9 ;  /* 0x3ef2a1f9ff197424 */ /* 0x000fe400078e00ff */
[----:B------:R1:W-:Y:S01]  /*d1a0*/  STL.64 [R1+0xe78], R18 ;  /* 0x000e781201007387 */ /* 0x0003e20000100a00 */
[----:B--2---:R-:W-:Y:S02]  /*d1b0*/  IMAD.MOV.U32 R28, RZ, RZ, -0x45e261fc ;  /* 0xba1d9e04ff1c7424 */ /* 0x004fe400078e00ff */
[----:B------:R-:W-:Y:S01]  /*d1c0*/  IMAD.MOV.U32 R29, RZ, RZ, 0x3fe72e2b ;  /* 0x3fe72e2bff1d7424 */ /* 0x000fe200078e00ff */
[----:B------:R2:W-:Y:S01]  /*d1d0*/  STL.64 [R1+0xe80], R20 ;  /* 0x000e801401007387 */ /* 0x0005e20000100a00 */
[----:B0-----:R-:W-:Y:S01]  /*d1e0*/  MOV R30, 0x3921c967 ;  /* 0x3921c967001e7802 */ /* 0x001fe20000000f00 */
[----:B------:R-:W-:-:S02]  /*d1f0*/  IMAD.MOV.U32 R31, RZ, RZ, -0x4009bb2f ;  /* 0xbff644d1ff1f7424 */ /* 0x000fc400078e00ff */
[----:B------:R0:W-:Y:S01]  /*d200*/  STL.64 [R1+0xed0], R14 ;  /* 0x000ed00e01007387 */ /* 0x0001e20000100a00 */
[----:B---3--:R-:W-:Y:S01]  /*d210*/  MOV R22, 0x664ed58b ;  /* 0x664ed58b00167802 */ /* 0x008fe20000000f00 */
[----:B------:R-:W-:Y:S02]  /*d220*/  IMAD.MOV.U32 R23, RZ, RZ, 0x3d6cbf45 ;  /* 0x3d6cbf45ff177424 */ /* 0x000fe400078e00ff */
[----:B------:R3:W-:Y:S01]  /*d230*/  STL.64 [R1+0xea0], R16 ;  /* 0x000ea01001007387 */ /* 0x0007e20000100a00 */
[----:B-1----:R-:W-:Y:S01]  /*d240*/  MOV R18, 0x92a04737 ;  /* 0x92a0473700127802 */ /* 0x002fe20000000f00 */
[----:B------:R-:W-:Y:S02]  /*d250*/  IMAD.MOV.U32 R19, RZ, RZ, -0x410f2f9e ;  /* 0xbef0d062ff137424 */ /* 0x000fe400078e00ff */
[----:B--2---:R-:W-:Y:S01]  /*d260*/  IMAD.MOV.U32 R20, RZ, RZ, -0x18f0abe5 ;  /* 0xe70f541bff147424 */ /* 0x004fe200078e00ff */
[----:B------:R-:W-:Y:S01]  /*d270*/  MOV R21, 0x3d0c1417 ;  /* 0x3d0c141700157802 */ /* 0x000fe20000000f00 */
[----:B------:R1:W-:Y:S01]  /*d280*/  STL.64 [R1+0xde8], R24 ;  /* 0x000de81801007387 */ /* 0x0003e20000100a00 */
[----:B0-----:R-:W-:-:S02]  /*d290*/  IMAD.MOV.U32 R14, RZ, RZ, 0x7fbade6a ;  /* 0x7fbade6aff0e7424 */ /* 0x001fc400078e00ff */
[----:B------:R-:W-:Y:S01]  /*d2a0*/  IMAD.MOV.U32 R15, RZ, RZ, 0x3fe60acf ;  /* 0x3fe60acfff0f7424 */ /* 0x000fe200078e00ff */
[----:B------:R0:W-:Y:S01]  /*d2b0*/  STL.64 [R1+0xdf0], R26 ;  /* 0x000df01a01007387 */ /* 0x0001e20000100a00 */
[----:B---3--:R-:W-:Y:S02]  /*d2c0*/  IMAD.MOV.U32 R16, RZ, RZ, -0x7d41b984 ;  /* 0x82be467cff107424 */ /* 0x008fe400078e00ff */
[----:B------:R-:W-:Y:S01]  /*d2d0*/  IMAD.MOV.U32 R17, RZ, RZ, -0x3ff55e8a ;  /* 0xc00aa176ff117424 */ /* 0x000fe200078e00ff */
[----:B------:R2:W-:Y:S01]  /*d2e0*/  STL.64 [R1+0xe10], R28 ;  /* 0x000e101c01007387 */ /* 0x0005e20000100a00 */
[----:B-1----:R-:W-:-:S03]  /*d2f0*/  IMAD.MOV.U32 R24, RZ, RZ, 0x57cf058f ;  /* 0x57cf058fff187424 */ /* 0x002fc600078e00ff */
        /* <DEDUP_REMOVED lines=20> */
[----:B-1----:R-:W-:-:S02]  /*d440*/  IMAD.MOV.U32 R14, RZ, RZ, -0x7c1f5c1b ;  /* 0x83e0a3e5ff0e7424 */ /* 0x002fc400078e00ff */
[----:B------:R-:W-:Y:S01]  /*d450*/  IMAD.MOV.U32 R15, RZ, RZ, 0x3dcb2cc4 ;  /* 0x3dcb2cc4ff0f7424 */ /* 0x000fe200078e00ff */
[----:B------:R1:W-:Y:S01]  /*d460*/  STL.64 [R1+0xe40], R26 ;  /* 0x000e401a01007387 */ /* 0x0003e20000100a00 */
[----:B---3--:R-:W-:Y:S01]  /*d470*/  MOV R16, 0x5a443c00 ;  /* 0x5a443c0000107802 */ /* 0x008fe20000000f00 */
[----:B------:R-:W-:Y:S02]  /*d480*/  IMAD.MOV.U32 R17, RZ, RZ, 0x3eb5f0bc ;  /* 0x3eb5f0bcff117424 */ /* 0x000fe400078e00ff */
        /* <DEDUP_REMOVED lines=8> */
[----:B--2---:R-:W-:Y:S01]  /*d510*/  IMAD.MOV.U32 R28, RZ, RZ, 0x326dba30 ;  /* 0x326dba30ff1c7424 */ /* 0x004fe200078e00ff */
[----:B------:R-:W-:Y:S02]  /*d520*/  MOV R29, 0xbf146342 ;  /* 0xbf146342001d7802 */ /* 0x000fe40000000f00 */
[----:B------:R2:W-:Y:S01]  /*d530*/  STL.64 [R1+0xf10], R20 ;  /* 0x000f101401007387 */ /* 0x0005e20000100a00 */
[----:B0-----:R-:W-:Y:S02]  /*d540*/  IMAD.MOV.U32 R30, RZ, RZ, -0x2d24c015 ;  /* 0xd2db3febff1e7424 */ /* 0x001fe400078e00ff */
[----:B------:R-:W-:Y:S01]  /*d550*/  IMAD.MOV.U32 R31, RZ, RZ, 0x3f0a5dff ;  /* 0x3f0a5dffff1f7424 */ /* 0x000fe200078e00ff */
[----:B------:R0:W-:Y:S01]  /*d560*/  STL.64 [R1+0xf60], R14 ;  /* 0x000f600e01007387 */ /* 0x0001e20000100a00 */
[----:B---3--:R-:W-:Y:S01]  /*d570*/  MOV R22, 0xb61b59c3 ;  /* 0xb61b59c300167802 */ /* 0x008fe20000000f00 */
[----:B------:R-:W-:-:S02]  /*d580*/  IMAD.MOV.U32 R23, RZ, RZ, -0x404a91b2 ;  /* 0xbfb56e4eff177424 */ /* 0x000fc400078e00ff */
[----:B------:R3:W-:Y:S01]  /*d590*/  STL.64 [R1+0xf20], R16 ;  /* 0x000f201001007387 */ /* 0x0007e20000100a00 */
[----:B-1----:R-:W-:Y:S01]  /*d5a0*/  IMAD.MOV.U32 R18, RZ, RZ, -0x746b991f ;  /* 0x8b9466e1ff127424 */ /* 0x002fe200078e00ff */
[----:B------:R-:W-:Y:S01]  /*d5b0*/  MOV R19, 0xbe40bbb8 ;  /* 0xbe40bbb800137802 */ /* 0x000fe20000000f00 */
[----:B--2---:R-:W-:Y:S01]  /*d5c0*/  IMAD.MOV.U32 R20, RZ, RZ, -0x4060f7e2 ;  /* 0xbf9f081eff147424 */ /* 0x004fe200078e00ff */
[----:B------:R1:W-:Y:S01]  /*d5d0*/  STL.64 [R1+0xe88], R24 ;  /* 0x000e881801007387 */ /* 0x0003e20000100a00 */
[----:B------:R-:W-:Y:S01]  /*d5e0*/  IMAD.MOV.U32 R21, RZ, RZ, 0x3f98d9b0 ;  /* 0x3f98d9b0ff157424 */ /* 0x000fe200078e00ff */
[----:B0-----:R-:W-:Y:S01]  /*d5f0*/  MOV R14, 0x428cf51e ;  /* 0x428cf51e000e7802 */ /* 0x001fe20000000f00 */
[----:B------:R-:W-:Y:S01]  /*d600*/  IMAD.MOV.U32 R15, RZ, RZ, 0x3eefef14 ;  /* 0x3eefef14ff0f7424 */ /* 0x000fe200078e00ff */
[----:B------:R0:W-:Y:S01]  /*d610*/  STL.64 [R1+0xe90], R26 ;  /* 0x000e901a01007387 */ /* 0x0001e20000100a00 */
[----:B---3--:R-:W-:Y:S01]  /*d620*/  MOV R16, 0xc0f590c5 ;  /* 0xc0f590c500107802 */ /* 0x008fe20000000f00 */
[----:B------:R-:W-:-:S02]  /*d630*/  IMAD.MOV.U32 R17, RZ, RZ, -0x40a683ee ;  /* 0xbf597c12ff117424 */ /* 0x000fc400078e00ff */
[----:B------:R2:W-:Y:S01]  /*d640*/  STL.64 [R1+0xeb0], R28 ;  /* 0x000eb01c01007387 */ /* 0x0005e20000100a00 */
[----:B-1----:R-:W-:-:S03]  /*d650*/  MOV R24, 0x101bb71a ;  /* 0x101bb71a00187802 */ /* 0x002fc60000000f00 */
[----:B------:R1:W-:Y:S01]  /*d660*/  STL.64 [R1+0xeb8], R30 ;  /* 0x000eb81e01007387 */ /* 0x0003e20000100a00 */
[----:B------:R-:W-:-:S03]  /*d670*/  IMAD.MOV.U32 R25, RZ, RZ, 0x3ffaab9a ;  /* 0x3ffaab9aff197424 */ /* 0x000fc600078e00ff */
        /* <DEDUP_REMOVED lines=13> */
[----:B0-----:R-:W-:Y:S01]  /*d750*/  IMAD.MOV.U32 R18, RZ, RZ, 0x2408f7d0 ;  /* 0x2408f7d0ff127424 */ /* 0x001fe200078e00ff */
[----:B------:R-:W-:Y:S01]  /*d760*/  MOV R19, 0x3f13bc59 ;  /* 0x3f13bc5900137802 */ /* 0x000fe20000000f00 */
[----:B--2---:R-:W-:Y:S01]  /*d770*/  IMAD.MOV.U32 R20, RZ, RZ, 0x115cc480 ;  /* 0x115cc480ff147424 */ /* 0x004fe200078e00ff */
[----:B------:R0:W-:Y:S01]  /*d780*/  STL.64 [R1+0xed8], R24 ;  /* 0x000ed81801007387 */ /* 0x0001e20000100a00 */
[----:B------:R-:W-:Y:S01]  /*d790*/  IMAD.MOV.U32 R21, RZ, RZ, -0x40f6bc84 ;  /* 0xbf09437cff157424 */ /* 0x000fe200078e00ff */
[----:B-1----:R-:W-:Y:S01]  /*d7a0*/  MOV R14, 0x2368986f ;  /* 0x2368986f000e7802 */ /* 0x002fe20000000f00 */
[----:B------:R-:W-:Y:S01]  /*d7b0*/  IMAD.MOV.U32 R15, RZ, RZ, -0x3ffb63bf ;  /* 0xc0049c41ff0f7424 */ /* 0x000fe200078e00ff */
[----:B------:R1:W-:Y:S01]  /*d7c0*/  STL.64 [R1+0xee0], R26 ;  /* 0x000ee01a01007387 */ /* 0x0003e20000100a00 */
[----:B---3--:R-:W-:Y:S01]  /*d7d0*/  MOV R16, 0xc342f48f ;  /* 0xc342f48f00107802 */ /* 0x008fe20000000f00 */
[----:B------:R-:W-:-:S02]  /*d7e0*/  IMAD.MOV.U32 R17, RZ, RZ, -0x3fda6bdb ;  /* 0xc0259425ff117424 */ /* 0x000fc400078e00ff */
        /* <DEDUP_REMOVED lines=19> */
[----:B------:R1:W-:Y:S01]  /*d920*/  STL.64 [R1+0xf28], R24 ;  /* 0x000f281801007387 */ /* 0x0003e20000100a00 */
[----:B--2---:R-:W-:Y:S02]  /*d930*/  IMAD.MOV.U32 R20, RZ, RZ, 0x683ce6df ;  /* 0x683ce6dfff147424 */ /* 0x004fe400078e00ff */
[----:B------:R-:W-:Y:S01]  /*d940*/  IMAD.MOV.U32 R21, RZ, RZ, 0x3ee93792 ;  /* 0x3ee93792ff157424 */ /* 0x000fe200078e00ff */
[----:B0-----:R-:W-:Y:S01]  /*d950*/  MOV R14, 0xdcd22bf3 ;  /* 0xdcd22bf3000e7802 */ /* 0x001fe20000000f00 */
[----:B------:R-:W-:Y:S01]  /*d960*/  IMAD.MOV.U32 R15, RZ, RZ, 0x3f948c40 ;  /* 0x3f948c40ff0f7424 */ /* 0x000fe200078e00ff */
[----:B------:R0:W-:Y:S01]  /*d970*/  STL.64 [R1+0xf30], R26 ;  /* 0x000f301a01007387 */ /* 0x0001e20000100a00 */
[----:B---3--:R-:W-:Y:S01]  /*d980*/  IMAD.MOV.U32 R16, RZ, RZ, 0x5fcc2f2f ;  /* 0x5fcc2f2fff107424 */ /* 0x008fe200078e00ff */
[----:B------:R-:W-:-:S02]  /*d990*/  MOV R17, 0x400290e2 ;  /* 0x400290e200117802 */ /* 0x000fc40000000f00 */
        /* <DEDUP_REMOVED lines=8> */
[----:B--2---:R-:W-:Y:S01]  /*da20*/  IMAD.MOV.U32 R28, RZ, RZ, -0x755502fe ;  /* 0x8aaafd02ff1c7424 */ /* 0x004fe200078e00ff */
[----:B------:R-:W-:Y:S02]  /*da30*/  MOV R29, 0xc01a79ae ;  /* 0xc01a79ae001d7802 */ /* 0x000fe40000000f00 */
[----:B------:R2:W-:Y:S01]  /*da40*/  STL.64 [R1+0xfd8], R20 ;  /* 0x000fd81401007387 */ /* 0x0005e20000100a00 */
[----:B-1----:R-:W-:Y:S02]  /*da50*/  IMAD.MOV.U32 R30, RZ, RZ, -0x401bc200 ;  /* 0xbfe43e00ff1e7424 */ /* 0x002fe400078e00ff */
[----:B------:R-:W-:Y:S01]  /*da60*/  IMAD.MOV.U32 R31, RZ, RZ, 0x402acbc4 ;  /* 0x402acbc4ff1f7424 */ /* 0x000fe200078e00ff */
        /* <DEDUP_REMOVED lines=9> */
[----:B-1----:R-:W-:Y:S01]  /*db00*/  IMAD.MOV.U32 R14, RZ, RZ, -0x14756c2 ;  /* 0xfeb8a93eff0e7424 */ /* 0x002fe200078e00ff */
[----:B------:R-:W-:Y:S02]  /*db10*/  MOV R15, 0xbf140318 ;  /* 0xbf140318000f7802 */ /* 0x000fe40000000f00 */
[----:B------:R1:W-:Y:S01]  /*db20*/  STL.64 [R1+0xf80], R26 ;  /* 0x000f801a01007387 */ /* 0x0003e20000100a00 */
[----:B---3--:R-:W-:Y:S01]  /*db30*/  IMAD.MOV.U32 R16, RZ, RZ, 0x6b540e4a ;  /* 0x6b540e4aff107424 */ /* 0x008fe200078e00ff */
[----:B------:R-:W-:-:S02]  /*db40*/  MOV R17, 0xbf7ce629 ;  /* 0xbf7ce62900117802 */ /* 0x000fc40000000f00 */
[----:B------:R2:W-:Y:S04]  /*db50*/  STL.64 [R1+0xfa0], R28 ;  /* 0x000fa01c01007387 */ /* 0x0005e80000100a00 */
[----:B------:R3:W-:Y:S01]  /*db60*/  STL.64 [R1+0xfa8], R30 ;  /* 0x000fa81e01007387 */ /* 0x0007e20000100a00 */
[----:B0-----:R-:W-:Y:S01]  /*db70*/  MOV R24, 0x4a89b561 ;  /* 0x4a89b56100187802 */ /* 0x001fe20000000f00 */
[----:B------:R-:W-:Y:S02]  /*db80*/  IMAD.MOV.U32 R25, RZ, RZ, -0x3fdb163f ;  /* 0xc024e9c1ff197424 */ /* 0x000fe400078e00ff */
[----:B------:R0:W-:Y:S01]  /*db90*/  STL.64 [R1+0x1000], R22 ;  /* 0x0010001601007387 */ /* 0x0001e20000100a00 */
[----:B-1----:R-:W-:Y:S01]  /*dba0*/  IMAD.MOV.U32 R26, RZ, RZ, 0x4d316e22 ;  /* 0x4d316e22ff1a7424 */ /* 0x002fe200078e00ff */
[----:B------:R-:W-:-:S02]  /*dbb0*/  MOV R27, 0x40160ace ;  /* 0x40160ace001b7802 */ /* 0x000fc40000000f00 */
[----:B------:R1:W-:Y:S01]  /*dbc0*/  STL.64 [R1+0x1008], R18 ;  /* 0x0010081201007387 */ /* 0x0003e20000100a00 */
[----:B--2---:R-:W-:Y:S02]  /*dbd0*/  IMAD.MOV.U32 R28, RZ, RZ, 0x30da5a0 ;  /* 0x030da5a0ff1c7424 */ /* 0x004fe400078e00ff */
[----:B------:R-:W-:Y:S01]  /*dbe0*/  IMAD.MOV.U32 R29, RZ, RZ, -0x400fed45 ;  /* 0xbff012bbff1d7424 */ /* 0x000fe200078e00ff */
[----:B------:R2:W-:Y:S01]  /*dbf0*/  STL.64 [R1+0x1010], R20 ;  /* 0x0010101401007387 */ /* 0x0005e20000100a00 */
[----:B---3--:R-:W-:Y:S01]  /*dc00*/  MOV R30, 0x603144a ;  /* 0x0603144a001e7802 */ /* 0x008fe20000000f00 */
[----:B------:R-:W-:Y:S02]  /*dc10*/  IMAD.MOV.U32 R31, RZ, RZ, -0x4184993b ;  /* 0xbe7b66c5ff1f7424 */ /* 0x000fe400078e00ff */
[----:B------:R3:W-:Y:S01]  /*dc20*/  STL.64 [R1+0x1060], R14 ;  /* 0x0010600e01007387 */ /* 0x0007e20000100a00 */
[----:B0-----:R-:W-:Y:S02]  /*dc30*/  IMAD.MOV.U32 R22, RZ, RZ, -0x1e36eb88 ;  /* 0xe1c91478ff167424 */ /* 0x001fe400078e00ff */
[----:B------:R-:W-:Y:S01]  /*dc40*/  IMAD.MOV.U32 R23, RZ, RZ, 0x3d8110fe ;  /* 0x3d8110feff177424 */ /* 0x000fe200078e00ff */
[----:B------:R0:W-:Y:S01]  /*dc50*/  STL.64 [R1+0x1030], R16 ;  /* 0x0010301001007387 */ /* 0x0001e20000100a00 */
[----:B-1----:R-:W-:-:S02]  /*dc60*/  IMAD.MOV.U32 R18, RZ, RZ, 0x31e8c834 ;  /* 0x31e8c834ff127424 */ /* 0x002fc400078e00ff */
[----:B------:R-:W-:Y:S01]  /*dc70*/  IMAD.MOV.U32 R19, RZ, RZ, 0x3f37f34f ;  /* 0x3f37f34fff137424 */ /* 0x000fe200078e00ff */
[----:B--2---:R-:W-:Y:S01]  /*dc80*/  MOV R20, 0x272abdba ;  /* 0x272abdba00147802 */ /* 0x004fe20000000f00 */
[----:B------:R-:W-:Y:S01]  /*dc90*/  IMAD.MOV.U32 R21, RZ, RZ, -0x4233cd92 ;  /* 0xbdcc326eff157424 */ /* 0x000fe200078e00ff */
[----:B------:R1:W-:Y:S01]  /*dca0*/  STL.64 [R1+0xfc8], R24 ;  /* 0x000fc81801007387 */ /* 0x0003e20000100a00 */
[----:B---3--:R-:W-:Y:S01]  /*dcb0*/  IMAD.MOV.U32 R14, RZ, RZ, -0x7db2eaba ;  /* 0x824d1546ff0e7424 */ /* 0x008fe200078e00ff */
[----:B------:R-:W-:Y:S02]  /*dcc0*/  MOV R15, 0xc0241766 ;  /* 0xc0241766000f7802 */ /* 0x000fe40000000f00 */
        /* <DEDUP_REMOVED lines=8> */
[----:B--2---:R-:W-:Y:S02]  /*dd50*/  IMAD.MOV.U32 R26, RZ, RZ, 0x18f65fc2 ;  /* 0x18f65fc2ff1a7424 */ /* 0x004fe400078e00ff */
[----:B------:R-:W-:Y:S01]  /*dd60*/  IMAD.MOV.U32 R27, RZ, RZ, -0x4063546b ;  /* 0xbf9cab95ff1b7424 */ /* 0x000fe200078e00ff */
[----:B------:R2:W-:Y:S01]  /*dd70*/  STL.64 [R1+0x1050], R18 ;  /* 0x0010501201007387 */ /* 0x0005e20000100a00 */
[----:B0-----:R-:W-:Y:S01]  /*dd80*/  MOV R28, 0x918990d6 ;  /* 0x918990d6001c7802 */ /* 0x001fe20000000f00 */
[----:B------:R-:W-:Y:S02]  /*dd90*/  IMAD.MOV.U32 R29, RZ, RZ, 0x3f5b22fa ;  /* 0x3f5b22faff1d7424 */ /* 0x000fe400078e00ff */
[----:B------:R0:W-:Y:S01]  /*dda0*/  STL.64 [R1+0x1058], R20 ;  /* 0x0010581401007387 */ /* 0x0001e20000100a00 */
[----:B---3--:R-:W-:Y:S01]  /*ddb0*/  IMAD.MOV.U32 R30, RZ, RZ, 0x2c7988e6 ;  /* 0x2c7988e6ff1e7424 */ /* 0x008fe200078e00ff */
[----:B------:R-:W-:-:S02]  /*ddc0*/  MOV R31, 0xbf522881 ;  /* 0xbf522881001f7802 */ /* 0x000fc40000000f00 */
        /* <DEDUP_REMOVED lines=9> */
[----:B---3--:R-:W-:Y:S01]  /*de60*/  IMAD.MOV.U32 R14, RZ, RZ, -0x4c63ea59 ;  /* 0xb39c15a7ff0e7424 */ /* 0x008fe200078e00ff */
[----:B------:R-:W-:-:S02]  /*de70*/  MOV R15, 0xbdf3e595 ;  /* 0xbdf3e595000f7802 */ /* 0x000fc40000000f00 */
[----:B------:R2:W-:Y:S01]  /*de80*/  STL.64 [R1+0x1020], R26 ;  /* 0x0010201a01007387 */ /* 0x0005e20000100a00 */
[----:B-1----:R-:W-:Y:S02]  /*de90*/  IMAD.MOV.U32 R16, RZ, RZ, -0x6936a9cb ;  /* 0x96c95635ff107424 */ /* 0x002fe400078e00ff */
[----:B------:R-:W-:Y:S01]  /*dea0*/  IMAD.MOV.U32 R17, RZ, RZ, -0x4116555b ;  /* 0xbee9aaa5ff117424 */ /* 0x000fe200078e00ff */
[----:B------:R1:W-:Y:S01]  /*deb0*/  STL.64 [R1+0x1040], R28 ;  /* 0x0010401c01007387 */ /* 0x0003e20000100a00 */
[----:B0-----:R-:W-:-:S03]  /*dec0*/  IMAD.MOV.U32 R24, RZ, RZ, 0x4df23f8f ;  /* 0x4df23f8fff187424 */ /* 0x001fc600078e00ff */
[----:B------:R0:W-:Y:S01]  /*ded0*/  STL.64 [R1+0x1048], R30 ;  /* 0x0010481e01007387 */ /* 0x0001e20000100a00 */
[----:B------:R-:W-:Y:S01]  /*dee0*/  IMAD.MOV.U32 R25, RZ, RZ, -0x3fcee326 ;  /* 0xc0311cdaff197424 */ /* 0x000fe200078e00ff */
[----:B--2---:R-:W-:Y:S02]  /*def0*/  MOV R26, 0xa9756022 ;  /* 0xa9756022001a7802 */ /* 0x004fe40000000f00 */
[----:B------:R2:W-:Y:S01]  /*df00*/  STL.64 [R1+0x1080], R22 ;  /* 0x0010801601007387 */ /* 0x0005e20000100a00 */
[----:B------:R-:W-:-:S03]  /*df10*/  IMAD.MOV.U32 R27, RZ, RZ, -0x400e1130 ;  /* 0xbff1eed0ff1b7424 */ /* 0x000fc600078e00ff */
[----:B------:R3:W-:Y:S01]  /*df20*/  STL.64 [R1+0x1088], R18 ;  /* 0x0010881201007387 */ /* 0x0007e20000100a00 */
[----:B-1----:R-:W-:Y:S01]  /*df30*/  IMAD.MOV.U32 R28, RZ, RZ, -0x455996d3 ;  /* 0xbaa6692dff1c7424 */ /* 0x002fe200078e00ff */
[----:B------:R-:W-:Y:S02]  /*df40*/  MOV R29, 0x3f644f1c ;  /* 0x3f644f1c001d7802 */ /* 0x000fe40000000f00 */
[----:B------:R1:W-:Y:S01]  /*df50*/  STL.64 [R1+0x10a0], R20 ;  /* 0x0010a01401007387 */ /* 0x0003e20000100a00 */
[----:B0-----:R-:W-:Y:S02]  /*df60*/  IMAD.MOV.U32 R30, RZ, RZ, -0x72d62748 ;  /* 0x8d29d8b8ff1e7424 */ /* 0x001fe400078e00ff */
[----:B------:R-:W-:Y:S01]  /*df70*/  IMAD.MOV.U32 R31, RZ, RZ, -0x3fcb639d ;  /* 0xc0349c63ff1f7424 */ /* 0x000fe200078e00ff */
[----:B------:R0:W-:Y:S01]  /*df80*/  STL.64 [R1+0x10f0], R14 ;  /* 0x0010f00e01007387 */ /* 0x0001e20000100a00 */
[----:B--2---:R-:W-:Y:S02]  /*df90*/  IMAD.MOV.U32 R22, RZ, RZ, -0x799944c9 ;  /* 0x8666bb37ff167424 */ /* 0x004fe400078e00ff */
[----:B------:R-:W-:Y:S01]  /*dfa0*/  IMAD.MOV.U32 R23, RZ, RZ, 0x3ff6ed4d ;  /* 0x3ff6ed4dff177424 */ /* 0x000fe200078e00ff */
[----:B------:R2:W-:Y:S01]  /*dfb0*/  STL.64 [R1+0x10b0], R16 ;  /* 0x0010b01001007387 */ /* 0x0005e20000100a00 */
[----:B---3--:R-:W-:Y:S01]  /*dfc0*/  MOV R18, 0xe3f45c35 ;  /* 0xe3f45c3500127802 */ /* 0x008fe20000000f00 */
[----:B------:R-:W-:-:S02]  /*dfd0*/  IMAD.MOV.U32 R19, RZ, RZ, 0x3e7327d0 ;  /* 0x3e7327d0ff137424 */ /* 0x000fc400078e00ff */
[----:B-1----:R-:W-:Y:S01]  /*dfe0*/  IMAD.MOV.U32 R20, RZ, RZ, 0x261f4c56 ;  /* 0x261f4c56ff147424 */ /* 0x002fe200078e00ff */
[----:B------:R-:W-:Y:S01]  /*dff0*/  MOV R21, 0xbfdcab95 ;  /* 0xbfdcab9500157802 */ /* 0x000fe20000000f00 */
[----:B------:R1:W-:Y:S01]  /*e000*/  STL.64 [R1+0x1068], R24 ;  /* 0x0010681801007387 */ /* 0x0003e20000100a00 */
[----:B0-----:R-:W-:Y:S02]  /*e010*/  IMAD.MOV.U32 R14, RZ, RZ, -0x6f5a202a ;  /* 0x90a5dfd6ff0e7424 */ /* 0x001fe400078e00ff */
[----:B------:R-:W-:Y:S01]  /*e020*/  IMAD.MOV.U32 R15, RZ, RZ, -0x40c6205e ;  /* 0xbf39dfa2ff0f7424 */ /* 0x000fe200078e00ff */
[----:B------:R0:W-:Y:S01]  /*e030*/  STL.64 [R1+0x1070], R26 ;  /* 0x0010701a01007387 */ /* 0x0001e20000100a00 */
[----:B--2---:R-:W-:Y:S02]  /*e040*/  IMAD.MOV.U32 R16, RZ, RZ, -0x6475e4cf ;  /* 0x9b8a1b31ff107424 */ /* 0x004fe400078e00ff */
[----:B------:R-:W-:Y:S01]  /*e050*/  IMAD.MOV.U32 R17, RZ, RZ, 0x3fa0f5dc ;  /* 0x3fa0f5dcff117424 */ /* 0x000fe200078e00ff */
        /* <DEDUP_REMOVED lines=8> */
[----:B--2---:R-:W-:Y:S02]  /*e0e0*/  IMAD.MOV.U32 R28, RZ, RZ, -0x1502ba8a ;  /* 0xeafd4576ff1c7424 */ /* 0x004fe400078e00ff */
[----:B------:R-:W-:Y:S01]  /*e0f0*/  IMAD.MOV.U32 R29, RZ, RZ, 0x3fd5d504 ;  /* 0x3fd5d504ff1d7424 */ /* 0x000fe200078e00ff */
[----:B------:R2:W-:Y:S01]  /*e100*/  STL.64 [R1+0x10d8], R20 ;  /* 0x0010d81401007387 */ /* 0x0005e20000100a00 */
[----:B-1----:R-:W-:Y:S01]  /*e110*/  MOV R30, 0x4ab1cf11 ;  /* 0x4ab1cf11001e7802 */ /* 0x002fe20000000f00 */
[----:B------:R-:W-:-:S02]  /*e120*/  IMAD.MOV.U32 R31, RZ, RZ, -0x403fbe89 ;  /* 0xbfc04177ff1f7424 */ /* 0x000fc400078e00ff */
[----:B------:R1:W-:Y:S01]  /*e130*/  STL.64 [R1+0x1128], R14 ;  /* 0x0011280e01007387 */ /* 0x0003e20000100a00 */
[----:B---3--:R-:W-:Y:S01]  /*e140*/  MOV R22, 0x8a65ffac ;  /* 0x8a65ffac00167802 */ /* 0x008fe20000000f00 */
[----:B------:R-:W-:Y:S02]  /*e150*/  IMAD.MOV.U32 R23, RZ, RZ, -0x40682ad7 ;  /* 0xbf97d529ff177424 */ /* 0x000fe400078e00ff */
[----:B------:R3:W-:Y:S01]  /*e160*/  STL.64 [R1+0x10f8], R16 ;  /* 0x0010f81001007387 */ /* 0x0007e20000100a00 */
[----:B0-----:R-:W-:Y:S01]  /*e170*/  MOV R18, 0x7e2fe4f3 ;  /* 0x7e2fe4f300127802 */ /* 0x001fe20000000f00 */
[----:B------:R-:W-:Y:S02]  /*e180*/  IMAD.MOV.U32 R19, RZ, RZ, -0x40a1fb5b ;  /* 0xbf5e04a5ff137424 */ /* 0x000fe400078e00ff */
[----:B--2---:R-:W-:Y:S01]  /*e190*/  IMAD.MOV.U32 R20, RZ, RZ, -0x50d8d6c ;  /* 0xfaf27294ff147424 */ /* 0x004fe200078e00ff */
[----:B------:R-:W-:Y:S01]  /*e1a0*/  MOV R21, 0x3f53d694 ;  /* 0x3f53d69400157802 */ /* 0x000fe20000000f00 */
[----:B------:R0:W-:Y:S01]  /*e1b0*/  STL.64 [R1+0x10b8], R24 ;  /* 0x0010b81801007387 */ /* 0x0001e20000100a00 */
[----:B-1----:R-:W-:-:S02]  /*e1c0*/  IMAD.MOV.U32 R14, RZ, RZ, -0x4ee5e7bf ;  /* 0xb11a1841ff0e7424 */ /* 0x002fc400078e00ff */
[----:B------:R-:W-:Y:S01]  /*e1d0*/  IMAD.MOV.U32 R15, RZ, RZ, 0x40446293 ;  /* 0x40446293ff0f7424 */ /* 0x000fe200078e00ff */
[----:B------:R1:W-:Y:S01]  /*e1e0*/  STL.64 [R1+0x10c0], R26 ;  /* 0x0010c01a01007387 */ /* 0x0003e20000100a00 */
[----:B---3--:R-:W-:Y:S02]  /*e1f0*/  IMAD.MOV.U32 R16, RZ, RZ, -0x282f4bff ;  /* 0xd7d0b401ff107424 */ /* 0x008fe400078e00ff */
[----:B------:R-:W-:Y:S01]  /*e200*/  IMAD.MOV.U32 R17, RZ, RZ, 0x406086f7 ;  /* 0x406086f7ff117424 */ /* 0x000fe200078e00ff */
[----:B------:R2:W-:Y:S01]  /*e210*/  STL.64 [R1+0x10e0], R28 ;  /* 0x0010e01c01007387 */ /* 0x0005e20000100a00 */
[----:B0-----:R-:W-:-:S03]  /*e220*/  IMAD.MOV.U32 R24, RZ, RZ, 0x72284d2c ;  /* 0x72284d2cff187424 */ /* 0x001fc600078e00ff */
        /* <DEDUP_REMOVED lines=12> */
[----:B---3--:R-:W-:Y:S01]  /*e2f0*/  MOV R22, 0xd3029674 ;  /* 0xd302967400167802 */ /* 0x008fe20000000f00 */
[----:B------:R-:W-:Y:S02]  /*e300*/  IMAD.MOV.U32 R23, RZ, RZ, 0x3f8c0b02 ;  /* 0x3f8c0b02ff177424 */ /* 0x000fe400078e00ff */
[----:B------:R3:W-:Y:S01]  /*e310*/  STL.64 [R1+0x1140], R16 ;  /* 0x0011401001007387 */ /* 0x0007e20000100a00 */
[----:B-1----:R-:W-:Y:S01]  /*e320*/  IMAD.MOV.U32 R18, RZ, RZ, -0x267437c0 ;  /* 0xd98bc840ff127424 */ /* 0x002fe200078e00ff */
[----:B------:R-:W-:Y:S01]  /*e330*/  MOV R19, 0xc05eea8e ;  /* 0xc05eea8e00137802 */ /* 0x000fe20000000f00 */
[----:B--2---:R-:W-:Y:S01]  /*e340*/  IMAD.MOV.U32 R20, RZ, RZ, -0x4d642099 ;  /* 0xb29bdf67ff147424 */ /* 0x004fe200078e00ff */
[----:B------:R-:W-:Y:S01]  /*e350*/  MOV R21, 0xbf1d845b ;  /* 0xbf1d845b00157802 */ /* 0x000fe20000000f00 */
[----:B------:R1:W-:Y:S01]  /*e360*/  STL.64 [R1+0x1108], R24 ;  /* 0x0011081801007387 */ /* 0x0003e20000100a00 */
[----:B0-----:R-:W-:-:S02]  /*e370*/  IMAD.MOV.U32 R14, RZ, RZ, 0x54519e31 ;  /* 0x54519e31ff0e7424 */ /* 0x001fc400078e00ff */
[----:B------:R-:W-:Y:S01]  /*e380*/  IMAD.MOV.U32 R15, RZ, RZ, -0x4023b2df ;  /* 0xbfdc4d21ff0f7424 */ /* 0x000fe200078e00ff */
[----:B------:R0:W-:Y:S01]  /*e390*/  STL.64 [R1+0x1110], R26 ;  /* 0x0011101a01007387 */ /* 0x0001e20000100a00 */
[----:B---3--:R-:W-:Y:S01]  /*e3a0*/  MOV R16, 0x6beb0621 ;  /* 0x6beb062100107802 */ /* 0x008fe20000000f00 */
[----:B------:R-:W-:Y:S02]  /*e3b0*/  IMAD.MOV.U32 R17, RZ, RZ, -0x3fbce514 ;  /* 0xc0431aecff117424 */ /* 0x000fe400078e00ff */
[----:B------:R2:W-:Y:S01]  /*e3c0*/  STL.64 [R1+0x1130], R28 ;  /* 0x0011301c01007387 */ /* 0x0005e20000100a00 */
[----:B-1----:R-:W-:-:S03]  /*e3d0*/  IMAD.MOV.U32 R24, RZ, RZ, -0x200583a8 ;  /* 0xdffa7c58ff187424 */ /* 0x002fc600078e00ff */
[----:B------:R1:W-:Y:S01]  /*e3e0*/  STL.64 [R1+0x1138], R30 ;  /* 0x0011381e01007387 */ /* 0x0003e20000100a00 */
[----:B------:R-:W-:-:S03]  /*e3f0*/  IMAD.MOV.U32 R25, RZ, RZ, 0x4062469e ;  /* 0x4062469eff197424 */ /* 0x000fc600078e00ff */
[----:B------:R3:W-:Y:S01]  /*e400*/  STL.64 [R1+0x1148], R22 ;  /* 0x0011481601007387 */ /* 0x0007e20000100a00 */
[----:B0-----:R-:W-:Y:S01]  /*e410*/  MOV R26, 0xca0e8768 ;  /* 0xca0e8768001a7802 */ /* 0x001fe20000000f00 */
[----:B------:R-:W-:Y:S02]  /*e420*/  IMAD.MOV.U32 R27, RZ, RZ, -0x3fabe89b ;  /* 0xc0541765ff1b7424 */ /* 0x000fe400078e00ff */
[----:B------:R0:W-:Y:S01]  /*e430*/  STL.64 [R1+0x1150], R18 ;  /* 0x0011501201007387 */ /* 0x0001e20000100a00 */
[----:B--2---:R-:W-:Y:S01]  /*e440*/  IMAD.MOV.U32 R28, RZ, RZ, 0x217aa43e ;  /* 0x217aa43eff1c7424 */ /* 0x004fe200078e00ff */
[----:B------:R-:W-:Y:S02]  /*e450*/  MOV R29, 0x403131fa ;  /* 0x403131fa001d7802 */ /* 0x000fe40000000f00 */
[----:B------:R2:W-:Y:S01]  /*e460*/  STL.64 [R1+0x1168], R20 ;  /* 0x0011681401007387 */ /* 0x0005e20000100a00 */
[----:B-1----:R-:W-:Y:S02]  /*e470*/  IMAD.MOV.U32 R30, RZ, RZ, 0x205f94ff ;  /* 0x205f94ffff1e7424 */ /* 0x002fe400078e00ff */
[----:B------:R-:W-:Y:S01]  /*e480*/  IMAD.MOV.U32 R31, RZ, RZ, 0x3eaf6148 ;  /* 0x3eaf6148ff1f7424 */ /* 0x000fe200078e00ff */
[----:B------:R1:W-:Y:S01]  /*e490*/  STL.64 [R1+0x11b8], R14 ;  /* 0x0011b80e01007387 */ /* 0x0003e20000100a00 */
[----:B---3--:R-:W-:Y:S01]  /*e4a0*/  MOV R22, 0x8095cabe ;  /* 0x8095cabe00167802 */ /* 0x008fe20000000f00 */
[----:B------:R-:W-:-:S02]  /*e4b0*/  IMAD.MOV.U32 R23, RZ, RZ, -0x3fe6e9de ;  /* 0xc0191622ff177424 */ /* 0x000fc400078e00ff */
[----:B------:R3:W-:Y:S01]  /*e4c0*/  STL.64 [R1+0x1178], R16 ;  /* 0x0011781001007387 */ /* 0x0007e20000100a00 */
[----:B0-----:R-:W-:Y:S01]  /*e4d0*/  IMAD.MOV.U32 R18, RZ, RZ, -0x6406ef78 ;  /* 0x9bf91088ff127424 */ /* 0x001fe200078e00ff */
[----:B------:R-:W-:Y:S01]  /*e4e0*/  MOV R19, 0x401477b4 ;  /* 0x401477b400137802 */ /* 0x000fe20000000f00 */
[----:B--2---:R-:W-:Y:S01]  /*e4f0*/  IMAD.MOV.U32 R20, RZ, RZ, 0x4a8e94a0 ;  /* 0x4a8e94a0ff147424 */ /* 0x004fe200078e00ff */
[----:B------:R0:W-:Y:S01]  /*e500*/  STL.64 [R1+0x1158], R24 ;  /* 0x0011581801007387 */ /* 0x0001e20000100a00 */
[----:B------:R-:W-:Y:S01]  /*e510*/  IMAD.MOV.U32 R21, RZ, RZ, -0x3fffbe89 ;  /* 0xc0004177ff157424 */ /* 0x000fe200078e00ff */
[----:B-1----:R-:W-:Y:S01]  /*e520*/  MOV R14, 0x64ad326f ;  /* 0x64ad326f000e7802 */ /* 0x002fe20000000f00 */
[----:B------:R-:W-:Y:S01]  /*e530*/  IMAD.MOV.U32 R15, RZ, RZ, 0x3f61687c ;  /* 0x3f61687cff0f7424 */ /* 0x000fe200078e00ff */
[----:B------:R1:W-:Y:S01]  /*e540*/  STL.64 [R1+0x1160], R26 ;  /* 0x0011601a01007387 */ /* 0x0003e20000100a00 */
[----:B---3--:R-:W-:Y:S01]  /*e550*/  MOV R16, 0xeaf4767 ;  /* 0x0eaf476700107802 */ /* 0x008fe20000000f00 */
[----:B------:R-:W-:-:S02]  /*e560*/  IMAD.MOV.U32 R17, RZ, RZ, 0x3fc49518 ;  /* 0x3fc49518ff117424 */ /* 0x000fc400078e00ff */
[----:B------:R2:W-:Y:S01]  /*e570*/  STL.64 [R1+0x1180], R28 ;  /* 0x0011801c01007387 */ /* 0x0005e20000100a00 */
[----:B0-----:R-:W-:-:S03]  /*e580*/  MOV R24, 0x3c3db77e ;  /* 0x3c3db77e00187802 */ /* 0x001fc60000000f00 */
        /* <DEDUP_REMOVED lines=11> */
[----:B------:R0:W-:Y:S01]  /*e640*/  STL.64 [R1+0x11f0], R14 ;  /* 0x0011f00e01007387 */ /* 0x0001e20000100a00 */
[----:B---3--:R-:W-:Y:S01]  /*e650*/  IMAD.MOV.U32 R22, RZ, RZ, 0x79502d77 ;  /* 0x79502d77ff167424 */ /* 0x008fe200078e00ff */
[----:B------:R-:W-:Y:S02]  /*e660*/  MOV R23, 0xbe5a8ec5 ;  /* 0xbe5a8ec500177802 */ /* 0x000fe40000000f00 */
        /* <DEDUP_REMOVED lines=19> */
[----:B--2---:R-:W-:Y:S01]  /*e7a0*/  IMAD.MOV.U32 R22, RZ, RZ, 0x4564ae7d ;  /* 0x4564ae7dff167424 */ /* 0x004fe200078e00ff */
[----:B------:R-:W-:Y:S02]  /*e7b0*/  MOV R23, 0x4086d9ba ;  /* 0x4086d9ba00177802 */ /* 0x000fe40000000f00 */
[----:B------:R2:W-:Y:S01]  /*e7c0*/  STL.64 [R1+0x11e8], R20 ;  /* 0x0011e81401007387 */ /* 0x0005e20000100a00 */
[----:B-1----:R-:W-:Y:S01]  /*e7d0*/  MOV R28, 0xd2c96715 ;  /* 0xd2c96715001c7802 */ /* 0x002fe20000000f00 */
[----:B------:R-:W-:-:S02]  /*e7e0*/  IMAD.MOV.U32 R29, RZ, RZ, -0x40627dbc ;  /* 0xbf9d8244ff1d7424 */ /* 0x000fc400078e00ff */
[----:B------:R1:W-:Y:S01]  /*e7f0*/  STL.64 [R1+0x1238], R14 ;  /* 0x0012380e01007387 */ /* 0x0003e20000100a00 */
[----:B---3--:R-:W-:Y:S01]  /*e800*/  IMAD.MOV.U32 R30, RZ, RZ, -0x22ea8a14 ;  /* 0xdd1575ecff1e7424 */ /* 0x008fe200078e00ff */
[----:B------:R-:W-:Y:S02]  /*e810*/  MOV R31, 0x407462ac ;  /* 0x407462ac001f7802 */ /* 0x000fe40000000f00 */
[----:B------:R3:W-:Y:S01]  /*e820*/  STL.64 [R1+0x1208], R16 ;  /* 0x0012081001007387 */ /* 0x0007e20000100a00 */
[----:B0-----:R-:W-:Y:S02]  /*e830*/  IMAD.MOV.U32 R18, RZ, RZ, 0x233f801a ;  /* 0x233f801aff127424 */ /* 0x001fe400078e00ff */
[----:B------:R-:W-:Y:S01]  /*e840*/  IMAD.MOV.U32 R19, RZ, RZ, -0x3f81ddca ;  /* 0xc07e2236ff137424 */ /* 0x000fe200078e00ff */
[----:B------:R0:W-:Y:S01]  /*e850*/  STL.64 [R1+0x11f8], R24 ;  /* 0x0011f81801007387 */ /* 0x0001e20000100a00 */
[----:B--2---:R-:W-:Y:S02]  /*e860*/  IMAD.MOV.U32 R20, RZ, RZ, 0x60bc3e58 ;  /* 0x60bc3e58ff147424 */ /* 0x004fe400078e00ff */
[----:B------:R-:W-:Y:S01]  /*e870*/  IMAD.MOV.U32 R21, RZ, RZ, -0x3f8a81b5 ;  /* 0xc0757e4bff157424 */ /* 0x000fe200078e00ff */
[----:B-1----:R-:W-:Y:S01]  /*e880*/  MOV R14, 0x413bd03 ;  /* 0x0413bd03000e7802 */ /* 0x002fe20000000f00 */
[----:B------:R-:W-:Y:S01]  /*e890*/  IMAD.MOV.U32 R15, RZ, RZ, -0x4160b816 ;  /* 0xbe9f47eaff0f7424 */ /* 0x000fe200078e00ff */
[----:B------:R1:W-:Y:S01]  /*e8a0*/  STL.64 [R1+0x1200], R26 ;  /* 0x0012001a01007387 */ /* 0x0003e20000100a00 */
[----:B---3--:R-:W-:Y:S01]  /*e8b0*/  IMAD.MOV.U32 R16, RZ, RZ, -0x55d2c28c ;  /* 0xaa2d3d74ff107424 */ /* 0x008fe200078e00ff */
        /* <DEDUP_REMOVED lines=9> */
[----:B--2---:R-:W-:Y:S01]  /*e950*/  IMAD.MOV.U32 R22, RZ, RZ, -0x58855efb ;  /* 0xa77aa105ff167424 */ /* 0x004fe200078e00ff */
[----:B------:R-:W-:Y:S02]  /*e960*/  MOV R23, 0xc03c7290 ;  /* 0xc03c729000177802 */ /* 0x000fe40000000f00 */
[----:B------:R2:W-:Y:S01]  /*e970*/  STL.64 [R1+0x1230], R20 ;  /* 0x0012301401007387 */ /* 0x0005e20000100a00 */
[----:B0-----:R-:W-:Y:S02]  /*e980*/  IMAD.MOV.U32 R18, RZ, RZ, -0x16b3f2be ;  /* 0xe94c0d42ff127424 */ /* 0x001fe400078e00ff */
[----:B------:R-:W-:Y:S01]  /*e990*/  IMAD.MOV.U32 R19, RZ, RZ, -0x415673e2 ;  /* 0xbea98c1eff137424 */ /* 0x000fe200078e00ff */
[----:B------:R0:W-:Y:S01]  /*e9a0*/  STL.64 [R1+0x1280], R14 ;  /* 0x0012800e01007387 */ /* 0x0001e20000100a00 */
[----:B---3--:R-:W-:Y:S01]  /*e9b0*/  IMAD.MOV.U32 R28, RZ, RZ, 0x69db732d ;  /* 0x69db732dff1c7424 */ /* 0x008fe200078e00ff */
[----:B------:R-:W-:-:S02]  /*e9c0*/  MOV R29, 0xc01e11f3 ;  /* 0xc01e11f3001d7802 */ /* 0x000fc40000000f00 */
[----:B------:R3:W-:Y:S01]  /*e9d0*/  STL.64 [R1+0x1240], R16 ;  /* 0x0012401001007387 */ /* 0x0007e20000100a00 */
[----:B-1----:R-:W-:Y:S02]  /*e9e0*/  IMAD.MOV.U32 R30, RZ, RZ, 0xf4b0bff ;  /* 0x0f4b0bffff1e7424 */ /* 0x002fe400078e00ff */
[----:B------:R-:W-:Y:S01]  /*e9f0*/  IMAD.MOV.U32 R31, RZ, RZ, 0x400727bb ;  /* 0x400727bbff1f7424 */ /* 0x000fe200078e00ff */
[----:B--2---:R-:W-:Y:S01]  /*ea00*/  MOV R20, 0x33c28106 ;  /* 0x33c2810600147802 */ /* 0x004fe20000000f00 */
[----:B------:R-:W-:Y:S01]  /*ea10*/  IMAD.MOV.U32 R21, RZ, RZ, 0x40231498 ;  /* 0x40231498ff157424 */ /* 0x000fe200078e00ff */
[----:B------:R1:W-:Y:S01]  /*ea20*/  STL.64 [R1+0x1248], R24 ;  /* 0x0012481801007387 */ /* 0x0003e20000100a00 */
[----:B0-----:R-:W-:Y:S01]  /*ea30*/  IMAD.MOV.U32 R14, RZ, RZ, 0x3f907c55 ;  /* 0x3f907c55ff0e7424 */ /* 0x001fe200078e00ff */
[----:B------:R-:W-:Y:S02]  /*ea40*/  MOV R15, 0x3f8ef19b ;  /* 0x3f8ef19b000f7802 */ /* 0x000fe40000000f00 */
[----:B------:R0:W-:Y:S01]  /*ea50*/  STL.64 [R1+0x1250], R26 ;  /* 0x0012501a01007387 */ /* 0x0001e20000100a00 */
[----:B---3--:R-:W-:Y:S01]  /*ea60*/  IMAD.MOV.U32 R16, RZ, RZ, 0x38dc7845 ;  /* 0x38dc7845ff107424 */ /* 0x008fe200078e00ff */
[----:B------:R-:W-:-:S02]  /*ea70*/  MOV R17, 0xbfe9cbfe ;  /* 0xbfe9cbfe00117802 */ /* 0x000fc40000000f00 */
[----:B------:R2:W-:Y:S04]  /*ea80*/  STL.64 [R1+0x1258], R22 ;  /* 0x0012581601007387 */ /* 0x0005e80000100a00 */
[----:B------:R3:W-:Y:S01]  /*ea90*/  STL.64 [R1+0x1260], R18 ;  /* 0x0012601201007387 */ /* 0x0007e20000100a00 */
[----:B-1----:R-:W-:Y:S01]  /*eaa0*/  MOV R24, 0xa50d9b0e ;  /* 0xa50d9b0e00187802 */ /* 0x002fe20000000f00 */
[----:B------:R-:W-:Y:S02]  /*eab0*/  IMAD.MOV.U32 R25, RZ, RZ, -0x40355161 ;  /* 0xbfcaae9fff197424 */ /* 0x000fe400078e00ff */
[----:B------:R1:W-:Y:S01]  /*eac0*/  STL.64 [R1+0x1268], R20 ;  /* 0x0012681401007387 */ /* 0x0003e20000100a00 */
[----:B0-----:R-:W-:Y:S01]  /*ead0*/  IMAD.MOV.U32 R26, RZ, RZ, 0x30c9aff6 ;  /* 0x30c9aff6ff1a7424 */ /* 0x001fe200078e00ff */
[----:B------:R-:W-:-:S02]  /*eae0*/  MOV R27, 0x3f235a96 ;  /* 0x3f235a96001b7802 */ /* 0x000fc40000000f00 */
[----:B------:R0:W-:Y:S01]  /*eaf0*/  STL.64 [R1+0x1270], R28 ;  /* 0x0012701c01007387 */ /* 0x0001e20000100a00 */
[----:B--2---:R-:W-:Y:S02]  /*eb00*/  IMAD.MOV.U32 R22, RZ, RZ, -0x75425d1d ;  /* 0x8abda2e3ff167424 */ /* 0x004fe400078e00ff */
[----:B------:R-:W-:Y:S01]  /*eb10*/  IMAD.MOV.U32 R23, RZ, RZ, 0x3fe2b6ed ;  /* 0x3fe2b6edff177424 */ /* 0x000fe200078e00ff */
[----:B------:R2:W-:Y:S01]  /*eb20*/  STL.64 [R1+0x1278], R30 ;  /* 0x0012781e01007387 */ /* 0x0005e20000100a00 */
[----:B---3--:R-:W-:Y:S02]  /*eb30*/  IMAD.MOV.U32 R18, RZ, RZ, -0x68f25d89 ;  /* 0x970da277ff127424 */ /* 0x008fe400078e00ff */
[----:B------:R-:W-:Y:S01]  /*eb40*/  IMAD.MOV.U32 R19, RZ, RZ, 0x3faa1cba ;  /* 0x3faa1cbaff137424 */ /* 0x000fe200078e00ff */
[----:B------:R3:W-:Y:S01]  /*eb50*/  STL.64 [R1+0x12b8], R14 ;  /* 0x0012b80e01007387 */ /* 0x0007e20000100a00 */
[----:B-1----:R-:W-:Y:S01]  /*eb60*/  MOV R20, 0x4f19f2c4 ;  /* 0x4f19f2c400147802 */ /* 0x002fe20000000f00 */
[----:B------:R-:W-:-:S02]  /*eb70*/  IMAD.MOV.U32 R21, RZ, RZ, -0x405f11f1 ;  /* 0xbfa0ee0fff157424 */ /* 0x000fc400078e00ff */
[----:B------:R1:W-:Y:S01]  /*eb80*/  STL.64 [R1+0x1288], R16 ;  /* 0x0012881001007387 */ /* 0x0003e20000100a00 */
[----:B0-----:R-:W-:Y:S02]  /*eb90*/  IMAD.MOV.U32 R28, RZ, RZ, 0x7d9b7a22 ;  /* 0x7d9b7a22ff1c7424 */ /* 0x001fe400078e00ff */
[----:B------:R-:W-:Y:S01]  /*eba0*/  IMAD.MOV.U32 R29, RZ, RZ, -0x3f71133b ;  /* 0xc08eecc5ff1d7424 */ /* 0x000fe200078e00ff */
[----:B--2---:R-:W-:Y:S01]  /*ebb0*/  MOV R30, 0x6f39f917 ;  /* 0x6f39f917001e7802 */ /* 0x004fe20000000f00 */
[----:B------:R-:W-:Y:S01]  /*ebc0*/  IMAD.MOV.U32 R31, RZ, RZ, 0x40a1211c ;  /* 0x40a1211cff1f7424 */ /* 0x000fe200078e00ff */
[----:B------:R0:W-:Y:S01]  /*ebd0*/  STL.64 [R1+0x1290], R22 ;  /* 0x0012901601007387 */ /* 0x0001e20000100a00 */
[----:B---3--:R-:W-:-:S03]  /*ebe0*/  DMUL R14, R12, R34 ;  /* 0x000000220c0e7228 */ /* 0x008fc60000000000 */
        /* <DEDUP_REMOVED lines=8> */
[----:B--2---:R-:W-:Y:S01]  /*ec70*/  IMAD.MOV.U32 R24, RZ, RZ, -0x3e789b85 ;  /* 0xc187647bff187424 */ /* 0x004fe200078e00ff */
[----:B------:R-:W-:-:S02]  /*ec80*/  MOV R25, 0xc0a2ce80 ;  /* 0xc0a2ce8000197802 */ /* 0x000fc40000000f00 */
[----:B------:R2:W-:Y:S01]  /*ec90*/  STL.64 [R1+0x12c0], R28 ;  /* 0x0012c01c01007387 */ /* 0x0005e20000100a00 */
[----:B-1----:R-:W-:Y:S01]  /*eca0*/  IMAD.MOV.U32 R26, RZ, RZ, -0x22f680c9 ;  /* 0xdd097f37ff1a7424 */ /* 0x002fe200078e00ff */
[----:B------:R-:W-:Y:S02]  /*ecb0*/  MOV R27, 0xc08784c0 ;  /* 0xc08784c0001b7802 */ /* 0x000fe40000000f00 */
[----:B------:R1:W-:Y:S01]  /*ecc0*/  STL.64 [R1+0x12c8], R30 ;  /* 0x0012c81e01007387 */ /* 0x0003e20000100a00 */
[----:B---3--:R-:W-:Y:S01]  /*ecd0*/  MOV R18, 0x8f94aa2a ;  /* 0x8f94aa2a00127802 */ /* 0x008fe20000000f00 */
[----:B------:R-:W-:Y:S02]  /*ece0*/  IMAD.MOV.U32 R19, RZ, RZ, 0x409e93fe ;  /* 0x409e93feff137424 */ /* 0x000fe400078e00ff */
[----:B------:R3:W-:Y:S01]  /*ecf0*/  STL.64 [R1+0x12d0], R16 ;  /* 0x0012d01001007387 */ /* 0x0007e20000100a00 */
[----:B0-----:R-:W-:Y:S01]  /*ed00*/  MOV R20, 0x61d37922 ;  /* 0x61d3792200147802 */ /* 0x001fe20000000f00 */
[----:B------:R-:W-:-:S02]  /*ed10*/  IMAD.MOV.U32 R21, RZ, RZ, 0x3f552b59 ;  /* 0x3f552b59ff157424 */ /* 0x000fc400078e00ff */
[----:B------:R0:W-:Y:S01]  /*ed20*/  STL.64 [R1+0x12f0], R6 ;  /* 0x0012f00601007387 */ /* 0x0001e20000100a00 */
[----:B--2---:R-:W-:Y:S02]  /*ed30*/  IMAD.MOV.U32 R28, RZ, RZ, -0x39628573 ;  /* 0xc69d7a8dff1c7424 */ /* 0x004fe400078e00ff */
[----:B------:R-:W-:Y:S01]  /*ed40*/  IMAD.MOV.U32 R29, RZ, RZ, 0x4086ddbb ;  /* 0x4086ddbbff1d7424 */ /* 0x000fe200078e00ff */
[----:B------:R2:W-:Y:S01]  /*ed50*/  STL.64 [R1+0x12d8], R22 ;  /* 0x0012d81601007387 */ /* 0x0005e20000100a00 */
[----:B-1----:R-:W-:Y:S01]  /*ed60*/  MOV R30, 0x7b2e5ff5 ;  /* 0x7b2e5ff5001e7802 */ /* 0x002fe20000000f00 */
[----:B------:R-:W-:Y:S02]  /*ed70*/  IMAD.MOV.U32 R31, RZ, RZ, -0x3f8aaa14 ;  /* 0xc07555ecff1f7424 */ /* 0x000fe400078e00ff */
[----:B------:R1:W-:Y:S01]  /*ed80*/  STL.64 [R1+0x12e0], R18 ;  /* 0x0012e01201007387 */ /* 0x0003e20000100a00 */
[----:B---3--:R-:W-:Y:S01]  /*ed90*/  IMAD.MOV.U32 R16, RZ, RZ, -0x7a866d55 ;  /* 0x857992abff107424 */ /* 0x008fe200078e00ff */
[----:B------:R-:W-:Y:S01]  /*eda0*/  MOV R17, 0xbee4f10d ;  /* 0xbee4f10d00117802 */ /* 0x000fe20000000f00 */
[----:B0-----:R-:W-:Y:S01]  /*edb0*/  DFMA R6, -R2, R14, R12 ;  /* 0x0000000e0206722b */ /* 0x001fe2000000010c */
[----:B------:R0:W-:Y:S01]  /*edc0*/  STL.64 [R1+0x12e8], R24 ;  /* 0x0012e81801007387 */ /* 0x0001e20000100a00 */
[----:B--2---:R-:W-:Y:S01]  /*edd0*/  MOV R22, 0x33000f3b ;  /* 0x33000f3b00167802 */ /* 0x004fe20000000f00 */
[----:B------:R-:W-:-:S02]  /*ede0*/  IMAD.MOV.U32 R23, RZ, RZ, -0x3fa3cf2c ;  /* 0xc05c30d4ff177424 */ /* 0x000fc400078e00ff */
[----:B------:R2:W-:Y:S01]  /*edf0*/  STL.64 [R1+0x12f8], R20 ;  /* 0x0012f81401007387 */ /* 0x0005e20000100a00 */
[----:B-1----:R-:W-:Y:S02]  /*ee00*/  IMAD.MOV.U32 R18, RZ, RZ, 0x2d01f9ee ;  /* 0x2d01f9eeff127424 */ /* 0x002fe400078e00ff */
[----:B------:R-:W-:Y:S01]  /*ee10*/  DFMA R14, R34, R6, R14 ;  /* 0x00000006220e722b */ /* 0x000fe2000000000e */
[----:B------:R-:W-:Y:S01]  /*ee20*/  IMAD.MOV.U32 R19, RZ, RZ, 0x4060b205 ;  /* 0x4060b205ff137424 */ /* 0x000fe200078e00ff */
[----:B------:R1:W-:Y:S01]  /*ee30*/  STL.64 [R1+0x1300], R26 ;  /* 0x0013001a01007387 */ /* 0x0003e20000100a00 */
[----:B------:R-:W-:Y:S01]  /*ee40*/  IMAD.MOV.U32 R6, RZ, RZ, 0x47d911f2 ;  /* 0x47d911f2ff067424 */ /* 0x000fe200078e00ff */
[----:B0-----:R-:W-:Y:S01]  /*ee50*/  MOV R25, 0x404727bb ;  /* 0x404727bb00197802 */ /* 0x001fe20000000f00 */
[----:B------:R-:W-:Y:S01]  /*ee60*/  IMAD.MOV.U32 R24, RZ, RZ, 0xf314c0d ;  /* 0x0f314c0dff187424 */ /* 0x000fe200078e00ff */
[----:B------:R0:W-:Y:S01]  /*ee70*/  STL.64 [R1+0x1308], R28 ;  /* 0x0013081c01007387 */ /* 0x0001e20000100a00 */
[----:B------:R-:W-:Y:S01]  /*ee80*/  MOV R7, 0x3ff1f3c0 ;  /* 0x3ff1f3c000077802 */ /* 0x000fe20000000f00 */
[----:B--2---:R-:W-:-:S02]  /*ee90*/  IMAD.MOV.U32 R20, RZ, RZ, 0x5b39c078 ;  /* 0x5b39c078ff147424 */ /* 0x004fc400078e00ff */
[----:B------:R2:W-:Y:S01]  /*eea0*/  STL.64 [R1+0x1310], R30 ;  /* 0x0013101e01007387 */ /* 0x0005e20000100a00 */
[----:B------:R-:W-:Y:S02]  /*eeb0*/  IMAD.MOV.U32 R21, RZ, RZ, -0x411f61fa ;  /* 0xbee09e06ff157424 */ /* 0x000fe400078e00ff */
[----:B------:R-:W-:Y:S01]  /*eec0*/  FFMA R0, RZ, R3, R15 ;  /* 0x00000003ff007223 */ /* 0x000fe2000000000f */
[----:B------:R3:W-:Y:S01]  /*eed0*/  STL.64 [R1+0x1318], R16 ;  /* 0x0013181001007387 */ /* 0x0007e20000100a00 */
[----:B-1----:R-:W-:Y:S01]  /*eee0*/  MOV R26, 0xfff1769d ;  /* 0xfff1769d001a7802 */ /* 0x002fe20000000f00 */
[----:B------:R-:W-:Y:S02]  /*eef0*/  IMAD.MOV.U32 R27, RZ, RZ, -0x3fd2fa83 ;  /* 0xc02d057dff1b7424 */ /* 0x000fe400078e00ff */
[----:B------:R-:W-:Y:S01]  /*ef00*/  FSETP.GT.AND P0, PT, |R0|, 1.469367938527859385e-39, PT ;  /* 0x001000000000780b */ /* 0x000fe20003f04200 */
[----:B------:R1:W-:Y:S01]  /*ef10*/  STL.64 [R1+0x1320], R18 ;  /* 0x0013201201007387 */ /* 0x0003e20000100a00 */
[----:B0-----:R-:W-:Y:S01]  /*ef20*/  IMAD.MOV.U32 R28, RZ, RZ, 0x14be7336 ;  /* 0x14be7336ff1c7424 */ /* 0x001fe200078e00ff */
[----:B------:R-:W-:-:S02]  /*ef30*/  MOV R29, 0x4026393a ;  /* 0x4026393a001d7802 */ /* 0x000fc40000000f00 */
[----:B------:R0:W-:Y:S01]  /*ef40*/  STL.64 [R1+0x1328], R22 ;  /* 0x0013281601007387 */ /* 0x0001e20000100a00 */
[----:B--2---:R-:W-:Y:S02]  /*ef50*/  IMAD.MOV.U32 R30, RZ, RZ, -0x38d8a0ef ;  /* 0xc7275f11ff1e7424 */ /* 0x004fe400078e00ff */
[----:B------:R-:W-:Y:S01]  /*ef60*/  IMAD.MOV.U32 R31, RZ, RZ, -0x3fef52dd ;  /* 0xc010ad23ff1f7424 */ /* 0x000fe200078e00ff */
[----:B------:R2:W-:Y:S01]  /*ef70*/  STL.64 [R1+0x1330], R24 ;  /* 0x0013301801007387 */ /* 0x0005e20000100a00 */
[----:B---3--:R-:W-:Y:S02]  /*ef80*/  IMAD.MOV.U32 R16, RZ, RZ, 0x1b50cc3 ;  /* 0x01b50cc3ff107424 */ /* 0x008fe400078e00ff */
[----:B------:R-:W-:Y:S01]  /*ef90*/  IMAD.MOV.U32 R17, RZ, RZ, -0x4017a9ca ;  /* 0xbfe85636ff117424 */ /* 0x000fe200078e00ff */
[----:B-1----:R-:W-:Y:S01]  /*efa0*/  MOV R18, 0x6fac42ee ;  /* 0x6fac42ee00127802 */ /* 0x002fe20000000f00 */
[----:B------:R-:W-:Y:S01]  /*efb0*/  IMAD.MOV.U32 R19, RZ, RZ, 0x3fd73534 ;  /* 0x3fd73534ff137424 */ /* 0x000fe200078e00ff */
[----:B------:R1:W-:Y:S01]  /*efc0*/  STL.64 [R1+0x1338], R20 ;  /* 0x0013381401007387 */ /* 0x0003e20000100a00 */
[----:B0-----:R-:W-:Y:S01]  /*efd0*/  IMAD.MOV.U32 R22, RZ, RZ, 0x728f44d1 ;  /* 0x728f44d1ff167424 */ /* 0x001fe200078e00ff */
[----:B------:R-:W-:-:S02]  /*efe0*/  MOV R23, 0x3fcc603b ;  /* 0x3fcc603b00177802 */ /* 0x000fc40000000f00 */
[----:B------:R1:W-:Y:S01]  /*eff0*/  STL.64 [R1+0x1340], R26 ;  /* 0x0013401a01007387 */ /* 0x0003e20000100a00 */
[----:B--2---:R-:W-:Y:S02]  /*f000*/  IMAD.MOV.U32 R24, RZ, RZ, -0x5fb49ca2 ;  /* 0xa04b635eff187424 */ /* 0x004fe400078e00ff */
        /* <DEDUP_REMOVED lines=10> */
[----:B------:R-:W-:Y:S01]  /*f0b0*/  MOV R72, R12 ;  /* 0x0000000c00487202 */ /* 0x000fe20000000f00 */
[----:B------:R-:W-:Y:S01]  /*f0c0*/  IMAD.MOV.U32 R73, RZ, RZ, R13 ;  /* 0x000000ffff497224 */ /* 0x000fe200078e000d */
[----:B------:R-:W-:Y:S01]  /*f0d0*/  MOV R71, R3 ;  /* 0x0000000300477202 */ /* 0x000fe20000000f00 */
[----:B------:R-:W-:Y:S01]  /*f0e0*/  IMAD.MOV.U32 R70, RZ, RZ, R2 ;  /* 0x000000ffff467224 */ /* 0x000fe200078e0002 */
[----:B------:R-:W-:-:S07]  /*f0f0*/  MOV R0, 0xf110 ;  /* 0x0000f11000007802 */ /* 0x000fce0000000f00 */
[----:B-1----:R-:W-:Y:S05]  /*f100*/  CALL.REL.NOINC `($__internal_21_$__cuda_sm20_div_rn_f64_full) ;  /* 0x000003d4003c7944 */ /* 0x002fea0003c00000 */
[----:B------:R-:W-:Y:S02]  /*f110*/  IMAD.MOV.U32 R14, RZ, RZ, R8 ;  /* 0x000000ffff0e7224 */ /* 0x000fe400078e0008 */
[----:B------:R-:W-:-:S07]  /*f120*/  IMAD.MOV.U32 R15, RZ, RZ, R7 ;  /* 0x000000ffff0f7224 */ /* 0x000fce00078e0007 */
.L_x_4712:
[----:B------:R-:W-:Y:S05]  /*f130*/  BSYNC B4 ;  /* 0x0000000000047941 */ /* 0x000fea0003800000 */
.L_x_4711:
[----:B-1----:R-:W0:Y:S01]  /*f140*/  MUFU.RCP64H R7, R3 ;  /* 0x0000000300077308 */ /* 0x002e220000001800 */
        /* <DEDUP_REMOVED lines=21> */
.L_x_4714:
[----:B------:R-:W-:Y:S05]  /*f2a0*/  BSYNC B4 ;  /* 0x0000000000047941 */ /* 0x000fea0003800000 */
.L_x_4713:
        /* <DEDUP_REMOVED lines=10> */
[----:B------:R-:W-:-:S10]  /*f350*/  DADD R6, R14, 1 ;  /* 0x3ff000000e067429 */ /* 0x000fd40000000000 */
[----:B------:R-:W-:Y:S01]  /*f360*/  ISETP.GT.AND P0, PT, R7, 0xfffff, PT ;  /* 0x000fffff0700780c */ /* 0x000fe20003f04270 */
[--C-:B------:R-:W-:Y:S01]  /*f370*/  IMAD.MOV.U32 R11, RZ, RZ, R7.reuse ;  /* 0x000000ffff0b7224 */ /* 0x100fe200078e0007 */
[----:B------:R-:W-:Y:S01]  /*f380*/  MOV R10, R6 ;  /* 0x00000006000a7202 */ /* 0x000fe20000000f00 */
[----:B------:R-:W-:-:S10]  /*f390*/  IMAD.MOV.U32 R0, RZ, RZ, R7 ;  /* 0x000000ffff007224 */ /* 0x000fd400078e0007 */
[----:B------:R-:W-:-:S10]  /*f3a0*/  @!P0 DMUL R10, R10, 1.80143985094819840000e+16 ;  /* 0x435000000a0a8828 */ /* 0x000fd40000000000 */
[----:B------:R-:W-:Y:S01]  /*f3b0*/  @!P0 MOV R0, R11 ;  /* 0x0000000b00008202 */ /* 0x000fe20000000f00 */
[----:B------:R-:W-:-:S04]  /*f3c0*/  @!P0 IMAD.MOV.U32 R6, RZ, RZ, R10 ;  /* 0x000000ffff068224 */ /* 0x000fc800078e000a */
[----:B------:R-:W-:-:S05]  /*f3d0*/  VIADD R5, R0, 0xffffffff ;  /* 0xffffffff00057836 */ /* 0x000fca0000000000 */
[----:B------:R-:W-:Y:S01]  /*f3e0*/  ISETP.GE.U32.AND P1, PT, R5, 0x7fefffff, PT ;  /* 0x7fefffff0500780c */ /* 0x000fe20003f26070 */
[----:B------:R-:W-:Y:S01]  /*f3f0*/  IMAD.MOV.U32 R5, RZ, RZ, -0x3ff ;  /* 0xfffffc01ff057424 */ /* 0x000fe200078e00ff */
[----:B------:R-:W-:-:S11]  /*f400*/  @!P0 MOV R5, 0xfffffbcb ;  /* 0xfffffbcb00058802 */ /* 0x000fd60000000f00 */
        /* <DEDUP_REMOVED lines=15> */
[----:B------:R-:W-:Y:S01]  /*f500*/  IMAD.MOV.U32 R23, RZ, RZ, 0x43300000 ;  /* 0x43300000ff177424 */ /* 0x000fe200078e00ff */
[----:B------:R-:W-:Y:S01]  /*f510*/  ISETP.GE.AND P0, PT, R7, 0x3ff6a09f, PT ;  /* 0x3ff6a09f0700780c */ /* 0x000fe20003f06270 */
[----:B------:R-:W-:Y:S01]  /*f520*/  UMOV UR10, 0x80000000 ;  /* 0x80000000000a7882 */ /* 0x000fe20000000000 */
[----:B------:R-:W-:-:S11]  /*f530*/  UMOV UR11, 0x43300000 ;  /* 0x43300000000b7882 */ /* 0x000fd60000000000 */
        /* <DEDUP_REMOVED lines=50> */
.L_x_4719:
        /* <DEDUP_REMOVED lines=21> */
.L_x_4722:
[----:B------:R-:W-:Y:S05]  /*f9b0*/  BSYNC B6 ;  /* 0x0000000000067941 */ /* 0x000fea0003800000 */
.L_x_4721:
        /* <DEDUP_REMOVED lines=29> */
.L_x_4720:
[----:B------:R-:W-:Y:S05]  /*fb90*/  BSYNC B5 ;  /* 0x0000000000057941 */ /* 0x000fea0003800000 */
.L_x_4718:
        /* <DEDUP_REMOVED lines=24> */
[----:B------:R-:W-:Y:S02]  /*fd20*/  IMAD.MOV.U32 R64, RZ, RZ, R8 ;  /* 0x000000ffff407224 */ /* 0x000fe400078e0008 */
[----:B------:R-:W-:-:S07]  /*fd30*/  IMAD.MOV.U32 R65, RZ, RZ, R5 ;  /* 0x000000ffff417224 */ /* 0x000fce00078e0005 */
.L_x_4724:
[----:B------:R-:W-:Y:S05]  /*fd40*/  BSYNC B5 ;  /* 0x0000000000057941 */ /* 0x000fea0003800000 */
.L_x_4723:
[----:B------:R-:W-:Y:S01]  /*fd50*/  DADD R64, -RZ, -R64 ;  /* 0x00000000ff407229 */ /* 0x000fe20000000940 */
[----:B------:R-:W-:Y:S10]  /*fd60*/  BRA `(.L_x_4717) ;  /* 0x0000000800947947 */ /* 0x000ff40003800000 */
.L_x_4716:
        /* <DEDUP_REMOVED lines=32> */
[----:B------:R-:W-:Y:S01]  /*ff70*/  IMAD.MOV.U32 R23, RZ, RZ, 0x43300000 ;  /* 0x43300000ff177424 */ /* 0x000fe200078e00ff */
[----:B------:R-:W-:Y:S01]  /*ff80*/  LEA.HI R0, R0, R5, RZ, 0xc ;  /* 0x0000000500007211 */ /* 0x000fe200078f60ff */
[----:B------:R-:W-:Y:S01]  /*ff90*/  UMOV UR10, 0x80000000 ;  /* 0x80000000000a7882 */ /* 0x000fe20000000000 */
[----:B------:R-:W-:-:S09]  /*ffa0*/  UMOV UR11, 0x43300000 ;  /* 0x43300000000b7882 */ /* 0x000fd20000000000 */
[----:B------:R-:W-:Y:S02]  /*ffb0*/  @P0 VIADD R11, R7, 0xfff00000 ;  /* 0xfff00000070b0836 */ /* 0x000fe40000000000 */
[----:B------:R-:W-:-:S03]  /*ffc0*/  @P0 VIADD R0, R0, 0x1 ;  /* 0x0000000100000836 */ /* 0x000fc60000000000 */
        /* <DEDUP_REMOVED lines=48> */
.L_x_4726:
        /* <DEDUP_REMOVED lines=21> */
.L_x_4729:
[----:B------:R-:W-:Y:S05]  /*10420*/  BSYNC B6 ;  /* 0x0000000000067941 */ /* 0x000fea0003800000 */
.L_x_4728:
        /* <DEDUP_REMOVED lines=29> */
.L_x_4727:
[----:B------:R-:W-:Y:S05]  /*10600*/  BSYNC B5 ;  /* 0x0000000000057941 */ /* 0x000fea0003800000 */
.L_x_4725:
        /* <DEDUP_REMOVED lines=26> */
.L_x_4730:
[----:B------:R-:W-:Y:S05]  /*107b0*/  BSYNC B5 ;  /* 0x0000000000057941 */ /* 0x000fea0003800000 */
.L_x_4717:
[----:B------:R-:W-:Y:S05]  /*107c0*/  BSYNC B4 ;  /* 0x0000000000047941 */ /* 0x000fea0003800000 */
.L_x_4715:
        /* <DEDUP_REMOVED lines=22> */
[----:B------:R-:W-:-:S07]  /*10930*/  MOV R0, 0x10950 ;  /* 0x0001095000007802 */ /* 0x000fce0000000f00 */
[----:B------:R-:W-:Y:S05]  /*10940*/  CALL.REL.NOINC `($__internal_22_$__cuda_sm20_dsqrt_rn_f64_mediumpath_v1) ;  /* 0x000003c000a07944 */ /* 0x000fea0003c00000 */
[----:B------:R-:W-:Y:S02]  /*10950*/  IMAD.MOV.U32 R6, RZ, RZ, R8 ;  /* 0x000000ffff067224 */ /* 0x000fe400078e0008 */
[----:B------:R-:W-:-:S07]  /*10960*/  IMAD.MOV.U32 R7, RZ, RZ, R5 ;  /* 0x000000ffff077224 */ /* 0x000fce00078e0005 */
.L_x_4732:
[----:B------:R-:W-:Y:S05]  /*10970*/  BSYNC B4 ;  /* 0x0000000000047941 */ /* 0x000fea0003800000 */
.L_x_4731:
        /* <DEDUP_REMOVED lines=14> */
.L_x_4734:
        /* <DEDUP_REMOVED lines=58> */
[----:B------:R-:W-:Y:S01]  /*10e00*/  UMOV UR9, 0x3fe62e42 ;  /* 0x3fe62e4200097882 */ /* 0x000fe20000000000 */
[----:B------:R-:W-:Y:S01]  /*10e10*/  SHF.R.S32.HI R5, RZ, 0x1, R0 ;  /* 0x00000001ff057819 */ /* 0x000fe20000011400 */
[--C-:B------:R-:W-:Y:S01]  /*10e20*/  DFMA R22, R20, -UR8, -R14.reuse ;  /* 0x8000000814167c2b */ /* 0x100fe2000800080e */
[----:B------:R-:W-:Y:S01]  /*10e30*/  UMOV UR8, 0xe68c1713 ;  /* 0xe68c171300087882 */ /* 0x000fe20000000000 */
[----:B------:R-:W-:Y:S01]  /*10e40*/  UMOV UR9, 0x3f48d4ab ;  /* 0x3f48d4ab00097882 */ /* 0x000fe20000000000 */
[----:B------:R-:W-:Y:S01]  /*10e50*/  DFMA R14, -R6, R6, R14 ;  /* 0x00000006060e722b */ /* 0x000fe2000000010e */
[----:B------:R-:W-:Y:S01]  /*10e60*/  IMAD.IADD R16, R16, 0x1, -R5 ;  /* 0x0000000110107824 */ /* 0x000fe200078e0a05 */
        /* <DEDUP_REMOVED lines=10> */
[----:B------:R-:W-:Y:S01]  /*10f10*/  UMOV UR9, 0x3e5ade15 ;  /* 0x3e5ade1500097882 */ /* 0x000fe20000000000 */
[----:B------:R-:W-:Y:S01]  /*10f20*/  LEA R17, R16, 0x3ff00000, 0x14 ;  /* 0x3ff0000010117811 */ /* 0x000fe200078ea0ff */
[----:B------:R-:W-:Y:S01]  /*10f30*/  IMAD.MOV.U32 R16, RZ, RZ, RZ ;  /* 0x000000ffff107224 */ /* 0x000fe200078e00ff */
[----:B------:R-:W-:Y:S01]  /*10f40*/  DFMA R20, R26, UR8, R20 ;  /* 0x000000081a147c2b */ /* 0x000fe20008000014 */
        /* <DEDUP_REMOVED lines=10> */
[----:B------:R-:W-:-:S02]  /*10ff0*/  UMOV UR9, 0x3efa0199 ;  /* 0x3efa019900097882 */ /* 0x000fc40000000000 */
[----:B------:R-:W-:Y:S01]  /*11000*/  DFMA R22, R26, R20, UR8 ;  /* 0x000000081a167e2b */ /* 0x000fe20008000014 */
[----:B------:R-:W-:Y:S01]  /*11010*/  UMOV UR8, 0xdff601fc ;  /* 0xdff601fc00087882 */ /* 0x000fe20000000000 */
[----:B------:R-:W-:Y:S01]  /*11020*/  UMOV UR9, 0x3fb0fb06 ;  /* 0x3fb0fb0600097882 */ /* 0x000fe20000000000 */
[----:B------:R-:W-:Y:S02]  /*11030*/  DFMA R20, R6, 2, R24 ;  /* 0x400000000614782b */ /* 0x000fe40000000018 */
[----:B------:R-:W-:Y:S01]  /*11040*/  DFMA R18, R12, R18, -UR8 ;  /* 0x800000080c127e2b */ /* 0x000fe20008000012 */
[----:B------:R-:W-:Y:S01]  /*11050*/  UMOV UR8, 0x14761f65 ;  /* 0x14761f6500087882 */ /* 0x000fe20000000000 */
[----:B------:R-:W-:Y:S02]  /*11060*/  UMOV UR9, 0x3f2a01a0 ;  /* 0x3f2a01a000097882 */ /* 0x000fe40000000000 */
        /* <DEDUP_REMOVED lines=37> */
[----:B------:R-:W-:Y:S02]  /*112c0*/  UMOV UR9, 0x3ff3ba59 ;  /* 0x3ff3ba5900097882 */ /* 0x000fe40000000000 */
[----:B------:R-:W-:-:S04]  /*112d0*/  DFMA R18, R12, R18, UR8 ;  /* 0x000000080c127e2b */ /* 0x000fc80008000012 */
[----:B------:R-:W-:-:S04]  /*112e0*/  DFMA R28, R26, R28, 1 ;  /* 0x3ff000001a1c742b */ /* 0x000fc8000000001c */
[----:B------:R-:W-:-:S04]  /*112f0*/  DMUL R12, R18, R24 ;  /* 0x00000018120c7228 */ /* 0x000fc80000000000 */
[----:B------:R-:W-:-:S04]  /*11300*/  DFMA R28, R26, R28, 1 ;  /* 0x3ff000001a1c742b */ /* 0x000fc8000000001c */
[----:B------:R-:W-:-:S06]  /*11310*/  DMUL R20, R12, -2 ;  /* 0xc00000000c147828 */ /* 0x000fcc0000000000 */
[----:B------:R-:W-:Y:S02]  /*11320*/  LEA R29, R5, R29, 0x14 ;  /* 0x0000001d051d7211 */ /* 0x000fe400078ea0ff */
[----:B------:R-:W-:-:S04]  /*11330*/  DFMA R20, R6, R20, R18 ;  /* 0x000000140614722b */ /* 0x000fc80000000012 */
[----:B------:R-:W-:-:S04]  /*11340*/  DMUL R16, R28, R16 ;  /* 0x000000101c107228 */ /* 0x000fc80000000000 */
[----:B------:R-:W-:-:S04]  /*11350*/  DADD R20, -R12, R20 ;  /* 0x000000000c147229 */ /* 0x000fc80000000114 */
[----:B------:R-:W-:-:S04]  /*11360*/  DFMA R14, R16, R14, R16 ;  /* 0x0000000e100e722b */ /* 0x000fc80000000010 */
        /* <DEDUP_REMOVED lines=8> */
.L_x_4735:
[----:B------:R-:W-:Y:S05]  /*113f0*/  BSYNC B3 ;  /* 0x0000000000037941 */ /* 0x000fea0003800000 */
.L_x_4733:
        /* <DEDUP_REMOVED lines=32> */
.L_x_4742:
        /* <DEDUP_REMOVED lines=309> */
[----:B--2---:R-:W-:-:S11]  /*12950*/  DFMA R10, R14, R70, R10 ;  /* 0x000000460e0a722b */ /* 0x004fd6000000000a */
.L_x_4738:
[----:B------:R-:W-:Y:S05]  /*12960*/  BSYNC B3 ;  /* 0x0000000000037941 */ /* 0x000fea0003800000 */
.L_x_4737:
        /* <DEDUP_REMOVED lines=26> */
[----:B------:R-:W-:Y:S01]  /*12b10*/  IMAD.MOV.U32 R66, RZ, RZ, R8 ;  /* 0x000000ffff427224 */ /* 0x000fe200078e0008 */
[----:B------:R-:W-:-:S07]  /*12b20*/  MOV R67, R7 ;  /* 0x0000000700437202 */ /* 0x000fce0000000f00 */
.L_x_4741:
[----:B------:R-:W-:Y:S05]  /*12b30*/  BSYNC B5 ;  /* 0x0000000000057941 */ /* 0x000fea0003800000 */
.L_x_4740:
[----:B------:R-:W-:Y:S01]  /*12b40*/  VIADD R6, R6, 0x1 ;  /* 0x0000000106067836 */ /* 0x000fe20000000000 */
[----:B------:R-:W-:Y:S01]  /*12b50*/  DADD R68, -RZ, |R10| ;  /* 0x00000000ff447229 */ /* 0x000fe2000000050a */
[----:B------:R-:W-:Y:S01]  /*12b60*/  IMAD.MOV.U32 R72, RZ, RZ, R66 ;  /* 0x000000ffff487224 */ /* 0x000fe200078e0042 */
[----:B------:R-:W-:Y:S02]  /*12b70*/  MOV R73, R67 ;  /* 0x0000004300497202 */ /* 0x000fe40000000f00 */
[----:B------:R-:W-:-:S13]  /*12b80*/  ISETP.GE.U32.AND P0, PT, R6, 0x19, PT ;  /* 0x000000190600780c */ /* 0x000fda0003f06070 */
[----:B------:R-:W-:Y:S05]  /*12b90*/  @!P0 BRA `(.L_x_4742) ;  /* 0xffffffe800988947 */ /* 0x000fea000383ffff */
.L_x_4739:
[----:B------:R-:W-:Y:S05]  /*12ba0*/  BSYNC B4 ;  /* 0x0000000000047941 */ /* 0x000fea0003800000 */
.L_x_4736:
        /* <DEDUP_REMOVED lines=61> */
.L_x_4744:
[----:B------:R-:W-:Y:S05]  /*12f80*/  BSYNC B3 ;  /* 0x0000000000037941 */ /* 0x000fea0003800000 */
.L_x_4743:
[----:B------:R-:W-:Y:S01]  /*12f90*/  UMOV UR8, 0x54411744 ;  /* 0x5441174400087882 */ /* 0x000fe20000000000 */
[----:B------:R-:W-:Y:S01]  /*12fa0*/  UMOV UR9, 0x401921fb ;  /* 0x401921fb00097882 */ /* 0x000fe20000000000 */
[----:B------:R-:W-:Y:S01]  /*12fb0*/  IMAD.MOV.U32 R6, RZ, RZ, 0x0 ;  /* 0x00000000ff067424 */ /* 0x000fe200078e00ff */
[----:B------:R-:W-:Y:S01]  /*12fc0*/  DMUL R10, R2, UR8 ;  /* 0x00000008020a7c28 */ /* 0x000fe20008000000 */
[----:B------:R-:W-:Y:S01]  /*12fd0*/  MOV R7, 0x3fd80000 ;  /* 0x3fd8000000077802 */ /* 0x000fe20000000f00 */
        /* <DEDUP_REMOVED lines=21> */
[----:B------:R-:W-:Y:S01]  /*13130*/  MOV R70, R8 ;  /* 0x0000000800467202 */ /* 0x000fe20000000f00 */
[----:B------:R-:W-:-:S07]  /*13140*/  IMAD.MOV.U32 R71, RZ, RZ, R5 ;  /* 0x000000ffff477224 */ /* 0x000fce00078e0005 */
.L_x_4746:
[----:B------:R-:W-:Y:S05]  /*13150*/  BSYNC B4 ;  /* 0x0000000000047941 */ /* 0x000fea0003800000 */
.L_x_4745:
        /* <DEDUP_REMOVED lines=16> */
[----:B------:R-:W-:Y:S05]  /*13260*/  CALL.REL.NOINC `($__internal_21_$__cuda_sm20_div_rn_f64_full) ;  /* 0x0000039000e47944 */ /* 0x000fea0003c00000 */
[----:B------:R-:W-:-:S07]  /*13270*/  MOV R6, R8 ;  /* 0x0000000800067202 */ /* 0x000fce0000000f00 */
.L_x_4748:
[----:B------:R-:W-:Y:S05]  /*13280*/  BSYNC B4 ;  /* 0x0000000000047941 */ /* 0x000fea0003800000 */
.L_x_4747:
[----:B------:R-:W-:Y:S01]  /*13290*/  DFMA R6, R62, 0.5, -R6 ;  /* 0x3fe000003e06782b */ /* 0x000fe20000000806 */
[----:B------:R-:W-:Y:S10]  /*132a0*/  BRA `(.L_x_4643) ;  /* 0x000000b800187947 */ /* 0x000ff40003800000 */
.L_x_4647:
        /* <DEDUP_REMOVED lines=47> */
[----:B-1----:R-:W-:Y:S02]  /*135a0*/  MOV R16, 0x8f5eec2 ;  /* 0x08f5eec200107802 */ /* 0x002fe40000000f00 */
[----:B------:R1:W-:Y:S01]  /*135b0*/  STL.64 [R1+0x80], R6 ;  /* 0x0000800601007387 */ /* 0x0003e20000100a00 */
[----:B------:R-:W-:Y:S02]  /*135c0*/  IMAD.MOV.U32 R17, RZ, RZ, 0x3d3ef980 ;  /* 0x3d3ef980ff117424 */ /* 0x000fe400078e00ff */
[----:B--2---:R-:W-:Y:S01]  /*135d0*/  IMAD.MOV.U32 R18, RZ, RZ, 0x59769d7d ;  /* 0x59769d7dff127424 */ /* 0x004fe200078e00ff */
[----:B------:R-:W-:Y:S01]  /*135e0*/  MOV R19, 0x3d57ba07 ;  /* 0x3d57ba0700137802 */ /* 0x000fe20000000f00 */
        /* <DEDUP_REMOVED lines=30> */
[----:B------:R-:W-:Y:S01]  /*137d0*/  MOV R19, 0xbdb349fb ;  /* 0xbdb349fb00137802 */ /* 0x000fe20000000f00 */
[----:B-1----:R-:W-:Y:S02]  /*137e0*/  IMAD.MOV.U32 R20, RZ, RZ, -0x3008c2a8 ;  /* 0xcff73d58ff147424 */ /* 0x002fe400078e00ff */
        /* <DEDUP_REMOVED lines=8> */
[----:B-1----:R-:W-:Y:S01]  /*13870*/  MOV R14, 0xc5540ea2 ;  /* 0xc5540ea2000e7802 */ /* 0x002fe20000000f00 */
[----:B------:R-:W-:Y:S02]  /*13880*/  IMAD.MOV.U32 R15, RZ, RZ, 0x3d9f8041 ;  /* 0x3d9f8041ff0f7424 */ /* 0x000fe400078e00ff */
        /* <DEDUP_REMOVED lines=12> */
[----:B------:R-:W-:Y:S02]  /*13950*/  IMAD.MOV.U32 R19, RZ, RZ, -0x4350c486 ;  /* 0xbcaf3b7aff137424 */ /* 0x000fe400078e00ff */
[----:B0-----:R-:W-:Y:S01]  /*13960*/  IMAD.MOV.U32 R20, RZ, RZ, -0x10a3e7d9 ;  /* 0xef5c1827ff147424 */ /* 0x001fe200078e00ff */
[----:B------:R0:W-:Y:S01]  /*13970*/  STL.64 [R1+0x158], R14 ;  /* 0x0001580e01007387 */ /* 0x0001e20000100a00 */
[----:B------:R-:W-:Y:S01]  /*13980*/  IMAD.MOV.U32 R21, RZ, RZ, 0x3d16d8a9 ;  /* 0x3d16d8a9ff157424 */ /* 0x000fe200078e00ff */
[----:B---3--:R-:W-:Y:S01]  /*13990*/  MOV R6, 0x783db2a2 ;  /* 0x783db2a200067802 */ /* 0x008fe20000000f00 */
[----:B------:R-:W-:Y:S01]  /*139a0*/  IMAD.MOV.U32 R7, RZ, RZ, -0x430d64fd ;  /* 0xbcf29b03ff077424 */ /* 0x000fe200078e00ff */
[----:B------:R2:W-:Y:S01]  /*139b0*/  STL.64 [R1+0x60], R28 ;  /* 0x0000601c01007387 */ /* 0x0005e20000100a00 */
[----:B-1----:R-:W-:Y:S01]  /*139c0*/  IMAD.MOV.U32 R22, RZ, RZ, 0x7950ad7b ;  /* 0x7950ad7bff167424 */ /* 0x002fe200078e00ff */
[----:B------:R-:W-:-:S02]  /*139d0*/  MOV R23, 0xbcc283fe ;  /* 0xbcc283fe00177802 */ /* 0x000fc40000000f00 */
        /* <DEDUP_REMOVED lines=8> */
[----:B-1----:R-:W-:Y:S01]  /*13a60*/  MOV R24, 0xc901e574 ;  /* 0xc901e57400187802 */ /* 0x002fe20000000f00 */
[----:B------:R-:W-:Y:S02]  /*13a70*/  IMAD.MOV.U32 R25, RZ, RZ, -0x40a1a8c6 ;  /* 0xbf5e573aff197424 */ /* 0x000fe400078e00ff */
[----:B------:R1:W-:Y:S01]  /*13a80*/  STL.64 [R1+0x180], R20 ;  /* 0x0001801401007387 */ /* 0x0003e20000100a00 */
[----:B0-----:R-:W-:Y:S02]  /*13a90*/  IMAD.MOV.U32 R26, RZ, RZ, 0x6b015ac0 ;  /* 0x6b015ac0ff1a7424 */ /* 0x001fe400078e00ff */
[----:B------:R-:W-:Y:S01]  /*13aa0*/  IMAD.MOV.U32 R27, RZ, RZ, 0x3f65ac05 ;  /* 0x3f65ac05ff1b7424 */ /* 0x000fe200078e00ff */
[----:B------:R0:W-:Y:S01]  /*13ab0*/  STL.64 [R1+0x188], R6 ;  /* 0x0001880601007387 */ /* 0x0001e20000100a00 */
[----:B---3--:R-:W-:Y:S01]  /*13ac0*/  IMAD.MOV.U32 R16, RZ, RZ, -0x5770b96a ;  /* 0xa88f4696ff107424 */ /* 0x008fe200078e00ff */
[----:B------:R-:W-:-:S02]  /*13ad0*/  MOV R17, 0x3ec0db20 ;  /* 0x3ec0db2000117802 */ /* 0x000fc40000000f00 */
[----:B------:R3:W-:Y:S01]  /*13ae0*/  STL.64 [R1+0xb8], R22 ;  /* 0x0000b81601007387 */ /* 0x0007e20000100a00 */
[----:B--2---:R-:W-:Y:S02]  /*13af0*/  IMAD.MOV.U32 R18, RZ, RZ, -0x55e56cd ;  /* 0xfaa1a933ff127424 */ /* 0x004fe400078e00ff */
[----:B------:R-:W-:Y:S01]  /*13b00*/  IMAD.MOV.U32 R19, RZ, RZ, -0x40e3dac2 ;  /* 0xbf1c253eff137424 */ /* 0x000fe200078e00ff */
[----:B-1----:R-:W-:Y:S01]  /*13b10*/  MOV R21, 0xbeeac2d0 ;  /* 0xbeeac2d000157802 */ /* 0x002fe20000000f00 */
[----:B------:R-:W-:Y:S01]  /*13b20*/  IMAD.MOV.U32 R20, RZ, RZ, 0x5890f2c3 ;  /* 0x5890f2c3ff147424 */ /* 0x000fe200078e00ff */
[----:B------:R1:W-:Y:S01]  /*13b30*/  STL.64 [R1+0x198], R14 ;  /* 0x0001980e01007387 */ /* 0x0003e20000100a00 */
[----:B0-----:R-:W-:Y:S01]  /*13b40*/  MOV R6, 0x29663936 ;  /* 0x2966393600067802 */ /* 0x001fe20000000f00 */
[----:B------:R-:W-:Y:S02]  /*13b50*/  IMAD.MOV.U32 R7, RZ, RZ, 0x3eb70589 ;  /* 0x3eb70589ff077424 */ /* 0x000fe400078e00ff */
[----:B------:R0:W-:Y:S01]  /*13b60*/  STL.64 [R1+0xb0], R28 ;  /* 0x0000b01c01007387 */ /* 0x0001e20000100a00 */
[----:B---3--:R-:W-:Y:S01]  /*13b70*/  MOV R22, 0xe89e5af0 ;  /* 0xe89e5af000167802 */ /* 0x008fe20000000f00 */
[----:B------:R-:W-:-:S02]  /*13b80*/  IMAD.MOV.U32 R23, RZ, RZ, -0x410d05b6 ;  /* 0xbef2fa4aff177424 */ /* 0x000fc400078e00ff */
[----:B------:R2:W-:Y:S01]  /*13b90*/  STL.64 [R1+0xc8], R24 ;  /* 0x0000c81801007387 */ /* 0x0005e20000100a00 */
[----:B-1----:R-:W-:Y:S01]  /*13ba0*/  IMAD.MOV.U32 R14, RZ, RZ, 0x5171911 ;  /* 0x05171911ff0e7424 */ /* 0x002fe200078e00ff */
[----:B------:R-:W-:Y:S02]  /*13bb0*/  MOV R15, 0xbea522cb ;  /* 0xbea522cb000f7802 */ /* 0x000fe40000000f00 */
[----:B------:R1:W-:Y:S01]  /*13bc0*/  STL.64 [R1+0xd8], R26 ;  /* 0x0000d81a01007387 */ /* 0x0003e20000100a00 */
[----:B0-----:R-:W-:Y:S01]  /*13bd0*/  IMAD.MOV.U32 R28, RZ, RZ, -0x542947c2 ;  /* 0xabd6b83eff1c7424 */ /* 0x001fe200078e00ff */
[----:B------:R-:W-:Y:S02]  /*13be0*/  MOV R29, 0x3ee00a9c ;  /* 0x3ee00a9c001d7802 */ /* 0x000fe40000000f00 */
[----:B------:R0:W-:Y:S01]  /*13bf0*/  STL.64 [R1+0x1a8], R16 ;  /* 0x0001a81001007387 */ /* 0x0001e20000100a00 */
[----:B--2---:R-:W-:Y:S01]  /*13c00*/  IMAD.MOV.U32 R24, RZ, RZ, -0x321c07b9 ;  /* 0xcde3f847ff187424 */ /* 0x004fe200078e00ff */
[----:B------:R-:W-:-:S02]  /*13c10*/  MOV R25, 0x3e8280f2 ;  /* 0x3e8280f200197802 */ /* 0x000fc40000000f00 */
[----:B------:R2:W-:Y:S04]  /*13c20*/  STL.64 [R1+0x1b0], R18 ;  /* 0x0001b01201007387 */ /* 0x0005e80000100a00 */
[----:B------:R3:W-:Y:S01]  /*13c30*/  STL.64 [R1+0x1c0], R20 ;  /* 0x0001c01401007387 */ /* 0x0007e20000100a00 */
[----:B-1----:R-:W-:Y:S01]  /*13c40*/  MOV R26, 0x30de114c ;  /* 0x30de114c001a7802 */ /* 0x002fe20000000f00 */
[----:B------:R-:W-:Y:S02]  /*13c50*/  IMAD.MOV.U32 R27, RZ, RZ, 0x3e49aa7a ;  /* 0x3e49aa7aff1b7424 */ /* 0x000fe400078e00ff */
[----:B------:R1:W-:Y:S01]  /*13c60*/  STL.64 [R1+0x1d0], R6 ;  /* 0x0001d00601007387 */ /* 0x0003e20000100a00 */
[----:B0-----:R-:W-:Y:S01]  /*13c70*/  MOV R16, 0xe740a6c ;  /* 0x0e740a6c00107802 */ /* 0x001fe20000000f00 */
[----:B------:R-:W-:-:S02]  /*13c80*/  IMAD.MOV.U32 R17, RZ, RZ, -0x4213db43 ;  /* 0xbdec24bdff117424 */ /* 0x000fc400078e00ff */
[----:B------:R0:W-:Y:S01]  /*13c90*/  STL.64 [R1+0xf8], R22 ;  /* 0x0000f81601007387 */ /* 0x0001e20000100a00 */
[----:B--2---:R-:W-:Y:S02]  /*13ca0*/  IMAD.MOV.U32 R18, RZ, RZ, 0x55e25360 ;  /* 0x55e25360ff127424 */ /* 0x004fe400078e00ff */
[----:B------:R-:W-:Y:S01]  /*13cb0*/  IMAD.MOV.U32 R19, RZ, RZ, 0x3e3ac0d4 ;  /* 0x3e3ac0d4ff137424 */ /* 0x000fe200078e00ff */
[----:B---3--:R-:W-:Y:S01]  /*13cc0*/  MOV R20, 0x29460138 ;  /* 0x2946013800147802 */ /* 0x008fe20000000f00 */
[----:B------:R-:W-:Y:S01]  /*13cd0*/  IMAD.MOV.U32 R21, RZ, RZ, -0x41e883a8 ;  /* 0xbe177c58ff157424 */ /* 0x000fe200078e00ff */
[----:B------:R2:W-:Y:S01]  /*13ce0*/  STL.64 [R1+0x1d8], R14 ;  /* 0x0001d80e01007387 */ /* 0x0005e20000100a00 */
[----:B-1----:R-:W-:Y:S02]  /*13cf0*/  IMAD.MOV.U32 R6, RZ, RZ, 0x6c188672 ;  /* 0x6c188672ff067424 */ /* 0x002fe400078e00ff */
        /* <DEDUP_REMOVED lines=10> */
[----:B------:R-:W-:Y:S02]  /*13da0*/  IMAD.MOV.U32 R29, RZ, RZ, 0x3d3113e3 ;  /* 0x3d3113e3ff1d7424 */ /* 0x000fe400078e00ff */
[----:B0-----:R-:W-:Y:S01]  /*13db0*/  IMAD.MOV.U32 R24, RZ, RZ, 0xa10cd82 ;  /* 0x0a10cd82ff187424 */ /* 0x001fe200078e00ff */
        /* <DEDUP_REMOVED lines=9> */
[----:B0-----:R-:W-:Y:S01]  /*13e50*/  IMAD.MOV.U32 R18, RZ, RZ, 0x56b95f3b ;  /* 0x56b95f3bff127424 */ /* 0x001fe200078e00ff */
[----:B------:R-:W-:-:S02]  /*13e60*/  MOV R19, 0x3d60675f ;  /* 0x3d60675f00137802 */ /* 0x000fc40000000f00 */
[----:B---3--:R-:W-:Y:S01]  /*13e70*/  MOV R20, 0x2a398b8f ;  /* 0x2a398b8f00147802 */ /* 0x008fe20000000f00 */
[----:B------:R-:W-:Y:S01]  /*13e80*/  IMAD.MOV.U32 R21, RZ, RZ, 0x3c75d3b4 ;  /* 0x3c75d3b4ff157424 */ /* 0x000fe200078e00ff */
        /* <DEDUP_REMOVED lines=14> */
[----:B------:R-:W-:Y:S02]  /*13f70*/  IMAD.MOV.U32 R25, RZ, RZ, 0x3f0bbf43 ;  /* 0x3f0bbf43ff197424 */ /* 0x000fe400078e00ff */
[----:B------:R1:W-:Y:S04]  /*13f80*/  STL.64 [R1+0x238], R18 ;  /* 0x0002381201007387 */ /* 0x0003e80000100a00 */
[----:B------:R3:W-:Y:S01]  /*13f90*/  STL.64 [R1+0x248], R20 ;  /* 0x0002481401007387 */ /* 0x0007e20000100a00 */
[----:B0-----:R-:W-:-:S02]  /*13fa0*/  IMAD.MOV.U32 R26, RZ, RZ, -0x51c6eae3 ;  /* 0xae39151dff1a7424 */ /* 0x001fc400078e00ff */
[----:B------:R-:W-:Y:S01]  /*13fb0*/  IMAD.MOV.U32 R27, RZ, RZ, 0x3e626154 ;  /* 0x3e626154ff1b7424 */ /* 0x000fe200078e00ff */
[----:B------:R0:W-:Y:S01]  /*13fc0*/  STL.64 [R1+0x250], R6 ;  /* 0x0002500601007387 */ /* 0x0001e20000100a00 */
[----:B--2---:R-:W-:Y:S02]  /*13fd0*/  IMAD.MOV.U32 R16, RZ, RZ, 0x5bf2d984 ;  /* 0x5bf2d984ff107424 */ /* 0x004fe400078e00ff */
[----:B------:R-:W-:Y:S01]  /*13fe0*/  IMAD.MOV.U32 R17, RZ, RZ, 0x3f318b9b ;  /* 0x3f318b9bff117424 */ /* 0x000fe200078e00ff */
[----:B------:R2:W-:Y:S01]  /*13ff0*/  STL.64 [R1+0x190], R22 ;  /* 0x0001901601007387 */ /* 0x0005e20000100a00 */
[----:B-1----:R-:W-:Y:S01]  /*14000*/  MOV R18, 0xa29b5d9d ;  /* 0xa29b5d9d00127802 */ /* 0x002fe20000000f00 */
[----:B------:R-:W-:Y:S02]  /*14010*/  IMAD.MOV.U32 R19, RZ, RZ, -0x40ec2d5d ;  /* 0xbf13d2a3ff137424 */ /* 0x000fe400078e00ff */
[----:B---3--:R-:W-:Y:S01]  /*14020*/  IMAD.MOV.U32 R20, RZ, RZ, 0x62204ef4 ;  /* 0x62204ef4ff147424 */ /* 0x008fe200078e00ff */
[----:B------:R1:W-:Y:S01]  /*14030*/  STL.64 [R1+0x260], R14 ;  /* 0x0002600e01007387 */ /* 0x0003e20000100a00 */
[----:B------:R-:W-:-:S02]  /*14040*/  IMAD.MOV.U32 R21, RZ, RZ, 0x3ee73df4 ;  /* 0x3ee73df4ff157424 */ /* 0x000fc400078e00ff */
[----:B0-----:R-:W-:Y:S01]  /*14050*/  IMAD.MOV.U32 R6, RZ, RZ, 0x1539310e ;  /* 0x1539310eff067424 */ /* 0x001fe200078e00ff */
[----:B------:R-:W-:Y:S01]  /*14060*/  MOV R7, 0x3eb7e020 ;  /* 0x3eb7e02000077802 */ /* 0x000fe20000000f00 */
[----:B------:R0:W-:Y:S01]  /*14070*/  STL.64 [R1+0x1a0], R28 ;  /* 0x0001a01c01007387 */ /* 0x0001e20000100a00 */
[----:B--2---:R-:W-:Y:S02]  /*14080*/  IMAD.MOV.U32 R22, RZ, RZ, 0x1c15d3d7 ;  /* 0x1c15d3d7ff167424 */ /* 0x004fe400078e00ff */
[----:B------:R-:W-:Y:S01]  /*14090*/  IMAD.MOV.U32 R23, RZ, RZ, 0x3e832ac8 ;  /* 0x3e832ac8ff177424 */ /* 0x000fe200078e00ff */
[----:B------:R2:W-:Y:S01]  /*140a0*/  STL.64 [R1+0x1b8], R24 ;  /* 0x0001b81801007387 */ /* 0x0005e20000100a00 */
[----:B-1----:R-:W-:Y:S02]  /*140b0*/  IMAD.MOV.U32 R14, RZ, RZ, 0x69c140a7 ;  /* 0x69c140a7ff0e7424 */ /* 0x002fe400078e00ff */
[----:B------:R-:W-:Y:S01]  /*140c0*/  IMAD.MOV.U32 R15, RZ, RZ, -0x42415dce ;  /* 0xbdbea232ff0f7424 */ /* 0x000fe200078e00ff */
[----:B------:R1:W-:Y:S01]  /*140d0*/  STL.64 [R1+0x1c8], R26 ;  /* 0x0001c81a01007387 */ /* 0x0003e20000100a00 */
[----:B0-----:R-:W-:Y:S01]  /*140e0*/  IMAD.MOV.U32 R28, RZ, RZ, 0x43a46f5d ;  /* 0x43a46f5dff1c7424 */ /* 0x001fe200078e00ff */
[----:B------:R-:W-:-:S02]  /*140f0*/  MOV R29, 0xbe4e4373 ;  /* 0xbe4e4373001d7802 */ /* 0x000fc40000000f00 */
[----:B------:R0:W-:Y:S01]  /*14100*/  STL.64 [R1+0x270], R16 ;  /* 0x0002701001007387 */ /* 0x0001e20000100a00 */
[----:B--2---:R-:W-:-:S03]  /*14110*/  IMAD.MOV.U32 R24, RZ, RZ, 0x74f638bb ;  /* 0x74f638bbff187424 */ /* 0x004fc600078e00ff */
        /* <DEDUP_REMOVED lines=11> */
[----:B---3--:R-:W-:Y:S01]  /*141d0*/  IMAD.MOV.U32 R20, RZ, RZ, 0x39794ba9 ;  /* 0x39794ba9ff147424 */ /* 0x008fe200078e00ff */
[----:B------:R-:W-:Y:S01]  /*141e0*/  MOV R21, 0x3e21b66a ;  /* 0x3e21b66a00157802 */ /* 0x000fe20000000f00 */
[----:B------:R2:W-:Y:S01]  /*141f0*/  STL.64 [R1+0x2a0], R14 ;  /* 0x0002a00e01007387 */ /* 0x0005e20000100a00 */
[----:B-1----:R-:W-:Y:S01]  /*14200*/  MOV R6, 0x465daec1 ;  /* 0x465daec100067802 */ /* 0x002fe20000000f00 */
[----:B------:R-:W-:Y:S02]  /*14210*/  IMAD.MOV.U32 R7, RZ, RZ, 0x3ded9b15 ;  /* 0x3ded9b15ff077424 */ /* 0x000fe400078e00ff */
[----:B------:R1:W-:Y:S01]  /*14220*/  STL.64 [R1+0x1f0], R28 ;  /* 0x0001f01c01007387 */ /* 0x0003e20000100a00 */
[----:B0-----:R-:W-:Y:S01]  /*14230*/  MOV R22, 0xf65c6eee ;  /* 0xf65c6eee00167802 */ /* 0x001fe20000000f00 */
[----:B------:R-:W-:Y:S02]  /*14240*/  IMAD.MOV.U32 R23, RZ, RZ, -0x428cc0c7 ;  /* 0xbd733f39ff177424 */ /* 0x000fe400078e00ff */
[----:B------:R0:W-:Y:S01]  /*14250*/  STL.64 [R1+0x208], R24 ;  /* 0x0002081801007387 */ /* 0x0001e20000100a00 */
[----:B--2---:R-:W-:-:S03]  /*14260*/  IMAD.MOV.U32 R14, RZ, RZ, -0x26b2acc5 ;  /* 0xd94d533bff0e7424 */ /* 0x004fc600078e00ff */
[----:B------:R2:W-:Y:S01]  /*14270*/  STL.64 [R1+0x218], R26 ;  /* 0x0002181a01007387 */ /* 0x0005e20000100a00 */
[----:B------:R-:W-:Y:S02]  /*14280*/  IMAD.MOV.U32 R15, RZ, RZ, -0x4247ed2d ;  /* 0xbdb812d3ff0f7424 */ /* 0x000fe400078e00ff */
[----:B-1----:R-:W-:Y:S01]  /*14290*/  IMAD.MOV.U32 R28, RZ, RZ, -0x7d4ffe18 ;  /* 0x82b001e8ff1c7424 */ /* 0x002fe200078e00ff */
[----:B------:R1:W-:Y:S01]  /*142a0*/  STL.64 [R1+0x2b0], R16 ;  /* 0x0002b01001007387 */ /* 0x0003e20000100a00 */
[----:B------:R-:W-:Y:S02]  /*142b0*/  IMAD.MOV.U32 R29, RZ, RZ, -0x42c41e9f ;  /* 0xbd3be161ff1d7424 */ /* 0x000fe400078e00ff */
[----:B0-----:R-:W-:Y:S01]  /*142c0*/  IMAD.MOV.U32 R24, RZ, RZ, 0x3b34e2b6 ;  /* 0x3b34e2b6ff187424 */ /* 0x001fe200078e00ff */
[----:B------:R0:W-:Y:S01]  /*142d0*/  STL.64 [R1+0x2c0], R18 ;  /* 0x0002c01201007387 */ /* 0x0001e20000100a00 */
[----:B------:R-:W-:-:S03]  /*142e0*/  IMAD.MOV.U32 R25, RZ, RZ, 0x3f4547d9 ;  /* 0x3f4547d9ff197424 */ /* 0x000fc600078e00ff */
[----:B------:R3:W-:Y:S01]  /*142f0*/  STL.64 [R1+0x2c8], R20 ;  /* 0x0002c81401007387 */ /* 0x0007e20000100a00 */
[----:B--2---:R-:W-:Y:S01]  /*14300*/  IMAD.MOV.U32 R26, RZ, RZ, -0x77483600 ;  /* 0x88b7ca00ff1a7424 */ /* 0x004fe200078e00ff */
[----:B------:R-:W-:Y:S02]  /*14310*/  MOV R27, 0xbf3ebfb1 ;  /* 0xbf3ebfb1001b7802 */ /* 0x000fe40000000f00 */
[----:B------:R2:W-:Y:S01]  /*14320*/  STL.64 [R1+0x2d8], R6 ;  /* 0x0002d80601007387 */ /* 0x0005e20000100a00 */
[----:B-1----:R-:W-:Y:S01]  /*14330*/  MOV R16, 0xa7c1a668 ;  /* 0xa7c1a66800107802 */ /* 0x002fe20000000f00 */
[----:B------:R-:W-:Y:S02]  /*14340*/  IMAD.MOV.U32 R17, RZ, RZ, 0x3da587d7 ;  /* 0x3da587d7ff117424 */ /* 0x000fe400078e00ff */
[----:B------:R1:W-:Y:S01]  /*14350*/  STL.64 [R1+0x230], R22 ;  /* 0x0002301601007387 */ /* 0x0003e20000100a00 */
[----:B0-----:R-:W-:Y:S02]  /*14360*/  IMAD.MOV.U32 R18, RZ, RZ, -0x2455cbbd ;  /* 0xdbaa3443ff127424 */ /* 0x001fe400078e00ff */
[----:B------:R-:W-:Y:S01]  /*14370*/  IMAD.MOV.U32 R19, RZ, RZ, 0x3c91e54c ;  /* 0x3c91e54cff137424 */ /* 0x000fe200078e00ff */
[----:B---3--:R-:W-:Y:S01]  /*14380*/  MOV R21, 0xbd3a4d8e ;  /* 0xbd3a4d8e00157802 */ /* 0x008fe20000000f00 */
[----:B------:R-:W-:Y:S01]  /*14390*/  IMAD.MOV.U32 R20, RZ, RZ, -0x2c94b624 ;  /* 0xd36b49dcff147424 */ /* 0x000fe200078e00ff */
[----:B------:R0:W-:Y:S01]  /*143a0*/  STL.64 [R1+0x2e8], R14 ;  /* 0x0002e80e01007387 */ /* 0x0001e20000100a00 */
[----:B--2---:R-:W-:-:S02]  /*143b0*/  IMAD.MOV.U32 R6, RZ, RZ, -0x72302230 ;  /* 0x8dcfddd0ff067424 */ /* 0x004fc400078e00ff */
        /* <DEDUP_REMOVED lines=8> */
[----:B--2---:R-:W-:-:S03]  /*14440*/  MOV R28, 0x27b3f020 ;  /* 0x27b3f020001c7802 */ /* 0x004fc60000000f00 */
[----:B------:R2:W-:Y:S01]  /*14450*/  STL.64 [R1+0x2f0], R16 ;  /* 0x0002f01001007387 */ /* 0x0005e20000100a00 */
[----:B------:R-:W-:Y:S01]  /*14460*/  IMAD.MOV.U32 R29, RZ, RZ, -0x41283291 ;  /* 0xbed7cd6fff1d7424 */ /* 0x000fe200078e00ff */
[----:B-1----:R-:W-:Y:S02]  /*14470*/  MOV R24, 0xffbefeef ;  /* 0xffbefeef00187802 */ /* 0x002fe40000000f00 */
[----:B------:R1:W-:Y:S01]  /*14480*/  STL.64 [R1+0x300], R18 ;  /* 0x0003001201007387 */ /* 0x0003e20000100a00 */
[----:B------:R-:W-:-:S03]  /*14490*/  IMAD.MOV.U32 R25, RZ, RZ, -0x41793d24 ;  /* 0xbe86c2dcff197424 */ /* 0x000fc600078e00ff */
[----:B------:R3:W-:Y:S01]  /*144a0*/  STL.64 [R1+0x310], R20 ;  /* 0x0003101401007387 */ /* 0x0007e20000100a00 */
[----:B0-----:R-:W-:Y:S02]  /*144b0*/  IMAD.MOV.U32 R26, RZ, RZ, -0x12e96cd9 ;  /* 0xed169327ff1a7424 */ /* 0x001fe400078e00ff */
[----:B------:R-:W-:Y:S01]  /*144c0*/  IMAD.MOV.U32 R27, RZ, RZ, -0x41ab7ac4 ;  /* 0xbe54853cff1b7424 */ /* 0x000fe200078e00ff */
[----:B------:R0:W-:Y:S01]  /*144d0*/  STL.64 [R1+0x318], R6 ;  /* 0x0003180601007387 */ /* 0x0001e20000100a00 */
[----:B--2---:R-:W-:Y:S01]  /*144e0*/  MOV R16, 0xe1def9d0 ;  /* 0xe1def9d000107802 */ /* 0x004fe20000000f00 */
[----:B------:R-:W-:Y:S02]  /*144f0*/  IMAD.MOV.U32 R17, RZ, RZ, -0x414770d6 ;  /* 0xbeb88f2aff117424 */ /* 0x000fe400078e00ff */
[----:B------:R2:W-:Y:S01]  /*14500*/  STL.64 [R1+0x280], R22 ;  /* 0x0002801601007387 */ /* 0x0005e20000100a00 */
[----:B-1----:R-:W-:Y:S01]  /*14510*/  IMAD.MOV.U32 R18, RZ, RZ, -0x4b731fa8 ;  /* 0xb48ce058ff127424 */ /* 0x002fe200078e00ff */
[----:B------:R-:W-:-:S02]  /*14520*/  MOV R19, 0x3f116908 ;  /* 0x3f11690800137802 */ /* 0x000fc40000000f00 */
[----:B---3--:R-:W-:Y:S01]  /*14530*/  MOV R20, 0x2846e81 ;  /* 0x02846e8100147802 */ /* 0x008fe20000000f00 */
[----:B------:R-:W-:Y:S01]  /*14540*/  IMAD.MOV.U32 R21, RZ, RZ, 0x3ee7db4c ;  /* 0x3ee7db4cff157424 */ /* 0x000fe200078e00ff */
[----:B------:R1:W-:Y:S01]  /*14550*/  STL.64 [R1+0x328], R14 ;  /* 0x0003280e01007387 */ /* 0x0003e20000100a00 */
[----:B0-----:R-:W-:Y:S02]  /*14560*/  IMAD.MOV.U32 R6, RZ, RZ, 0x74985d3f ;  /* 0x74985d3fff067424 */ /* 0x001fe400078e00ff */
[----:B------:R-:W-:Y:S01]  /*14570*/  IMAD.MOV.U32 R7, RZ, RZ, -0x41438e40 ;  /* 0xbebc71c0ff077424 */ /* 0x000fe200078e00ff */
[----:B------:R0:W-:Y:S01]  /*14580*/  STL.64 [R1+0x290], R28 ;  /* 0x0002901c01007387 */ /* 0x0001e20000100a00 */
[----:B--2---:R-:W-:Y:S02]  /*14590*/  IMAD.MOV.U32 R22, RZ, RZ, 0x3b2491f0 ;  /* 0x3b2491f0ff167424 */ /* 0x004fe400078e00ff */
[----:B------:R-:W-:Y:S01]  /*145a0*/  IMAD.MOV.U32 R23, RZ, RZ, -0x41efbf3b ;  /* 0xbe1040c5ff177424 */ /* 0x000fe200078e00ff */
[----:B------:R2:W-:Y:S01]  /*145b0*/  STL.64 [R1+0x2a8], R24 ;  /* 0x0002a81801007387 */ /* 0x0005e20000100a00 */
[----:B-1----:R-:W-:Y:S01]  /*145c0*/  MOV R14, 0x9f09164c ;  /* 0x9f09164c000e7802 */ /* 0x002fe20000000f00 */
[----:B------:R-:W-:-:S02]  /*145d0*/  IMAD.MOV.U32 R15, RZ, RZ, 0x3eade37d ;  /* 0x3eade37dff0f7424 */ /* 0x000fc400078e00ff */
        /* <DEDUP_REMOVED lines=11> */
[----:B0-----:R-:W-:Y:S02]  /*14690*/  IMAD.MOV.U32 R16, RZ, RZ, 0x5bab6ada ;  /* 0x5bab6adaff107424 */ /* 0x001fe400078e00ff */
[----:B------:R-:W-:Y:S01]  /*146a0*/  IMAD.MOV.U32 R17, RZ, RZ, 0x3dc04151 ;  /* 0x3dc04151ff117424 */ /* 0x000fe200078e00ff */
[----:B------:R0:W-:Y:S01]  /*146b0*/  STL.64 [R1+0x2d0], R22 ;  /* 0x0002d01601007387 */ /* 0x0001e20000100a00 */
[----:B--2---:R-:W-:Y:S01]  /*146c0*/  IMAD.MOV.U32 R18, RZ, RZ, 0x49f4e3be ;  /* 0x49f4e3beff127424 */ /* 0x004fe200078e00ff */
[----:B------:R-:W-:Y:S01]  /*146d0*/  MOV R19, 0xbe4e78e4 ;  /* 0xbe4e78e400137802 */ /* 0x000fe20000000f00 */
[----:B---3--:R-:W-:Y:S01]  /*146e0*/  IMAD.MOV.U32 R20, RZ, RZ, 0x1a8b7696 ;  /* 0x1a8b7696ff147424 */ /* 0x008fe200078e00ff */
[----:B------:R2:W-:Y:S01]  /*146f0*/  STL.64 [R1+0x368], R14 ;  /* 0x0003680e01007387 */ /* 0x0005e20000100a00 */
[----:B------:R-:W-:-:S02]  /*14700*/  IMAD.MOV.U32 R21, RZ, RZ, 0x3e2d9a9f ;  /* 0x3e2d9a9fff157424 */ /* 0x000fc400078e00ff */
        /* <DEDUP_REMOVED lines=11> */
[----:B------:R-:W-:Y:S02]  /*147c0*/  IMAD.MOV.U32 R29, RZ, RZ, -0x40cc6666 ;  /* 0xbf33999aff1d7424 */ /* 0x000fe400078e00ff */
[----:B0-----:R-:W-:Y:S01]  /*147d0*/  IMAD.MOV.U32 R24, RZ, RZ, -0x26fd4353 ;  /* 0xd902bcadff187424 */ /* 0x001fe200078e00ff */
[----:B------:R0:W-:Y:S01]  /*147e0*/  STL.64 [R1+0x388], R18 ;  /* 0x0003881201007387 */ /* 0x0001e20000100a00 */
[----:B------:R-:W-:-:S03]  /*147f0*/  IMAD.MOV.U32 R25, RZ, RZ, -0x40fb31c1 ;  /* 0xbf04ce3fff197424 */ /* 0x000fc600078e00ff */
[----:B------:R3:W-:Y:S01]  /*14800*/  STL.64 [R1+0x390], R20 ;  /* 0x0003901401007387 */ /* 0x0007e20000100a00 */
[----:B--2---:R-:W-:Y:S01]  /*14810*/  IMAD.MOV.U32 R26, RZ, RZ, 0x5b7cb45e ;  /* 0x5b7cb45eff1a7424 */ /* 0x004fe200078e00ff */
[----:B------:R-:W-:Y:S02]  /*14820*/  MOV R27, 0x3df13b3c ;  /* 0x3df13b3c001b7802 */ /* 0x000fe40000000f00 */
[----:B------:R2:W-:Y:S01]  /*14830*/  STL.64 [R1+0x3a0], R6 ;  /* 0x0003a00601007387 */ /* 0x0005e20000100a00 */
[----:B-1----:R-:W-:Y:S01]  /*14840*/  IMAD.MOV.U32 R16, RZ, RZ, -0x6f0b6555 ;  /* 0x90f49aabff107424 */ /* 0x002fe200078e00ff */
[----:B------:R-:W-:Y:S02]  /*14850*/  MOV R17, 0x3cd70880 ;  /* 0x3cd7088000117802 */ /* 0x000fe40000000f00 */
[----:B------:R1:W-:Y:S01]  /*14860*/  STL.64 [R1+0x320], R22 ;  /* 0x0003201601007387 */ /* 0x0003e20000100a00 */
[----:B0-----:R-:W-:Y:S01]  /*14870*/  MOV R18, 0x3cc20208 ;  /* 0x3cc2020800127802 */ /* 0x001fe20000000f00 */
[----:B------:R-:W-:-:S02]  /*14880*/  IMAD.MOV.U32 R19, RZ, RZ, -0x427d1854 ;  /* 0xbd82e7acff137424 */ /* 0x000fc400078e00ff */
[----:B---3--:R-:W-:Y:S01]  /*14890*/  IMAD.MOV.U32 R20, RZ, RZ, -0x4602deae ;  /* 0xb9fd2152ff147424 */ /* 0x008fe200078e00ff */
[----:B------:R0:W-:Y:S01]  /*148a0*/  STL.64 [R1+0x3b0], R14 ;  /* 0x0003b00e01007387 */ /* 0x0001e20000100a00 */
[----:B------:R-:W-:Y:S01]  /*148b0*/  IMAD.MOV.U32 R21, RZ, RZ, -0x43a2c4b7 ;  /* 0xbc5d3b49ff157424 */ /* 0x000fe200078e00ff */
[----:B--2---:R-:W-:Y:S01]  /*148c0*/  MOV R6, 0xfd28d001 ;  /* 0xfd28d00100067802 */ /* 0x004fe20000000f00 */
[----:B------:R-:W-:Y:S01]  /*148d0*/  IMAD.MOV.U32 R7, RZ, RZ, -0x42d398ea ;  /* 0xbd2c6716ff077424 */ /* 0x000fe200078e00ff */
[----:B------:R2:W-:Y:S01]  /*148e0*/  STL.64 [R1+0x330], R28 ;  /* 0x0003301c01007387 */ /* 0x0005e20000100a00 */
[----:B-1----:R-:W-:Y:S01]  /*148f0*/  IMAD.MOV.U32 R22, RZ, RZ, -0x30cceac4 ;  /* 0xcf33153cff167424 */ /* 0x002fe200078e00ff */
[----:B------:R-:W-:Y:S02]  /*14900*/  MOV R23, 0xbe8ec676 ;  /* 0xbe8ec67600177802 */ /* 0x000fe40000000f00 */
[----:B------:R1:W-:Y:S01]  /*14910*/  STL.64 [R1+0x348], R24 ;  /* 0x0003481801007387 */ /* 0x0003e20000100a00 */
[----:B0-----:R-:W-:-:S03]  /*14920*/  IMAD.MOV.U32 R14, RZ, RZ, 0x4839c039 ;  /* 0x4839c039ff0e7424 */ /* 0x001fc600078e00ff */
        /* <DEDUP_REMOVED lines=9> */
[----:B0-----:R-:W-:Y:S02]  /*149c0*/  IMAD.MOV.U32 R26, RZ, RZ, -0x4358316d ;  /* 0xbca7ce93ff1a7424 */ /* 0x001fe400078e00ff */
[----:B------:R-:W-:Y:S01]  /*149d0*/  IMAD.MOV.U32 R27, RZ, RZ, 0x3de9911d ;  /* 0x3de9911dff1b7424 */ /* 0x000fe200078e00ff */
[----:B------:R0:W-:Y:S01]  /*149e0*/  STL.64 [R1+0x3e0], R6 ;  /* 0x0003e00601007387 */ /* 0x0001e20000100a00 */
[----:B---3--:R-:W-:Y:S01]  /*149f0*/  IMAD.MOV.U32 R16, RZ, RZ, -0x3aeb71d9 ;  /* 0xc5148e27ff107424 */ /* 0x008fe200078e00ff */
[----:B------:R-:W-:-:S02]  /*14a00*/  MOV R17, 0xbf2a2042 ;  /* 0xbf2a204200117802 */ /* 0x000fc40000000f00 */
[----:B------:R3:W-:Y:S01]  /*14a10*/  STL.64 [R1+0x370], R22 ;  /* 0x0003701601007387 */ /* 0x0007e20000100a00 */
[----:B--2---:R-:W-:Y:S02]  /*14a20*/  IMAD.MOV.U32 R18, RZ, RZ, -0x34db89f5 ;  /* 0xcb24760bff127424 */ /* 0x004fe400078e00ff */
[----:B------:R-:W-:Y:S01]  /*14a30*/  IMAD.MOV.U32 R19, RZ, RZ, 0x3f11d1e9 ;  /* 0x3f11d1e9ff137424 */ /* 0x000fe200078e00ff */
[----:B-1----:R-:W-:Y:S01]  /*14a40*/  MOV R21, 0xbeec823f ;  /* 0xbeec823f00157802 */ /* 0x002fe20000000f00 */
[----:B------:R-:W-:Y:S01]  /*14a50*/  IMAD.MOV.U32 R20, RZ, RZ, -0x3e4c33ca ;  /* 0xc1b3cc36ff147424 */ /* 0x000fe200078e00ff */
[----:B------:R1:W-:Y:S01]  /*14a60*/  STL.64 [R1+0x3f0], R14 ;  /* 0x0003f00e01007387 */ /* 0x0003e20000100a00 */
[----:B0-----:R-:W-:Y:S01]  /*14a70*/  MOV R6, 0x19652fd9 ;  /* 0x19652fd900067802 */ /* 0x001fe20000000f00 */
[----:B------:R-:W-:Y:S02]  /*14a80*/  IMAD.MOV.U32 R7, RZ, RZ, -0x413cc715 ;  /* 0xbec338ebff077424 */ /* 0x000fe400078e00ff */
[----:B------:R0:W-:Y:S01]  /*14a90*/  STL.64 [R1+0x380], R28 ;  /* 0x0003801c01007387 */ /* 0x0001e20000100a00 */
[----:B---3--:R-:W-:-:S02]  /*14aa0*/  IMAD.MOV.U32 R22, RZ, RZ, 0x337812c4 ;  /* 0x337812c4ff167424 */ /* 0x008fc400078e00ff */
[----:B------:R-:W-:Y:S01]  /*14ab0*/  IMAD.MOV.U32 R23, RZ, RZ, 0x3d949465 ;  /* 0x3d949465ff177424 */ /* 0x000fe200078e00ff */
[----:B------:R2:W-:Y:S01]  /*14ac0*/  STL.64 [R1+0x398], R24 ;  /* 0x0003981801007387 */ /* 0x0005e20000100a00 */
[----:B-1----:R-:W-:Y:S01]  /*14ad0*/  IMAD.MOV.U32 R14, RZ, RZ, -0x21f44d15 ;  /* 0xde0bb2ebff0e7424 */ /* 0x002fe200078e00ff */
[----:B------:R-:W-:Y:S02]  /*14ae0*/  MOV R15, 0xbdf659cf ;  /* 0xbdf659cf000f7802 */ /* 0x000fe40000000f00 */
[----:B------:R1:W-:Y:S01]  /*14af0*/  STL.64 [R1+0x3a8], R26 ;  /* 0x0003a81a01007387 */ /* 0x0003e20000100a00 */
[----:B0-----:R-:W-:Y:S01]  /*14b00*/  IMAD.MOV.U32 R28, RZ, RZ, -0x2ee01d49 ;  /* 0xd11fe2b7ff1c7424 */ /* 0x001fe200078e00ff */
[----:B------:R-:W-:Y:S02]  /*14b10*/  MOV R29, 0x3d614577 ;  /* 0x3d614577001d7802 */ /* 0x000fe40000000f00 */
[----:B------:R0:W-:Y:S01]  /*14b20*/  STL.64 [R1+0x400], R16 ;  /* 0x0004001001007387 */ /* 0x0001e20000100a00 */
[----:B--2---:R-:W-:-:S03]  /*14b30*/  IMAD.MOV.U32 R24, RZ, RZ, -0x3a5b058f ;  /* 0xc5a4fa71ff187424 */ /* 0x004fc600078e00ff */
[----:B------:R2:W-:Y:S01]  /*14b40*/  STL.64 [R1+0x408], R18 ;  /* 0x0004081201007387 */ /* 0x0005e20000100a00 */
[----:B------:R-:W-:-:S03]  /*14b50*/  MOV R25, 0xbf36128a ;  /* 0xbf36128a00197802 */ /* 0x000fc60000000f00 */
[----:B------:R3:W-:Y:S01]  /*14b60*/  STL.64 [R1+0x418], R20 ;  /* 0x0004181401007387 */ /* 0x0007e20000100a00 */
[----:B-1----:R-:W-:Y:S01]  /*14b70*/  MOV R26, 0x7360ef1f ;  /* 0x7360ef1f001a7802 */ /* 0x002fe20000000f00 */
[----:B------:R-:W-:Y:S02]  /*14b80*/  IMAD.MOV.U32 R27, RZ, RZ, 0x3f322be8 ;  /* 0x3f322be8ff1b7424 */ /* 0x000fe400078e00ff */
[----:B------:R1:W-:Y:S01]  /*14b90*/  STL.64 [R1+0x428], R6 ;  /* 0x0004280601007387 */ /* 0x0003e20000100a00 */
[----:B0-----:R-:W-:Y:S01]  /*14ba0*/  MOV R16, 0xbecd0c0f ;  /* 0xbecd0c0f00107802 */ /* 0x001fe20000000f00 */
[----:B------:R-:W-:Y:S02]  /*14bb0*/  IMAD.MOV.U32 R17, RZ, RZ, -0x41773d99 ;  /* 0xbe88c267ff117424 */ /* 0x000fe400078e00ff */
[----:B------:R0:W-:Y:S01]  /*14bc0*/  STL.64 [R1+0x3c0], R22 ;  /* 0x0003c01601007387 */ /* 0x0001e20000100a00 */
[----:B--2---:R-:W-:Y:S02]  /*14bd0*/  IMAD.MOV.U32 R18, RZ, RZ, 0x5ac40e35 ;  /* 0x5ac40e35ff127424 */ /* 0x004fe400078e00ff */
[----:B------:R-:W-:Y:S01]  /*14be0*/  IMAD.MOV.U32 R19, RZ, RZ, -0x42ebbee4 ;  /* 0xbd14411cff137424 */ /* 0x000fe200078e00ff */
[----:B---3--:R-:W-:Y:S01]  /*14bf0*/  MOV R20, 0xf334c8c3 ;  /* 0xf334c8c300147802 */ /* 0x008fe20000000f00 */
[----:B------:R-:W-:Y:S01]  /*14c00*/  IMAD.MOV.U32 R21, RZ, RZ, -0x41c4ea45 ;  /* 0xbe3b15bbff157424 */ /* 0x000fe200078e00ff */
[----:B------:R2:W-:Y:S01]  /*14c10*/  STL.64 [R1+0x430], R14 ;  /* 0x0004300e01007387 */ /* 0x0005e20000100a00 */
[----:B-1----:R-:W-:-:S02]  /*14c20*/  IMAD.MOV.U32 R6, RZ, RZ, 0x2d677057 ;  /* 0x2d677057ff067424 */ /* 0x002fc400078e00ff */
[----:B------:R-:W-:Y:S01]  /*14c30*/  IMAD.MOV.U32 R7, RZ, RZ, -0x41f50f0d ;  /* 0xbe0af0f3ff077424 */ /* 0x000fe200078e00ff */
[----:B------:R1:W-:Y:S01]  /*14c40*/  STL.64 [R1+0x3d0], R28 ;  /* 0x0003d01c01007387 */ /* 0x0003e20000100a00 */
[----:B0-----:R-:W-:Y:S01]  /*14c50*/  MOV R22, 0xf208080e ;  /* 0xf208080e00167802 */ /* 0x001fe20000000f00 */
[----:B------:R-:W-:Y:S02]  /*14c60*/  IMAD.MOV.U32 R23, RZ, RZ, 0x3e830bdc ;  /* 0x3e830bdcff177424 */ /* 0x000fe400078e00ff */
[----:B------:R0:W-:Y:S01]  /*14c70*/  STL.64 [R1+0x3e8], R24 ;  /* 0x0003e81801007387 */ /* 0x0001e20000100a00 */
[----:B--2---:R-:W-:Y:S01]  /*14c80*/  IMAD.MOV.U32 R14, RZ, RZ, -0x7ce7b624 ;  /* 0x831849dcff0e7424 */ /* 0x004fe200078e00ff */
[----:B------:R-:W-:Y:S02]  /*14c90*/  MOV R15, 0x3dd9b9c5 ;  /* 0x3dd9b9c5000f7802 */ /* 0x000fe40000000f00 */
[----:B------:R2:W-:Y:S01]  /*14ca0*/  STL.64 [R1+0x3f8], R26 ;  /* 0x0003f81a01007387 */ /* 0x0005e20000100a00 */
[----:B-1----:R-:W-:-:S03]  /*14cb0*/  IMAD.MOV.U32 R28, RZ, RZ, 0x29150428 ;  /* 0x29150428ff1c7424 */ /* 0x002fc600078e00ff */
        /* <DEDUP_REMOVED lines=14> */
[----:B---3--:R-:W-:Y:S01]  /*14da0*/  MOV R20, 0x49cb50d9 ;  /* 0x49cb50d900147802 */ /* 0x008fe20000000f00 */
[----:B------:R-:W-:Y:S01]  /*14db0*/  IMAD.MOV.U32 R21, RZ, RZ, 0x3d63fcc2 ;  /* 0x3d63fcc2ff157424 */ /* 0x000fe200078e00ff */
        /* <DEDUP_REMOVED lines=17> */
[----:B0-----:R-:W-:-:S02]  /*14ed0*/  IMAD.MOV.U32 R26, RZ, RZ, 0x90f18db ;  /* 0x090f18dbff1a7424 */ /* 0x001fc400078e00ff */
[----:B------:R-:W-:Y:S01]  /*14ee0*/  IMAD.MOV.U32 R27, RZ, RZ, -0x428ab295 ;  /* 0xbd754d6bff1b7424 */ /* 0x000fe200078e00ff */
[----:B------:R0:W-:Y:S01]  /*14ef0*/  STL.64 [R1+0x4a8], R6 ;  /* 0x0004a80601007387 */ /* 0x0001e20000100a00 */
[----:B--2---:R-:W-:Y:S02]  /*14f00*/  IMAD.MOV.U32 R16, RZ, RZ, -0x259354b7 ;  /* 0xda6cab49ff107424 */ /* 0x004fe400078e00ff */
[----:B------:R-:W-:Y:S01]  /*14f10*/  IMAD.MOV.U32 R17, RZ, RZ, 0x3eaa8411 ;  /* 0x3eaa8411ff117424 */ /* 0x000fe200078e00ff */
[----:B------:R2:W-:Y:S01]  /*14f20*/  STL.64 [R1+0x460], R22 ;  /* 0x0004601601007387 */ /* 0x0005e20000100a00 */
[----:B-1----:R-:W-:Y:S01]  /*14f30*/  MOV R18, 0x45495b37 ;  /* 0x45495b3700127802 */ /* 0x002fe20000000f00 */
[----:B------:R-:W-:Y:S02]  /*14f40*/  IMAD.MOV.U32 R19, RZ, RZ, -0x40ea9ff7 ;  /* 0xbf156009ff137424 */ /* 0x000fe400078e00ff */
        /* <DEDUP_REMOVED lines=9> */
[----:B-1----:R-:W-:Y:S02]  /*14fe0*/  IMAD.MOV.U32 R14, RZ, RZ, -0x7ab034c9 ;  /* 0x854fcb37ff0e7424 */ /* 0x002fe400078e00ff */
[----:B------:R-:W-:Y:S01]  /*14ff0*/  IMAD.MOV.U32 R15, RZ, RZ, -0x413efa79 ;  /* 0xbec10587ff0f7424 */ /* 0x000fe200078e00ff */
[----:B------:R1:W-:Y:S01]  /*15000*/  STL.64 [R1+0x498], R26 ;  /* 0x0004981a01007387 */ /* 0x0003e20000100a00 */
[----:B0-----:R-:W-:Y:S01]  /*15010*/  IMAD.MOV.U32 R28, RZ, RZ, 0xd3ecb9d ;  /* 0x0d3ecb9dff1c7424 */ /* 0x001fe200078e00ff */
[----:B------:R-:W-:-:S02]  /*15020*/  MOV R29, 0x3f31c095 ;  /* 0x3f31c095001d7802 */ /* 0x000fc40000000f00 */
        /* <DEDUP_REMOVED lines=20> */
[----:B------:R-:W-:Y:S02]  /*15170*/  IMAD.MOV.U32 R23, RZ, RZ, 0x3ea36c89 ;  /* 0x3ea36c89ff177424 */ /* 0x000fe400078e00ff */
[----:B------:R0:W-:Y:S01]  /*15180*/  STL.64 [R1+0x4d8], R24 ;  /* 0x0004d81801007387 */ /* 0x0001e20000100a00 */
[----:B--2---:R-:W-:-:S03]  /*15190*/  IMAD.MOV.U32 R14, RZ, RZ, 0x27a51b54 ;  /* 0x27a51b54ff0e7424 */ /* 0x004fc600078e00ff */
[----:B------:R2:W-:Y:S01]  /*151a0*/  STL.64 [R1+0x4e8], R26 ;  /* 0x0004e81a01007387 */ /* 0x0005e20000100a00 */
[----:B------:R-:W-:Y:S02]  /*151b0*/  IMAD.MOV.U32 R15, RZ, RZ, 0x3dedaf33 ;  /* 0x3dedaf33ff0f7424 */ /* 0x000fe400078e00ff */
[----:B-1----:R-:W-:Y:S01]  /*151c0*/  IMAD.MOV.U32 R28, RZ, RZ, -0x21afacde ;  /* 0xde505322ff1c7424 */ /* 0x002fe200078e00ff */
[----:B------:R1:W-:Y:S01]  /*151d0*/  STL.64 [R1+0x508], R16 ;  /* 0x0005081001007387 */ /* 0x0003e20000100a00 */
[----:B------:R-:W-:Y:S02]  /*151e0*/  IMAD.MOV.U32 R29, RZ, RZ, -0x41884d09 ;  /* 0xbe77b2f7ff1d7424 */ /* 0x000fe400078e00ff */
[----:B0-----:R-:W-:Y:S01]  /*151f0*/  IMAD.MOV.U32 R24, RZ, RZ, -0x697182fc ;  /* 0x968e7d04ff187424 */ /* 0x001fe200078e00ff */
[----:B------:R0:W-:Y:S01]  /*15200*/  STL.64 [R1+0x518], R18 ;  /* 0x0005181201007387 */ /* 0x0001e20000100a00 */
[----:B------:R-:W-:-:S03]  /*15210*/  IMAD.MOV.U32 R25, RZ, RZ, 0x3d3858ba ;  /* 0x3d3858baff197424 */ /* 0x000fc600078e00ff */
[----:B------:R3:W-:Y:S01]  /*15220*/  STL.64 [R1+0x520], R20 ;  /* 0x0005201401007387 */ /* 0x0007e20000100a00 */
[----:B--2---:R-:W-:Y:S01]  /*15230*/  IMAD.MOV.U32 R26, RZ, RZ, 0x5071f99b ;  /* 0x5071f99bff1a7424 */ /* 0x004fe200078e00ff */
[----:B------:R-:W-:Y:S02]  /*15240*/  MOV R27, 0xbe0d7715 ;  /* 0xbe0d7715001b7802 */ /* 0x000fe40000000f00 */
[----:B------:R2:W-:Y:S01]  /*15250*/  STL.64 [R1+0x530], R6 ;  /* 0x0005300601007387 */ /* 0x0005e20000100a00 */
[----:B-1----:R-:W-:Y:S01]  /*15260*/  MOV R16, 0x3b581619 ;  /* 0x3b58161900107802 */ /* 0x002fe20000000f00 */
[----:B------:R-:W-:Y:S02]  /*15270*/  IMAD.MOV.U32 R17, RZ, RZ, -0x43349209 ;  /* 0xbccb6df7ff117424 */ /* 0x000fe400078e00ff */
[----:B------:R1:W-:Y:S01]  /*15280*/  STL.64 [R1+0x500], R22 ;  /* 0x0005001601007387 */ /* 0x0003e20000100a00 */
[----:B0-----:R-:W-:Y:S02]  /*15290*/  IMAD.MOV.U32 R18, RZ, RZ, -0x1c1d645b ;  /* 0xe3e29ba5ff127424 */ /* 0x001fe400078e00ff */
[----:B------:R-:W-:Y:S01]  /*152a0*/  IMAD.MOV.U32 R19, RZ, RZ, 0x3dacbb55 ;  /* 0x3dacbb55ff137424 */ /* 0x000fe200078e00ff */
[----:B---3--:R-:W-:Y:S01]  /*152b0*/  MOV R21, 0x3c55b9bd ;  /* 0x3c55b9bd00157802 */ /* 0x008fe20000000f00 */
[----:B------:R-:W-:Y:S01]  /*152c0*/  IMAD.MOV.U32 R20, RZ, RZ, 0x2acc211f ;  /* 0x2acc211fff147424 */ /* 0x000fe200078e00ff */
[----:B------:R0:W-:Y:S01]  /*152d0*/  STL.64 [R1+0x540], R14 ;  /* 0x0005400e01007387 */ /* 0x0001e20000100a00 */
[----:B--2---:R-:W-:-:S02]  /*152e0*/  IMAD.MOV.U32 R6, RZ, RZ, 0x4e8f487b ;  /* 0x4e8f487bff067424 */ /* 0x004fc400078e00ff */
        /* <DEDUP_REMOVED lines=8> */
[----:B--2---:R-:W-:-:S03]  /*15370*/  MOV R28, 0xfe9ca81c ;  /* 0xfe9ca81c001c7802 */ /* 0x004fc60000000f00 */
[----:B------:R2:W-:Y:S01]  /*15380*/  STL.64 [R1+0x548], R16 ;  /* 0x0005481001007387 */ /* 0x0005e20000100a00 */
[----:B------:R-:W-:Y:S01]  /*15390*/  IMAD.MOV.U32 R29, RZ, RZ, -0x42740778 ;  /* 0xbd8bf888ff1d7424 */ /* 0x000fe200078e00ff */
[----:B-1----:R-:W-:Y:S02]  /*153a0*/  MOV R24, 0x9c01efb4 ;  /* 0x9c01efb400187802 */ /* 0x002fe40000000f00 */
[----:B------:R1:W-:Y:S01]  /*153b0*/  STL.64 [R1+0x558], R18 ;  /* 0x0005581201007387 */ /* 0x0003e20000100a00 */
[----:B------:R-:W-:-:S03]  /*153c0*/  IMAD.MOV.U32 R25, RZ, RZ, 0x3f369187 ;  /* 0x3f369187ff197424 */ /* 0x000fc600078e00ff */
[----:B------:R3:W-:Y:S01]  /*153d0*/  STL.64 [R1+0x568], R20 ;  /* 0x0005681401007387 */ /* 0x0007e20000100a00 */
[----:B0-----:R-:W-:Y:S02]  /*153e0*/  IMAD.MOV.U32 R26, RZ, RZ, 0x5098cebf ;  /* 0x5098cebfff1a7424 */ /* 0x001fe400078e00ff */
[----:B------:R-:W-:Y:S01]  /*153f0*/  IMAD.MOV.U32 R27, RZ, RZ, -0x40ca0cc8 ;  /* 0xbf35f338ff1b7424 */ /* 0x000fe200078e00ff */
[----:B------:R0:W-:Y:S01]  /*15400*/  STL.64 [R1+0x570], R6 ;  /* 0x0005700601007387 */ /* 0x0001e20000100a00 */
[----:B--2---:R-:W-:Y:S01]  /*15410*/  MOV R16, 0x5ece1d9f ;  /* 0x5ece1d9f00107802 */ /* 0x004fe20000000f00 */
[----:B------:R-:W-:Y:S02]  /*15420*/  IMAD.MOV.U32 R17, RZ, RZ, 0x3f326eeb ;  /* 0x3f326eebff117424 */ /* 0x000fe400078e00ff */
[----:B------:R2:W-:Y:S01]  /*15430*/  STL.64 [R1+0x550], R22 ;  /* 0x0005501601007387 */ /* 0x0005e20000100a00 */
[----:B-1----:R-:W-:Y:S01]  /*15440*/  IMAD.MOV.U32 R18, RZ, RZ, 0x787368ce ;  /* 0x787368ceff127424 */ /* 0x002fe200078e00ff */
[----:B------:R-:W-:-:S02]  /*15450*/  MOV R19, 0xbf1cc642 ;  /* 0xbf1cc64200137802 */ /* 0x000fc40000000f00 */
[----:B---3--:R-:W-:Y:S01]  /*15460*/  MOV R20, 0x30b113ab ;  /* 0x30b113ab00147802 */ /* 0x008fe20000000f00 */
[----:B------:R-:W-:Y:S01]  /*15470*/  IMAD.MOV.U32 R21, RZ, RZ, 0x3efd1798 ;  /* 0x3efd1798ff157424 */ /* 0x000fe200078e00ff */
[----:B------:R1:W-:Y:S01]  /*15480*/  STL.64 [R1+0x580], R14 ;  /* 0x0005800e01007387 */ /* 0x0003e20000100a00 */
[----:B0-----:R-:W-:Y:S02]  /*15490*/  IMAD.MOV.U32 R6, RZ, RZ, 0x794bd7f2 ;  /* 0x794bd7f2ff067424 */ /* 0x001fe400078e00ff */
[----:B------:R-:W-:Y:S01]  /*154a0*/  IMAD.MOV.U32 R7, RZ, RZ, 0x3ed8467d ;  /* 0x3ed8467dff077424 */ /* 0x000fe200078e00ff */
        /* <DEDUP_REMOVED lines=16> */
[----:B------:R1:W-:Y:S01]  /*155b0*/  STL.64 [R1+0x5b8], R6 ;  /* 0x0005b80601007387 */ /* 0x0003e20000100a00 */
[----:B0-----:R-:W-:Y:S02]  /*155c0*/  IMAD.MOV.U32 R16, RZ, RZ, -0x2aebad2b ;  /* 0xd51452d5ff107424 */ /* 0x001fe400078e00ff */
[----:B------:R-:W-:Y:S01]  /*155d0*/  IMAD.MOV.U32 R17, RZ, RZ, 0x3ea4b12a ;  /* 0x3ea4b12aff117424 */ /* 0x000fe200078e00ff */
[----:B------:R0:W-:Y:S01]  /*155e0*/  STL.64 [R1+0x5a0], R22 ;  /* 0x0005a01601007387 */ /* 0x0001e20000100a00 */
[----:B--2---:R-:W-:Y:S01]  /*155f0*/  IMAD.MOV.U32 R18, RZ, RZ, -0x12da6acc ;  /* 0xed259534ff127424 */ /* 0x004fe200078e00ff */
[----:B------:R-:W-:Y:S01]  /*15600*/  MOV R19, 0xbd76d32e ;  /* 0xbd76d32e00137802 */ /* 0x000fe20000000f00 */
[----:B---3--:R-:W-:Y:S01]  /*15610*/  IMAD.MOV.U32 R20, RZ, RZ, -0x420b6167 ;  /* 0xbdf49e99ff147424 */ /* 0x008fe200078e00ff */
        /* <DEDUP_REMOVED lines=16> */
[----:B------:R-:W-:-:S03]  /*15720*/  IMAD.MOV.U32 R25, RZ, RZ, -0x422cc526 ;  /* 0xbdd33adaff197424 */ /* 0x000fc600078e00ff */
[----:B------:R3:W-:Y:S01]  /*15730*/  STL.64 [R1+0x5e8], R20 ;  /* 0x0005e81401007387 */ /* 0x0007e20000100a00 */
[----:B--2---:R-:W-:Y:S01]  /*15740*/  IMAD.MOV.U32 R16, RZ, RZ, -0x57522d55 ;  /* 0xa8add2abff107424 */ /* 0x004fe200078e00ff */
[----:B------:R-:W-:Y:S02]  /*15750*/  MOV R17, 0x3df2daf0 ;  /* 0x3df2daf000117802 */ /* 0x000fe40000000f00 */
[----:B------:R2:W-:Y:S01]  /*15760*/  STL.64 [R1+0x5f8], R6 ;  /* 0x0005f80601007387 */ /* 0x0005e20000100a00 */
[----:B-1----:R-:W-:Y:S01]  /*15770*/  IMAD.MOV.U32 R26, RZ, RZ, 0x6a52f424 ;  /* 0x6a52f424ff1a7424 */ /* 0x002fe200078e00ff */
[----:B------:R-:W-:Y:S02]  /*15780*/  MOV R27, 0x3da379df ;  /* 0x3da379df001b7802 */ /* 0x000fe40000000f00 */
[----:B------:R1:W-:Y:S01]  /*15790*/  STL.64 [R1+0x5f0], R22 ;  /* 0x0005f01601007387 */ /* 0x0003e20000100a00 */
[----:B0-----:R-:W-:Y:S01]  /*157a0*/  MOV R18, 0x629af677 ;  /* 0x629af67700127802 */ /* 0x001fe20000000f00 */
[----:B------:R-:W-:-:S02]  /*157b0*/  IMAD.MOV.U32 R19, RZ, RZ, 0x3c7ddc4a ;  /* 0x3c7ddc4aff137424 */ /* 0x000fc400078e00ff */
[----:B---3--:R-:W-:Y:S01]  /*157c0*/  IMAD.MOV.U32 R20, RZ, RZ, 0x109f334 ;  /* 0x0109f334ff147424 */ /* 0x008fe200078e00ff */
        /* <DEDUP_REMOVED lines=18> */
[----:B0-----:R-:W-:Y:S01]  /*158f0*/  MOV R24, 0xcea7ddb2 ;  /* 0xcea7ddb200187802 */ /* 0x001fe20000000f00 */
[----:B------:R-:W-:-:S02]  /*15900*/  IMAD.MOV.U32 R25, RZ, RZ, -0x40df3e91 ;  /* 0xbf20c16fff197424 */ /* 0x000fc400078e00ff */
[----:B------:R0:W-:Y:S01]  /*15910*/  STL.64 [R1+0x638], R6 ;  /* 0x0006380601007387 */ /* 0x0001e20000100a00 */
[----:B---3--:R-:W-:Y:S02]  /*15920*/  IMAD.MOV.U32 R18, RZ, RZ, 0x7082916d ;  /* 0x7082916dff127424 */ /* 0x008fe400078e00ff */
[----:B------:R-:W-:Y:S01]  /*15930*/  IMAD.MOV.U32 R19, RZ, RZ, 0x3f25d115 ;  /* 0x3f25d115ff137424 */ /* 0x000fe200078e00ff */
[----:B------:R3:W-:Y:S01]  /*15940*/  STL.64 [R1+0x640], R22 ;  /* 0x0006401601007387 */ /* 0x0007e20000100a00 */
[----:B--2---:R-:W-:Y:S01]  /*15950*/  IMAD.MOV.U32 R26, RZ, RZ, -0x2c0a7c33 ;  /* 0xd3f583cdff1a7424 */ /* 0x004fe200078e00ff */
[----:B------:R-:W-:Y:S02]  /*15960*/  MOV R27, 0x3f084637 ;  /* 0x3f084637001b7802 */ /* 0x000fe40000000f00 */
[----:B------:R2:W-:Y:S01]  /*15970*/  STL.64 [R1+0x648], R14 ;  /* 0x0006480e01007387 */ /* 0x0005e20000100a00 */
[----:B-1----:R-:W-:Y:S02]  /*15980*/  IMAD.MOV.U32 R20, RZ, RZ, -0x6d1364fe ;  /* 0x92ec9b02ff147424 */ /* 0x002fe400078e00ff */
[----:B------:R-:W-:Y:S01]  /*15990*/  IMAD.MOV.U32 R21, RZ, RZ, 0x3e339379 ;  /* 0x3e339379ff157424 */ /* 0x000fe200078e00ff */
[----:B------:R1:W-:Y:S01]  /*159a0*/  STL.64 [R1+0x658], R16 ;  /* 0x0006581001007387 */ /* 0x0003e20000100a00 */
[----:B0-----:R-:W-:Y:S01]  /*159b0*/  MOV R6, 0xf9ac219d ;  /* 0xf9ac219d00067802 */ /* 0x001fe20000000f00 */
[----:B------:R-:W-:-:S02]  /*159c0*/  IMAD.MOV.U32 R7, RZ, RZ, -0x4119c7b6 ;  /* 0xbee6384aff077424 */ /* 0x000fc400078e00ff */
[----:B------:R0:W-:Y:S01]  /*159d0*/  STL.64 [R1+0x660], R18 ;  /* 0x0006601201007387 */ /* 0x0001e20000100a00 */
[----:B---3--:R-:W-:Y:S02]  /*159e0*/  IMAD.MOV.U32 R22, RZ, RZ, -0x6acf5853 ;  /* 0x9530a7adff167424 */ /* 0x008fe400078e00ff */
[----:B------:R-:W-:Y:S01]  /*159f0*/  IMAD.MOV.U32 R23, RZ, RZ, -0x413e5214 ;  /* 0xbec1adecff177424 */ /* 0x000fe200078e00ff */
[----:B--2---:R-:W-:Y:S01]  /*15a00*/  MOV R15, 0x3edc738f ;  /* 0x3edc738f000f7802 */ /* 0x004fe20000000f00 */
[----:B------:R-:W-:Y:S01]  /*15a10*/  IMAD.MOV.U32 R14, RZ, RZ, 0x198ab550 ;  /* 0x198ab550ff0e7424 */ /* 0x000fe200078e00ff */
[----:B------:R2:W-:Y:S01]  /*15a20*/  STL.64 [R1+0x678], R20 ;  /* 0x0006781401007387 */ /* 0x0005e20000100a00 */
[----:B-1----:R-:W-:Y:S01]  /*15a30*/  IMAD.MOV.U32 R16, RZ, RZ, 0x70ac9b03 ;  /* 0x70ac9b03ff107424 */ /* 0x002fe200078e00ff */
[----:B------:R-:W-:Y:S02]  /*15a40*/  MOV R17, 0x3e9952f9 ;  /* 0x3e9952f900117802 */ /* 0x000fe40000000f00 */
[----:B------:R1:W-:Y:S01]  /*15a50*/  STL.64 [R1+0x688], R14 ;  /* 0x0006880e01007387 */ /* 0x0003e20000100a00 */
[----:B0-----:R-:W-:-:S02]  /*15a60*/  IMAD.MOV.U32 R18, RZ, RZ, 0x3b2187a2 ;  /* 0x3b2187a2ff127424 */ /* 0x001fc400078e00ff */
[----:B------:R-:W-:Y:S01]  /*15a70*/  IMAD.MOV.U32 R19, RZ, RZ, -0x4172a662 ;  /* 0xbe8d599eff137424 */ /* 0x000fe200078e00ff */
[----:B------:R0:W-:Y:S01]  /*15a80*/  STL.64 [R1+0x680], R6 ;  /* 0x0006800601007387 */ /* 0x0001e20000100a00 */
[----:B--2---:R-:W-:Y:S01]  /*15a90*/  MOV R20, 0x393d4893 ;  /* 0x393d489300147802 */ /* 0x004fe20000000f00 */
[----:B------:R-:W-:Y:S02]  /*15aa0*/  IMAD.MOV.U32 R21, RZ, RZ, 0x3e70b282 ;  /* 0x3e70b282ff157424 */ /* 0x000fe400078e00ff */
[----:B------:R2:W-:Y:S01]  /*15ab0*/  STL.64 [R1+0x6a0], R16 ;  /* 0x0006a01001007387 */ /* 0x0005e20000100a00 */
[----:B-1----:R-:W-:Y:S01]  /*15ac0*/  IMAD.MOV.U32 R14, RZ, RZ, -0xf204d96 ;  /* 0xf0dfb26aff0e7424 */ /* 0x002fe200078e00ff */
[----:B------:R-:W-:Y:S02]  /*15ad0*/  MOV R15, 0xbe180990 ;  /* 0xbe180990000f7802 */ /* 0x000fe40000000f00 */
[----:B------:R1:W-:Y:S01]  /*15ae0*/  STL.64 [R1+0x6a8], R18 ;  /* 0x0006a81201007387 */ /* 0x0003e20000100a00 */
[----:B0-----:R-:W-:-:S03]  /*15af0*/  MOV R6, 0x6d84752e ;  /* 0x6d84752e00067802 */ /* 0x001fc60000000f00 */
[----:B------:R0:W-:Y:S01]  /*15b00*/  STL.64 [R1+0x6b0], R20 ;  /* 0x0006b01401007387 */ /* 0x0001e20000100a00 */
[----:B------:R-:W-:Y:S02]  /*15b10*/  IMAD.MOV.U32 R7, RZ, RZ, 0x3e3663fd ;  /* 0x3e3663fdff077424 */ /* 0x000fe400078e00ff */
[----:B--2---:R-:W-:Y:S01]  /*15b20*/  IMAD.MOV.U32 R16, RZ, RZ, -0x3faad57f ;  /* 0xc0552a81ff107424 */ /* 0x004fe200078e00ff */
[----:B------:R2:W-:Y:S01]  /*15b30*/  STL.64 [R1+0x6d0], R14 ;  /* 0x0006d00e01007387 */ /* 0x0005e20000100a00 */
[----:B------:R-:W-:Y:S02]  /*15b40*/  IMAD.MOV.U32 R17, RZ, RZ, 0x3cc36412 ;  /* 0x3cc36412ff117424 */ /* 0x000fe400078e00ff */
[----:B-1----:R-:W-:Y:S01]  /*15b50*/  IMAD.MOV.U32 R18, RZ, RZ, -0x1a218756 ;  /* 0xe5de78aaff127424 */ /* 0x002fe200078e00ff */
        /* <DEDUP_REMOVED lines=8> */
[----:B-1----:R-:W-:Y:S01]  /*15be0*/  IMAD.MOV.U32 R6, RZ, RZ, 0x13f7775a ;  /* 0x13f7775aff067424 */ /* 0x002fe200078e00ff */
        /* <DEDUP_REMOVED lines=8> */
[----:B-1----:R-:W-:Y:S01]  /*15c70*/  MOV R20, 0x36172b0 ;  /* 0x036172b000147802 */ /* 0x002fe20000000f00 */
[----:B------:R-:W-:Y:S02]  /*15c80*/  IMAD.MOV.U32 R21, RZ, RZ, 0x3f100120 ;  /* 0x3f100120ff157424 */ /* 0x000fe400078e00ff */
[----:B------:R1:W-:Y:S01]  /*15c90*/  STL.64 [R1+0x700], R6 ;  /* 0x0007000601007387 */ /* 0x0003e20000100a00 */
[----:B0-----:R-:W-:Y:S02]  /*15ca0*/  IMAD.MOV.U32 R14, RZ, RZ, -0x1741ccd0 ;  /* 0xe8be3330ff0e7424 */ /* 0x001fe400078e00ff */
[----:B------:R-:W-:Y:S01]  /*15cb0*/  IMAD.MOV.U32 R15, RZ, RZ, -0x41f18fe8 ;  /* 0xbe0e7018ff0f7424 */ /* 0x000fe200078e00ff */
[----:B------:R0:W-:Y:S01]  /*15cc0*/  STL.64 [R1+0x720], R16 ;  /* 0x0007201001007387 */ /* 0x0001e20000100a00 */
[----:B--2---:R-:W-:-:S03]  /*15cd0*/  MOV R28, 0x124b7492 ;  /* 0x124b7492001c7802 */ /* 0x004fc60000000f00 */
[----:B------:R2:W-:Y:S01]  /*15ce0*/  STL.64 [R1+0x728], R18 ;  /* 0x0007281201007387 */ /* 0x0005e20000100a00 */
[----:B------:R-:W-:Y:S02]  /*15cf0*/  IMAD.MOV.U32 R29, RZ, RZ, -0x424d12c4 ;  /* 0xbdb2ed3cff1d7424 */ /* 0x000fe400078e00ff */
[----:B-1----:R-:W-:Y:S01]  /*15d00*/  IMAD.MOV.U32 R6, RZ, RZ, -0x3b72c844 ;  /* 0xc48d37bcff067424 */ /* 0x002fe200078e00ff */
[----:B------:R1:W-:Y:S01]  /*15d10*/  STL.64 [R1+0x740], R20 ;  /* 0x0007401401007387 */ /* 0x0003e20000100a00 */
[----:B------:R-:W-:Y:S01]  /*15d20*/  MOV R7, 0xbef618fc ;  /* 0xbef618fc00077802 */ /* 0x000fe20000000f00 */
[----:B0-----:R-:W-:Y:S02]  /*15d30*/  IMAD.MOV.U32 R16, RZ, RZ, -0xd84d818 ;  /* 0xf27b27e8ff107424 */ /* 0x001fe400078e00ff */
[----:B------:R0:W-:Y:S01]  /*15d40*/  STL.64 [R1+0x750], R14 ;  /* 0x0007500e01007387 */ /* 0x0001e20000100a00 */
[----:B------:R-:W-:Y:S01]  /*15d50*/  IMAD.MOV.U32 R17, RZ, RZ, 0x3ead3850 ;  /* 0x3ead3850ff117424 */ /* 0x000fe200078e00ff */
[----:B--2---:R-:W-:Y:S01]  /*15d60*/  MOV R18, 0x807110d2 ;  /* 0x807110d200127802 */ /* 0x004fe20000000f00 */
        /* <DEDUP_REMOVED lines=9> */
[----:B--2---:R-:W-:Y:S01]  /*15e00*/  IMAD.MOV.U32 R24, RZ, RZ, -0x3aaf42b5 ;  /* 0xc550bd4bff187424 */ /* 0x004fe200078e00ff */
        /* <DEDUP_REMOVED lines=8> */
[----:B---3--:R-:W-:Y:S01]  /*15e90*/  IMAD.MOV.U32 R28, RZ, RZ, -0xfb74e6c ;  /* 0xf048b194ff1c7424 */ /* 0x008fe200078e00ff */
[----:B------:R-:W-:Y:S02]  /*15ea0*/  MOV R29, 0xbddbd671 ;  /* 0xbddbd671001d7802 */ /* 0x000fe40000000f00 */
[----:B------:R3:W-:Y:S01]  /*15eb0*/  STL.64 [R1+0x778], R20 ;  /* 0x0007781401007387 */ /* 0x0007e20000100a00 */
[----:B--2---:R-:W-:Y:S01]  /*15ec0*/  IMAD.MOV.U32 R6, RZ, RZ, 0x44652279 ;  /* 0x44652279ff067424 */ /* 0x004fe200078e00ff */
[----:B------:R-:W-:Y:S02]  /*15ed0*/  MOV R7, 0xbd0706d6 ;  /* 0xbd0706d600077802 */ /* 0x000fe40000000f00 */
[----:B-1----:R-:W-:Y:S01]  /*15ee0*/  MOV R16, 0xd2fffd4f ;  /* 0xd2fffd4f00107802 */ /* 0x002fe20000000f00 */
[----:B------:R-:W-:Y:S01]  /*15ef0*/  IMAD.MOV.U32 R17, RZ, RZ, -0x41ddbb46 ;  /* 0xbe2244baff117424 */ /* 0x000fe200078e00ff */
[----:B------:R1:W-:Y:S01]  /*15f00*/  STL.64 [R1+0x798], R14 ;  /* 0x0007980e01007387 */ /* 0x0003e20000100a00 */
[----:B0-----:R-:W-:Y:S01]  /*15f10*/  MOV R18, 0xfd72ae16 ;  /* 0xfd72ae1600127802 */ /* 0x001fe20000000f00 */
[----:B------:R-:W-:-:S02]  /*15f20*/  IMAD.MOV.U32 R19, RZ, RZ, -0x4229c0f4 ;  /* 0xbdd63f0cff137424 */ /* 0x000fc400078e00ff */
[----:B------:R0:W-:Y:S01]  /*15f30*/  STL.64 [R1+0x6b8], R24 ;  /* 0x0006b81801007387 */ /* 0x0001e20000100a00 */
[----:B---3--:R-:W-:Y:S01]  /*15f40*/  IMAD.MOV.U32 R20, RZ, RZ, -0x7738c013 ;  /* 0x88c73fedff147424 */ /* 0x008fe200078e00ff */
[----:B------:R-:W-:Y:S02]  /*15f50*/  MOV R21, 0x3dc74cd6 ;  /* 0x3dc74cd600157802 */ /* 0x000fe40000000f00 */
[----:B------:R2:W-:Y:S01]  /*15f60*/  STL.64 [R1+0x6c0], R26 ;  /* 0x0006c01a01007387 */ /* 0x0005e20000100a00 */
[----:B-1----:R-:W-:-:S03]  /*15f70*/  IMAD.MOV.U32 R14, RZ, RZ, -0xe4b96af ;  /* 0xf1b46951ff0e7424 */ /* 0x002fc600078e00ff */
[----:B------:R1:W-:Y:S01]  /*15f80*/  STL.64 [R1+0x6e0], R22 ;  /* 0x0006e01601007387 */ /* 0x0003e20000100a00 */
[----:B------:R-:W-:Y:S02]  /*15f90*/  IMAD.MOV.U32 R15, RZ, RZ, 0x3f522b37 ;  /* 0x3f522b37ff0f7424 */ /* 0x000fe400078e00ff */
[----:B0-----:R-:W-:Y:S01]  /*15fa0*/  IMAD.MOV.U32 R24, RZ, RZ, 0x1cc96982 ;  /* 0x1cc96982ff187424 */ /* 0x001fe200078e00ff */
        /* <DEDUP_REMOVED lines=9> */
[----:B0-----:R-:W-:Y:S02]  /*16040*/  IMAD.MOV.U32 R28, RZ, RZ, 0x3aebc9b7 ;  /* 0x3aebc9b7ff1c7424 */ /* 0x001fe400078e00ff */
[----:B------:R-:W-:Y:S01]  /*16050*/  IMAD.MOV.U32 R29, RZ, RZ, -0x40e9c580 ;  /* 0xbf163a80ff1d7424 */ /* 0x000fe200078e00ff */
[----:B------:R0:W-:Y:S01]  /*16060*/  STL.64 [R1+0x7c0], R20 ;  /* 0x0007c01401007387 */ /* 0x0001e20000100a00 */
[----:B--2---:R-:W-:Y:S02]  /*16070*/  IMAD.MOV.U32 R6, RZ, RZ, -0x578d4d7c ;  /* 0xa872b284ff067424 */ /* 0x004fe400078e00ff */
[----:B------:R-:W-:Y:S01]  /*16080*/  IMAD.MOV.U32 R7, RZ, RZ, -0x4257ce4d ;  /* 0xbda831b3ff077424 */ /* 0x000fe200078e00ff */
[----:B---3--:R-:W-:Y:S01]  /*16090*/  MOV R16, 0x61e90004 ;  /* 0x61e9000400107802 */ /* 0x008fe20000000f00 */
[----:B------:R-:W-:Y:S01]  /*160a0*/  IMAD.MOV.U32 R17, RZ, RZ, 0x3eb0a9ef ;  /* 0x3eb0a9efff117424 */ /* 0x000fe200078e00ff */
        /* <DEDUP_REMOVED lines=12> */
[----:B------:R1:W-:Y:S01]  /*16170*/  STL.64 [R1+0x738], R28 ;  /* 0x0007381c01007387 */ /* 0x0003e20000100a00 */
[----:B0-----:R-:W-:Y:S01]  /*16180*/  IMAD.MOV.U32 R26, RZ, RZ, -0x576e2746 ;  /* 0xa891d8baff1a7424 */ /* 0x001fe200078e00ff */
[----:B------:R-:W-:Y:S02]  /*16190*/  MOV R27, 0xbec7d8d3 ;  /* 0xbec7d8d3001b7802 */ /* 0x000fe40000000f00 */
[----:B------:R0:W-:Y:S04]  /*161a0*/  STL.64 [R1+0x7c8], R6 ;  /* 0x0007c80601007387 */ /* 0x0001e80000100a00 */
[----:B------:R3:W-:Y:S01]  /*161b0*/  STL.64 [R1+0x7e8], R16 ;  /* 0x0007e81001007387 */ /* 0x0007e20000100a00 */
[----:B--2---:R-:W-:Y:S02]  /*161c0*/  IMAD.MOV.U32 R22, RZ, RZ, -0x5b2caf32 ;  /* 0xa4d350ceff167424 */ /* 0x004fe400078e00ff */
[----:B------:R-:W-:Y:S01]  /*161d0*/  IMAD.MOV.U32 R23, RZ, RZ, 0x3e77ca3d ;  /* 0x3e77ca3dff177424 */ /* 0x000fe200078e00ff */
[----:B------:R2:W-:Y:S01]  /*161e0*/  STL.64 [R1+0x7f0], R18 ;  /* 0x0007f01201007387 */ /* 0x0005e20000100a00 */
[----:B-1----:R-:W-:Y:S01]  /*161f0*/  MOV R28, 0x9d310d85 ;  /* 0x9d310d85001c7802 */ /* 0x002fe20000000f00 */
[----:B------:R-:W-:-:S02]  /*16200*/  IMAD.MOV.U32 R29, RZ, RZ, -0x41a4f541 ;  /* 0xbe5b0abfff1d7424 */ /* 0x000fc400078e00ff */
[----:B------:R1:W-:Y:S01]  /*16210*/  STL.64 [R1+0x808], R20 ;  /* 0x0008081401007387 */ /* 0x0003e20000100a00 */
[----:B0-----:R-:W-:Y:S02]  /*16220*/  IMAD.MOV.U32 R6, RZ, RZ, 0x37b4e130 ;  /* 0x37b4e130ff067424 */ /* 0x001fe400078e00ff */
[----:B------:R-:W-:Y:S01]  /*16230*/  IMAD.MOV.U32 R7, RZ, RZ, 0x3f07bdf8 ;  /* 0x3f07bdf8ff077424 */ /* 0x000fe200078e00ff */
[----:B---3--:R-:W-:Y:S01]  /*16240*/  MOV R16, 0x8c7220b7 ;  /* 0x8c7220b700107802 */ /* 0x008fe20000000f00 */
[----:B------:R-:W-:Y:S01]  /*16250*/  IMAD.MOV.U32 R17, RZ, RZ, -0x413dfaa8 ;  /* 0xbec20558ff117424 */ /* 0x000fe200078e00ff */
[----:B------:R0:W-:Y:S01]  /*16260*/  STL.64 [R1+0x818], R14 ;  /* 0x0008180e01007387 */ /* 0x0001e20000100a00 */
[----:B--2---:R-:W-:Y:S01]  /*16270*/  IMAD.MOV.U32 R18, RZ, RZ, 0x71a80133 ;  /* 0x71a80133ff127424 */ /* 0x004fe200078e00ff */
[----:B------:R-:W-:Y:S02]  /*16280*/  MOV R19, 0x3eb64d99 ;  /* 0x3eb64d9900137802 */ /* 0x000fe40000000f00 */
        /* <DEDUP_REMOVED lines=21> */
[----:B------:R-:W-:Y:S01]  /*163e0*/  IMAD.MOV.U32 R7, RZ, RZ, -0x419a4e63 ;  /* 0xbe65b19dff077424 */ /* 0x000fe200078e00ff */
[----:B---3--:R-:W-:Y:S01]  /*163f0*/  MOV R17, 0x3c524830 ;  /* 0x3c52483000117802 */ /* 0x008fe20000000f00 */
[----:B------:R-:W-:Y:S01]  /*16400*/  IMAD.MOV.U32 R16, RZ, RZ, -0x7e8459e1 ;  /* 0x817ba61fff107424 */ /* 0x000fe200078e00ff */
[----:B------:R1:W-:Y:S01]  /*16410*/  STL.64 [R1+0x860], R14 ;  /* 0x0008600e01007387 */ /* 0x0003e20000100a00 */
[----:B0-----:R-:W-:Y:S01]  /*16420*/  IMAD.MOV.U32 R18, RZ, RZ, -0x4408c63a ;  /* 0xbbf739c6ff127424 */ /* 0x001fe200078e00ff */
[----:B------:R-:W-:-:S02]  /*16430*/  MOV R19, 0xbdf22546 ;  /* 0xbdf2254600137802 */ /* 0x000fc40000000f00 */
[----:B------:R0:W-:Y:S01]  /*16440*/  STL.64 [R1+0x7a8], R24 ;  /* 0x0007a81801007387 */ /* 0x0001e20000100a00 */
[----:B--2---:R-:W-:Y:S02]  /*16450*/  IMAD.MOV.U32 R20, RZ, RZ, -0x72c8fe5a ;  /* 0x8d3701a6ff147424 */ /* 0x004fe400078e00ff */
[----:B------:R-:W-:Y:S01]  /*16460*/  IMAD.MOV.U32 R21, RZ, RZ, 0x3c5ab961 ;  /* 0x3c5ab961ff157424 */ /* 0x000fe200078e00ff */
[----:B------:R2:W-:Y:S01]  /*16470*/  STL.64 [R1+0x7b0], R26 ;  /* 0x0007b01a01007387 */ /* 0x0005e20000100a00 */
[----:B-1----:R-:W-:Y:S01]  /*16480*/  MOV R14, 0x5b5e0240 ;  /* 0x5b5e0240000e7802 */ /* 0x002fe20000000f00 */
[----:B------:R-:W-:Y:S02]  /*16490*/  IMAD.MOV.U32 R15, RZ, RZ, -0x409f18dc ;  /* 0xbf60e724ff0f7424 */ /* 0x000fe400078e00ff */
        /* <DEDUP_REMOVED lines=15> */
[----:B------:R-:W-:-:S02]  /*16590*/  IMAD.MOV.U32 R7, RZ, RZ, 0x3dc4b273 ;  /* 0x3dc4b273ff077424 */ /* 0x000fc400078e00ff */
[----:B---3--:R-:W-:Y:S01]  /*165a0*/  IMAD.MOV.U32 R16, RZ, RZ, 0x8721041 ;  /* 0x08721041ff107424 */ /* 0x008fe200078e00ff */
[----:B------:R-:W-:Y:S01]  /*165b0*/  MOV R17, 0x3f6185be ;  /* 0x3f6185be00117802 */ /* 0x000fe20000000f00 */
[----:B------:R2:W-:Y:S01]  /*165c0*/  STL.64 [R1+0x8a8], R14 ;  /* 0x0008a80e01007387 */ /* 0x0005e20000100a00 */
[----:B-1----:R-:W-:Y:S02]  /*165d0*/  IMAD.MOV.U32 R18, RZ, RZ, 0x4cc4d9d6 ;  /* 0x4cc4d9d6ff127424 */ /* 0x002fe400078e00ff */
[----:B------:R-:W-:Y:S01]  /*165e0*/  IMAD.MOV.U32 R19, RZ, RZ, -0x40af702a ;  /* 0xbf508fd6ff137424 */ /* 0x000fe200078e00ff */
[----:B------:R1:W-:Y:S01]  /*165f0*/  STL.64 [R1+0x7f8], R24 ;  /* 0x0007f81801007387 */ /* 0x0003e20000100a00 */
[----:B0-----:R-:W-:Y:S02]  /*16600*/  IMAD.MOV.U32 R20, RZ, RZ, 0x5d1a742a ;  /* 0x5d1a742aff147424 */ /* 0x001fe400078e00ff */
[----:B------:R-:W-:Y:S01]  /*16610*/  IMAD.MOV.U32 R21, RZ, RZ, -0x40cd8e3d ;  /* 0xbf3271c3ff157424 */ /* 0x000fe200078e00ff */
[----:B------:R0:W-:Y:S01]  /*16620*/  STL.64 [R1+0x800], R26 ;  /* 0x0008001a01007387 */ /* 0x0001e20000100a00 */
[----:B--2---:R-:W-:Y:S01]  /*16630*/  IMAD.MOV.U32 R14, RZ, RZ, -0x4b782bd7 ;  /* 0xb487d429ff0e7424 */ /* 0x004fe200078e00ff */
[----:B------:R-:W-:-:S02]  /*16640*/  MOV R15, 0x3e223870 ;  /* 0x3e223870000f7802 */ /* 0x000fc40000000f00 */
        /* <DEDUP_REMOVED lines=13> */
[----:B------:R1:W-:Y:S01]  /*16720*/  STL.64 [R1+0x8d0], R20 ;  /* 0x0008d01401007387 */ /* 0x0003e20000100a00 */
[----:B0-----:R-:W-:Y:S01]  /*16730*/  MOV R6, 0xb8b91d61 ;  /* 0xb8b91d6100067802 */ /* 0x001fe20000000f00 */
[----:B------:R-:W-:-:S02]  /*16740*/  IMAD.MOV.U32 R7, RZ, RZ, 0x3f1b648c ;  /* 0x3f1b648cff077424 */ /* 0x000fc400078e00ff */
[----:B---3--:R-:W-:Y:S01]  /*16750*/  IMAD.MOV.U32 R16, RZ, RZ, 0x22d07b2 ;  /* 0x022d07b2ff107424 */ /* 0x008fe200078e00ff */
[----:B------:R-:W-:Y:S01]  /*16760*/  MOV R17, 0xbed7a962 ;  /* 0xbed7a96200117802 */ /* 0x000fe20000000f00 */
[----:B------:R0:W-:Y:S01]  /*16770*/  STL.64 [R1+0x8e0], R14 ;  /* 0x0008e00e01007387 */ /* 0x0001e20000100a00 */
[----:B--2---:R-:W-:Y:S02]  /*16780*/  IMAD.MOV.U32 R18, RZ, RZ, -0x8d81d02 ;  /* 0xf727e2feff127424 */ /* 0x004fe400078e00ff */
[----:B------:R-:W-:Y:S01]  /*16790*/  IMAD.MOV.U32 R19, RZ, RZ, -0x4257c1dd ;  /* 0xbda83e23ff137424 */ /* 0x000fe200078e00ff */
        /* <DEDUP_REMOVED lines=20> */
[----:B-1----:R-:W-:Y:S01]  /*168e0*/  MOV R6, 0xe6f7598a ;  /* 0xe6f7598a00067802 */ /* 0x002fe20000000f00 */
[----:B------:R-:W-:-:S02]  /*168f0*/  IMAD.MOV.U32 R7, RZ, RZ, 0x3d2a4c4e ;  /* 0x3d2a4c4eff077424 */ /* 0x000fc400078e00ff */
[----:B---3--:R-:W-:Y:S01]  /*16900*/  IMAD.MOV.U32 R16, RZ, RZ, 0x6207f6ce ;  /* 0x6207f6ceff107424 */ /* 0x008fe200078e00ff */
[----:B------:R1:W-:Y:S01]  /*16910*/  STL.64 [R1+0x928], R14 ;  /* 0x0009280e01007387 */ /* 0x0003e20000100a00 */
[----:B------:R-:W-:Y:S02]  /*16920*/  IMAD.MOV.U32 R17, RZ, RZ, 0x3e55fafc ;  /* 0x3e55fafcff117424 */ /* 0x000fe400078e00ff */
[----:B0-----:R-:W-:Y:S01]  /*16930*/  IMAD.MOV.U32 R18, RZ, RZ, -0x2fc8f100 ;  /* 0xd0370f00ff127424 */ /* 0x001fe200078e00ff */
[----:B------:R0:W-:Y:S01]  /*16940*/  STL.64 [R1+0x898], R24 ;  /* 0x0008981801007387 */ /* 0x0001e20000100a00 */
[----:B------:R-:W-:Y:S01]  /*16950*/  IMAD.MOV.U32 R19, RZ, RZ, 0x3e0f0bac ;  /* 0x3e0f0bacff137424 */ /* 0x000fe200078e00ff */
[----:B--2---:R-:W-:Y:S01]  /*16960*/  MOV R20, 0x4ad52eba ;  /* 0x4ad52eba00147802 */ /* 0x004fe20000000f00 */
[----:B------:R-:W-:Y:S01]  /*16970*/  IMAD.MOV.U32 R21, RZ, RZ, -0x41fef53f ;  /* 0xbe010ac1ff157424 */ /* 0x000fe200078e00ff */
[----:B------:R2:W-:Y:S01]  /*16980*/  STL.64 [R1+0x8a0], R26 ;  /* 0x0008a01a01007387 */ /* 0x0005e20000100a00 */
[----:B-1----:R-:W-:Y:S01]  /*16990*/  IMAD.MOV.U32 R14, RZ, RZ, 0x6f5e0e ;  /* 0x006f5e0eff0e7424 */ /* 0x002fe200078e00ff */
[----:B------:R-:W-:-:S02]  /*169a0*/  MOV R15, 0xbf708d50 ;  /* 0xbf708d50000f7802 */ /* 0x000fc40000000f00 */
[----:B------:R1:W-:Y:S01]  /*169b0*/  STL.64 [R1+0x8c0], R22 ;  /* 0x0008c01601007387 */ /* 0x0003e20000100a00 */
[----:B0-----:R-:W-:-:S03]  /*169c0*/  IMAD.MOV.U32 R24, RZ, RZ, 0x1069b36a ;  /* 0x1069b36aff187424 */ /* 0x001fc600078e00ff */
        /* <DEDUP_REMOVED lines=9> */
[----:B0-----:R-:W-:Y:S02]  /*16a60*/  IMAD.MOV.U32 R28, RZ, RZ, -0x104483b7 ;  /* 0xefbb7c49ff1c7424 */ /* 0x001fe400078e00ff */
[----:B------:R-:W-:Y:S01]  /*16a70*/  IMAD.MOV.U32 R29, RZ, RZ, 0x3e8bb865 ;  /* 0x3e8bb865ff1d7424 */ /* 0x000fe200078e00ff */
[----:B------:R0:W-:Y:S01]  /*16a80*/  STL.64 [R1+0x950], R20 ;  /* 0x0009501401007387 */ /* 0x0001e20000100a00 */
[----:B--2---:R-:W-:Y:S01]  /*16a90*/  IMAD.MOV.U32 R6, RZ, RZ, 0x3785de06 ;  /* 0x3785de06ff067424 */ /* 0x004fe200078e00ff */
[----:B------:R-:W-:Y:S01]  /*16aa0*/  MOV R7, 0x3de2876b ;  /* 0x3de2876b00077802 */ /* 0x000fe20000000f00 */
[----:B---3--:R-:W-:Y:S01]  /*16ab0*/  IMAD.MOV.U32 R16, RZ, RZ, -0x3215e115 ;  /* 0xcdea1eebff107424 */ /* 0x008fe200078e00ff */
[----:B------:R2:W-:Y:S01]  /*16ac0*/  STL.64 [R1+0x970], R14 ;  /* 0x0009700e01007387 */ /* 0x0005e20000100a00 */
[----:B------:R-:W-:Y:S01]  /*16ad0*/  IMAD.MOV.U32 R17, RZ, RZ, -0x413dae79 ;  /* 0xbec25187ff117424 */ /* 0x000fe200078e00ff */
[----:B-1----:R-:W-:Y:S01]  /*16ae0*/  MOV R18, 0x14eb1812 ;  /* 0x14eb181200127802 */ /* 0x002fe20000000f00 */
[----:B------:R-:W-:Y:S01]  /*16af0*/  IMAD.MOV.U32 R19, RZ, RZ, 0x3f61cf4d ;  /* 0x3f61cf4dff137424 */ /* 0x000fe200078e00ff */
[----:B------:R1:W-:Y:S01]  /*16b00*/  STL.64 [R1+0x8e8], R24 ;  /* 0x0008e81801007387 */ /* 0x0003e20000100a00 */
[----:B0-----:R-:W-:Y:S01]  /*16b10*/  MOV R20, 0xb9ab4d6e ;  /* 0xb9ab4d6e00147802 */ /* 0x001fe20000000f00 */
[----:B------:R-:W-:-:S02]  /*16b20*/  IMAD.MOV.U32 R21, RZ, RZ, 0x3e54e11f ;  /* 0x3e54e11fff157424 */ /* 0x000fc400078e00ff */
        /* <DEDUP_REMOVED lines=19> */
[----:B0-----:R-:W-:Y:S01]  /*16c60*/  IMAD.MOV.U32 R16, RZ, RZ, -0x5c8b89bf ;  /* 0xa3747641ff107424 */ /* 0x001fe200078e00ff */
[----:B------:R0:W-:Y:S01]  /*16c70*/  STL.64 [R1+0x9a8], R14 ;  /* 0x0009a80e01007387 */ /* 0x0001e20000100a00 */
[----:B------:R-:W-:Y:S01]  /*16c80*/  IMAD.MOV.U32 R17, RZ, RZ, 0x3ef079cb ;  /* 0x3ef079cbff117424 */ /* 0x000fe200078e00ff */
[----:B--2---:R-:W-:Y:S01]  /*16c90*/  MOV R18, 0x2daecc91 ;  /* 0x2daecc9100127802 */ /* 0x004fe20000000f00 */
        /* <DEDUP_REMOVED lines=9> */
[----:B-1----:R-:W-:Y:S01]  /*16d30*/  IMAD.MOV.U32 R24, RZ, RZ, 0x58c76530 ;  /* 0x58c76530ff187424 */ /* 0x002fe200078e00ff */
[----:B------:R-:W-:Y:S02]  /*16d40*/  MOV R25, 0xbf60237b ;  /* 0xbf60237b00197802 */ /* 0x000fe40000000f00 */
[----:B------:R1:W-:Y:S01]  /*16d50*/  STL.64 [R1+0x9a0], R6 ;  /* 0x0009a00601007387 */ /* 0x0003e20000100a00 */
[----:B--2---:R-:W-:Y:S02]  /*16d60*/  IMAD.MOV.U32 R26, RZ, RZ, 0xb161ed3 ;  /* 0x0b161ed3ff1a7424 */ /* 0x004fe400078e00ff */
        /* <DEDUP_REMOVED lines=9> */
[----:B------:R-:W-:Y:S02]  /*16e00*/  MOV R7, 0x3e9a1a0b ;  /* 0x3e9a1a0b00077802 */ /* 0x000fe40000000f00 */
[----:B--2---:R-:W-:Y:S01]  /*16e10*/  MOV R16, 0x554e1fc0 ;  /* 0x554e1fc000107802 */ /* 0x004fe20000000f00 */
        /* <DEDUP_REMOVED lines=8> */
[----:B-1----:R-:W-:-:S03]  /*16ea0*/  IMAD.MOV.U32 R14, RZ, RZ, -0x670eaac6 ;  /* 0x98f1553aff0e7424 */ /* 0x002fc600078e00ff */
[----:B------:R1:W-:Y:S01]  /*16eb0*/  STL.64 [R1+0x9b0], R22 ;  /* 0x0009b01601007387 */ /* 0x0003e20000100a00 */
[----:B------:R-:W-:Y:S02]  /*16ec0*/  IMAD.MOV.U32 R15, RZ, RZ, 0x3f820109 ;  /* 0x3f820109ff0f7424 */ /* 0x000fe400078e00ff */
[----:B0-----:R-:W-:Y:S01]  /*16ed0*/  IMAD.MOV.U32 R24, RZ, RZ, -0xddec242 ;  /* 0xf2213dbeff187424 */ /* 0x001fe200078e00ff */
        /* <DEDUP_REMOVED lines=13> */
[----:B------:R-:W-:Y:S01]  /*16fb0*/  IMAD.MOV.U32 R7, RZ, RZ, -0x41feacbd ;  /* 0xbe015343ff077424 */ /* 0x000fe200078e00ff */
[----:B---3--:R-:W-:Y:S01]  /*16fc0*/  MOV R16, 0xe949bb43 ;  /* 0xe949bb4300107802 */ /* 0x008fe20000000f00 */
[----:B------:R-:W-:Y:S01]  /*16fd0*/  IMAD.MOV.U32 R17, RZ, RZ, -0x407bcfc4 ;  /* 0xbf84303cff117424 */ /* 0x000fe200078e00ff */
[----:B------:R2:W-:Y:S01]  /*16fe0*/  STL.64 [R1+0xa38], R14 ;  /* 0x000a380e01007387 */ /* 0x0005e20000100a00 */
[----:B-1----:R-:W-:Y:S01]  /*16ff0*/  IMAD.MOV.U32 R18, RZ, RZ, -0x71d6bcb ;  /* 0xf8e29435ff127424 */ /* 0x002fe200078e00ff */
[----:B------:R-:W-:-:S02]  /*17000*/  MOV R19, 0x3f748900 ;  /* 0x3f74890000137802 */ /* 0x000fc40000000f00 */
[----:B------:R1:W-:Y:S01]  /*17010*/  STL.64 [R1+0x9d8], R24 ;  /* 0x0009d81801007387 */ /* 0x0003e20000100a00 */
[----:B0-----:R-:W-:Y:S01]  /*17020*/  IMAD.MOV.U32 R20, RZ, RZ, -0x4eceb30f ;  /* 0xb1314cf1ff147424 */ /* 0x001fe200078e00ff */
[----:B------:R-:W-:Y:S02]  /*17030*/  MOV R21, 0x3f5c0816 ;  /* 0x3f5c081600157802 */ /* 0x000fe40000000f00 */
[----:B------:R0:W-:Y:S01]  /*17040*/  STL.64 [R1+0x9e0], R26 ;  /* 0x0009e01a01007387 */ /* 0x0001e20000100a00 */
[----:B--2---:R-:W-:Y:S01]  /*17050*/  MOV R14, 0x523aaa76 ;  /* 0x523aaa76000e7802 */ /* 0x004fe20000000f00 */
[----:B------:R-:W-:Y:S02]  /*17060*/  IMAD.MOV.U32 R15, RZ, RZ, -0x41c25c1a ;  /* 0xbe3da3e6ff0f7424 */ /* 0x000fe400078e00ff */
[----:B------:R2:W-:Y:S01]  /*17070*/  STL.64 [R1+0xa00], R22 ;  /* 0x000a001601007387 */ /* 0x0005e20000100a00 */
[----:B-1----:R-:W-:Y:S01]  /*17080*/  MOV R24, 0xcbc5fc12 ;  /* 0xcbc5fc1200187802 */ /* 0x002fe20000000f00 */
[----:B------:R-:W-:-:S02]  /*17090*/  IMAD.MOV.U32 R25, RZ, RZ, -0x4087a384 ;  /* 0xbf785c7cff197424 */ /* 0x000fc400078e00ff */
[----:B------:R1:W-:Y:S01]  /*170a0*/  STL.64 [R1+0xa08], R28 ;  /* 0x000a081c01007387 */ /* 0x0003e20000100a00 */
[----:B0-----:R-:W-:Y:S01]  /*170b0*/  IMAD.MOV.U32 R26, RZ, RZ, 0x19b3e6f ;  /* 0x019b3e6fff1a7424 */ /* 0x001fe200078e00ff */
        /* <DEDUP_REMOVED lines=9> */
[----:B0-----:R-:W-:Y:S02]  /*17150*/  IMAD.MOV.U32 R6, RZ, RZ, -0x3a9fd7d3 ;  /* 0xc560282dff067424 */ /* 0x001fe400078e00ff */
[----:B------:R-:W-:Y:S01]  /*17160*/  IMAD.MOV.U32 R7, RZ, RZ, -0x40b9d14f ;  /* 0xbf462eb1ff077424 */ /* 0x000fe200078e00ff */
[----:B---3--:R-:W-:Y:S01]  /*17170*/  MOV R16, 0xdd77628d ;  /* 0xdd77628d00107802 */ /* 0x008fe20000000f00 */
[----:B------:R-:W-:Y:S01]  /*17180*/  IMAD.MOV.U32 R17, RZ, RZ, 0x3f084156 ;  /* 0x3f084156ff117424 */ /* 0x000fe200078e00ff */
        /* <DEDUP_REMOVED lines=10> */
[----:B--2---:R-:W-:Y:S01]  /*17230*/  IMAD.MOV.U32 R24, RZ, RZ, 0x2cc02754 ;  /* 0x2cc02754ff187424 */ /* 0x004fe200078e00ff */
[----:B------:R-:W-:Y:S02]  /*17240*/  MOV R25, 0x3f28b6bb ;  /* 0x3f28b6bb00197802 */ /* 0x000fe40000000f00 */
[----:B------:R2:W-:Y:S01]  /*17250*/  STL.64 [R1+0xa58], R28 ;  /* 0x000a581c01007387 */ /* 0x0005e20000100a00 */
[----:B-1----:R-:W-:-:S03]  /*17260*/  IMAD.MOV.U32 R26, RZ, RZ, 0x43924ff5 ;  /* 0x43924ff5ff1a7424 */ /* 0x002fc600078e00ff */
        /* <DEDUP_REMOVED lines=9> */
[----:B-1----:R-:W-:Y:S02]  /*17300*/  IMAD.MOV.U32 R6, RZ, RZ, 0x376be54f ;  /* 0x376be54fff067424 */ /* 0x002fe400078e00ff */
[----:B------:R-:W-:Y:S01]  /*17310*/  IMAD.MOV.U32 R7, RZ, RZ, -0x42b28354 ;  /* 0xbd4d7cacff077424 */ /* 0x000fe200078e00ff */
[----:B---3--:R-:W-:Y:S01]  /*17320*/  MOV R17, 0xbe9013a5 ;  /* 0xbe9013a500117802 */ /* 0x008fe20000000f00 */
        /* <DEDUP_REMOVED lines=9> */
[----:B------:R-:W-:Y:S02]  /*173c0*/  IMAD.MOV.U32 R15, RZ, RZ, 0x3f9486e7 ;  /* 0x3f9486e7ff0f7424 */ /* 0x000fe400078e00ff */
[----:B------:R1:W-:Y:S01]  /*173d0*/  STL.64 [R1+0xaa0], R22 ;  /* 0x000aa01601007387 */ /* 0x0003e20000100a00 */
[----:B0-----:R-:W-:-:S03]  /*173e0*/  IMAD.MOV.U32 R24, RZ, RZ, -0x78eccd7c ;  /* 0x87133284ff187424 */ /* 0x001fc600078e00ff */
[----:B------:R0:W-:Y:S01]  /*173f0*/  STL.64 [R1+0xaa8], R28 ;  /* 0x000aa81c01007387 */ /* 0x0001e20000100a00 */
[----:B------:R-:W-:Y:S01]  /*17400*/  IMAD.MOV.U32 R25, RZ, RZ, 0x3e731ba6 ;  /* 0x3e731ba6ff197424 */ /* 0x000fe200078e00ff */
[----:B--2---:R-:W-:Y:S02]  /*17410*/  MOV R26, 0xe3f933d6 ;  /* 0xe3f933d6001a7802 */ /* 0x004fe40000000f00 */
[----:B------:R2:W-:Y:S01]  /*17420*/  STL.64 [R1+0xab0], R6 ;  /* 0x000ab00601007387 */ /* 0x0005e20000100a00 */
[----:B------:R-:W-:-:S03]  /*17430*/  IMAD.MOV.U32 R27, RZ, RZ, 0x3cd01431 ;  /* 0x3cd01431ff1b7424 */ /* 0x000fc600078e00ff */
[----:B------:R3:W-:Y:S01]  /*17440*/  STL.64 [R1+0xac0], R16 ;  /* 0x000ac01001007387 */ /* 0x0007e20000100a00 */
[----:B-1----:R-:W-:Y:S01]  /*17450*/  IMAD.MOV.U32 R22, RZ, RZ, 0x50ed0c93 ;  /* 0x50ed0c93ff167424 */ /* 0x002fe200078e00ff */
[----:B------:R-:W-:Y:S02]  /*17460*/  MOV R23, 0x3f91d1d6 ;  /* 0x3f91d1d600177802 */ /* 0x000fe40000000f00 */
[----:B------:R1:W-:Y:S01]  /*17470*/  STL.64 [R1+0xad8], R18 ;  /* 0x000ad81201007387 */ /* 0x0003e20000100a00 */
[----:B0-----:R-:W-:Y:S02]  /*17480*/  IMAD.MOV.U32 R28, RZ, RZ, -0x74127944 ;  /* 0x8bed86bcff1c7424 */ /* 0x001fe400078e00ff */
[----:B------:R-:W-:Y:S01]  /*17490*/  IMAD.MOV.U32 R29, RZ, RZ, -0x4061c372 ;  /* 0xbf9e3c8eff1d7424 */ /* 0x000fe200078e00ff */
[----:B------:R0:W-:Y:S01]  /*174a0*/  STL.64 [R1+0xae0], R20 ;  /* 0x000ae01401007387 */ /* 0x0001e20000100a00 */
[----:B--2---:R-:W-:Y:S01]  /*174b0*/  MOV R6, 0xcc2ec99 ;  /* 0x0cc2ec9900067802 */ /* 0x004fe20000000f00 */
[----:B------:R-:W-:-:S02]  /*174c0*/  IMAD.MOV.U32 R7, RZ, RZ, -0x41df1c66 ;  /* 0xbe20e39aff077424 */ /* 0x000fc400078e00ff */
[----:B---3--:R-:W-:Y:S01]  /*174d0*/  IMAD.MOV.U32 R16, RZ, RZ, -0x7f415c4b ;  /* 0x80bea3b5ff107424 */ /* 0x008fe200078e00ff */
[----:B------:R-:W-:Y:S01]  /*174e0*/  MOV R17, 0x3edd7b47 ;  /* 0x3edd7b4700117802 */ /* 0x000fe20000000f00 */
[----:B------:R2:W-:Y:S01]  /*174f0*/  STL.64 [R1+0xb00], R14 ;  /* 0x000b000e01007387 */ /* 0x0005e20000100a00 */
[----:B-1----:R-:W-:Y:S02]  /*17500*/  IMAD.MOV.U32 R18, RZ, RZ, -0x19cb7902 ;  /* 0xe63486feff127424 */ /* 0x002fe400078e00ff */
        /* <DEDUP_REMOVED lines=20> */
[----:B------:R1:W-:Y:S01]  /*17650*/  STL.64 [R1+0xb28], R20 ;  /* 0x000b281401007387 */ /* 0x0003e20000100a00 */
[----:B0-----:R-:W-:Y:S01]  /*17660*/  MOV R28, 0xffe9ba4d ;  /* 0xffe9ba4d001c7802 */ /* 0x001fe20000000f00 */
[----:B------:R-:W-:-:S02]  /*17670*/  IMAD.MOV.U32 R29, RZ, RZ, 0x3e0201c0 ;  /* 0x3e0201c0ff1d7424 */ /* 0x000fc400078e00ff */
[----:B---3--:R-:W-:Y:S01]  /*17680*/  IMAD.MOV.U32 R16, RZ, RZ, 0x61a9f916 ;  /* 0x61a9f916ff107424 */ /* 0x008fe200078e00ff */
[----:B------:R-:W-:Y:S01]  /*17690*/  MOV R17, 0xbf22d1b7 ;  /* 0xbf22d1b700117802 */ /* 0x000fe20000000f00 */
[----:B------:R0:W-:Y:S01]  /*176a0*/  STL.64 [R1+0xb38], R14 ;  /* 0x000b380e01007387 */ /* 0x0001e20000100a00 */
[----:B--2---:R-:W-:Y:S02]  /*176b0*/  IMAD.MOV.U32 R18, RZ, RZ, -0x5b5d8160 ;  /* 0xa4a27ea0ff127424 */ /* 0x004fe400078e00ff */
[----:B------:R-:W-:Y:S01]  /*176c0*/  IMAD.MOV.U32 R19, RZ, RZ, 0x3f19fff1 ;  /* 0x3f19fff1ff137424 */ /* 0x000fe200078e00ff */
[----:B------:R2:W-:Y:S01]  /*176d0*/  STL.64 [R1+0xb18], R24 ;  /* 0x000b181801007387 */ /* 0x0005e20000100a00 */
[----:B-1----:R-:W-:Y:S01]  /*176e0*/  MOV R20, 0x870ea0cd ;  /* 0x870ea0cd00147802 */ /* 0x002fe20000000f00 */
[----:B------:R-:W-:Y:S02]  /*176f0*/  IMAD.MOV.U32 R21, RZ, RZ, -0x40fe74f7 ;  /* 0xbf018b09ff157424 */ /* 0x000fe400078e00ff */
[----:B------:R1:W-:Y:S01]  /*17700*/  STL.64 [R1+0xb20], R26 ;  /* 0x000b201a01007387 */ /* 0x0003e20000100a00 */
[----:B0-----:R-:W-:Y:S01]  /*17710*/  IMAD.MOV.U32 R14, RZ, RZ, 0x28144e09 ;  /* 0x28144e09ff0e7424 */ /* 0x001fe200078e00ff */
[----:B------:R-:W-:-:S02]  /*17720*/  MOV R15, 0x3eb7e290 ;  /* 0x3eb7e290000f7802 */ /* 0x000fc40000000f00 */
[----:B------:R0:W-:Y:S01]  /*17730*/  STL.64 [R1+0xb30], R6 ;  /* 0x000b300601007387 */ /* 0x0001e20000100a00 */
[----:B--2---:R-:W-:-:S03]  /*17740*/  IMAD.MOV.U32 R24, RZ, RZ, -0x5047a8aa ;  /* 0xafb85756ff187424 */ /* 0x004fc600078e00ff */
[----:B------:R2:W-:Y:S01]  /*17750*/  STL.64 [R1+0xb40], R22 ;  /* 0x000b401601007387 */ /* 0x0005e20000100a00 */
[----:B------:R-:W-:Y:S01]  /*17760*/  MOV R25, 0xbd8f737f ;  /* 0xbd8f737f00197802 */ /* 0x000fe20000000f00 */
[----:B-1----:R-:W-:Y:S02]  /*17770*/  IMAD.MOV.U32 R26, RZ, RZ, -0x47865104 ;  /* 0xb879aefcff1a7424 */ /* 0x002fe400078e00ff */
[----:B------:R1:W-:Y:S01]  /*17780*/  STL.64 [R1+0xb48], R28 ;  /* 0x000b481c01007387 */ /* 0x0003e20000100a00 */
[----:B------:R-:W-:-:S03]  /*17790*/  IMAD.MOV.U32 R27, RZ, RZ, 0x3ede03c9 ;  /* 0x3ede03c9ff1b7424 */ /* 0x000fc600078e00ff */
        /* <DEDUP_REMOVED lines=8> */
[----:B------:R-:W-:Y:S01]  /*17820*/  MOV R29, 0x3e856899 ;  /* 0x3e856899001d7802 */ /* 0x000fe20000000f00 */
[----:B---3--:R-:W-:Y:S01]  /*17830*/  IMAD.MOV.U32 R16, RZ, RZ, -0x7c02650f ;  /* 0x83fd9af1ff107424 */ /* 0x008fe200078e00ff */
[----:B------:R1:W-:Y:S01]  /*17840*/  STL.64 [R1+0xb80], R14 ;  /* 0x000b800e01007387 */ /* 0x0003e20000100a00 */
[----:B------:R-:W-:-:S02]  /*17850*/  IMAD.MOV.U32 R17, RZ, RZ, 0x3d152ba3 ;  /* 0x3d152ba3ff117424 */ /* 0x000fc400078e00ff */
[----:B0-----:R-:W-:Y:S01]  /*17860*/  IMAD.MOV.U32 R18, RZ, RZ, 0x1300d859 ;  /* 0x1300d859ff127424 */ /* 0x001fe200078e00ff */
[----:B------:R0:W-:Y:S01]  /*17870*/  STL.64 [R1+0xb68], R24 ;  /* 0x000b681801007387 */ /* 0x0001e20000100a00 */
[----:B------:R-:W-:Y:S01]  /*17880*/  IMAD.MOV.U32 R19, RZ, RZ, -0x4196aa99 ;  /* 0xbe695567ff137424 */ /* 0x000fe200078e00ff */
[----:B--2---:R-:W-:Y:S01]  /*17890*/  MOV R20, 0xf2b85954 ;  /* 0xf2b8595400147802 */ /* 0x004fe20000000f00 */
[----:B------:R-:W-:Y:S01]  /*178a0*/  IMAD.MOV.U32 R21, RZ, RZ, -0x436d3be4 ;  /* 0xbc92c41cff157424 */ /* 0x000fe200078e00ff */
[----:B------:R2:W-:Y:S01]  /*178b0*/  STL.64 [R1+0xb70], R26 ;  /* 0x000b701a01007387 */ /* 0x0005e20000100a00 */
[----:B-1----:R-:W-:Y:S01]  /*178c0*/  IMAD.MOV.U32 R14, RZ, RZ, 0x49d95e46 ;  /* 0x49d95e46ff0e7424 */ /* 0x002fe200078e00ff */
[----:B------:R-:W-:Y:S02]  /*178d0*/  MOV R15, 0xbfa9919f ;  /* 0xbfa9919f000f7802 */ /* 0x000fe40000000f00 */
[----:B------:R1:W-:Y:S01]  /*178e0*/  STL.64 [R1+0xb78], R6 ;  /* 0x000b780601007387 */ /* 0x0003e20000100a00 */
[----:B0-----:R-:W-:-:S03]  /*178f0*/  IMAD.MOV.U32 R24, RZ, RZ, 0x5c03d2e9 ;  /* 0x5c03d2e9ff187424 */ /* 0x001fc600078e00ff */
        /* <DEDUP_REMOVED lines=9> */
[----:B0-----:R-:W-:Y:S02]  /*17990*/  IMAD.MOV.U32 R16, RZ, RZ, 0x5e7cd1d3 ;  /* 0x5e7cd1d3ff107424 */ /* 0x001fe400078e00ff */
[----:B------:R-:W-:Y:S01]  /*179a0*/  IMAD.MOV.U32 R17, RZ, RZ, 0x3faead43 ;  /* 0x3faead43ff117424 */ /* 0x000fe200078e00ff */
[----:B------:R0:W-:Y:S01]  /*179b0*/  STL.64 [R1+0xba8], R20 ;  /* 0x000ba81401007387 */ /* 0x0001e20000100a00 */
[----:B--2---:R-:W-:Y:S01]  /*179c0*/  IMAD.MOV.U32 R22, RZ, RZ, 0x1b78f2fd ;  /* 0x1b78f2fdff167424 */ /* 0x004fe200078e00ff */
[----:B------:R-:W-:-:S02]  /*179d0*/  MOV R23, 0xbed7ff32 ;  /* 0xbed7ff3200177802 */ /* 0x000fc40000000f00 */
[----:B------:R2:W-:Y:S01]  /*179e0*/  STL.64 [R1+0xbc8], R14 ;  /* 0x000bc80e01007387 */ /* 0x0005e20000100a00 */
[----:B---3--:R-:W-:Y:S02]  /*179f0*/  IMAD.MOV.U32 R28, RZ, RZ, 0x3853b987 ;  /* 0x3853b987ff1c7424 */ /* 0x008fe400078e00ff */
[----:B------:R-:W-:Y:S01]  /*17a00*/  IMAD.MOV.U32 R29, RZ, RZ, 0x3f8ee504 ;  /* 0x3f8ee504ff1d7424 */ /* 0x000fe200078e00ff */
[----:B-1----:R-:W-:Y:S01]  /*17a10*/  MOV R18, 0x94a2e4b2 ;  /* 0x94a2e4b200127802 */ /* 0x002fe20000000f00 */
[----:B------:R-:W-:Y:S01]  /*17a20*/  IMAD.MOV.U32 R19, RZ, RZ, -0x405f5e5d ;  /* 0xbfa0a1a3ff137424 */ /* 0x000fe200078e00ff */
[----:B------:R1:W-:Y:S01]  /*17a30*/  STL.64 [R1+0xbb0], R6 ;  /* 0x000bb00601007387 */ /* 0x0003e20000100a00 */
[----:B0-----:R-:W-:Y:S01]  /*17a40*/  MOV R20, 0xc73a65de ;  /* 0xc73a65de00147802 */ /* 0x001fe20000000f00 */
[----:B------:R-:W-:Y:S02]  /*17a50*/  IMAD.MOV.U32 R21, RZ, RZ, -0x4074d740 ;  /* 0xbf8b28c0ff157424 */ /* 0x000fe400078e00ff */
[----:B------:R0:W-:Y:S01]  /*17a60*/  STL.64 [R1+0xbb8], R24 ;  /* 0x000bb81801007387 */ /* 0x0001e20000100a00 */
[----:B--2---:R-:W-:-:S02]  /*17a70*/  IMAD.MOV.U32 R14, RZ, RZ, 0x10abeebc ;  /* 0x10abeebcff0e7424 */ /* 0x004fc400078e00ff */
[----:B------:R-:W-:Y:S01]  /*17a80*/  IMAD.MOV.U32 R15, RZ, RZ, 0x3e603f57 ;  /* 0x3e603f57ff0f7424 */ /* 0x000fe200078e00ff */
[----:B------:R2:W-:Y:S01]  /*17a90*/  STL.64 [R1+0xbc0], R26 ;  /* 0x000bc01a01007387 */ /* 0x0005e20000100a00 */
[----:B-1----:R-:W-:-:S03]  /*17aa0*/  IMAD.MOV.U32 R6, RZ, RZ, 0x7be56cf6 ;  /* 0x7be56cf6ff067424 */ /* 0x002fc600078e00ff */
[----:B------:R1:W-:Y:S01]  /*17ab0*/  STL.64 [R1+0xbd0], R16 ;  /* 0x000bd01001007387 */ /* 0x0003e20000100a00 */
[----:B------:R-:W-:Y:S02]  /*17ac0*/  MOV R7, 0x3f76bd32 ;  /* 0x3f76bd3200077802 */ /* 0x000fe40000000f00 */
[----:B0-----:R-:W-:Y:S01]  /*17ad0*/  MOV R24, 0xac5d2c9a ;  /* 0xac5d2c9a00187802 */ /* 0x001fe20000000f00 */
        /* <DEDUP_REMOVED lines=23> */
[----:B--2---:R-:W-:-:S03]  /*17c50*/  IMAD.MOV.U32 R6, RZ, RZ, 0x5a7d9ac5 ;  /* 0x5a7d9ac5ff067424 */ /* 0x004fc600078e00ff */
[----:B------:R2:W-:Y:S01]  /*17c60*/  STL.64 [R1+0xc18], R16 ;  /* 0x000c181001007387 */ /* 0x0005e20000100a00 */
[----:B------:R-:W-:Y:S01]  /*17c70*/  MOV R7, 0x3d72f0a6 ;  /* 0x3d72f0a600077802 */ /* 0x000fe20000000f00 */
[----:B-1----:R-:W-:Y:S02]  /*17c80*/  IMAD.MOV.U32 R24, RZ, RZ, -0x25bcd4ef ;  /* 0xda432b11ff187424 */ /* 0x002fe400078e00ff */
[----:B------:R1:W-:Y:S01]  /*17c90*/  STL.64 [R1+0xc20], R18 ;  /* 0x000c201201007387 */ /* 0x0003e20000100a00 */
[----:B------:R-:W-:-:S03]  /*17ca0*/  MOV R25, 0xbeb16ab6 ;  /* 0xbeb16ab600197802 */ /* 0x000fc60000000f00 */
[----:B------:R3:W-:Y:S01]  /*17cb0*/  STL.64 [R1+0xc28], R20 ;  /* 0x000c281401007387 */ /* 0x0007e20000100a00 */
[----:B0-----:R-:W-:Y:S02]  /*17cc0*/  IMAD.MOV.U32 R26, RZ, RZ, 0x36ee783 ;  /* 0x036ee783ff1a7424 */ /* 0x001fe400078e00ff */
[----:B------:R-:W-:Y:S01]  /*17cd0*/  IMAD.MOV.U32 R27, RZ, RZ, -0x4306bd5e ;  /* 0xbcf942a2ff1b7424 */ /* 0x000fe200078e00ff */
[----:B------:R0:W-:Y:S01]  /*17ce0*/  STL.64 [R1+0xc30], R22 ;  /* 0x000c301601007387 */ /* 0x0001e20000100a00 */
[----:B--2---:R-:W-:Y:S01]  /*17cf0*/  MOV R16, 0x3d88fea7 ;  /* 0x3d88fea700107802 */ /* 0x004fe20000000f00 */
[----:B------:R-:W-:Y:S02]  /*17d00*/  IMAD.MOV.U32 R17, RZ, RZ, 0x3ecc1949 ;  /* 0x3ecc1949ff117424 */ /* 0x000fe400078e00ff */
[----:B------:R2:W-:Y:S01]  /*17d10*/  STL.64 [R1+0xc38], R28 ;  /* 0x000c381c01007387 */ /* 0x0005e20000100a00 */
[----:B-1----:R-:W-:Y:S02]  /*17d20*/  IMAD.MOV.U32 R18, RZ, RZ, 0x1c8dde07 ;  /* 0x1c8dde07ff127424 */ /* 0x002fe400078e00ff */
[----:B------:R-:W-:Y:S01]  /*17d30*/  IMAD.MOV.U32 R19, RZ, RZ, 0x3e89b42c ;  /* 0x3e89b42cff137424 */ /* 0x000fe200078e00ff */
[----:B------:R1:W-:Y:S01]  /*17d40*/  STL.64 [R1+0xc48], R14 ;  /* 0x000c480e01007387 */ /* 0x0003e20000100a00 */
[----:B---3--:R-:W-:Y:S01]  /*17d50*/  MOV R20, 0x27a1383d ;  /* 0x27a1383d00147802 */ /* 0x008fe20000000f00 */
[----:B------:R-:W-:-:S02]  /*17d60*/  IMAD.MOV.U32 R21, RZ, RZ, -0x4181595c ;  /* 0xbe7ea6a4ff157424 */ /* 0x000fc400078e00ff */
[----:B0-----:R-:W-:Y:S01]  /*17d70*/  IMAD.MOV.U32 R22, RZ, RZ, -0x2e56537d ;  /* 0xd1a9ac83ff167424 */ /* 0x001fe200078e00ff */
[----:B------:R-:W-:Y:S01]  /*17d80*/  MOV R23, 0x3e62116d ;  /* 0x3e62116d00177802 */ /* 0x000fe20000000f00 */
[----:B------:R0:W-:Y:S01]  /*17d90*/  STL.64 [R1+0xc40], R6 ;  /* 0x000c400601007387 */ /* 0x0001e20000100a00 */
[----:B--2---:R-:W-:Y:S02]  /*17da0*/  IMAD.MOV.U32 R28, RZ, RZ, 0x5f50d178 ;  /* 0x5f50d178ff1c7424 */ /* 0x004fe400078e00ff */
[----:B------:R-:W-:Y:S01]  /*17db0*/  IMAD.MOV.U32 R29, RZ, RZ, -0x4046a498 ;  /* 0xbfb95b68ff1d7424 */ /* 0x000fe200078e00ff */
[----:B------:R2:W-:Y:S01]  /*17dc0*/  STL.64 [R1+0xc50], R16 ;  /* 0x000c501001007387 */ /* 0x0005e20000100a00 */
[----:B-1----:R-:W-:Y:S01]  /*17dd0*/  MOV R14, 0xa98c8bc4 ;  /* 0xa98c8bc4000e7802 */ /* 0x002fe20000000f00 */
[----:B------:R-:W-:Y:S02]  /*17de0*/  IMAD.MOV.U32 R15, RZ, RZ, 0x3fc6fb2b ;  /* 0x3fc6fb2bff0f7424 */ /* 0x000fe400078e00ff */
[----:B------:R1:W-:Y:S01]  /*17df0*/  STL.64 [R1+0xc58], R24 ;  /* 0x000c581801007387 */ /* 0x0003e20000100a00 */
[----:B0-----:R-:W-:-:S03]  /*17e00*/  DFMA R6, R32, R32, R32 ;  /* 0x000000202006722b */ /* 0x001fc60000000020 */
[----:B------:R0:W-:Y:S04]  /*17e10*/  STL.64 [R1+0xc60], R26 ;  /* 0x000c601a01007387 */ /* 0x0001e80000100a00 */
[----:B------:R3:W-:Y:S01]  /*17e20*/  STL.64 [R1+0xc68], R18 ;  /* 0x000c681201007387 */ /* 0x0007e20000100a00 */
[----:B--2---:R-:W-:Y:S01]  /*17e30*/  IMAD.MOV.U32 R16, RZ, RZ, 0x29064247 ;  /* 0x29064247ff107424 */ /* 0x004fe200078e00ff */
[----:B------:R-:W-:Y:S01]  /*17e40*/  MOV R17, 0xbfc0a06f ;  /* 0xbfc0a06f00117802 */ /* 0x000fe20000000f00 */
[----:B------:R-:W-:Y:S01]  /*17e50*/  DFMA R6, R30, R6, R30 ;  /* 0x000000061e06722b */ /* 0x000fe2000000001e */
[----:B------:R2:W-:Y:S01]  /*17e60*/  STL.64 [R1+0xc70], R20 ;  /* 0x000c701401007387 */ /* 0x0005e20000100a00 */
[----:B-1----:R-:W-:Y:S01]  /*17e70*/  IMAD.MOV.U32 R24, RZ, RZ, -0x2b09626c ;  /* 0xd4f69d94ff187424 */ /* 0x002fe200078e00ff */
[----:B------:R-:W-:Y:S01]  /*17e80*/  MOV R31, 0xbe2494d3 ;  /* 0xbe2494d3001f7802 */ /* 0x000fe20000000f00 */
[----:B------:R-:W-:Y:S01]  /*17e90*/  IMAD.MOV.U32 R25, RZ, RZ, -0x40ff7efb ;  /* 0xbf008105ff197424 */ /* 0x000fe200078e00ff */
[----:B------:R1:W-:Y:S01]  /*17ea0*/  STL.64 [R1+0xc78], R22 ;  /* 0x000c781601007387 */ /* 0x0003e20000100a00 */
[----:B0-----:R-:W-:Y:S01]  /*17eb0*/  IMAD.MOV.U32 R26, RZ, RZ, 0x3cf8dfb4 ;  /* 0x3cf8dfb4ff1a7424 */ /* 0x001fe200078e00ff */
[----:B------:R-:W-:Y:S01]  /*17ec0*/  MOV R27, 0xbfb7c3a1 ;  /* 0xbfb7c3a1001b7802 */ /* 0x000fe20000000f00 */
[----:B------:R-:W-:Y:S01]  /*17ed0*/  IMAD.MOV.U32 R30, RZ, RZ, -0x4ddbedfe ;  /* 0xb2241202ff1e7424 */ /* 0x000fe200078e00ff */
[----:B------:R0:W-:Y:S01]  /*17ee0*/  STL.64 [R1+0xc80], R28 ;  /* 0x000c801c01007387 */ /* 0x0001e20000100a00 */
[----:B---3--:R-:W-:Y:S01]  /*17ef0*/  MOV R18, 0x7a744982 ;  /* 0x7a74498200127802 */ /* 0x008fe20000000f00 */
[----:B------:R-:W-:Y:S01]  /*17f00*/  IMAD.MOV.U32 R19, RZ, RZ, 0x3fb72bb4 ;  /* 0x3fb72bb4ff137424 */ /* 0x000fe200078e00ff */
[----:B------:R-:W-:Y:S01]  /*17f10*/  DFMA R32, -R2, R6, 1 ;  /* 0x3ff000000220742b */ /* 0x000fe20000000106 */
[----:B------:R3:W-:Y:S01]  /*17f20*/  STL.64 [R1+0xc88], R14 ;  /* 0x000c880e01007387 */ /* 0x0007e20000100a00 */
[----:B--2---:R-:W-:-:S02]  /*17f30*/  IMAD.MOV.U32 R20, RZ, RZ, 0x38631744 ;  /* 0x38631744ff147424 */ /* 0x004fc400078e00ff */
[----:B------:R-:W-:Y:S01]  /*17f40*/  IMAD.MOV.U32 R21, RZ, RZ, 0x3fa6bd2f ;  /* 0x3fa6bd2fff157424 */ /* 0x000fe200078e00ff */
[----:B------:R2:W-:Y:S01]  /*17f50*/  STL.64 [R1+0xc90], R16 ;  /* 0x000c901001007387 */ /* 0x0005e20000100a00 */
[----:B-1----:R-:W-:Y:S01]  /*17f60*/  MOV R22, 0xbbd016c8 ;  /* 0xbbd016c800167802 */ /* 0x002fe20000000f00 */
[----:B------:R-:W-:Y:S01]  /*17f70*/  IMAD.MOV.U32 R23, RZ, RZ, 0x3e92a46f ;  /* 0x3e92a46fff177424 */ /* 0x000fe200078e00ff */
[----:B------:R-:W-:Y:S01]  /*17f80*/  DFMA R32, R6, R32, R6 ;  /* 0x000000200620722b */ /* 0x000fe20000000006 */
[----:B------:R1:W-:Y:S01]  /*17f90*/  STL.64 [R1+0xca0], R18 ;  /* 0x000ca01201007387 */ /* 0x0003e20000100a00 */
[----:B0-----:R-:W-:Y:S01]  /*17fa0*/  MOV R28, 0x69432cef ;  /* 0x69432cef001c7802 */ /* 0x001fe20000000f00 */
[----:B------:R-:W-:Y:S01]  /*17fb0*/  IMAD.MOV.U32 R29, RZ, RZ, -0x4088f985 ;  /* 0xbf77067bff1d7424 */ /* 0x000fe200078e00ff */
[----:B------:R-:W-:Y:S01]  /*17fc0*/  MOV R7, 0x40957e75 ;  /* 0x40957e7500077802 */ /* 0x000fe20000000f00 */
[----:B---3--:R-:W-:Y:S01]  /*17fd0*/  IMAD.MOV.U32 R14, RZ, RZ, 0x1cad78b9 ;  /* 0x1cad78b9ff0e7424 */ /* 0x008fe200078e00ff */
[----:B------:R-:W-:Y:S01]  /*17fe0*/  MOV R15, 0xbf91a49f ;  /* 0xbf91a49f000f7802 */ /* 0x000fe20000000f00 */
[----:B------:R0:W-:Y:S01]  /*17ff0*/  STL.64 [R1+0xcb0], R20 ;  /* 0x000cb01401007387 */ /* 0x0001e20000100a00 */
[----:B------:R-:W-:Y:S01]  /*18000*/  DMUL R34, R12, R32 ;  /* 0x000000200c227228 */ /* 0x000fe20000000000 */
[----:B--2---:R-:W-:-:S02]  /*18010*/  IMAD.MOV.U32 R16, RZ, RZ, -0x5f55a85 ;  /* 0xfa0aa57bff107424 */ /* 0x004fc400078e00ff */
[----:B------:R-:W-:Y:S01]  /*18020*/  IMAD.MOV.U32 R17, RZ, RZ, 0x3f8d0bef ;  /* 0x3f8d0befff117424 */ /* 0x000fe200078e00ff */
[----:B------:R2:W-:Y:S01]  /*18030*/  STL.64 [R1+0xcc0], R14 ;  /* 0x000cc00e01007387 */ /* 0x0005e20000100a00 */
[----:B-1----:R-:W-:Y:S01]  /*18040*/  MOV R18, 0x3c40f6a ;  /* 0x03c40f6a00127802 */ /* 0x002fe20000000f00 */
[----:B------:R-:W-:Y:S02]  /*18050*/  IMAD.MOV.U32 R19, RZ, RZ, -0x40acfbc3 ;  /* 0xbf53043dff137424 */ /* 0x000fe400078e00ff */
        /* <DEDUP_REMOVED lines=8> */
[----:B-1----:R-:W-:Y:S02]  /*180e0*/  IMAD.MOV.U32 R16, RZ, RZ, -0x6f643b9e ;  /* 0x909bc462ff107424 */ /* 0x002fe400078e00ff */
[----:B------:R-:W-:Y:S01]  /*180f0*/  IMAD.MOV.U32 R17, RZ, RZ, -0x410a3a9c ;  /* 0xbef5c564ff117424 */ /* 0x000fe200078e00ff */
[----:B------:R1:W-:Y:S01]  /*18100*/  STL.64 [R1+0xd08], R14 ;  /* 0x000d080e01007387 */ /* 0x0003e20000100a00 */
[----:B0-----:R-:W-:-:S03]  /*18110*/  IMAD.MOV.U32 R22, RZ, RZ, 0x6a382e07 ;  /* 0x6a382e07ff167424 */ /* 0x001fc600078e00ff */
[----:B------:R0:W-:Y:S01]  /*18120*/  STL.64 [R1+0xcf0], R20 ;  /* 0x000cf01401007387 */ /* 0x0001e20000100a00 */
[----:B------:R-:W-:Y:S01]  /*18130*/  IMAD.MOV.U32 R23, RZ, RZ, 0x3db43183 ;  /* 0x3db43183ff177424 */ /* 0x000fe200078e00ff */
[----:B--2---:R-:W-:Y:S02]  /*18140*/  MOV R18, 0xba744e1c ;  /* 0xba744e1c00127802 */ /* 0x004fe40000000f00 */
[----:B------:R2:W-:Y:S01]  /*18150*/  STL.64 [R1+0xd10], R16 ;  /* 0x000d101001007387 */ /* 0x0005e20000100a00 */
[----:B------:R-:W-:Y:S02]  /*18160*/  IMAD.MOV.U32 R19, RZ, RZ, 0x3eab1a24 ;  /* 0x3eab1a24ff137424 */ /* 0x000fe400078e00ff */
[----:B-1----:R-:W-:Y:S01]  /*18170*/  IMAD.MOV.U32 R14, RZ, RZ, 0x66be9669 ;  /* 0x66be9669ff0e7424 */ /* 0x002fe200078e00ff */
[----:B------:R1:W-:Y:S01]  /*18180*/  STL.64 [R1+0xcf8], R22 ;  /* 0x000cf81601007387 */ /* 0x0003e20000100a00 */
[----:B------:R-:W-:Y:S02]  /*18190*/  IMAD.MOV.U32 R15, RZ, RZ, -0x417c3ae7 ;  /* 0xbe83c519ff0f7424 */ /* 0x000fe400078e00ff */
[----:B0-----:R-:W-:Y:S01]  /*181a0*/  IMAD.MOV.U32 R20, RZ, RZ, -0xa078040 ;  /* 0xf5f87fc0ff147424 */ /* 0x001fe200078e00ff */
[----:B------:R-:W-:Y:S01]  /*181b0*/  MOV R21, 0x3cc5a9a2 ;  /* 0x3cc5a9a200157802 */ /* 0x000fe20000000f00 */
[----:B------:R0:W-:Y:S01]  /*181c0*/  STL.64 [R1+0xd30], R18 ;  /* 0x000d301201007387 */ /* 0x0001e20000100a00 */
[----:B--2---:R-:W-:-:S02]  /*181d0*/  IMAD.MOV.U32 R16, RZ, RZ, -0x498130b8 ;  /* 0xb67ecf48ff107424 */ /* 0x004fc400078e00ff */
[----:B------:R-:W-:Y:S01]  /*181e0*/  IMAD.MOV.U32 R17, RZ, RZ, 0x3fd75748 ;  /* 0x3fd75748ff117424 */ /* 0x000fe200078e00ff */
[----:B------:R2:W-:Y:S01]  /*181f0*/  STL.64 [R1+0xd40], R14 ;  /* 0x000d400e01007387 */ /* 0x0005e20000100a00 */
[----:B-1----:R-:W-:Y:S01]  /*18200*/  MOV R22, 0xc43300a2 ;  /* 0xc43300a200167802 */ /* 0x002fe20000000f00 */
[----:B------:R-:W-:Y:S02]  /*18210*/  IMAD.MOV.U32 R23, RZ, RZ, -0x40366831 ;  /* 0xbfc997cfff177424 */ /* 0x000fe400078e00ff */
[----:B------:R1:W-:Y:S01]  /*18220*/  STL.64 [R1+0xd38], R20 ;  /* 0x000d381401007387 */ /* 0x0003e20000100a00 */
[----:B0-----:R-:W-:-:S03]  /*18230*/  IMAD.MOV.U32 R18, RZ, RZ, -0x359d8d2a ;  /* 0xca6272d6ff127424 */ /* 0x001fc600078e00ff */
[----:B------:R0:W-:Y:S01]  /*18240*/  STL.64 [R1+0xd58], R16 ;  /* 0x000d581001007387 */ /* 0x0001e20000100a00 */
[----:B------:R-:W-:Y:S01]  /*18250*/  MOV R19, 0x3fd10cd9 ;  /* 0x3fd10cd900137802 */ /* 0x000fe20000000f00 */
[----:B--2---:R-:W-:Y:S02]  /*18260*/  IMAD.MOV.U32 R14, RZ, RZ, 0x182c4e01 ;  /* 0x182c4e01ff0e7424 */ /* 0x004fe400078e00ff */
[----:B------:R2:W-:Y:S01]  /*18270*/  STL.64 [R1+0xc98], R24 ;  /* 0x000c981801007387 */ /* 0x0005e20000100a00 */
[----:B------:R-:W-:Y:S02]  /*18280*/  IMAD.MOV.U32 R15, RZ, RZ, -0x405337f1 ;  /* 0xbfacc80fff0f7424 */ /* 0x000fe400078e00ff */
[----:B-1----:R-:W-:Y:S01]  /*18290*/  IMAD.MOV.U32 R20, RZ, RZ, 0x4744ccfb ;  /* 0x4744ccfbff147424 */ /* 0x002fe200078e00ff */
[----:B------:R-:W-:Y:S01]  /*182a0*/  MOV R21, 0x3fc056ba ;  /* 0x3fc056ba00157802 */ /* 0x000fe20000000f00 */
[----:B------:R1:W-:Y:S01]  /*182b0*/  STL.64 [R1+0xd48], R22 ;  /* 0x000d481601007387 */ /* 0x0003e20000100a00 */
[----:B0-----:R-:W-:Y:S01]  /*182c0*/  MOV R16, 0xd3bab1e9 ;  /* 0xd3bab1e900107802 */ /* 0x001fe20000000f00 */
[----:B------:R-:W-:-:S02]  /*182d0*/  IMAD.MOV.U32 R17, RZ, RZ, -0x41787839 ;  /* 0xbe8787c7ff117424 */ /* 0x000fc400078e00ff */
[----:B------:R0:W-:Y:S01]  /*182e0*/  STL.64 [R1+0xd88], R14 ;  /* 0x000d880e01007387 */ /* 0x0001e20000100a00 */
[----:B--2---:R-:W-:-:S03]  /*182f0*/  IMAD.MOV.U32 R24, RZ, RZ, -0x1da32ee4 ;  /* 0xe25cd11cff187424 */ /* 0x004fc600078e00ff */
[----:B------:R2:W-:Y:S01]  /*18300*/  STL.64 [R1+0xd68], R18 ;  /* 0x000d681201007387 */ /* 0x0005e20000100a00 */
[----:B------:R-:W-:-:S03]  /*18310*/  IMAD.MOV.U32 R25, RZ, RZ, 0x3f5a4350 ;  /* 0x3f5a4350ff197424 */ /* 0x000fc600078e00ff */
[----:B------:R3:W-:Y:S01]  /*18320*/  STL.64 [R1+0xd80], R20 ;  /* 0x000d801401007387 */ /* 0x0007e20000100a00 */
[----:B-1----:R-:W-:Y:S01]  /*18330*/  IMAD.MOV.U32 R22, RZ, RZ, -0x35537826 ;  /* 0xcaac87daff167424 */ /* 0x002fe200078e00ff */
[----:B------:R-:W-:Y:S01]  /*18340*/  MOV R23, 0x3f93b27e ;  /* 0x3f93b27e00177802 */ /* 0x000fe20000000f00 */
[----:B0-----:R-:W-:Y:S01]  /*18350*/  IMAD.MOV.U32 R14, RZ, RZ, -0x613dd9bf ;  /* 0x9ec22641ff0e7424 */ /* 0x001fe200078e00ff */
[----:B------:R0:W-:Y:S01]  /*18360*/  STL.64 [R1+0xd90], R16 ;  /* 0x000d901001007387 */ /* 0x0001e20000100a00 */
[----:B------:R-:W-:Y:S02]  /*18370*/  IMAD.MOV.U32 R15, RZ, RZ, -0x4262e5d2 ;  /* 0xbd9d1a2eff0f7424 */ /* 0x000fe400078e00ff */
[----:B--2---:R-:W-:Y:S01]  /*18380*/  IMAD.MOV.U32 R18, RZ, RZ, -0x793f6ca ;  /* 0xf86c0936ff127424 */ /* 0x004fe200078e00ff */
[----:B------:R-:W-:Y:S01]  /*18390*/  MOV R19, 0x3e123fc5 ;  /* 0x3e123fc500137802 */ /* 0x000fe20000000f00 */
[----:B------:R1:W-:Y:S01]  /*183a0*/  STL.64 [R1+0xca8], R26 ;  /* 0x000ca81a01007387 */ /* 0x0003e20000100a00 */
[----:B---3--:R-:W-:-:S02]  /*183b0*/  IMAD.MOV.U32 R20, RZ, RZ, -0x8aa5d37 ;  /* 0xf755a2c9ff147424 */ /* 0x008fc400078e00ff */
[----:B------:R-:W-:Y:S01]  /*183c0*/  IMAD.MOV.U32 R21, RZ, RZ, -0x40a6e001 ;  /* 0xbf591fffff157424 */ /* 0x000fe200078e00ff */
[----:B------:R2:W-:Y:S01]  /*183d0*/  STL.64 [R1+0xdd0], R14 ;  /* 0x000dd00e01007387 */ /* 0x0005e20000100a00 */
[----:B0-----:R-:W-:Y:S01]  /*183e0*/  MOV R16, 0xec6f637f ;  /* 0xec6f637f00107802 */ /* 0x001fe20000000f00 */
[----:B------:R-:W-:Y:S02]  /*183f0*/  IMAD.MOV.U32 R17, RZ, RZ, 0x3f1616d5 ;  /* 0x3f1616d5ff117424 */ /* 0x000fe400078e00ff */
[----:B------:R0:W-:Y:S01]  /*18400*/  STL.64 [R1+0xcd0], R28 ;  /* 0x000cd01c01007387 */ /* 0x0001e20000100a00 */
[----:B-1----:R-:W-:-:S03]  /*18410*/  MOV R26, 0xca306bb5 ;  /* 0xca306bb5001a7802 */ /* 0x002fc60000000f00 */
[----:B------:R1:W-:Y:S01]  /*18420*/  STL.64 [R1+0xcd8], R30 ;  /* 0x000cd81e01007387 */ /* 0x0003e20000100a00 */
[----:B------:R-:W-:Y:S01]  /*18430*/  IMAD.MOV.U32 R27, RZ, RZ, -0x40e6e001 ;  /* 0xbf191fffff1b7424 */ /* 0x000fe200078e00ff */
[----:B--2---:R-:W-:Y:S01]  /*18440*/  MOV R14, 0x18d848b8 ;  /* 0x18d848b8000e7802 */ /* 0x004fe20000000f00 */
[----:B------:R-:W-:Y:S01]  /*18450*/  IMAD.MOV.U32 R15, RZ, RZ, -0x415994d2 ;  /* 0xbea66b2eff0f7424 */ /* 0x000fe200078e00ff */
[----:B------:R2:W-:Y:S01]  /*18460*/  STL.64 [R1+0xce0], R24 ;  /* 0x000ce01801007387 */ /* 0x0005e20000100a00 */
[----:B0-----:R-:W-:Y:S01]  /*18470*/  IMAD.MOV.U32 R28, RZ, RZ, 0x539275a7 ;  /* 0x539275a7ff1c7424 */ /* 0x001fe200078e00ff */
[----:B------:R-:W-:Y:S02]  /*18480*/  MOV R29, 0x3ed1abde ;  /* 0x3ed1abde001d7802 */ /* 0x000fe40000000f00 */
[----:B------:R0:W-:Y:S01]  /*18490*/  STL.64 [R1+0xd98], R22 ;  /* 0x000d981601007387 */ /* 0x0001e20000100a00 */
[----:B-1----:R-:W-:-:S03]  /*184a0*/  IMAD.MOV.U32 R30, RZ, RZ, -0x39092c3 ;  /* 0xfc6f6d3dff1e7424 */ /* 0x002fc600078e00ff */
[----:B------:R1:W-:Y:S01]  /*184b0*/  STL.64 [R1+0xdb0], R18 ;  /* 0x000db01201007387 */ /* 0x0003e20000100a00 */
[----:B------:R-:W-:-:S03]  /*184c0*/  IMAD.MOV.U32 R31, RZ, RZ, -0x4139f83b ;  /* 0xbec607c5ff1f7424 */ /* 0x000fc600078e00ff */
[----:B------:R3:W-:Y:S01]  /*184d0*/  STL.64 [R1+0xdb8], R20 ;  /* 0x000db81401007387 */ /* 0x0007e20000100a00 */
[----:B--2---:R-:W-:Y:S01]  /*184e0*/  MOV R24, 0x3b45ff81 ;  /* 0x3b45ff8100187802 */ /* 0x004fe20000000f00 */
[----:B------:R-:W-:Y:S02]  /*184f0*/  IMAD.MOV.U32 R25, RZ, RZ, -0x42bf626f ;  /* 0xbd409d91ff197424 */ /* 0x000fe400078e00ff */
[----:B0-----:R-:W-:Y:S01]  /*18500*/  IMAD.MOV.U32 R22, RZ, RZ, -0x24814352 ;  /* 0xdb7ebcaeff167424 */ /* 0x001fe200078e00ff */
[----:B------:R-:W-:Y:S01]  /*18510*/  MOV R23, 0xbf0cea33 ;  /* 0xbf0cea3300177802 */ /* 0x000fe20000000f00 */
[----:B------:R0:W-:Y:S01]  /*18520*/  STL.64 [R1+0xdd8], R16 ;  /* 0x000dd81001007387 */ /* 0x0001e20000100a00 */
[----:B-1----:R-:W-:Y:S01]  /*18530*/  IMAD.MOV.U32 R18, RZ, RZ, 0x1ad67669 ;  /* 0x1ad67669ff127424 */ /* 0x002fe200078e00ff */
[----:B------:R-:W-:Y:S02]  /*18540*/  MOV R19, 0xbecda7a6 ;  /* 0xbecda7a600137802 */ /* 0x000fe40000000f00 */
[----:B------:R1:W-:Y:S01]  /*18550*/  STL.64 [R1+0xe08], R14 ;  /* 0x000e080e01007387 */ /* 0x0003e20000100a00 */
[----:B---3--:R-:W-:-:S02]  /*18560*/  IMAD.MOV.U32 R20, RZ, RZ, -0x2a8595fa ;  /* 0xd57a6a06ff147424 */ /* 0x008fc400078e00ff */
[----:B------:R-:W-:Y:S01]  /*18570*/  IMAD.MOV.U32 R21, RZ, RZ, 0x3ec257a6 ;  /* 0x3ec257a6ff157424 */ /* 0x000fe200078e00ff */
        /* <DEDUP_REMOVED lines=9> */
[----:B------:R-:W-:-:S03]  /*18610*/  MOV R27, 0xbf8ed5bd ;  /* 0xbf8ed5bd001b7802 */ /* 0x000fc60000000f00 */
[----:B------:R3:W-:Y:S01]  /*18620*/  STL.64 [R1+0xde0], R22 ;  /* 0x000de01601007387 */ /* 0x0007e20000100a00 */
[----:B0-----:R-:W-:Y:S01]  /*18630*/  MOV R24, 0x20e7ea15 ;  /* 0x20e7ea1500187802 */ /* 0x001fe20000000f00 */
[----:B------:R-:W-:Y:S02]  /*18640*/  IMAD.MOV.U32 R25, RZ, RZ, -0x4022480f ;  /* 0xbfddb7f1ff197424 */ /* 0x000fe400078e00ff */
[----:B------:R0:W-:Y:S01]  /*18650*/  STL.64 [R1+0xdf8], R18 ;  /* 0x000df81201007387 */ /* 0x0001e20000100a00 */
[----:B-1----:R-:W-:Y:S02]  /*18660*/  IMAD.MOV.U32 R28, RZ, RZ, -0x15b5e6ab ;  /* 0xea4a1955ff1c7424 */ /* 0x002fe400078e00ff */
[----:B------:R-:W-:Y:S01]  /*18670*/  IMAD.MOV.U32 R29, RZ, RZ, 0x3f01d889 ;  /* 0x3f01d889ff1d7424 */ /* 0x000fe200078e00ff */
        /* <DEDUP_REMOVED lines=18> */
[----:B-1----:R-:W-:-:S03]  /*187a0*/  IMAD.MOV.U32 R26, RZ, RZ, 0x4f7ffc6f ;  /* 0x4f7ffc6fff1a7424 */ /* 0x002fc600078e00ff */
[----:B------:R1:W-:Y:S01]  /*187b0*/  STL.64 [R1+0xd78], R30 ;  /* 0x000d781e01007387 */ /* 0x0003e20000100a00 */
[----:B------:R-:W-:Y:S01]  /*187c0*/  IMAD.MOV.U32 R27, RZ, RZ, -0x4071191d ;  /* 0xbf8ee6e3ff1b7424 */ /* 0x000fe200078e00ff */
[----:B--2---:R-:W-:Y:S02]  /*187d0*/  MOV R24, 0x4c284396 ;  /* 0x4c28439600187802 */ /* 0x004fe40000000f00 */
[----:B------:R2:W-:Y:S01]  /*187e0*/  STL.64 [R1+0xe28], R22 ;  /* 0x000e281601007387 */ /* 0x0005e20000100a00 */
[----:B------:R-:W-:-:S03]  /*187f0*/  IMAD.MOV.U32 R25, RZ, RZ, 0x3f778305 ;  /* 0x3f778305ff197424 */ /* 0x000fc600078e00ff */
[----:B------:R3:W-:Y:S01]  /*18800*/  STL.64 [R1+0xe30], R18 ;  /* 0x000e301201007387 */ /* 0x0007e20000100a00 */
[----:B0-----:R-:W-:Y:S01]  /*18810*/  MOV R28, 0xb54bf1cd ;  /* 0xb54bf1cd001c7802 */ /* 0x001fe20000000f00 */
[----:B------:R-:W-:Y:S02]  /*18820*/  IMAD.MOV.U32 R29, RZ, RZ, 0x3f51b9f3 ;  /* 0x3f51b9f3ff1d7424 */ /* 0x000fe400078e00ff */
[----:B------:R0:W-:Y:S01]  /*18830*/  STL.64 [R1+0xe48], R20 ;  /* 0x000e481401007387 */ /* 0x0001e20000100a00 */
[----:B-1----:R-:W-:Y:S01]  /*18840*/  IMAD.MOV.U32 R30, RZ, RZ, 0x172c9899 ;  /* 0x172c9899ff1e7424 */ /* 0x002fe200078e00ff */
[----:B------:R-:W-:Y:S01]  /*18850*/  MOV R31, 0xbf387e11 ;  /* 0xbf387e11001f7802 */ /* 0x000fe20000000f00 */
[----:B--2---:R-:W-:Y:S01]  /*18860*/  IMAD.MOV.U32 R22, RZ, RZ, -0xa3c9470 ;  /* 0xf5c36b90ff167424 */ /* 0x004fe200078e00ff */
[----:B------:R-:W-:Y:S01]  /*18870*/  MOV R23, 0xbf95fbff ;  /* 0xbf95fbff00177802 */ /* 0x000fe20000000f00 */
[----:B------:R1:W-:Y:S01]  /*18880*/  STL.64 [R1+0xe58], R16 ;  /* 0x000e581001007387 */ /* 0x0003e20000100a00 */
[----:B---3--:R-:W-:-:S02]  /*18890*/  IMAD.MOV.U32 R18, RZ, RZ, 0x78d507d5 ;  /* 0x78d507d5ff127424 */ /* 0x008fc400078e00ff */
[----:B------:R-:W-:Y:S01]  /*188a0*/  IMAD.MOV.U32 R19, RZ, RZ, 0x3f909e54 ;  /* 0x3f909e54ff137424 */ /* 0x000fe200078e00ff */
[----:B------:R2:W-:Y:S01]  /*188b0*/  STL.64 [R1+0xe98], R14 ;  /* 0x000e980e01007387 */ /* 0x0005e20000100a00 */
[----:B0-----:R-:W-:Y:S01]  /*188c0*/  MOV R20, 0x163a4d10 ;  /* 0x163a4d1000147802 */ /* 0x001fe20000000f00 */
[----:B------:R-:W-:Y:S02]  /*188d0*/  IMAD.MOV.U32 R21, RZ, RZ, -0x408781ef ;  /* 0xbf787e11ff157424 */ /* 0x000fe400078e00ff */
[----:B------:R0:W-:Y:S01]  /*188e0*/  STL.64 [R1+0xda0], R26 ;  /* 0x000da01a01007387 */ /* 0x0001e20000100a00 */
[----:B-1----:R-:W-:Y:S01]  /*188f0*/  IMAD.MOV.U32 R16, RZ, RZ, -0x712e25fa ;  /* 0x8ed1da06ff107424 */ /* 0x002fe200078e00ff */
[----:B------:R-:W-:Y:S02]  /*18900*/  MOV R17, 0x3f374a77 ;  /* 0x3f374a7700117802 */ /* 0x000fe40000000f00 */
[----:B------:R1:W-:Y:S01]  /*18910*/  STL.64 [R1+0xda8], R24 ;  /* 0x000da81801007387 */ /* 0x0003e20000100a00 */
[----:B--2---:R-:W-:Y:S01]  /*18920*/  IMAD.MOV.U32 R14, RZ, RZ, -0x2584fef8 ;  /* 0xda7b0108ff0e7424 */ /* 0x004fe200078e00ff */
[----:B------:R-:W-:-:S02]  /*18930*/  MOV R15, 0x3eca5076 ;  /* 0x3eca5076000f7802 */ /* 0x000fc40000000f00 */
[----:B------:R2:W-:Y:S01]  /*18940*/  STL.64 [R1+0xdc0], R28 ;  /* 0x000dc01c01007387 */ /* 0x0005e20000100a00 */
[----:B0-----:R-:W-:Y:S01]  /*18950*/  MOV R26, 0x8655a9c8 ;  /* 0x8655a9c8001a7802 */ /* 0x001fe20000000f00 */
[----:B------:R-:W-:Y:S02]  /*18960*/  IMAD.MOV.U32 R27, RZ, RZ, 0x3d25dbb1 ;  /* 0x3d25dbb1ff1b7424 */ /* 0x000fe400078e00ff */
[----:B------:R0:W-:Y:S01]  /*18970*/  STL.64 [R1+0xdc8], R30 ;  /* 0x000dc81e01007387 */ /* 0x0001e20000100a00 */
[----:B-1----:R-:W-:-:S03]  /*18980*/  IMAD.MOV.U32 R24, RZ, RZ, 0x3f1f53aa ;  /* 0x3f1f53aaff187424 */ /* 0x002fc600078e00ff */
[----:B------:R1:W-:Y:S01]  /*18990*/  STL.64 [R1+0xe70], R22 ;  /* 0x000e701601007387 */ /* 0x0003e20000100a00 */
[----:B------:R-:W-:-:S03]  /*189a0*/  IMAD.MOV.U32 R25, RZ, RZ, 0x3ef2a1f9 ;  /* 0x3ef2a1f9ff197424 */ /* 0x000fc600078e00ff */
[----:B------:R3:W-:Y:S01]  /*189b0*/  STL.64 [R1+0xe78], R18 ;  /* 0x000e781201007387 */ /* 0x0007e20000100a00 */
[----:B--2---:R-:W-:Y:S01]  /*189c0*/  IMAD.MOV.U32 R28, RZ, RZ, -0x45e261fc ;  /* 0xba1d9e04ff1c7424 */ /* 0x004fe200078e00ff */
[----:B------:R-:W-:Y:S02]  /*189d0*/  MOV R29, 0x3fe72e2b ;  /* 0x3fe72e2b001d7802 */ /* 0x000fe40000000f00 */
[----:B------:R2:W-:Y:S01]  /*189e0*/  STL.64 [R1+0xe80], R20 ;  /* 0x000e801401007387 */ /* 0x0005e20000100a00 */
[----:B0-----:R-:W-:Y:S02]  /*189f0*/  IMAD.MOV.U32 R30, RZ, RZ, 0x3921c967 ;  /* 0x3921c967ff1e7424 */ /* 0x001fe400078e00ff */
[----:B------:R-:W-:Y:S01]  /*18a00*/  IMAD.MOV.U32 R31, RZ, RZ, -0x4009bb2f ;  /* 0xbff644d1ff1f7424 */ /* 0x000fe200078e00ff */
[----:B------:R0:W-:Y:S01]  /*18a10*/  STL.64 [R1+0xea0], R16 ;  /* 0x000ea01001007387 */ /* 0x0001e20000100a00 */
[----:B-1----:R-:W-:Y:S02]  /*18a20*/  IMAD.MOV.U32 R22, RZ, RZ, 0x664ed58b ;  /* 0x664ed58bff167424 */ /* 0x002fe400078e00ff */
[----:B------:R-:W-:Y:S01]  /*18a30*/  IMAD.MOV.U32 R23, RZ, RZ, 0x3d6cbf45 ;  /* 0x3d6cbf45ff177424 */ /* 0x000fe200078e00ff */
[----:B------:R1:W-:Y:S01]  /*18a40*/  STL.64 [R1+0xed0], R14 ;  /* 0x000ed00e01007387 */ /* 0x0003e20000100a00 */
[----:B---3--:R-:W-:-:S02]  /*18a50*/  IMAD.MOV.U32 R18, RZ, RZ, -0x6d5fb8c9 ;  /* 0x92a04737ff127424 */ /* 0x008fc400078e00ff */
[----:B------:R-:W-:Y:S01]  /*18a60*/  IMAD.MOV.U32 R19, RZ, RZ, -0x410f2f9e ;  /* 0xbef0d062ff137424 */ /* 0x000fe200078e00ff */
[----:B--2---:R-:W-:Y:S01]  /*18a70*/  MOV R20, 0xe70f541b ;  /* 0xe70f541b00147802 */ /* 0x004fe20000000f00 */
[----:B------:R-:W-:Y:S01]  /*18a80*/  IMAD.MOV.U32 R21, RZ, RZ, 0x3d0c1417 ;  /* 0x3d0c1417ff157424 */ /* 0x000fe200078e00ff */
[----:B------:R2:W-:Y:S01]  /*18a90*/  STL.64 [R1+0xde8], R24 ;  /* 0x000de81801007387 */ /* 0x0005e20000100a00 */
[----:B0-----:R-:W-:Y:S01]  /*18aa0*/  IMAD.MOV.U32 R16, RZ, RZ, -0x7d41b984 ;  /* 0x82be467cff107424 */ /* 0x001fe200078e00ff */
[----:B------:R-:W-:Y:S02]  /*18ab0*/  MOV R17, 0xc00aa176 ;  /* 0xc00aa17600117802 */ /* 0x000fe40000000f00 */
[----:B------:R0:W-:Y:S01]  /*18ac0*/  STL.64 [R1+0xdf0], R26 ;  /* 0x000df01a01007387 */ /* 0x0001e20000100a00 */
[----:B-1----:R-:W-:Y:S01]  /*18ad0*/  IMAD.MOV.U32 R14, RZ, RZ, 0x7fbade6a ;  /* 0x7fbade6aff0e7424 */ /* 0x002fe200078e00ff */
[----:B------:R-:W-:Y:S02]  /*18ae0*/  MOV R15, 0x3fe60acf ;  /* 0x3fe60acf000f7802 */ /* 0x000fe40000000f00 */
[----:B------:R1:W-:Y:S04]  /*18af0*/  STL.64 [R1+0xe10], R28 ;  /* 0x000e101c01007387 */ /* 0x0003e80000100a00 */
[----:B------:R3:W-:Y:S01]  /*18b00*/  STL.64 [R1+0xe18], R30 ;  /* 0x000e181e01007387 */ /* 0x0007e20000100a00 */
[----:B--2---:R-:W-:Y:S01]  /*18b10*/  MOV R24, 0x57cf058f ;  /* 0x57cf058f00187802 */ /* 0x004fe20000000f00 */
[----:B------:R-:W-:-:S02]  /*18b20*/  IMAD.MOV.U32 R25, RZ, RZ, 0x3fec97c0 ;  /* 0x3fec97c0ff197424 */ /* 0x000fc400078e00ff */
[----:B------:R2:W-:Y:S01]  /*18b30*/  STL.64 [R1+0xea8], R22 ;  /* 0x000ea81601007387 */ /* 0x0005e20000100a00 */
[----:B0-----:R-:W-:Y:S01]  /*18b40*/  IMAD.MOV.U32 R26, RZ, RZ, -0x616e0a62 ;  /* 0x9e91f59eff1a7424 */ /* 0x001fe200078e00ff */
[----:B------:R-:W-:Y:S02]  /*18b50*/  MOV R27, 0xbfdcc80c ;  /* 0xbfdcc80c001b7802 */ /* 0x000fe40000000f00 */
[----:B------:R0:W-:Y:S01]  /*18b60*/  STL.64 [R1+0xec0], R18 ;  /* 0x000ec01201007387 */ /* 0x0001e20000100a00 */
[----:B-1----:R-:W-:Y:S02]  /*18b70*/  IMAD.MOV.U32 R28, RZ, RZ, -0x124e4a17 ;  /* 0xedb1b5e9ff1c7424 */ /* 0x002fe400078e00ff */
[----:B------:R-:W-:Y:S01]  /*18b80*/  IMAD.MOV.U32 R29, RZ, RZ, 0x3fb1a243 ;  /* 0x3fb1a243ff1d7424 */ /* 0x000fe200078e00ff */
[----:B------:R1:W-:Y:S01]  /*18b90*/  STL.64 [R1+0xec8], R20 ;  /* 0x000ec81401007387 */ /* 0x0003e20000100a00 */
[----:B---3--:R-:W-:Y:S01]  /*18ba0*/  MOV R30, 0x5f42d73e ;  /* 0x5f42d73e001e7802 */ /* 0x008fe20000000f00 */
[----:B------:R-:W-:-:S02]  /*18bb0*/  IMAD.MOV.U32 R31, RZ, RZ, 0x3e4ddf27 ;  /* 0x3e4ddf27ff1f7424 */ /* 0x000fc400078e00ff */
[----:B--2---:R-:W-:Y:S01]  /*18bc0*/  IMAD.MOV.U32 R22, RZ, RZ, 0x7f446f75 ;  /* 0x7f446f75ff167424 */ /* 0x004fe200078e00ff */
[----:B------:R2:W-:Y:S01]  /*18bd0*/  STL.64 [R1+0xee8], R16 ;  /* 0x000ee81001007387 */ /* 0x0005e20000100a00 */
[----:B------:R-:W-:Y:S01]  /*18be0*/  IMAD.MOV.U32 R23, RZ, RZ, 0x4011e07e ;  /* 0x4011e07eff177424 */ /* 0x000fe200078e00ff */
[----:B0-----:R-:W-:Y:S01]  /*18bf0*/  MOV R18, 0x12bad9bf ;  /* 0x12bad9bf00127802 */ /* 0x001fe20000000f00 */
[----:B------:R-:W-:Y:S01]  /*18c00*/  IMAD.MOV.U32 R19, RZ, RZ, -0x3ffa6af8 ;  /* 0xc0059508ff137424 */ /* 0x000fe200078e00ff */
[----:B------:R0:W-:Y:S01]  /*18c10*/  STL.64 [R1+0xf18], R14 ;  /* 0x000f180e01007387 */ /* 0x0001e20000100a00 */
[----:B-1----:R-:W-:Y:S01]  /*18c20*/  MOV R20, 0xe1cfec61 ;  /* 0xe1cfec6100147802 */ /* 0x002fe20000000f00 */
[----:B------:R-:W-:Y:S02]  /*18c30*/  IMAD.MOV.U32 R21, RZ, RZ, -0x4008196a ;  /* 0xbff7e696ff157424 */ /* 0x000fe400078e00ff */
[----:B------:R1:W-:Y:S01]  /*18c40*/  STL.64 [R1+0xe38], R24 ;  /* 0x000e381801007387 */ /* 0x0003e20000100a00 */
[----:B--2---:R-:W-:-:S03]  /*18c50*/  IMAD.MOV.U32 R16, RZ, RZ, 0x5a443c00 ;  /* 0x5a443c00ff107424 */ /* 0x004fc600078e00ff */
[----:B------:R2:W-:Y:S01]  /*18c60*/  STL.64 [R1+0xe40], R26 ;  /* 0x000e401a01007387 */ /* 0x0005e20000100a00 */
[----:B------:R-:W-:Y:S02]  /*18c70*/  IMAD.MOV.U32 R17, RZ, RZ, 0x3eb5f0bc ;  /* 0x3eb5f0bcff117424 */ /* 0x000fe400078e00ff */
[----:B0-----:R-:W-:Y:S01]  /*18c80*/  IMAD.MOV.U32 R14, RZ, RZ, -0x7c1f5c1b ;  /* 0x83e0a3e5ff0e7424 */ /* 0x001fe200078e00ff */
[----:B------:R-:W-:Y:S01]  /*18c90*/  MOV R15, 0x3dcb2cc4 ;  /* 0x3dcb2cc4000f7802 */ /* 0x000fe20000000f00 */
[----:B------:R0:W-:Y:S01]  /*18ca0*/  STL.64 [R1+0xe60], R28 ;  /* 0x000e601c01007387 */ /* 0x0001e20000100a00 */
[----:B-1----:R-:W-:Y:S01]  /*18cb0*/  IMAD.MOV.U32 R24, RZ, RZ, -0x5516e6ca ;  /* 0xaae91936ff187424 */ /* 0x002fe200078e00ff */
[----:B------:R-:W-:Y:S02]  /*18cc0*/  MOV R25, 0xbddf06d9 ;  /* 0xbddf06d900197802 */ /* 0x000fe40000000f00 */
[----:B------:R1:W-:Y:S01]  /*18cd0*/  STL.64 [R1+0xe68], R30 ;  /* 0x000e681e01007387 */ /* 0x0003e20000100a00 */
[----:B--2---:R-:W-:-:S03]  /*18ce0*/  IMAD.MOV.U32 R26, RZ, RZ, -0x564076af ;  /* 0xa9bf8951ff1a7424 */ /* 0x004fc600078e00ff */
[----:B------:R2:W-:Y:S01]  /*18cf0*/  STL.64 [R1+0xef0], R22 ;  /* 0x000ef01601007387 */ /* 0x0005e20000100a00 */
[----:B------:R-:W-:-:S03]  /*18d00*/  IMAD.MOV.U32 R27, RZ, RZ, 0x3f58d9b0 ;  /* 0x3f58d9b0ff1b7424 */ /* 0x000fc600078e00ff */
[----:B------:R3:W-:Y:S01]  /*18d10*/  STL.64 [R1+0xef8], R18 ;  /* 0x000ef81201007387 */ /* 0x0007e20000100a00 */
[----:B0-----:R-:W-:Y:S01]  /*18d20*/  MOV R28, 0x326dba30 ;  /* 0x326dba30001c7802 */ /* 0x001fe20000000f00 */
[----:B------:R-:W-:Y:S02]  /*18d30*/  IMAD.MOV.U32 R29, RZ, RZ, -0x40eb9cbe ;  /* 0xbf146342ff1d7424 */ /* 0x000fe400078e00ff */
[----:B------:R0:W-:Y:S01]  /*18d40*/  STL.64 [R1+0xf10], R20 ;  /* 0x000f101401007387 */ /* 0x0001e20000100a00 */
[----:B-1----:R-:W-:Y:S01]  /*18d50*/  IMAD.MOV.U32 R30, RZ, RZ, -0x2d24c015 ;  /* 0xd2db3febff1e7424 */ /* 0x002fe200078e00ff */
[----:B------:R-:W-:Y:S01]  /*18d60*/  MOV R31, 0x3f0a5dff ;  /* 0x3f0a5dff001f7802 */ /* 0x000fe20000000f00 */
        /* <DEDUP_REMOVED lines=13> */
[----:B------:R2:W-:Y:S01]  /*18e40*/  STL.64 [R1+0xeb0], R28 ;  /* 0x000eb01c01007387 */ /* 0x0005e20000100a00 */
[----:B------:R-:W-:Y:S02]  /*18e50*/  IMAD.MOV.U32 R15, RZ, RZ, 0x3eefef14 ;  /* 0x3eefef14ff0f7424 */ /* 0x000fe400078e00ff */
[----:B0-----:R-:W-:Y:S01]  /*18e60*/  IMAD.MOV.U32 R24, RZ, RZ, 0x101bb71a ;  /* 0x101bb71aff187424 */ /* 0x001fe200078e00ff */
[----:B------:R0:W-:Y:S01]  /*18e70*/  STL.64 [R1+0xeb8], R30 ;  /* 0x000eb81e01007387 */ /* 0x0001e20000100a00 */
[----:B------:R-:W-:Y:S01]  /*18e80*/  IMAD.MOV.U32 R25, RZ, RZ, 0x3ffaab9a ;  /* 0x3ffaab9aff197424 */ /* 0x000fe200078e00ff */
[----:B-1----:R-:W-:-:S02]  /*18e90*/  MOV R26, 0xe771b94 ;  /* 0x0e771b94001a7802 */ /* 0x002fc40000000f00 */
        /* <DEDUP_REMOVED lines=22> */
[----:B------:R-:W-:Y:S01]  /*19000*/  IMAD.MOV.U32 R15, RZ, RZ, -0x3ffb63bf ;  /* 0xc0049c41ff0f7424 */ /* 0x000fe200078e00ff */
[----:B--2---:R-:W-:Y:S02]  /*19010*/  MOV R24, 0x542640 ;  /* 0x0054264000187802 */ /* 0x004fe40000000f00 */
        /* <DEDUP_REMOVED lines=10> */
[----:B------:R-:W-:Y:S01]  /*190c0*/  IMAD.MOV.U32 R31, RZ, RZ, 0x3f7a33c6 ;  /* 0x3f7a33c6ff1f7424 */ /* 0x000fe200078e00ff */
[----:B---3--:R-:W-:Y:S01]  /*190d0*/  MOV R22, 0x98bad82d ;  /* 0x98bad82d00167802 */ /* 0x008fe20000000f00 */
        /* <DEDUP_REMOVED lines=12> */
[----:B------:R-:W-:Y:S01]  /*191a0*/  IMAD.MOV.U32 R15, RZ, RZ, 0x3f948c40 ;  /* 0x3f948c40ff0f7424 */ /* 0x000fe200078e00ff */
[----:B------:R0:W-:Y:S01]  /*191b0*/  STL.64 [R1+0xf50], R28 ;  /* 0x000f501c01007387 */ /* 0x0001e20000100a00 */
[----:B-1----:R-:W-:Y:S01]  /*191c0*/  IMAD.MOV.U32 R24, RZ, RZ, -0x76e7b570 ;  /* 0x89184a90ff187424 */ /* 0x002fe200078e00ff */
[----:B------:R-:W-:-:S02]  /*191d0*/  MOV R25, 0xbf371e87 ;  /* 0xbf371e8700197802 */ /* 0x000fc40000000f00 */
[----:B------:R1:W-:Y:S01]  /*191e0*/  STL.64 [R1+0xf58], R30 ;  /* 0x000f581e01007387 */ /* 0x0003e20000100a00 */
[----:B--2---:R-:W-:-:S03]  /*191f0*/  IMAD.MOV.U32 R26, RZ, RZ, 0x43f4cecc ;  /* 0x43f4ceccff1a7424 */ /* 0x004fc600078e00ff */
        /* <DEDUP_REMOVED lines=8> */
[----:B--2---:R-:W-:Y:S01]  /*19280*/  MOV R22, 0xa66267cb ;  /* 0xa66267cb00167802 */ /* 0x004fe20000000f00 */
[----:B------:R-:W-:Y:S01]  /*19290*/  IMAD.MOV.U32 R23, RZ, RZ, 0x3fd5be7a ;  /* 0x3fd5be7aff177424 */ /* 0x000fe200078e00ff */
[----:B------:R1:W-:Y:S01]  /*192a0*/  STL.64 [R1+0xfe8], R16 ;  /* 0x000fe81001007387 */ /* 0x0003e20000100a00 */
[----:B---3--:R-:W-:Y:S01]  /*192b0*/  IMAD.MOV.U32 R18, RZ, RZ, -0x448ac069 ;  /* 0xbb753f97ff127424 */ /* 0x008fe200078e00ff */
[----:B------:R-:W-:-:S02]  /*192c0*/  MOV R19, 0xbfd119e3 ;  /* 0xbfd119e300137802 */ /* 0x000fc40000000f00 */
[----:B------:R2:W-:Y:S01]  /*192d0*/  STL.64 [R1+0x1028], R14 ;  /* 0x0010280e01007387 */ /* 0x0005e20000100a00 */
[----:B0-----:R-:W-:Y:S02]  /*192e0*/  IMAD.MOV.U32 R20, RZ, RZ, 0x7aa334e1 ;  /* 0x7aa334e1ff147424 */ /* 0x001fe400078e00ff */
        /* <DEDUP_REMOVED lines=18> */
[----:B0-----:R-:W-:Y:S02]  /*19410*/  IMAD.MOV.U32 R30, RZ, RZ, 0x603144a ;  /* 0x0603144aff1e7424 */ /* 0x001fe400078e00ff */
[----:B------:R-:W-:Y:S01]  /*19420*/  IMAD.MOV.U32 R31, RZ, RZ, -0x4184993b ;  /* 0xbe7b66c5ff1f7424 */ /* 0x000fe200078e00ff */
[----:B---3--:R-:W-:Y:S01]  /*19430*/  MOV R23, 0x3d8110fe ;  /* 0x3d8110fe00177802 */ /* 0x008fe20000000f00 */
[----:B------:R-:W-:Y:S01]  /*19440*/  IMAD.MOV.U32 R22, RZ, RZ, -0x1e36eb88 ;  /* 0xe1c91478ff167424 */ /* 0x000fe200078e00ff */
[----:B------:R0:W-:Y:S01]  /*19450*/  STL.64 [R1+0x1030], R16 ;  /* 0x0010301001007387 */ /* 0x0001e20000100a00 */
[----:B-1----:R-:W-:Y:S01]  /*19460*/  IMAD.MOV.U32 R18, RZ, RZ, 0x31e8c834 ;  /* 0x31e8c834ff127424 */ /* 0x002fe200078e00ff */
        /* <DEDUP_REMOVED lines=8> */
[----:B-1----:R-:W-:Y:S01]  /*194f0*/  MOV R14, 0x824d1546 ;  /* 0x824d1546000e7802 */ /* 0x002fe20000000f00 */
[----:B------:R-:W-:-:S02]  /*19500*/  IMAD.MOV.U32 R15, RZ, RZ, -0x3fdbe89a ;  /* 0xc0241766ff0f7424 */ /* 0x000fc400078e00ff */
[----:B------:R1:W-:Y:S01]  /*19510*/  STL.64 [R1+0xff0], R28 ;  /* 0x000ff01c01007387 */ /* 0x0003e20000100a00 */
[----:B--2---:R-:W-:-:S03]  /*19520*/  MOV R24, 0xb6c4bf11 ;  /* 0xb6c4bf1100187802 */ /* 0x004fc60000000f00 */
        /* <DEDUP_REMOVED lines=20> */
[----:B--2---:R-:W-:Y:S01]  /*19670*/  IMAD.MOV.U32 R16, RZ, RZ, -0x6936a9cb ;  /* 0x96c95635ff107424 */ /* 0x004fe200078e00ff */
[----:B------:R-:W-:-:S02]  /*19680*/  MOV R17, 0xbee9aaa5 ;  /* 0xbee9aaa500117802 */ /* 0x000fc40000000f00 */
        /* <DEDUP_REMOVED lines=16> */
[----:B--2---:R-:W-:Y:S01]  /*19790*/  IMAD.MOV.U32 R22, RZ, RZ, -0x799944c9 ;  /* 0x8666bb37ff167424 */ /* 0x004fe200078e00ff */
[----:B------:R-:W-:Y:S01]  /*197a0*/  MOV R23, 0x3ff6ed4d ;  /* 0x3ff6ed4d00177802 */ /* 0x000fe20000000f00 */
[----:B------:R1:W-:Y:S01]  /*197b0*/  STL.64 [R1+0x10b0], R16 ;  /* 0x0010b01001007387 */ /* 0x0003e20000100a00 */
[----:B---3--:R-:W-:-:S02]  /*197c0*/  IMAD.MOV.U32 R18, RZ, RZ, -0x1c0ba3cb ;  /* 0xe3f45c35ff127424 */ /* 0x008fc400078e00ff */
        /* <DEDUP_REMOVED lines=26> */
[----:B------:R1:W-:Y:S01]  /*19970*/  STL.64 [R1+0x1128], R14 ;  /* 0x0011280e01007387 */ /* 0x0003e20000100a00 */
[----:B---3--:R-:W-:-:S02]  /*19980*/  IMAD.MOV.U32 R18, RZ, RZ, 0x7e2fe4f3 ;  /* 0x7e2fe4f3ff127424 */ /* 0x008fc400078e00ff */
[----:B------:R-:W-:Y:S01]  /*19990*/  IMAD.MOV.U32 R19, RZ, RZ, -0x40a1fb5b ;  /* 0xbf5e04a5ff137424 */ /* 0x000fe200078e00ff */
[----:B--2---:R-:W-:Y:S01]  /*199a0*/  MOV R20, 0xfaf27294 ;  /* 0xfaf2729400147802 */ /* 0x004fe20000000f00 */
[----:B------:R-:W-:Y:S01]  /*199b0*/  IMAD.MOV.U32 R21, RZ, RZ, 0x3f53d694 ;  /* 0x3f53d694ff157424 */ /* 0x000fe200078e00ff */
[----:B------:R2:W-:Y:S01]  /*199c0*/  STL.64 [R1+0x10b8], R24 ;  /* 0x0010b81801007387 */ /* 0x0005e20000100a00 */
[----:B0-----:R-:W-:Y:S01]  /*199d0*/  IMAD.MOV.U32 R16, RZ, RZ, -0x282f4bff ;  /* 0xd7d0b401ff107424 */ /* 0x001fe200078e00ff */
[----:B------:R-:W-:Y:S02]  /*199e0*/  MOV R17, 0x406086f7 ;  /* 0x406086f700117802 */ /* 0x000fe40000000f00 */
[----:B------:R0:W-:Y:S01]  /*199f0*/  STL.64 [R1+0x10c0], R26 ;  /* 0x0010c01a01007387 */ /* 0x0001e20000100a00 */
[----:B-1----:R-:W-:Y:S01]  /*19a00*/  IMAD.MOV.U32 R14, RZ, RZ, -0x4ee5e7bf ;  /* 0xb11a1841ff0e7424 */ /* 0x002fe200078e00ff */
        /* <DEDUP_REMOVED lines=10> */
[----:B------:R-:W-:Y:S01]  /*19ab0*/  IMAD.MOV.U32 R29, RZ, RZ, 0x405278fb ;  /* 0x405278fbff1d7424 */ /* 0x000fe200078e00ff */
[----:B------:R1:W-:Y:S01]  /*19ac0*/  STL.64 [R1+0x1120], R20 ;  /* 0x0011201401007387 */ /* 0x0003e20000100a00 */
[----:B---3--:R-:W-:Y:S01]  /*19ad0*/  MOV R30, 0x2c414c0d ;  /* 0x2c414c0d001e7802 */ /* 0x008fe20000000f00 */
[----:B------:R-:W-:-:S02]  /*19ae0*/  IMAD.MOV.U32 R31, RZ, RZ, -0x3f9c665b ;  /* 0xc06399a5ff1f7424 */ /* 0x000fc400078e00ff */
[----:B--2---:R-:W-:Y:S01]  /*19af0*/  IMAD.MOV.U32 R22, RZ, RZ, -0x2cfd698c ;  /* 0xd3029674ff167424 */ /* 0x004fe200078e00ff */
        /* <DEDUP_REMOVED lines=10> */
[----:B------:R-:W-:Y:S02]  /*19ba0*/  IMAD.MOV.U32 R17, RZ, RZ, -0x3fbce514 ;  /* 0xc0431aecff117424 */ /* 0x000fe400078e00ff */
[----:B0-----:R-:W-:Y:S01]  /*19bb0*/  IMAD.MOV.U32 R14, RZ, RZ, 0x54519e31 ;  /* 0x54519e31ff0e7424 */ /* 0x001fe200078e00ff */
[----:B------:R-:W-:Y:S01]  /*19bc0*/  MOV R15, 0xbfdc4d21 ;  /* 0xbfdc4d21000f7802 */ /* 0x000fe20000000f00 */
        /* <DEDUP_REMOVED lines=11> */
[----:B-1----:R-:W-:Y:S01]  /*19c80*/  IMAD.MOV.U32 R30, RZ, RZ, 0x205f94ff ;  /* 0x205f94ffff1e7424 */ /* 0x002fe200078e00ff */
[----:B------:R-:W-:Y:S01]  /*19c90*/  MOV R31, 0x3eaf6148 ;  /* 0x3eaf6148001f7802 */ /* 0x000fe20000000f00 */
[----:B--2---:R-:W-:Y:S01]  /*19ca0*/  IMAD.MOV.U32 R22, RZ, RZ, -0x7f6a3542 ;  /* 0x8095cabeff167424 */ /* 0x004fe200078e00ff */
        /* <DEDUP_REMOVED lines=8> */
[----:B-1----:R-:W-:-:S03]  /*19d30*/  IMAD.MOV.U32 R16, RZ, RZ, 0xeaf4767 ;  /* 0x0eaf4767ff107424 */ /* 0x002fc600078e00ff */
[----:B------:R1:W-:Y:S01]  /*19d40*/  STL.64 [R1+0x1160], R26 ;  /* 0x0011601a01007387 */ /* 0x0003e20000100a00 */
[----:B------:R-:W-:Y:S02]  /*19d50*/  IMAD.MOV.U32 R17, RZ, RZ, 0x3fc49518 ;  /* 0x3fc49518ff117424 */ /* 0x000fe400078e00ff */
[----:B--2---:R-:W-:Y:S01]  /*19d60*/  IMAD.MOV.U32 R14, RZ, RZ, 0x64ad326f ;  /* 0x64ad326fff0e7424 */ /* 0x004fe200078e00ff */
[----:B------:R2:W-:Y:S01]  /*19d70*/  STL.64 [R1+0x1180], R28 ;  /* 0x0011801c01007387 */ /* 0x0005e20000100a00 */
[----:B------:R-:W-:Y:S02]  /*19d80*/  IMAD.MOV.U32 R15, RZ, RZ, 0x3f61687c ;  /* 0x3f61687cff0f7424 */ /* 0x000fe400078e00ff */
[----:B0-----:R-:W-:Y:S01]  /*19d90*/  IMAD.MOV.U32 R24, RZ, RZ, 0x3c3db77e ;  /* 0x3c3db77eff187424 */ /* 0x001fe200078e00ff */
[----:B------:R0:W-:Y:S01]  /*19da0*/  STL.64 [R1+0x1188], R30 ;  /* 0x0011881e01007387 */ /* 0x0001e20000100a00 */
[----:B------:R-:W-:Y:S01]  /*19db0*/  IMAD.MOV.U32 R25, RZ, RZ, -0x41cabca0 ;  /* 0xbe354360ff197424 */ /* 0x000fe200078e00ff */
[----:B-1----:R-:W-:-:S02]  /*19dc0*/  MOV R26, 0x2ef2633d ;  /* 0x2ef2633d001a7802 */ /* 0x002fc40000000f00 */
[----:B------:R1:W-:Y:S01]  /*19dd0*/  STL.64 [R1+0x1190], R22 ;  /* 0x0011901601007387 */ /* 0x0003e20000100a00 */
[----:B------:R-:W-:-:S03]  /*19de0*/  IMAD.MOV.U32 R27, RZ, RZ, 0x3fe31498 ;  /* 0x3fe31498ff1b7424 */ /* 0x000fc600078e00ff */
[----:B------:R3:W-:Y:S01]  /*19df0*/  STL.64 [R1+0x1198], R18 ;  /* 0x0011981201007387 */ /* 0x0007e20000100a00 */
[----:B--2---:R-:W-:Y:S01]  /*19e00*/  IMAD.MOV.U32 R28, RZ, RZ, -0x393fe757 ;  /* 0xc6c018a9ff1c7424 */ /* 0x004fe200078e00ff */
[----:B------:R-:W-:Y:S02]  /*19e10*/  MOV R29, 0xbfa4a331 ;  /* 0xbfa4a331001d7802 */ /* 0x000fe40000000f00 */
[----:B------:R2:W-:Y:S01]  /*19e20*/  STL.64 [R1+0x11a0], R20 ;  /* 0x0011a01401007387 */ /* 0x0005e20000100a00 */
[----:B0-----:R-:W-:Y:S02]  /*19e30*/  IMAD.MOV.U32 R30, RZ, RZ, 0x28bbd500 ;  /* 0x28bbd500ff1e7424 */ /* 0x001fe400078e00ff */
[----:B------:R-:W-:Y:S01]  /*19e40*/  IMAD.MOV.U32 R31, RZ, RZ, 0x3f9c8476 ;  /* 0x3f9c8476ff1f7424 */ /* 0x000fe200078e00ff */
[----:B-1----:R-:W-:Y:S01]  /*19e50*/  MOV R22, 0x79502d77 ;  /* 0x79502d7700167802 */ /* 0x002fe20000000f00 */
[----:B------:R-:W-:Y:S01]  /*19e60*/  IMAD.MOV.U32 R23, RZ, RZ, -0x41a5713b ;  /* 0xbe5a8ec5ff177424 */ /* 0x000fe200078e00ff */
[----:B------:R0:W-:Y:S01]  /*19e70*/  STL.64 [R1+0x11c0], R16 ;  /* 0x0011c01001007387 */ /* 0x0001e20000100a00 */
[----:B---3--:R-:W-:Y:S01]  /*19e80*/  MOV R18, 0xec7c1fdc ;  /* 0xec7c1fdc00127802 */ /* 0x008fe20000000f00 */
[----:B------:R-:W-:-:S02]  /*19e90*/  IMAD.MOV.U32 R19, RZ, RZ, -0x407c9847 ;  /* 0xbf8367b9ff137424 */ /* 0x000fc400078e00ff */
[----:B------:R1:W-:Y:S01]  /*19ea0*/  STL.64 [R1+0x11f0], R14 ;  /* 0x0011f00e01007387 */ /* 0x0003e20000100a00 */
[----:B--2---:R-:W-:Y:S01]  /*19eb0*/  IMAD.MOV.U32 R20, RZ, RZ, -0x368a72c3 ;  /* 0xc9758d3dff147424 */ /* 0x004fe200078e00ff */
[----:B------:R-:W-:Y:S02]  /*19ec0*/  MOV R21, 0x3edaed56 ;  /* 0x3edaed5600157802 */ /* 0x000fe40000000f00 */
[----:B------:R2:W-:Y:S01]  /*19ed0*/  STL.64 [R1+0x11a8], R24 ;  /* 0x0011a81801007387 */ /* 0x0005e20000100a00 */
[----:B0-----:R-:W-:-:S03]  /*19ee0*/  IMAD.MOV.U32 R16, RZ, RZ, -0x354be970 ;  /* 0xcab41690ff107424 */ /* 0x001fc600078e00ff */
[----:B------:R0:W-:Y:S01]  /*19ef0*/  STL.64 [R1+0x11b0], R26 ;  /* 0x0011b01a01007387 */ /* 0x0001e20000100a00 */
[----:B------:R-:W-:Y:S02]  /*19f00*/  IMAD.MOV.U32 R17, RZ, RZ, -0x3f80f047 ;  /* 0xc07f0fb9ff117424 */ /* 0x000fe400078e00ff */
[----:B-1----:R-:W-:Y:S01]  /*19f10*/  IMAD.MOV.U32 R14, RZ, RZ, 0x482a6b51 ;  /* 0x482a6b51ff0e7424 */ /* 0x002fe200078e00ff */
[----:B------:R1:W-:Y:S01]  /*19f20*/  STL.64 [R1+0x11c8], R22 ;  /* 0x0011c81601007387 */ /* 0x0003e20000100a00 */
[----:B------:R-:W-:Y:S01]  /*19f30*/  IMAD.MOV.U32 R15, RZ, RZ, 0x40657e76 ;  /* 0x40657e76ff0f7424 */ /* 0x000fe200078e00ff */
[----:B--2---:R-:W-:Y:S02]  /*19f40*/  MOV R24, 0x4b8ba3fd ;  /* 0x4b8ba3fd00187802 */ /* 0x004fe40000000f00 */
[----:B------:R2:W-:Y:S01]  /*19f50*/  STL.64 [R1+0x11d0], R28 ;  /* 0x0011d01c01007387 */ /* 0x0005e20000100a00 */
[----:B------:R-:W-:-:S03]  /*19f60*/  IMAD.MOV.U32 R25, RZ, RZ, 0x406a8563 ;  /* 0x406a8563ff197424 */ /* 0x000fc600078e00ff */
[----:B------:R3:W-:Y:S01]  /*19f70*/  STL.64 [R1+0x11d8], R30 ;  /* 0x0011d81e01007387 */ /* 0x0007e20000100a00 */
[----:B0-----:R-:W-:Y:S01]  /*19f80*/  IMAD.MOV.U32 R26, RZ, RZ, -0x2d8aadfe ;  /* 0xd2755202ff1a7424 */ /* 0x001fe200078e00ff */
[----:B------:R-:W-:Y:S02]  /*19f90*/  MOV R27, 0x402a3739 ;  /* 0x402a3739001b7802 */ /* 0x000fe40000000f00 */
[----:B------:R0:W-:Y:S01]  /*19fa0*/  STL.64 [R1+0x11e0], R18 ;  /* 0x0011e01201007387 */ /* 0x0001e20000100a00 */
[----:B-1----:R-:W-:Y:S01]  /*19fb0*/  MOV R22, 0x4564ae7d ;  /* 0x4564ae7d00167802 */ /* 0x002fe20000000f00 */
[----:B------:R-:W-:Y:S02]  /*19fc0*/  IMAD.MOV.U32 R23, RZ, RZ, 0x4086d9ba ;  /* 0x4086d9baff177424 */ /* 0x000fe400078e00ff */
        /* <DEDUP_REMOVED lines=9> */
[----:B-1----:R-:W-:Y:S01]  /*1a060*/  IMAD.MOV.U32 R20, RZ, RZ, 0x60bc3e58 ;  /* 0x60bc3e58ff147424 */ /* 0x002fe200078e00ff */
[----:B------:R-:W-:Y:S02]  /*1a070*/  MOV R21, 0xc0757e4b ;  /* 0xc0757e4b00157802 */ /* 0x000fe40000000f00 */
[----:B------:R1:W-:Y:S01]  /*1a080*/  STL.64 [R1+0x11f8], R24 ;  /* 0x0011f81801007387 */ /* 0x0003e20000100a00 */
[----:B--2---:R-:W-:Y:S01]  /*1a090*/  MOV R16, 0xaa2d3d74 ;  /* 0xaa2d3d7400107802 */ /* 0x004fe20000000f00 */
[----:B------:R-:W-:Y:S02]  /*1a0a0*/  IMAD.MOV.U32 R17, RZ, RZ, 0x3f226665 ;  /* 0x3f226665ff117424 */ /* 0x000fe400078e00ff */
[----:B------:R2:W-:Y:S01]  /*1a0b0*/  STL.64 [R1+0x1200], R26 ;  /* 0x0012001a01007387 */ /* 0x0005e20000100a00 */
[----:B0-----:R-:W-:-:S03]  /*1a0c0*/  IMAD.MOV.U32 R14, RZ, RZ, 0x413bd03 ;  /* 0x0413bd03ff0e7424 */ /* 0x001fc600078e00ff */
[----:B------:R0:W-:Y:S01]  /*1a0d0*/  STL.64 [R1+0x1210], R22 ;  /* 0x0012101601007387 */ /* 0x0001e20000100a00 */
[----:B------:R-:W-:Y:S02]  /*1a0e0*/  IMAD.MOV.U32 R15, RZ, RZ, -0x4160b816 ;  /* 0xbe9f47eaff0f7424 */ /* 0x000fe400078e00ff */
[----:B-1----:R-:W-:Y:S01]  /*1a0f0*/  IMAD.MOV.U32 R24, RZ, RZ, 0x549f7d79 ;  /* 0x549f7d79ff187424 */ /* 0x002fe200078e00ff */
        /* <DEDUP_REMOVED lines=14> */
[----:B---3--:R-:W-:Y:S01]  /*1a1e0*/  IMAD.MOV.U32 R30, RZ, RZ, 0xf4b0bff ;  /* 0x0f4b0bffff1e7424 */ /* 0x008fe200078e00ff */
        /* <DEDUP_REMOVED lines=11> */
[----:B0-----:R-:W-:-:S03]  /*1a2a0*/  IMAD.MOV.U32 R24, RZ, RZ, -0x5af264f2 ;  /* 0xa50d9b0eff187424 */ /* 0x001fc600078e00ff */
[----:B------:R0:W-:Y:S01]  /*1a2b0*/  STL.64 [R1+0x1260], R18 ;  /* 0x0012601201007387 */ /* 0x0001e20000100a00 */
[----:B------:R-:W-:Y:S01]  /*1a2c0*/  IMAD.MOV.U32 R25, RZ, RZ, -0x40355161 ;  /* 0xbfcaae9fff197424 */ /* 0x000fe200078e00ff */
[----:B-1----:R-:W-:Y:S02]  /*1a2d0*/  MOV R26, 0x30c9aff6 ;  /* 0x30c9aff6001a7802 */ /* 0x002fe40000000f00 */
[----:B------:R1:W-:Y:S01]  /*1a2e0*/  STL.64 [R1+0x1268], R20 ;  /* 0x0012681401007387 */ /* 0x0003e20000100a00 */
[----:B------:R-:W-:-:S03]  /*1a2f0*/  IMAD.MOV.U32 R27, RZ, RZ, 0x3f235a96 ;  /* 0x3f235a96ff1b7424 */ /* 0x000fc600078e00ff */
[----:B------:R3:W-:Y:S01]  /*1a300*/  STL.64 [R1+0x1270], R28 ;  /* 0x0012701c01007387 */ /* 0x0007e20000100a00 */
[----:B--2---:R-:W-:Y:S01]  /*1a310*/  IMAD.MOV.U32 R22, RZ, RZ, -0x75425d1d ;  /* 0x8abda2e3ff167424 */ /* 0x004fe200078e00ff */
[----:B------:R-:W-:Y:S02]  /*1a320*/  MOV R23, 0x3fe2b6ed ;  /* 0x3fe2b6ed00177802 */ /* 0x000fe40000000f00 */
        /* <DEDUP_REMOVED lines=9> */
[----:B--2---:R-:W-:-:S02]  /*1a3c0*/  IMAD.MOV.U32 R30, RZ, RZ, 0x6f39f917 ;  /* 0x6f39f917ff1e7424 */ /* 0x004fc400078e00ff */
[----:B------:R-:W-:Y:S01]  /*1a3d0*/  IMAD.MOV.U32 R31, RZ, RZ, 0x40a1211c ;  /* 0x40a1211cff1f7424 */ /* 0x000fe200078e00ff */
[----:B------:R2:W-:Y:S01]  /*1a3e0*/  STL.64 [R1+0x1290], R22 ;  /* 0x0012901601007387 */ /* 0x0005e20000100a00 */
[----:B0-----:R-:W-:Y:S01]  /*1a3f0*/  MOV R16, 0x495b65de ;  /* 0x495b65de00107802 */ /* 0x001fe20000000f00 */
[----:B------:R-:W-:Y:S02]  /*1a400*/  IMAD.MOV.U32 R17, RZ, RZ, -0x3f61de91 ;  /* 0xc09e216fff117424 */ /* 0x000fe400078e00ff */
        /* <DEDUP_REMOVED lines=13> */
[----:B------:R1:W-:Y:S01]  /*1a4e0*/  STL.64 [R1+0x12c8], R30 ;  /* 0x0012c81e01007387 */ /* 0x0003e20000100a00 */
[----:B---3--:R-:W-:Y:S02]  /*1a4f0*/  IMAD.MOV.U32 R18, RZ, RZ, -0x706b55d6 ;  /* 0x8f94aa2aff127424 */ /* 0x008fe400078e00ff */
[----:B------:R-:W-:Y:S01]  /*1a500*/  IMAD.MOV.U32 R19, RZ, RZ, 0x409e93fe ;  /* 0x409e93feff137424 */ /* 0x000fe200078e00ff */
[----:B------:R3:W-:Y:S01]  /*1a510*/  STL.64 [R1+0x12d0], R16 ;  /* 0x0012d01001007387 */ /* 0x0007e20000100a00 */
[----:B--2---:R-:W-:Y:S01]  /*1a520*/  MOV R20, 0xdd097f37 ;  /* 0xdd097f3700147802 */ /* 0x004fe20000000f00 */
[----:B------:R-:W-:Y:S02]  /*1a530*/  IMAD.MOV.U32 R21, RZ, RZ, -0x3f787b40 ;  /* 0xc08784c0ff157424 */ /* 0x000fe400078e00ff */
[----:B------:R2:W-:Y:S01]  /*1a540*/  STL.64 [R1+0x12f8], R14 ;  /* 0x0012f80e01007387 */ /* 0x0005e20000100a00 */
[----:B0-----:R-:W-:Y:S02]  /*1a550*/  IMAD.MOV.U32 R28, RZ, RZ, 0x7b2e5ff5 ;  /* 0x7b2e5ff5ff1c7424 */ /* 0x001fe400078e00ff */
[----:B------:R-:W-:Y:S01]  /*1a560*/  IMAD.MOV.U32 R29, RZ, RZ, -0x3f8aaa14 ;  /* 0xc07555ecff1d7424 */ /* 0x000fe200078e00ff */
[----:B------:R0:W-:Y:S01]  /*1a570*/  STL.64 [R1+0x12d8], R22 ;  /* 0x0012d81601007387 */ /* 0x0001e20000100a00 */
[----:B-1----:R-:W-:-:S02]  /*1a580*/  IMAD.MOV.U32 R30, RZ, RZ, 0x1fd5f699 ;  /* 0x1fd5f699ff1e7424 */ /* 0x002fc400078e00ff */
[----:B------:R-:W-:Y:S01]  /*1a590*/  IMAD.MOV.U32 R31, RZ, RZ, 0x3f6966e5 ;  /* 0x3f6966e5ff1f7424 */ /* 0x000fe200078e00ff */
[----:B------:R1:W-:Y:S01]  /*1a5a0*/  STL.64 [R1+0x12e0], R18 ;  /* 0x0012e01201007387 */ /* 0x0003e20000100a00 */
[----:B---3--:R-:W-:Y:S01]  /*1a5b0*/  MOV R16, 0x857992ab ;  /* 0x857992ab00107802 */ /* 0x008fe20000000f00 */
[----:B------:R-:W-:Y:S01]  /*1a5c0*/  IMAD.MOV.U32 R17, RZ, RZ, -0x411b0ef3 ;  /* 0xbee4f10dff117424 */ /* 0x000fe200078e00ff */
[----:B--2---:R-:W-:Y:S01]  /*1a5d0*/  DFMA R14, -R2, R34, R12 ;  /* 0x00000022020e722b */ /* 0x004fe2000000010c */
[----:B------:R2:W-:Y:S01]  /*1a5e0*/  STL.64 [R1+0x12e8], R24 ;  /* 0x0012e81801007387 */ /* 0x0005e20000100a00 */
[----:B0-----:R-:W-:-:S03]  /*1a5f0*/  IMAD.MOV.U32 R22, RZ, RZ, 0x33000f3b ;  /* 0x33000f3bff167424 */ /* 0x001fc600078e00ff */
[----:B------:R0:W-:Y:S01]  /*1a600*/  STL.64 [R1+0x12f0], R6 ;  /* 0x0012f00601007387 */ /* 0x0001e20000100a00 */
[----:B------:R-:W-:Y:S02]  /*1a610*/  IMAD.MOV.U32 R23, RZ, RZ, -0x3fa3cf2c ;  /* 0xc05c30d4ff177424 */ /* 0x000fe400078e00ff */
[----:B-1----:R-:W-:Y:S01]  /*1a620*/  IMAD.MOV.U32 R18, RZ, RZ, 0x2d01f9ee ;  /* 0x2d01f9eeff127424 */ /* 0x002fe200078e00ff */
[----:B------:R-:W-:Y:S01]  /*1a630*/  MOV R19, 0x4060b205 ;  /* 0x4060b20500137802 */ /* 0x000fe20000000f00 */
[----:B------:R-:W-:Y:S01]  /*1a640*/  DFMA R14, R32, R14, R34 ;  /* 0x0000000e200e722b */ /* 0x000fe20000000022 */
[----:B------:R1:W-:Y:S01]  /*1a650*/  STL.64 [R1+0x1300], R20 ;  /* 0x0013001401007387 */ /* 0x0003e20000100a00 */
[----:B------:R-:W-:Y:S01]  /*1a660*/  IMAD.MOV.U32 R32, RZ, RZ, -0x5fb49ca2 ;  /* 0xa04b635eff207424 */ /* 0x000fe200078e00ff */
[----:B--2---:R-:W-:Y:S01]  /*1a670*/  MOV R24, 0xf314c0d ;  /* 0x0f314c0d00187802 */ /* 0x004fe20000000f00 */
[----:B------:R-:W-:Y:S01]  /*1a680*/  IMAD.MOV.U32 R25, RZ, RZ, 0x404727bb ;  /* 0x404727bbff197424 */ /* 0x000fe200078e00ff */
[----:B------:R2:W-:Y:S01]  /*1a690*/  STL.64 [R1+0x1308], R26 ;  /* 0x0013081a01007387 */ /* 0x0005e20000100a00 */
[----:B------:R-:W-:Y:S01]  /*1a6a0*/  MOV R33, 0x3fdf284b ;  /* 0x3fdf284b00217802 */ /* 0x000fe20000000f00 */
[----:B0-----:R-:W-:Y:S01]  /*1a6b0*/  IMAD.MOV.U32 R6, RZ, RZ, 0x5b39c078 ;  /* 0x5b39c078ff067424 */ /* 0x001fe200078e00ff */
[----:B------:R-:W-:Y:S01]  /*1a6c0*/  MOV R7, 0xbee09e06 ;  /* 0xbee09e0600077802 */ /* 0x000fe20000000f00 */
[----:B------:R0:W-:Y:S01]  /*1a6d0*/  STL.64 [R1+0x1310], R28 ;  /* 0x0013101c01007387 */ /* 0x0001e20000100a00 */
[----:B------:R-:W-:-:S03]  /*1a6e0*/  FFMA R0, RZ, R3, R15 ;  /* 0x00000003ff007223 */ /* 0x000fc6000000000f */
[----:B------:R3:W-:Y:S01]  /*1a6f0*/  STL.64 [R1+0x1318], R16 ;  /* 0x0013181001007387 */ /* 0x0007e20000100a00 */
[----:B-1----:R-:W-:Y:S01]  /*1a700*/  IMAD.MOV.U32 R20, RZ, RZ, -0xe8963 ;  /* 0xfff1769dff147424 */ /* 0x002fe200078e00ff */
[----:B------:R-:W-:Y:S01]  /*1a710*/  FSETP.GT.AND P0, PT, |R0|, 1.469367938527859385e-39, PT ;  /* 0x001000000000780b */ /* 0x000fe20003f04200 */
        /* <DEDUP_REMOVED lines=8> */
[----:B---3--:R-:W-:Y:S01]  /*1a7a0*/  MOV R16, 0x47d911f2 ;  /* 0x47d911f200107802 */ /* 0x008fe20000000f00 */
[----:B------:R-:W-:Y:S02]  /*1a7b0*/  IMAD.MOV.U32 R17, RZ, RZ, 0x3ff1f3c0 ;  /* 0x3ff1f3c0ff117424 */ /* 0x000fe400078e00ff */
[----:B-1----:R-:W-:Y:S01]  /*1a7c0*/  IMAD.MOV.U32 R18, RZ, RZ, 0x1b50cc3 ;  /* 0x01b50cc3ff127424 */ /* 0x002fe200078e00ff */
[----:B------:R-:W-:Y:S01]  /*1a7d0*/  MOV R19, 0xbfe85636 ;  /* 0xbfe8563600137802 */ /* 0x000fe20000000f00 */
[----:B------:R1:W-:Y:S01]  /*1a7e0*/  STL.64 [R1+0x1338], R6 ;  /* 0x0013380601007387 */ /* 0x0003e20000100a00 */
[----:B--2---:R-:W-:Y:S02]  /*1a7f0*/  IMAD.MOV.U32 R22, RZ, RZ, 0x6fac42ee ;  /* 0x6fac42eeff167424 */ /* 0x004fe400078e00ff */
[----:B------:R-:W-:Y:S01]  /*1a800*/  IMAD.MOV.U32 R23, RZ, RZ, 0x3fd73534 ;  /* 0x3fd73534ff177424 */ /* 0x000fe200078e00ff */
        /* <DEDUP_REMOVED lines=12> */
[----:B------:R-:W-:Y:S01]  /*1a8d0*/  IMAD.MOV.U32 R72, RZ, RZ, R12 ;  /* 0x000000ffff487224 */ /* 0x000fe200078e000c */
[----:B------:R-:W-:Y:S01]  /*1a8e0*/  MOV R70, R2 ;  /* 0x0000000200467202 */ /* 0x000fe20000000f00 */
[----:B------:R-:W-:Y:S01]  /*1a8f0*/  IMAD.MOV.U32 R73, RZ, RZ, R13 ;  /* 0x000000ffff497224 */ /* 0x000fe200078e000d */
[----:B------:R-:W-:Y:S01]  /*1a900*/  MOV R0, 0x1a930 ;  /* 0x0001a93000007802 */ /* 0x000fe20000000f00 */
[----:B------:R-:W-:-:S07]  /*1a910*/  IMAD.MOV.U32 R71, RZ, RZ, R3 ;  /* 0x000000ffff477224 */ /* 0x000fce00078e0003 */
[----:B-1----:R-:W-:Y:S05]  /*1a920*/  CALL.REL.NOINC `($__internal_21_$__cuda_sm20_div_rn_f64_full) ;  /* 0x0000031c00347944 */ /* 0x002fea0003c00000 */
[----:B------:R-:W-:Y:S01]  /*1a930*/  IMAD.MOV.U32 R14, RZ, RZ, R8 ;  /* 0x000000ffff0e7224 */ /* 0x000fe200078e0008 */
[----:B------:R-:W-:-:S07]  /*1a940*/  MOV R15, R7 ;  /* 0x00000007000f7202 */ /* 0x000fce0000000f00 */
.L_x_4750:
[----:B------:R-:W-:Y:S05]  /*1a950*/  BSYNC B2 ;  /* 0x0000000000027941 */ /* 0x000fea0003800000 */
.L_x_4749:
        /* <DEDUP_REMOVED lines=21> */
[----:B------:R-:W-:-:S07]  /*1aab0*/  MOV R6, R8 ;  /* 0x0000000800067202 */ /* 0x000fce0000000f00 */
.L_x_4752:
[----:B------:R-:W-:Y:S05]  /*1aac0*/  BSYNC B2 ;  /* 0x0000000000027941 */ /* 0x000fea0003800000 */
.L_x_4751:
        /* <DEDUP_REMOVED lines=16> */
[----:B------:R-:W-:Y:S01]  /*1abd0*/  @!P0 IMAD.MOV.U32 R0, RZ, RZ, R11 ;  /* 0x000000ffff008224 */ /* 0x000fe200078e000b */
[----:B------:R-:W-:-:S03]  /*1abe0*/  @!P0 MOV R6, R10 ;  /* 0x0000000a00068202 */ /* 0x000fc60000000f00 */
[----:B------:R-:W-:-:S05]  /*1abf0*/  VIADD R5, R0, 0xffffffff ;  /* 0xffffffff00057836 */ /* 0x000fca0000000000 */
[----:B------:R-:W-:Y:S01]  /*1ac00*/  ISETP.GE.U32.AND P1, PT, R5, 0x7fefffff, PT ;  /* 0x7fefffff0500780c */ /* 0x000fe20003f26070 */
[----:B------:R-:W-:Y:S02]  /*1ac10*/  IMAD.MOV.U32 R5, RZ, RZ, -0x3ff ;  /* 0xfffffc01ff057424 */ /* 0x000fe400078e00ff */
[----:B------:R-:W-:-:S10]  /*1ac20*/  @!P0 IMAD.MOV.U32 R5, RZ, RZ, -0x435 ;  /* 0xfffffbcbff058424 */ /* 0x000fd400078e00ff */
        /* <DEDUP_REMOVED lines=69> */
.L_x_4757:
        /* <DEDUP_REMOVED lines=21> */
.L_x_4760:
[----:B------:R-:W-:Y:S05]  /*1b1d0*/  BSYNC B5 ;  /* 0x0000000000057941 */ /* 0x000fea0003800000 */
.L_x_4759:
        /* <DEDUP_REMOVED lines=29> */
.L_x_4758:
[----:B------:R-:W-:Y:S05]  /*1b3b0*/  BSYNC B4 ;  /* 0x0000000000047941 */ /* 0x000fea0003800000 */
.L_x_4756:
        /* <DEDUP_REMOVED lines=26> */
.L_x_4762:
[----:B------:R-:W-:Y:S05]  /*1b560*/  BSYNC B4 ;  /* 0x0000000000047941 */ /* 0x000fea0003800000 */
.L_x_4761:
[----:B------:R-:W-:Y:S01]  /*1b570*/  DADD R64, -RZ, -R64 ;  /* 0x00000000ff407229 */ /* 0x000fe20000000940 */
[----:B------:R-:W-:Y:S10]  /*1b580*/  BRA `(.L_x_4755) ;  /* 0x0000000800947947 */ /* 0x000ff40003800000 */
.L_x_4754:
        /* <DEDUP_REMOVED lines=34> */
[----:B------:R-:W-:Y:S01]  /*1b7b0*/  UMOV UR11, 0x43300000 ;  /* 0x43300000000b7882 */ /* 0x000fe20000000000 */
[----:B------:R-:W-:-:S09]  /*1b7c0*/  MOV R23, 0x43300000 ;  /* 0x4330000000177802 */ /* 0x000fd20000000f00 */
        /* <DEDUP_REMOVED lines=50> */
.L_x_4764:
        /* <DEDUP_REMOVED lines=21> */
.L_x_4767:
[----:B------:R-:W-:Y:S05]  /*1bc40*/  BSYNC B5 ;  /* 0x0000000000057941 */ /* 0x000fea0003800000 */
.L_x_4766:
        /* <DEDUP_REMOVED lines=29> */
.L_x_4765:
[----:B------:R-:W-:Y:S05]  /*1be20*/  BSYNC B4 ;  /* 0x0000000000047941 */ /* 0x000fea0003800000 */
.L_x_4763:
        /* <DEDUP_REMOVED lines=26> */
.L_x_4768:
[----:B------:R-:W-:Y:S05]  /*1bfd0*/  BSYNC B4 ;  /* 0x0000000000047941 */ /* 0x000fea0003800000 */
.L_x_4755:
[----:B------:R-:W-:Y:S05]  /*1bfe0*/  BSYNC B2 ;  /* 0x0000000000027941 */ /* 0x000fea0003800000 */
.L_x_4753:
        /* <DEDUP_REMOVED lines=21> */
[----:B------:R-:W-:Y:S01]  /*1c140*/  MOV R0, 0x1c170 ;  /* 0x0001c17000007802 */ /* 0x000fe20000000f00 */
[----:B------:R-:W-:-:S07]  /*1c150*/  IMAD.MOV.U32 R7, RZ, RZ, R11 ;  /* 0x000000ffff077224 */ /* 0x000fce00078e000b */
[----:B------:R-:W-:Y:S05]  /*1c160*/  CALL.REL.NOINC `($__internal_22_$__cuda_sm20_dsqrt_rn_f64_mediumpath_v1) ;  /* 0x0000030800987944 */ /* 0x000fea0003c00000 */
[----:B------:R-:W-:Y:S01]  /*1c170*/  IMAD.MOV.U32 R6, RZ, RZ, R8 ;  /* 0x000000ffff067224 */ /* 0x000fe200078e0008 */
[----:B------:R-:W-:-:S07]  /*1c180*/  MOV R7, R5 ;  /* 0x0000000500077202 */ /* 0x000fce0000000f00 */
.L_x_4770:
[----:B------:R-:W-:Y:S05]  /*1c190*/  BSYNC B2 ;  /* 0x0000000000027941 */ /* 0x000fea0003800000 */
.L_x_4769:
        /* <DEDUP_REMOVED lines=14> */
.L_x_4772:
        /* <DEDUP_REMOVED lines=11> */
[----:B0-----:R-:W-:Y:S01]  /*1c330*/  DFMA R12, -R14, R16, 1 ;  /* 0x3ff000000e0c742b */ /* 0x001fe20000000110 */
[----:B------:R-:W-:Y:S01]  /*1c340*/  MOV R14, 0xfd03d328 ;  /* 0xfd03d328000e7802 */ /* 0x000fe20000000f00 */
[----:B------:R-:W-:-:S06]  /*1c350*/  IMAD.MOV.U32 R15, RZ, RZ, 0x3e44e1c6 ;  /* 0x3e44e1c6ff0f7424 */ /* 0x000fcc00078e00ff */
        /* <DEDUP_REMOVED lines=46> */
[----:B------:R-:W-:Y:S01]  /*1c640*/  DFMA R22, R20, -UR8, -R14 ;  /* 0x8000000814167c2b */ /* 0x000fe2000800080e */
[----:B------:R-:W-:Y:S01]  /*1c650*/  UMOV UR8, 0xe68c1713 ;  /* 0xe68c171300087882 */ /* 0x000fe20000000000 */
[----:B------:R-:W-:Y:S01]  /*1c660*/  UMOV UR9, 0x3f48d4ab ;  /* 0x3f48d4ab00097882 */ /* 0x000fe20000000000 */
[----:B------:R-:W-:Y:S01]  /*1c670*/  IADD3 R16, R16, -R5, RZ ;  /* 0x8000000510107210 */ /* 0x000fe20007ffe0ff */
[----:B------:R-:W-:Y:S01]  /*1c680*/  DFMA R18, R12, R18, -UR8 ;  /* 0x800000080c127e2b */ /* 0x000fe20008000012 */
[----:B------:R-:W-:Y:S01]  /*1c690*/  UMOV UR8, 0x3b39803f ;  /* 0x3b39803f00087882 */ /* 0x000fe20000000000 */
[----:B------:R-:W-:Y:S01]  /*1c6a0*/  UMOV UR9, 0x3c7abc9e ;  /* 0x3c7abc9e00097882 */ /* 0x000fe20000000000 */
[----:B------:R-:W-:Y:S01]  /*1c6b0*/  LEA R17, R16, 0x3ff00000, 0x14 ;  /* 0x3ff0000010117811 */ /* 0x000fe200078ea0ff */
[----:B------:R-:W-:Y:S01]  /*1c6c0*/  DFMA R26, R20, -UR8, R22 ;  /* 0x80000008141a7c2b */ /* 0x000fe20008000016 */
[----:B------:R-:W-:Y:S01]  /*1c6d0*/  UMOV UR8, 0x210dd6b4 ;  /* 0x210dd6b400087882 */ /* 0x000fe20000000000 */
[----:B------:R-:W-:Y:S01]  /*1c6e0*/  UMOV UR9, 0x3f749c67 ;  /* 0x3f749c6700097882 */ /* 0x000fe20000000000 */
[----:B------:R-:W-:Y:S01]  /*1c6f0*/  IMAD.MOV.U32 R20, RZ, RZ, -0x35dec16 ;  /* 0xfca213eaff147424 */ /* 0x000fe200078e00ff */
[----:B------:R-:W-:Y:S01]  /*1c700*/  DFMA R18, R12, R18, UR8 ;  /* 0x000000080c127e2b */ /* 0x000fe20008000012 */
[----:B------:R-:W-:Y:S01]  /*1c710*/  IMAD.MOV.U32 R21, RZ, RZ, 0x3e928af3 ;  /* 0x3e928af3ff157424 */ /* 0x000fe200078e00ff */
[----:B------:R-:W-:Y:S01]  /*1c720*/  UMOV UR8, 0x69ce2bdf ;  /* 0x69ce2bdf00087882 */ /* 0x000fe20000000000 */
[----:B------:R-:W-:Y:S01]  /*1c730*/  UMOV UR9, 0x3e5ade15 ;  /* 0x3e5ade1500097882 */ /* 0x000fe20000000000 */
[----:B------:R-:W-:Y:S01]  /*1c740*/  IMAD.MOV.U32 R16, RZ, RZ, RZ ;  /* 0x000000ffff107224 */ /* 0x000fe200078e00ff */
[----:B------:R-:W-:-:S02]  /*1c750*/  DFMA R14, -R6, R6, R14 ;  /* 0x00000006060e722b */ /* 0x000fc4000000010e */
        /* <DEDUP_REMOVED lines=62> */
[----:B------:R-:W-:Y:S02]  /*1cb40*/  IMAD R29, R5, 0x100000, R29 ;  /* 0x00100000051d7824 */ /* 0x000fe400078e021d */
        /* <DEDUP_REMOVED lines=12> */
.L_x_4773:
[----:B------:R-:W-:Y:S05]  /*1cc10*/  BSYNC B2 ;  /* 0x0000000000027941 */ /* 0x000fea0003800000 */
.L_x_4771:
[----:B------:R-:W-:Y:S01]  /*1cc20*/  BSSY B2, `(.L_x_4774) ;  /* 0x000017a000027945 */ /* 0x000fe20003800000 */
[----:B------:R-:W-:Y:S01]  /*1cc30*/  MOV R6, RZ ;  /* 0x000000ff00067202 */ /* 0x000fe20000000f00 */
[----:B------:R-:W-:Y:S01]  /*1cc40*/  IMAD.MOV.U32 R5, RZ, RZ, RZ ;  /* 0x000000ffff057224 */ /* 0x000fe200078e00ff */
[----:B------:R-:W-:Y:S01]  /*1cc50*/  MOV R69, 0x7ff00000 ;  /* 0x7ff0000000457802 */ /* 0x000fe20000000f00 */
        /* <DEDUP_REMOVED lines=28> */
.L_x_4780:
        /* <DEDUP_REMOVED lines=8> */
[----:B------:R-:W-:-:S04]  /*1cea0*/  @P0 IMAD.MOV R7, RZ, RZ, R5 ;  /* 0x000000ffff070224 */ /* 0x000fc800078e0205 */
        /* <DEDUP_REMOVED lines=12> */
[----:B------:R-:W-:-:S04]  /*1cf70*/  @P0 IMAD.MOV R7, RZ, RZ, R5 ;  /* 0x000000ffff070224 */ /* 0x000fc800078e0205 */
        /* <DEDUP_REMOVED lines=287> */
[----:B--2---:R-:W-:-:S11]  /*1e170*/  DFMA R10, R14, R70, R10 ;  /* 0x000000460e0a722b */ /* 0x004fd6000000000a */
.L_x_4776:
[----:B------:R-:W-:Y:S05]  /*1e180*/  BSYNC B3 ;  /* 0x0000000000037941 */ /* 0x000fea0003800000 */
.L_x_4775:
        /* <DEDUP_REMOVED lines=28> */
.L_x_4779:
[----:B------:R-:W-:Y:S05]  /*1e350*/  BSYNC B4 ;  /* 0x0000000000047941 */ /* 0x000fea0003800000 */
.L_x_4778:
[----:B------:R-:W-:Y:S01]  /*1e360*/  VIADD R6, R6, 0x1 ;  /* 0x0000000106067836 */ /* 0x000fe20000000000 */
[----:B------:R-:W-:Y:S01]  /*1e370*/  DADD R68, -RZ, |R10| ;  /* 0x00000000ff447229 */ /* 0x000fe2000000050a */
[----:B------:R-:W-:Y:S01]  /*1e380*/  MOV R72, R66 ;  /* 0x0000004200487202 */ /* 0x000fe20000000f00 */
[----:B------:R-:W-:Y:S02]  /*1e390*/  IMAD.MOV.U32 R73, RZ, RZ, R67 ;  /* 0x000000ffff497224 */ /* 0x000fe400078e0043 */
[----:B------:R-:W-:-:S13]  /*1e3a0*/  ISETP.GE.U32.AND P0, PT, R6, 0x19, PT ;  /* 0x000000190600780c */ /* 0x000fda0003f06070 */
[----:B------:R-:W-:Y:S05]  /*1e3b0*/  @!P0 BRA `(.L_x_4780) ;  /* 0xffffffe800988947 */ /* 0x000fea000383ffff */
.L_x_4777:
[----:B------:R-:W-:Y:S05]  /*1e3c0*/  BSYNC B2 ;  /* 0x0000000000027941 */ /* 0x000fea0003800000 */
.L_x_4774:
        /* <DEDUP_REMOVED lines=61> */
.L_x_4782:
[----:B------:R-:W-:Y:S05]  /*1e7a0*/  BSYNC B2 ;  /* 0x0000000000027941 */ /* 0x000fea0003800000 */
.L_x_4781:
        /* <DEDUP_REMOVED lines=28> */
.L_x_4784:
[----:B------:R-:W-:Y:S05]  /*1e970*/  BSYNC B2 ;  /* 0x0000000000027941 */ /* 0x000fea0003800000 */
.L_x_4783:
        /* <DEDUP_REMOVED lines=17> */
[----:B------:R-:W-:-:S07]  /*1ea90*/  IMAD.MOV.U32 R6, RZ, RZ, R8 ;  /* 0x000000ffff067224 */ /* 0x000fce00078e0008 */
.L_x_4786:
[----:B------:R-:W-:Y:S05]  /*1eaa0*/  BSYNC B2 ;  /* 0x0000000000027941 */ /* 0x000fea0003800000 */
.L_x_4785:
[----:B------:R-:W-:Y:S01]  /*1eab0*/  DFMA R6, R62, 0.5, -R6 ;  /* 0x3fe000003e06782b */ /* 0x000fe20000000806 */
[----:B------:R-:W-:Y:S10]  /*1eac0*/  BRA `(.L_x_4643) ;  /* 0x0000000000107947 */ /* 0x000ff40003800000 */
.L_x_4644:
[----:B------:R-:W-:Y:S01]  /*1ead0*/  DSETP.GT.AND P0, PT, R10, RZ, PT ;  /* 0x000000ff0a00722a */ /* 0x000fe20003f04000 */
[----:B------:R-:W-:-:S05]  /*1eae0*/  IMAD.MOV.U32 R6, RZ, RZ, 0x3ff00000 ;  /* 0x3ff00000ff067424 */ /* 0x000fca00078e00ff */
[----:B------:R-:W-:Y:S02]  /*1eaf0*/  FSEL R7, R6, +QNAN , P0 ;  /* 0x7ff8000006077808 */ /* 0x000fe40000000000 */
[----:B------:R-:W-:-:S07]  /*1eb00*/  MOV R6, RZ ;  /* 0x000000ff00067202 */ /* 0x000fce0000000f00 */
.L_x_4643:
[----:B------:R-:W-:Y:S05]  /*1eb10*/  BSYNC B0 ;  /* 0x0000000000007941 */ /* 0x000fea0003800000 */
.L_x_4642:
[----:B------:R-:W-:Y:S01]  /*1eb20*/  MOV R5, 0x0 ;  /* 0x0000000000057802 */ /* 0x000fe20000000f00 */
[----:B------:R-:W-:Y:S02]  /*1eb30*/  IMAD.MOV.U32 R2, RZ, RZ, R6 ;  /* 0x000000ffff027224 */ /* 0x000fe400078e0006 */
[----:B------:R-:W-:Y:S01]  /*1eb40*/  IMAD.MOV.U32 R3, RZ, RZ, R7 ;  /* 0x000000ffff037224 */ /* 0x000fe200078e0007 */
[----:B------:R-:W-:Y:S06]  /*1eb50*/  RET.REL.NODEC R4 `(_ZN2at6native18elementwise_kernelILi128ELi2EZNS0_22gpu_kernel_impl_nocastIN48_GLOBAL__N__08322988_15_IGammaKernel_cu_cb51a28d10CalcIgammaIdEEEEvRNS_18TensorIteratorBaseERKT_EUliE_EEviT1_) ;  /* 0xfffffe1404287950 */ /* 0x000fec0003c3ffff */
        .type           $_ZN2at6native18elementwise_kernelILi128ELi2EZNS0_22gpu_kernel_impl_nocastIN48_GLOBAL__N__08322988_15_IGammaKernel_cu_cb51a28d10CalcIgammaIdEEEEvRNS_18TensorIteratorBaseERKT_EUliE_EEviT1_$_ZN46_INTERNAL_08322988_15_IGammaKernel_cu_cb51a28d48_GLOBAL__N__08322988_15_IGammaKernel_cu_cb51a28d12calc_igammacIdEET_S2_S2_,@function
        .size           $_ZN2at6native18elementwise_kernelILi128ELi2EZNS0_22gpu_kernel_impl_nocastIN48_GLOBAL__N__08322988_15_IGammaKernel_cu_cb51a28d10CalcIgammaIdEEEEvRNS_18TensorIteratorBaseERKT_EUliE_EEviT1_$_ZN46_INTERNAL_08322988_15_IGammaKernel_cu_cb51a28d48_GLOBAL__N__08322988_15_IGammaKernel_cu_cb51a28d12calc_igammacIdEET_S2_S2_,($__internal_20_$__cuda_sm20_dblrcp_rn_slowpath_v3 - $_ZN2at6native18elementwise_kernelILi128ELi2EZNS0_22gpu_kernel_impl_nocastIN48_GLOBAL__N__08322988_15_IGammaKernel_cu_cb51a28d10CalcIgammaIdEEEEvRNS_18TensorIteratorBaseERKT_EUliE_EEviT1_$_ZN46_INTERNAL_08322988_15_IGammaKernel_cu_cb51a28d48_GLOBAL__N__08322988_15_IGammaKernel_cu_cb51a28d12calc_igammacIdEET_S2_S2_)
$_ZN2at6native18elementwise_kernelILi128ELi2EZNS0_22gpu_kernel_impl_nocastIN48_GLOBAL__N__08322988_15_IGammaKernel_cu_cb51a28d10CalcIgammaIdEEEEvRNS_18TensorIteratorBaseERKT_EUliE_EEviT1_$_ZN46_INTERNAL_08322988_15_IGammaKernel_cu_cb51a28d48_GLOBAL__N__08322988_15_IGammaKernel_cu_cb51a28d12calc_igammacIdEET_S2_S2_:
[----:B------:R-:W-:Y:S01]  /*1eb60*/  IMAD.MOV.U32 R15, RZ, RZ, R5 ;  /* 0x000000ffff0f7224 */ /* 0x000fe200078e0005 */
[----:B------:R-:W-:Y:S01]  /*1eb70*/  BSSY B2, `(.L_x_4787) ;  /* 0x0002d79000027945 */ /* 0x000fe20003800000 */
[----:B------:R-:W-:Y:S01]  /*1eb80*/  IMAD.MOV.U32 R11, RZ, RZ, R3 ;  /* 0x000000ffff0b7224 */ /* 0x000fe200078e0003 */
[----:B------:R-:W-:Y:S01]  /*1eb90*/  MOV R20, 0x0 ;  /* 0x0000000000147802 */ /* 0x000fe20000000f00 */
[----:B------:R-:W-:Y:S02]  /*1eba0*/  IMAD.MOV.U32 R21, RZ, RZ, 0x7ff80000 ;  /* 0x7ff80000ff157424 */ /* 0x000fe400078e00ff */
        /* <DEDUP_REMOVED lines=24> */
[----:B------:R-:W-:-:S04]  /*1ed30*/  DADD R18, -RZ, |R10| ;  /* 0x00000000ff127229 */ /* 0x000fc8000000050a */
        /* <DEDUP_REMOVED lines=9> */
[----:B------:R-:W-:Y:S01]  /*1edd0*/  DFMA R20, R6, R12, R20 ;  /* 0x0000000c0614722b */ /* 0x000fe20000000014 */
[----:B------:R-:W-:-:S09]  /*1ede0*/  VIADD R12, R3, 0x1388 ;  /* 0x00001388030c7836 */ /* 0x000fd20000000000 */
[----:B------:R-:W-:-:S05]  /*1edf0*/  FFMA R0, RZ, R11, R21 ;  /* 0x0000000bff007223 */ /* 0x000fca0000000015 */
[----:B------:R-:W-:-:S13]  /*1ee00*/  FSETP.GT.AND P0, PT, |R0|, 1.469367938527859385e-39, PT ;  /* 0x001000000000780b */ /* 0x000fda0003f04200 */
[----:B-1----:R-:W-:Y:S05]  /*1ee10*/  @P0 BRA P1, `(.L_x_4791) ;  /* 0x0000000000180947 */ /* 0x002fea0000800000 */
[----:B------:R-:W-:Y:S01]  /*1ee20*/  MOV R70, R10 ;  /* 0x0000000a00467202 */ /* 0x000fe20000000f00 */
[----:B------:R-:W-:Y:S01]  /*1ee30*/  IMAD.MOV.U32 R71, RZ, RZ, R11 ;  /* 0x000000ffff477224 */ /* 0x000fe200078e000b */
[----:B------:R-:W-:-:S07]  /*1ee40*/  MOV R0, 0x1ee60 ;  /* 0x0001ee6000007802 */ /* 0x000fce0000000f00 */
[----:B------:R-:W-:Y:S05]  /*1ee50*/  CALL.REL.NOINC `($__internal_21_$__cuda_sm20_div_rn_f64_full) ;  /* 0x000002d400e87944 */ /* 0x000fea0003c00000 */
[----:B------:R-:W-:Y:S01]  /*1ee60*/  IMAD.MOV.U32 R20, RZ, RZ, R8 ;  /* 0x000000ffff147224 */ /* 0x000fe200078e0008 */
[----:B------:R-:W-:-:S07]  /*1ee70*/  MOV R21, R7 ;  /* 0x0000000700157202 */ /* 0x000fce0000000f00 */
.L_x_4791:
[----:B------:R-:W-:Y:S05]  /*1ee80*/  BSYNC B4 ;  /* 0x0000000000047941 */ /* 0x000fea0003800000 */
.L_x_4790:
        /* <DEDUP_REMOVED lines=33> */
.L_x_4796:
[----:B------:R-:W-:Y:S05]  /*1f0a0*/  BSYNC B5 ;  /* 0x0000000000057941 */ /* 0x000fea0003800000 */
.L_x_4795:
        /* <DEDUP_REMOVED lines=14> */
[----:B------:R-:W-:Y:S01]  /*1f190*/  MOV R72, RZ ;  /* 0x000000ff00487202 */ /* 0x000fe20000000f00 */
[----:B------:R-:W-:Y:S01]  /*1f1a0*/  IMAD.MOV.U32 R73, RZ, RZ, 0x40120000 ;  /* 0x40120000ff497424 */ /* 0x000fe200078e00ff */
[----:B------:R-:W-:-:S07]  /*1f1b0*/  MOV R0, 0x1f1d0 ;  /* 0x0001f1d000007802 */ /* 0x000fce0000000f00 */
[----:B------:R-:W-:Y:S05]  /*1f1c0*/  CALL.REL.NOINC `($__internal_21_$__cuda_sm20_div_rn_f64_full) ;  /* 0x000002d4000c7944 */ /* 0x000fea0003c00000 */
[----:B------:R-:W-:-:S07]  /*1f1d0*/  IMAD.MOV.U32 R6, RZ, RZ, R8 ;  /* 0x000000ffff067224 */ /* 0x000fce00078e0008 */
.L_x_4798:
[----:B------:R-:W-:Y:S05]  /*1f1e0*/  BSYNC B5 ;  /* 0x0000000000057941 */ /* 0x000fea0003800000 */
.L_x_4797:
[----:B------:R-:W-:-:S14]  /*1f1f0*/  DSETP.GEU.AND P0, PT, R20, R6, PT ;  /* 0x000000061400722a */ /* 0x000fdc0003f0e000 */
[----:B------:R-:W-:Y:S05]  /*1f200*/  @!P0 BREAK B4 ;  /* 0x0000000000048942 */ /* 0x000fea0003800000 */
[----:B------:R-:W-:Y:S05]  /*1f210*/  @!P0 BRA `(.L_x_4799) ;  /* 0x00000160002c8947 */ /* 0x000fea0003800000 */
.L_x_4794:
[----:B------:R-:W-:Y:S05]  /*1f220*/  BSYNC B4 ;  /* 0x0000000000047941 */ /* 0x000fea0003800000 */
.L_x_4793:
[----:B------:R-:W-:Y:S01]  /*1f230*/  MOV R6, 0x9999999a ;  /* 0x9999999a00067802 */ /* 0x000fe20000000f00 */
[----:B------:R-:W-:-:S06]  /*1f240*/  IMAD.MOV.U32 R7, RZ, RZ, 0x3ff19999 ;  /* 0x3ff19999ff077424 */ /* 0x000fcc00078e00ff */
[----:B------:R-:W-:-:S14]  /*1f250*/  DSETP.GT.AND P0, PT, R14, R6, PT ;  /* 0x000000060e00722a */ /* 0x000fdc0003f04000 */
[----:B------:R-:W-:Y:S05]  /*1f260*/  @P0 BRA `(.L_x_4800) ;  /* 0x000000d400900947 */ /* 0x000fea0003800000 */
[----:B------:R-:W-:-:S14]  /*1f270*/  DSETP.GTU.AND P0, PT, R14, 0.5, PT ;  /* 0x3fe000000e00742a */ /* 0x000fdc0003f0c000 */
[----:B------:R-:W-:Y:S05]  /*1f280*/  @P0 BRA `(.L_x_4801) ;  /* 0x0000006800f00947 */ /* 0x000fea0003800000 */
[----:B------:R-:W-:Y:S01]  /*1f290*/  ISETP.GT.AND P5, PT, R15, 0xfffff, PT ;  /* 0x000fffff0f00780c */ /* 0x000fe20003fa4270 */
[----:B------:R-:W-:Y:S01]  /*1f2a0*/  IMAD.MOV.U32 R6, RZ, RZ, R14 ;  /* 0x000000ffff067224 */ /* 0x000fe200078e000e */
[----:B------:R-:W-:Y:S01]  /*1f2b0*/  MOV R7, R15 ;  /* 0x0000000f00077202 */ /* 0x000fe20000000f00 */
[----:B------:R-:W-:Y:S01]  /*1f2c0*/  IMAD.MOV.U32 R5, RZ, RZ, R15 ;  /* 0x000000ffff057224 */ /* 0x000fe200078e000f */
[----:B------:R-:W-:Y:S09]  /*1f2d0*/  BSSY B3, `(.L_x_4802) ;  /* 0x000004e000037945 */ /* 0x000ff20003800000 */
[----:B------:R-:W-:-:S10]  /*1f2e0*/  @!P5 DMUL R6, R14, 1.80143985094819840000e+16 ;  /* 0x435000000e06d828 */ /* 0x000fd40000000000 */
[----:B------:R-:W-:-:S05]  /*1f2f0*/  @!P5 IMAD.MOV.U32 R5, RZ, RZ, R7 ;  /* 0x000000ffff05d224 */ /* 0x000fca00078e0007 */
[----:B------:R-:W-:-:S04]  /*1f300*/  IADD3 R0, R5, -0x1, RZ ;  /* 0xffffffff05007810 */ /* 0x000fc80007ffe0ff */
[----:B------:R-:W-:Y:S02]  /*1f310*/  ISETP.GE.U32.AND P0, PT, R0, 0x7fefffff, PT ;  /* 0x7fefffff0000780c */ /* 0x000fe40003f06070 */
[----:B------:R-:W-:Y:S01]  /*1f320*/  MOV R0, R14 ;  /* 0x0000000e00007202 */ /* 0x000fe20000000f00 */
[----:B------:R-:W-:-:S10]  /*1f330*/  @!P5 IMAD.MOV.U32 R0, RZ, RZ, R6 ;  /* 0x000000ffff00d224 */ /* 0x000fd400078e0006 */
        /* <DEDUP_REMOVED lines=16> */
[----:B------:R-:W-:Y:S01]  /*1f440*/  IMAD.MOV.U32 R0, RZ, RZ, -0x3ff ;  /* 0xfffffc01ff007424 */ /* 0x000fe200078e00ff */
[----:B------:R-:W-:Y:S01]  /*1f450*/  @!P5 MOV R0, 0xfffffbcb ;  /* 0xfffffbcb0000d802 */ /* 0x000fe20000000f00 */
[----:B------:R-:W-:Y:S01]  /*1f460*/  IMAD.MOV.U32 R33, RZ, RZ, 0x43300000 ;  /* 0x43300000ff217424 */ /* 0x000fe200078e00ff */
[----:B------:R-:W-:Y:S01]  /*1f470*/  UMOV UR10, 0x80000000 ;  /* 0x80000000000a7882 */ /* 0x000fe20000000000 */
[----:B------:R-:W-:Y:S01]  /*1f480*/  UMOV UR11, 0x43300000 ;  /* 0x43300000000b7882 */ /* 0x000fe20000000000 */
[----:B------:R-:W-:-:S07]  /*1f490*/  LEA.HI R0, R5, R0, RZ, 0xc ;  /* 0x0000000005007211 */ /* 0x000fce00078f60ff */
        /* <DEDUP_REMOVED lines=49> */
.L_x_4803:
[----:B------:R-:W-:Y:S05]  /*1f7b0*/  BSYNC B3 ;  /* 0x0000000000037941 */ /* 0x000fea0003800000 */
.L_x_4802:
[----:B------:R-:W0:Y:S01]  /*1f7c0*/  MUFU.RCP64H R7, R21 ;  /* 0x0000001500077308 */ /* 0x000e220000001800 */
[----:B------:R-:W-:Y:S01]  /*1f7d0*/  MOV R6, 0x1 ;  /* 0x0000000100067802 */ /* 0x000fe20000000f00 */
[----:B------:R-:W-:Y:S01]  /*1f7e0*/  UMOV UR8, 0x9999999a ;  /* 0x9999999a00087882 */ /* 0x000fe20000000000 */
[----:B------:R-:W-:Y:S01]  /*1f7f0*/  UMOV UR9, 0x3fd99999 ;  /* 0x3fd9999900097882 */ /* 0x000fe20000000000 */
[----:B------:R-:W-:Y:S01]  /*1f800*/  BSSY B4, `(.L_x_4804) ;  /* 0x0000016000047945 */ /* 0x000fe20003800000 */
[----:B------:R-:W-:Y:S02]  /*1f810*/  IMAD.MOV.U32 R5, RZ, RZ, R15 ;  /* 0x000000ffff057224 */ /* 0x000fe400078e000f */
[----:B0-----:R-:W-:-:S08]  /*1f820*/  DFMA R24, R6, -R20, 1 ;  /* 0x3ff000000618742b */ /* 0x001fd00000000814 */
[----:B------:R-:W-:-:S08]  /*1f830*/  DFMA R24, R24, R24, R24 ;  /* 0x000000181818722b */ /* 0x000fd00000000018 */
[----:B------:R-:W-:-:S08]  /*1f840*/  DFMA R24, R6, R24, R6 ;  /* 0x000000180618722b */ /* 0x000fd00000000006 */
[----:B------:R-:W-:-:S08]  /*1f850*/  DFMA R6, R24, -R20, 1 ;  /* 0x3ff000001806742b */ /* 0x000fd00000000814 */
[----:B------:R-:W-:-:S08]  /*1f860*/  DFMA R6, R24, R6, R24 ;  /* 0x000000061806722b */ /* 0x000fd00000000018 */
[----:B------:R-:W-:-:S08]  /*1f870*/  DMUL R24, R6, -UR8 ;  /* 0x8000000806187c28 */ /* 0x000fd00008000000 */
[----:B------:R-:W-:-:S08]  /*1f880*/  DFMA R26, R24, -R20, -UR8 ;  /* 0x80000008181a7e2b */ /* 0x000fd00008000814 */
[----:B------:R-:W-:Y:S01]  /*1f890*/  DFMA R24, R6, R26, R24 ;  /* 0x0000001a0618722b */ /* 0x000fe20000000018 */
[----:B------:R-:W-:-:S09]  /*1f8a0*/  IMAD.MOV.U32 R6, RZ, RZ, R14 ;  /* 0x000000ffff067224 */ /* 0x000fd200078e000e */
[----:B------:R-:W-:-:S05]  /*1f8b0*/  FFMA R0, RZ, R21, R25 ;  /* 0x00000015ff007223 */ /* 0x000fca0000000019 */
[----:B------:R-:W-:-:S13]  /*1f8c0*/  FSETP.GT.AND P0, PT, |R0|, 1.469367938527859385e-39, PT ;  /* 0x001000000000780b */ /* 0x000fda0003f04200 */
[----:B------:R-:W-:Y:S05]  /*1f8d0*/  @P0 BRA `(.L_x_4805) ;  /* 0x0000000000200947 */ /* 0x000fea0003800000 */
[----:B------:R-:W-:Y:S01]  /*1f8e0*/  MOV R72, 0x9999999a ;  /* 0x9999999a00487802 */ /* 0x000fe20000000f00 */
[----:B------:R-:W-:Y:S01]  /*1f8f0*/  IMAD.MOV.U32 R73, RZ, RZ, -0x40266667 ;  /* 0xbfd99999ff497424 */ /* 0x000fe200078e00ff */
[----:B------:R-:W-:Y:S01]  /*1f900*/  MOV R71, R21 ;  /* 0x0000001500477202 */ /* 0x000fe20000000f00 */
[----:B------:R-:W-:Y:S01]  /*1f910*/  IMAD.MOV.U32 R70, RZ, RZ, R20 ;  /* 0x000000ffff467224 */ /* 0x000fe200078e0014 */
[----:B------:R-:W-:-:S07]  /*1f920*/  MOV R0, 0x1f940 ;  /* 0x0001f94000007802 */ /* 0x000fce0000000f00 */
[----:B------:R-:W-:Y:S05]  /*1f930*/  CALL.REL.NOINC `($__internal_21_$__cuda_sm20_div_rn_f64_full) ;  /* 0x000002cc00307944 */ /* 0x000fea0003c00000 */
[----:B------:R-:W-:Y:S02]  /*1f940*/  IMAD.MOV.U32 R24, RZ, RZ, R8 ;  /* 0x000000ffff187224 */ /* 0x000fe400078e0008 */
[----:B------:R-:W-:-:S07]  /*1f950*/  IMAD.MOV.U32 R25, RZ, RZ, R7 ;  /* 0x000000ffff197224 */ /* 0x000fce00078e0007 */
.L_x_4805:
[----:B------:R-:W-:Y:S05]  /*1f960*/  BSYNC B4 ;  /* 0x0000000000047941 */ /* 0x000fea0003800000 */
.L_x_4804:
[----:B------:R-:W-:-:S14]  /*1f970*/  DSETP.GEU.AND P0, PT, R24, R10, PT ;  /* 0x0000000a1800722a */ /* 0x000fdc0003f0e000 */
[----:B------:R-:W-:Y:S05]  /*1f980*/  @!P0 BRA `(.L_x_4806) ;  /* 0x00000024009c8947 */ /* 0x000fea0003800000 */
[----:B------:R-:W-:Y:S01]  /*1f990*/  DADD R12, -RZ, -R14 ;  /* 0x00000000ff0c7229 */ /* 0x000fe2000000090e */
[----:B------:R-:W-:Y:S01]  /*1f9a0*/  BSSY B4, `(.L_x_4807) ;  /* 0x000003b000047945 */ /* 0x000fe20003800000 */
[----:B------:R-:W-:Y:S01]  /*1f9b0*/  MOV R3, 0x1 ;  /* 0x0000000100037802 */ /* 0x000fe20000000f00 */
[----:B------:R-:W-:Y:S01]  /*1f9c0*/  IMAD.MOV.U32 R24, RZ, RZ, 0x0 ;  /* 0x00000000ff187424 */ /* 0x000fe200078e00ff */
[----:B------:R-:W-:Y:S01]  /*1f9d0*/  CS2R R20, SRZ ;  /* 0x0000000000147805 */ /* 0x000fe2000001ff00 */
[----:B------:R-:W-:-:S07]  /*1f9e0*/  IMAD.MOV.U32 R25, RZ, RZ, 0x3ff00000 ;  /* 0x3ff00000ff197424 */ /* 0x000fce00078e00ff */
.L_x_4812:
[----:B------:R-:W0:Y:S01]  /*1f9f0*/  I2F.F64 R22, R3 ;  /* 0x0000000300167312 */ /* 0x000e220000201c00 */
[----:B------:R-:W-:Y:S01]  /*1fa00*/  MOV R26, 0x1 ;  /* 0x00000001001a7802 */ /* 0x000fe20000000f00 */
[----:B------:R-:W-:Y:S01]  /*1fa10*/  BSSY B5, `(.L_x_4808) ;  /* 0x0000015000057945 */ /* 0x000fe20003800000 */
[----:B------:R-:W-:Y:S01]  /*1fa20*/  FSETP.GEU.AND P1, PT, |R13|, 6.5827683646048100446e-37, PT ;  /* 0x036000000d00780b */ /* 0x000fe20003f2e200 */
[----:B------:R-:W-:-:S04]  /*1fa30*/  DADD R72, -RZ, -R14 ;  /* 0x00000000ff487229 */ /* 0x000fc8000000090e */
        /* <DEDUP_REMOVED lines=18> */
.L_x_4809:
[----:B------:R-:W-:Y:S05]  /*1fb60*/  BSYNC B5 ;  /* 0x0000000000057941 */ /* 0x000fea0003800000 */
.L_x_4808:
[----:B------:R-:W-:Y:S01]  /*1fb70*/  DADD R70, R10, R22 ;  /* 0x000000000a467229 */ /* 0x000fe20000000016 */
[----:B------:R-:W-:Y:S01]  /*1fb80*/  BSSY B5, `(.L_x_4810) ;  /* 0x0000016000057945 */ /* 0x000fe20003800000 */
[----:B------:R-:W-:Y:S01]  /*1fb90*/  IMAD.MOV.U32 R22, RZ, RZ, 0x1 ;  /* 0x00000001ff167424 */ /* 0x000fe200078e00ff */
[----:B------:R-:W-:-:S03]  /*1fba0*/  DMUL R72, R26, R24 ;  /* 0x000000181a487228 */ /* 0x000fc60000000000 */
[----:B------:R-:W0:Y:S07]  /*1fbb0*/  MUFU.RCP64H R23, R71 ;  /* 0x0000004700177308 */ /* 0x000e2e0000001800 */
        /* <DEDUP_REMOVED lines=9> */
[----:B------:R-:W-:Y:S01]  /*1fc50*/  MOV R24, R72 ;  /* 0x0000004800187202 */ /* 0x000fe20000000f00 */
[----:B------:R-:W-:-:S08]  /*1fc60*/  IMAD.MOV.U32 R25, RZ, RZ, R73 ;  /* 0x000000ffff197224 */ /* 0x000fd000078e0049 */
[----:B------:R-:W-:-:S05]  /*1fc70*/  FFMA R0, RZ, R71, R23 ;  /* 0x00000047ff007223 */ /* 0x000fca0000000017 */
[----:B------:R-:W-:-:S13]  /*1fc80*/  FSETP.GT.AND P0, PT, |R0|, 1.469367938527859385e-39, PT ;  /* 0x001000000000780b */ /* 0x000fda0003f04200 */
[----:B------:R-:W-:Y:S05]  /*1fc90*/  @P0 BRA P1, `(.L_x_4811) ;  /* 0x0000000000100947 */ /* 0x000fea0000800000 */
[----:B------:R-:W-:-:S07]  /*1fca0*/  MOV R0, 0x1fcc0 ;  /* 0x0001fcc000007802 */ /* 0x000fce0000000f00 */
[----:B------:R-:W-:Y:S05]  /*1fcb0*/  CALL.REL.NOINC `($__internal_21_$__cuda_sm20_div_rn_f64_full) ;  /* 0x000002c800507944 */ /* 0x000fea0003c00000 */
[----:B------:R-:W-:Y:S01]  /*1fcc0*/  IMAD.MOV.U32 R22, RZ, RZ, R8 ;  /* 0x000000ffff167224 */ /* 0x000fe200078e0008 */
[----:B------:R-:W-:-:S07]  /*1fcd0*/  MOV R23, R7 ;  /* 0x0000000700177202 */ /* 0x000fce0000000f00 */
.L_x_4811:
[----:B------:R-:W-:Y:S05]  /*1fce0*/  BSYNC B5 ;  /* 0x0000000000057941 */ /* 0x000fea0003800000 */
.L_x_4810:
[----:B------:R-:W-:Y:S01]  /*1fcf0*/  DADD R20, R22, R20 ;  /* 0x0000000016147229 */ /* 0x000fe20000000014 */
[----:B------:R-:W-:-:S05]  /*1fd00*/  VIADD R3, R3, 0x1 ;  /* 0x0000000103037836 */ /* 0x000fca0000000000 */
[----:B------:R-:W-:Y:S02]  /*1fd10*/  ISETP.GE.U32.AND P0, PT, R3, 0x7d0, PT ;  /* 0x000007d00300780c */ /* 0x000fe40003f06070 */
[----:B------:R-:W-:-:S08]  /*1fd20*/  DMUL R26, |R20|, 1.1102230246251565404e-16 ;  /* 0x3ca00000141a7828 */ /* 0x000fd00000000200 */
[----:B------:R-:W-:-:S14]  /*1fd30*/  DSETP.GTU.AND P1, PT, |R22|, R26, PT ;  /* 0x0000001a1600722a */ /* 0x000fdc0003f2c200 */
[----:B------:R-:W-:Y:S05]  /*1fd40*/  @!P0 BRA P1, `(.L_x_4812) ;  /* 0xfffffffc00288947 */ /* 0x000fea000083ffff */
[----:B------:R-:W-:Y:S05]  /*1fd50*/  BSYNC B4 ;  /* 0x0000000000047941 */ /* 0x000fea0003800000 */
.L_x_4807:
        /* <DEDUP_REMOVED lines=78> */
.L_x_4814:
[----:B------:R-:W-:Y:S05]  /*20240*/  BSYNC B3 ;  /* 0x0000000000037941 */ /* 0x000fea0003800000 */
.L_x_4813:
[----:B------:R-:W-:Y:S01]  /*20250*/  BSSY B6, `(.L_x_4815) ;  /* 0x00000a8000067945 */ /* 0x000fe20003800000 */
[----:B------:R-:W-:-:S03]  /*20260*/  DMUL R14, R10, R12 ;  /* 0x0000000c0a0e7228 */ /* 0x000fc60000000000 */
[----:B------:R-:W-:Y:S08]  /*20270*/  @P2 BRA `(.L_x_4816) ;  /* 0x0000000800902947 */ /* 0x000ff00003800000 */
[----:B------:R-:W-:Y:S01]  /*20280*/  DADD R24, -RZ, |R22| ;  /* 0x00000000ff187229 */ /* 0x000fe20000000516 */
[----:B------:R-:W-:-:S09]  /*20290*/  MOV R6, 0x202d0 ;  /* 0x000202d000067802 */ /* 0x000fd20000000f00 */
[----:B------:R-:W-:Y:S02]  /*202a0*/  IMAD.MOV.U32 R12, RZ, RZ, R24 ;  /* 0x000000ffff0c7224 */ /* 0x000fe400078e0018 */
[----:B------:R-:W-:-:S07]  /*202b0*/  IMAD.MOV.U32 R13, RZ, RZ, R25 ;  /* 0x000000ffff0d7224 */ /* 0x000fce00078e0019 */
[----:B------:R-:W-:Y:S05]  /*202c0*/  CALL.REL.NOINC `($_ZN2at6native18elementwise_kernelILi128ELi2EZNS0_22gpu_kernel_impl_nocastIN48_GLOBAL__N__08322988_15_IGammaKernel_cu_cb51a28d10CalcIgammaIdEEEEvRNS_18TensorIteratorBaseERKT_EUliE_EEviT1_$__internal_lgamma_pos) ;  /* 0x000002d400b87944 */ /* 0x000fea0003c00000 */
[----:B------:R-:W-:Y:S01]  /*202d0*/  ISETP.GT.AND P0, PT, R23, -0x1, PT ;  /* 0xffffffff1700780c */ /* 0x000fe20003f04270 */
[----:B------:R-:W-:Y:S01]  /*202e0*/  IMAD.MOV.U32 R23, RZ, RZ, R13 ;  /* 0x000000ffff177224 */ /* 0x000fe200078e000d */
[----:B------:R-:W-:-:S11]  /*202f0*/  MOV R22, R12 ;  /* 0x0000000c00167202 */ /* 0x000fd60000000f00 */
[----:B------:R-:W-:Y:S05]  /*20300*/  @P0 BRA `(.L_x_4817) ;  /* 0x0000000800700947 */ /* 0x000fea0003800000 */
[----:B------:R-:W0:Y:S01]  /*20310*/  FRND.F64.TRUNC R6, R24 ;  /* 0x0000001800067313 */ /* 0x000e22000030d800 */
[----:B------:R-:W-:Y:S01]  /*20320*/  IMAD.MOV.U32 R22, RZ, RZ, 0x0 ;  /* 0x00000000ff167424 */ /* 0x000fe200078e00ff */
[----:B------:R-:W-:Y:S01]  /*20330*/  MOV R23, 0x7ff00000 ;  /* 0x7ff0000000177802 */ /* 0x000fe20000000f00 */
[----:B0-----:R-:W-:-:S14]  /*20340*/  DSETP.NEU.AND P0, PT, R24, R6, PT ;  /* 0x000000061800722a */ /* 0x001fdc0003f0d000 */
        /* <DEDUP_REMOVED lines=61> */
.L_x_4821:
[----:B------:R-:W-:Y:S05]  /*20720*/  BSYNC B5 ;  /* 0x0000000000057941 */ /* 0x000fea0003800000 */
.L_x_4820:
[--C-:B------:R-:W-:Y:S01]  /*20730*/  IMAD.MOV.U32 R0, RZ, RZ, R7.reuse ;  /* 0x000000ffff007224 */ /* 0x100fe200078e0007 */
[----:B------:R-:W-:Y:S01]  /*20740*/  MOV R24, R6 ;  /* 0x0000000600187202 */ /* 0x000fe20000000f00 */
[----:B------:R-:W-:-:S07]  /*20750*/  IMAD.MOV.U32 R25, RZ, RZ, R7 ;  /* 0x000000ffff197224 */ /* 0x000fce00078e0007 */
.L_x_4819:
[----:B------:R-:W-:Y:S05]  /*20760*/  BSYNC B4 ;  /* 0x0000000000047941 */ /* 0x000fea0003800000 */
.L_x_4818:
[----:B------:R-:W-:Y:S01]  /*20770*/  ISETP.GT.AND P0, PT, R0, 0xfffff, PT ;  /* 0x000fffff0000780c */ /* 0x000fe20003f04270 */
[----:B------:R-:W-:Y:S01]  /*20780*/  IMAD.MOV.U32 R3, RZ, RZ, R24 ;  /* 0x000000ffff037224 */ /* 0x000fe200078e0018 */
[----:B------:R-:W-:Y:S11]  /*20790*/  BSSY B3, `(.L_x_4822) ;  /* 0x000004d000037945 */ /* 0x000ff60003800000 */
        /* <DEDUP_REMOVED lines=76> */
.L_x_4823:
[----:B------:R-:W-:Y:S05]  /*20c60*/  BSYNC B3 ;  /* 0x0000000000037941 */ /* 0x000fea0003800000 */
.L_x_4822:
[--C-:B------:R-:W-:Y:S02]  /*20c70*/  DADD R12, -R12, R6.reuse ;  /* 0x000000000c0c7229 */ /* 0x100fe40000000106 */
[----:B------:R-:W-:-:S10]  /*20c80*/  DADD R6, -RZ, -R6 ;  /* 0x00000000ff067229 */ /* 0x000fd40000000906 */
[----:B------:R-:W-:Y:S02]  /*20c90*/  FSEL R22, R6, R12, !P4 ;  /* 0x0000000c06167208 */ /* 0x000fe40006000000 */
[----:B------:R-:W-:Y:S01]  /*20ca0*/  FSEL R23, R7, R13, !P4 ;  /* 0x0000000d07177208 */ /* 0x000fe20006000000 */
[----:B------:R-:W-:Y:S06]  /*20cb0*/  BRA `(.L_x_4817) ;  /* 0x0000000000047947 */ /* 0x000fec0003800000 */
.L_x_4816:
[----:B------:R-:W-:-:S11]  /*20cc0*/  DADD R22, R22, R22 ;  /* 0x0000000016167229 */ /* 0x000fd60000000016 */
.L_x_4817:
[----:B------:R-:W-:Y:S05]  /*20cd0*/  BSYNC B6 ;  /* 0x0000000000067941 */ /* 0x000fea0003800000 */
.L_x_4815:
        /* <DEDUP_REMOVED lines=13> */
.L_x_4825:
        /* <DEDUP_REMOVED lines=21> */
[----:B------:R-:W-:-:S04]  /*20f00*/  ISETP.NE.AND P0, PT, R6, 0x400, PT ;  /* 0x000004000600780c */ /* 0x000fc80003f05270 */
[----:B------:R-:W-:Y:S01]  /*20f10*/  DFMA R22, R12, UR8, R24 ;  /* 0x000000080c167c2b */ /* 0x000fe20008000018 */
[----:B------:R-:W-:Y:S01]  /*20f20*/  UMOV UR8, 0x92ba033d ;  /* 0x92ba033d00087882 */ /* 0x000fe20000000000 */
[----:B------:R-:W-:-:S06]  /*20f30*/  UMOV UR9, 0x3e927e50 ;  /* 0x3e927e5000097882 */ /* 0x000fcc0000000000 */
[----:B------:R-:W-:Y:S01]  /*20f40*/  DFMA R22, R12, R22, UR8 ;  /* 0x000000080c167e2b */ /* 0x000fe20008000016 */
[----:B------:R-:W-:Y:S01]  /*20f50*/  UMOV UR8, 0x6c5f9da1 ;  /* 0x6c5f9da100087882 */ /* 0x000fe20000000000 */
[----:B------:R-:W-:Y:S01]  /*20f60*/  UMOV UR9, 0x3ec71dde ;  /* 0x3ec71dde00097882 */ /* 0x000fe20000000000 */
[----:B------:R-:W-:Y:S02]  /*20f70*/  @P0 IMAD.MOV R7, RZ, RZ, R6 ;  /* 0x000000ffff070224 */ /* 0x000fe400078e0206 */
[----:B------:R-:W-:-:S03]  /*20f80*/  IMAD.MOV.U32 R6, RZ, RZ, RZ ;  /* 0x000000ffff067224 */ /* 0x000fc600078e00ff */
        /* <DEDUP_REMOVED lines=27> */
[----:B------:R-:W-:-:S03]  /*21140*/  @P1 FSEL R12, R6, R22, !P0 ;  /* 0x00000016060c1208 */ /* 0x000fc60004000000 */
[----:B------:R-:W-:Y:S01]  /*21150*/  IMAD.MOV.U32 R23, RZ, RZ, R13 ;  /* 0x000000ffff177224 */ /* 0x000fe200078e000d */
[----:B------:R-:W-:-:S07]  /*21160*/  MOV R22, R12 ;  /* 0x0000000c00167202 */ /* 0x000fce0000000f00 */
.L_x_4826:
[----:B------:R-:W-:Y:S05]  /*21170*/  BSYNC B3 ;  /* 0x0000000000037941 */ /* 0x000fea0003800000 */
.L_x_4824:
[----:B------:R-:W-:Y:S01]  /*21180*/  DSETP.GTU.AND P0, PT, R18, +INF , PT ;  /* 0x7ff000001200742a */ /* 0x000fe20003f0c000 */
[----:B------:R-:W-:-:S13]  /*21190*/  BSSY B6, `(.L_x_4827) ;  /* 0x00000a8000067945 */ /* 0x000fda0003800000 */
[----:B------:R-:W-:Y:S05]  /*211a0*/  @P0 BRA `(.L_x_4828) ;  /* 0x0000000800940947 */ /* 0x000fea0003800000 */
[----:B------:R-:W-:Y:S01]  /*211b0*/  IMAD.MOV.U32 R12, RZ, RZ, R18 ;  /* 0x000000ffff0c7224 */ /* 0x000fe200078e0012 */
[----:B------:R-:W-:Y:S02]  /*211c0*/  MOV R13, R19 ;  /* 0x00000013000d7202 */ /* 0x000fe40000000f00 */
[----:B------:R-:W-:-:S07]  /*211d0*/  MOV R6, 0x211f0 ;  /* 0x000211f000067802 */ /* 0x000fce0000000f00 */
[----:B------:R-:W-:Y:S05]  /*211e0*/  CALL.REL.NOINC `($_ZN2at6native18elementwise_kernelILi128ELi2EZNS0_22gpu_kernel_impl_nocastIN48_GLOBAL__N__08322988_15_IGammaKernel_cu_cb51a28d10CalcIgammaIdEEEEvRNS_18TensorIteratorBaseERKT_EUliE_EEviT1_$__internal_lgamma_pos) ;  /* 0x000002c400f07944 */ /* 0x000fea0003c00000 */
        /* <DEDUP_REMOVED lines=71> */
.L_x_4833:
[----:B------:R-:W-:Y:S05]  /*21660*/  BSYNC B5 ;  /* 0x0000000000057941 */ /* 0x000fea0003800000 */
.L_x_4832:
[--C-:B------:R-:W-:Y:S01]  /*21670*/  IMAD.MOV.U32 R0, RZ, RZ, R7.reuse ;  /* 0x000000ffff007224 */ /* 0x100fe200078e0007 */
[----:B------:R-:W-:Y:S01]  /*21680*/  MOV R18, R6 ;  /* 0x0000000600127202 */ /* 0x000fe20000000f00 */
[----:B------:R-:W-:-:S07]  /*21690*/  IMAD.MOV.U32 R19, RZ, RZ, R7 ;  /* 0x000000ffff137224 */ /* 0x000fce00078e0007 */
.L_x_4831:
[----:B------:R-:W-:Y:S05]  /*216a0*/  BSYNC B4 ;  /* 0x0000000000047941 */ /* 0x000fea0003800000 */
.L_x_4830:
        /* <DEDUP_REMOVED lines=79> */
.L_x_4835:
[----:B------:R-:W-:Y:S05]  /*21ba0*/  BSYNC B3 ;  /* 0x0000000000037941 */ /* 0x000fea0003800000 */
.L_x_4834:
[--C-:B------:R-:W-:Y:S02]  /*21bb0*/  DADD R10, -R10, R6.reuse ;  /* 0x000000000a0a7229 */ /* 0x100fe40000000106 */
[----:B------:R-:W-:-:S10]  /*21bc0*/  DADD R6, -RZ, -R6 ;  /* 0x00000000ff067229 */ /* 0x000fd40000000906 */
[----:B------:R-:W-:Y:S02]  /*21bd0*/  FSEL R6, R6, R10, !P4 ;  /* 0x0000000a06067208 */ /* 0x000fe40006000000 */
[----:B------:R-:W-:Y:S01]  /*21be0*/  FSEL R7, R7, R11, !P4 ;  /* 0x0000000b07077208 */ /* 0x000fe20006000000 */
[----:B------:R-:W-:Y:S06]  /*21bf0*/  BRA `(.L_x_4829) ;  /* 0x0000000000047947 */ /* 0x000fec0003800000 */
.L_x_4828:
[----:B------:R-:W-:-:S11]  /*21c00*/  DADD R6, R10, R10 ;  /* 0x000000000a067229 */ /* 0x000fd6000000000a */
.L_x_4829:
[----:B------:R-:W-:Y:S05]  /*21c10*/  BSYNC B6 ;  /* 0x0000000000067941 */ /* 0x000fea0003800000 */
.L_x_4827:
        /* <DEDUP_REMOVED lines=59> */
.L_x_4837:
[----:B------:R-:W-:Y:S05]  /*21fd0*/  BSYNC B3 ;  /* 0x0000000000037941 */ /* 0x000fea0003800000 */
.L_x_4836:
[----:B------:R-:W-:Y:S01]  /*21fe0*/  DFMA R20, -R20, R6, -R22 ;  /* 0x000000061414722b */ /* 0x000fe20000000916 */
[----:B------:R-:W-:Y:S10]  /*21ff0*/  BRA `(.L_x_4788) ;  /* 0x000002a000c07947 */ /* 0x000ff40003800000 */
.L_x_4806:
        /* <DEDUP_REMOVED lines=42> */
[----:B------:R-:W-:Y:S01]  /*222a0*/  IMAD.MOV.U32 R20, RZ, RZ, -0x19c7c7e ;  /* 0xfe638382ff147424 */ /* 0x000fe200078e00ff */
[----:B------:R0:W-:Y:S01]  /*222b0*/  STL.64 [R1+0x2778], R26 ;  /* 0x0027781a01007387 */ /* 0x0001e20000100a00 */
[----:B-1----:R-:W-:Y:S01]  /*222c0*/  IMAD.MOV.U32 R34, RZ, RZ, 0x0 ;  /* 0x00000000ff227424 */ /* 0x002fe200078e00ff */
[----:B------:R-:W-:Y:S01]  /*222d0*/  DSETP.GT.AND P0, PT, R18, 1, PT ;  /* 0x3ff000001200742a */ /* 0x000fe20003f04000 */
[----:B------:R-:W-:Y:S01]  /*222e0*/  IMAD.MOV.U32 R35, RZ, RZ, 0x4115d0bc ;  /* 0x4115d0bcff237424 */ /* 0x000fe200078e00ff */
[----:B------:R1:W-:Y:S01]  /*222f0*/  STL.64 [R1+0x2780], R28 ;  /* 0x0027801c01007387 */ /* 0x0003e20000100a00 */
[----:B--2---:R-:W-:Y:S01]  /*22300*/  MOV R36, 0x0 ;  /* 0x0000000000247802 */ /* 0x004fe20000000f00 */
[----:B------:R-:W-:Y:S01]  /*22310*/  IMAD.MOV.U32 R37, RZ, RZ, 0x41441f7b ;  /* 0x41441f7bff257424 */ /* 0x000fe200078e00ff */
[----:B------:R-:W-:Y:S01]  /*22320*/  UMOV UR8, 0xb9800000 ;  /* 0xb980000000087882 */ /* 0x000fe20000000000 */
[----:B---3--:R-:W-:Y:S01]  /*22330*/  IMAD.MOV.U32 R38, RZ, RZ, -0x20000000 ;  /* 0xe0000000ff267424 */ /* 0x008fe200078e00ff */
[----:B------:R-:W-:Y:S01]  /*22340*/  MOV R39, 0x41697171 ;  /* 0x4169717100277802 */ /* 0x000fe20000000f00 */
[----:B------:R-:W-:Y:S01]  /*22350*/  STL.64 [R1+0x2788], R30 ;  /* 0x0027881e01007387 */ /* 0x000fe20000100a00 */
[----:B------:R-:W-:Y:S01]  /*22360*/  IMAD.MOV.U32 R21, RZ, RZ, 0x40338519 ;  /* 0x40338519ff157424 */ /* 0x000fe200078e00ff */
[----:B0-----:R-:W-:Y:S01]  /*22370*/  MOV R27, 0x41a1fda6 ;  /* 0x41a1fda6001b7802 */ /* 0x001fe20000000f00 */
[----:B------:R-:W-:Y:S01]  /*22380*/  IMAD.MOV.U32 R26, RZ, RZ, -0x50000000 ;  /* 0xb0000000ff1a7424 */ /* 0x000fe200078e00ff */
[----:B------:R-:W-:Y:S01]  /*22390*/  STL.64 [R1+0x2790], R32 ;  /* 0x0027902001007387 */ /* 0x000fe20000100a00 */
[----:B------:R-:W-:Y:S01]  /*223a0*/  UMOV UR9, 0x40181945 ;  /* 0x4018194500097882 */ /* 0x000fe20000000000 */
[----:B-1----:R-:W-:Y:S01]  /*223b0*/  IMAD.MOV.U32 R28, RZ, RZ, -0x80000000 ;  /* 0x80000000ff1c7424 */ /* 0x002fe200078e00ff */
[----:B------:R-:W-:Y:S01]  /*223c0*/  BSSY B4, `(.L_x_4840) ;  /* 0x000003b000047945 */ /* 0x000fe20003800000 */
[----:B------:R-:W-:Y:S01]  /*223d0*/  IMAD.MOV.U32 R29, RZ, RZ, 0x419cbd69 ;  /* 0x419cbd69ff1d7424 */ /* 0x000fe200078e00ff */
[----:B------:R-:W-:Y:S01]  /*223e0*/  STL.64 [R1+0x2798], R34 ;  /* 0x0027982201007387 */ /* 0x000fe20000100a00 */
[----:B------:R-:W-:Y:S01]  /*223f0*/  IMAD.MOV.U32 R5, RZ, RZ, RZ ;  /* 0x000000ffff057224 */ /* 0x000fe200078e00ff */
[----:B------:R-:W-:-:S02]  /*22400*/  MOV R0, 0x1 ;  /* 0x0000000100007802 */ /* 0x000fc40000000f00 */
[----:B------:R-:W-:Y:S04]  /*22410*/  STL.64 [R1+0x27a0], R36 ;  /* 0x0027a02401007387 */ /* 0x000fe80000100a00 */
        /* <DEDUP_REMOVED lines=8> */
[----:B0-----:R-:W-:-:S02]  /*224a0*/  IMAD.MOV.U32 R16, RZ, RZ, -0x1388dcfa ;  /* 0xec772306ff107424 */ /* 0x001fc400078e00ff */
[----:B------:R-:W-:Y:S02]  /*224b0*/  IMAD.MOV.U32 R17, RZ, RZ, 0x4198bf15 ;  /* 0x4198bf15ff117424 */ /* 0x000fe400078e00ff */
[----:B-1----:R-:W-:Y:S01]  /*224c0*/  IMAD.MOV.U32 R6, RZ, RZ, -0x12d8f232 ;  /* 0xed270dceff067424 */ /* 0x002fe200078e00ff */
[----:B------:R-:W-:Y:S02]  /*224d0*/  MOV R7, 0x4194972f ;  /* 0x4194972f00077802 */ /* 0x000fe40000000f00 */
[----:B------:R0:W-:Y:S01]  /*224e0*/  STL.64 [R1+0x1448], R16 ;  /* 0x0014481001007387 */ /* 0x0001e20000100a00 */
[----:B--2---:R-:W-:Y:S01]  /*224f0*/  MOV R20, 0xcf4eca2e ;  /* 0xcf4eca2e00147802 */ /* 0x004fe20000000f00 */
[----:B------:R-:W-:Y:S02]  /*22500*/  IMAD.MOV.U32 R21, RZ, RZ, 0x418b2298 ;  /* 0x418b2298ff157424 */ /* 0x000fe400078e00ff */
[----:B------:R1:W-:Y:S04]  /*22510*/  STL.64 [R1+0x1440], R6 ;  /* 0x0014400601007387 */ /* 0x0003e80000100a00 */
[----:B------:R2:W-:Y:S01]  /*22520*/  STL.64 [R1+0x1450], R20 ;  /* 0x0014501401007387 */ /* 0x0005e20000100a00 */
[----:B0-----:R-:W-:Y:S01]  /*22530*/  DADD R16, R10, UR8 ;  /* 0x000000080a107e29 */ /* 0x001fe20008000000 */
[----:B-1----:R-:W-:-:S02]  /*22540*/  IMAD.MOV.U32 R6, RZ, RZ, -0x70000000 ;  /* 0x90000000ff067424 */ /* 0x002fc400078e00ff */
[----:B------:R-:W-:Y:S01]  /*22550*/  IMAD.MOV.U32 R7, RZ, RZ, 0x4185eeb6 ;  /* 0x4185eeb6ff077424 */ /* 0x000fe200078e00ff */
[----:B--2---:R-:W-:Y:S01]  /*22560*/  MOV R20, 0x70000000 ;  /* 0x7000000000147802 */ /* 0x004fe20000000f00 */
[----:B------:R-:W-:-:S03]  /*22570*/  IMAD.MOV.U32 R21, RZ, RZ, 0x41991871 ;  /* 0x41991871ff157424 */ /* 0x000fc600078e00ff */
[----:B------:R-:W-:Y:S01]  /*22580*/  DADD R16, R16, -0.5 ;  /* 0xbfe0000010107429 */ /* 0x000fe20000000000 */
[----:B------:R0:W-:Y:S04]  /*22590*/  STL.64 [R1+0x27b0], R6 ;  /* 0x0027b00601007387 */ /* 0x0001e80000100a00 */
        /* <DEDUP_REMOVED lines=24> */
.L_x_4843:
[----:B------:R-:W-:Y:S05]  /*22720*/  BSYNC B5 ;  /* 0x0000000000057941 */ /* 0x000fea0003800000 */
.L_x_4842:
[----:B------:R-:W-:Y:S01]  /*22730*/  IMAD.MOV.U32 R5, RZ, RZ, 0xc ;  /* 0x0000000cff057424 */ /* 0x000fe200078e00ff */
[----:B------:R-:W-:Y:S01]  /*22740*/  MOV R0, 0xffffffff ;  /* 0xffffffff00007802 */ /* 0x000fe20000000f00 */
[----:B------:R-:W-:Y:S02]  /*22750*/  IMAD.MOV.U32 R20, RZ, RZ, -0x30b135d2 ;  /* 0xcf4eca2eff147424 */ /* 0x000fe400078e00ff */
[----:B------:R-:W-:-:S07]  /*22760*/  IMAD.MOV.U32 R21, RZ, RZ, 0x418b2298 ;  /* 0x418b2298ff157424 */ /* 0x000fce00078e00ff */
.L_x_4841:
[----:B------:R-:W-:Y:S05]  /*22770*/  BSYNC B4 ;  /* 0x0000000000047941 */ /* 0x000fea0003800000 */
.L_x_4840:
[----:B------:R-:W-:Y:S01]  /*22780*/  DSETP.GT.AND P0, PT, R18, 1, PT ;  /* 0x3ff000001200742a */ /* 0x000fe20003f04000 */
[----:B------:R-:W-:Y:S01]  /*22790*/  IADD3 R29, R3, 0x13e8, RZ ;  /* 0x000013e8031d7810 */ /* 0x000fe20007ffe0ff */
[----:B------:R-:W-:-:S04]  /*227a0*/  IMAD.SHL.U32 R8, R0, 0x8, RZ ;  /* 0x0000000800087824 */ /* 0x000fc800078e00ff */
[----:B------:R-:W-:-:S05]  /*227b0*/  SEL R29, R29, R12, P0 ;  /* 0x0000000c1d1d7207 */ /* 0x000fca0000000000 */
        /* <DEDUP_REMOVED lines=11> */
[----:B------:R-:W5:Y:S01]  /*22870*/  LDL.64 R48, [R31] ;  /* 0x000000001f307983 */ /* 0x000f620000100a00 */
[----:B0-----:R-:W-:Y:S01]  /*22880*/  IADD3 R29, R31, R8, RZ ;  /* 0x000000081f1d7210 */ /* 0x001fe20007ffe0ff */
[----:B------:R-:W-:-:S04]  /*22890*/  IMAD.IADD R0, R5, 0x1, R0 ;  /* 0x0000000105007824 */ /* 0x000fc800078e0200 */
[----:B------:R-:W-:Y:S01]  /*228a0*/  IMAD.U32 R3, R0, 0x8, R3 ;  /* 0x0000000800037824 */ /* 0x000fe200078e0003 */
[----:B------:R0:W5:Y:S01]  /*228b0*/  LDL.64 R64, [R29] ;  /* 0x000000001d407983 */ /* 0x0001620000100a00 */
        /* <DEDUP_REMOVED lines=12> */
[----:B-1----:R-:W-:-:S03]  /*22980*/  IMAD.IADD R3, R5, 0x1, R8 ;  /* 0x0000000105037824 */ /* 0x002fc600078e0208 */
[----:B------:R-:W5:Y:S01]  /*22990*/  LDL.64 R44, [R29] ;  /* 0x000000001d2c7983 */ /* 0x000f620000100a00 */
[----:B------:R-:W-:Y:S01]  /*229a0*/  IADD3 R27, R29, R8, RZ ;  /* 0x000000081d1b7210 */ /* 0x000fe20007ffe0ff */
        /* <DEDUP_REMOVED lines=12> */
[----:B0-----:R-:W-:-:S05]  /*22a70*/  IADD3 R5, R75, R8, RZ ;  /* 0x000000084b057210 */ /* 0x001fca0007ffe0ff */
[----:B------:R-:W5:Y:S01]  /*22a80*/  LDL.64 R26, [R5] ;  /* 0x00000000051a7983 */ /* 0x000f620000100a00 */
[----:B-1----:R-:W-:-:S05]  /*22a90*/  IMAD.IADD R3, R5, 0x1, R8 ;  /* 0x0000000105037824 */ /* 0x002fca00078e0208 */
[----:B------:R-:W5:Y:S01]  /*22aa0*/  LDL.64 R12, [R3] ;  /* 0x00000000030c7983 */ /* 0x000f620000100a00 */
[----:B------:R-:W-:-:S06]  /*22ab0*/  IMAD.IADD R30, R3, 0x1, R8 ;  /* 0x00000001031e7824 */ /* 0x000fcc00078e0208 */
[----:B------:R-:W5:Y:S01]  /*22ac0*/  LDL.64 R30, [R30] ;  /* 0x000000001e1e7983 */ /* 0x000f620000100a00 */
[----:B------:R-:W-:Y:S01]  /*22ad0*/  FSEL R73, RZ, 1.875, P0 ;  /* 0x3ff00000ff497808 */ /* 0x000fe20000000000 */
[----:B------:R-:W-:Y:S01]  /*22ae0*/  BSSY B4, `(.L_x_4844) ;  /* 0x000002c000047945 */ /* 0x000fe20003800000 */
[----:B------:R-:W-:-:S06]  /*22af0*/  MOV R72, RZ ;  /* 0x000000ff00487202 */ /* 0x000fcc0000000f00 */
        /* <DEDUP_REMOVED lines=42> */
.L_x_4845:
[----:B------:R-:W-:Y:S05]  /*22da0*/  BSYNC B4 ;  /* 0x0000000000047941 */ /* 0x000fea0003800000 */
.L_x_4844:
        /* <DEDUP_REMOVED lines=24> */
.L_x_4847:
[----:B------:R-:W-:Y:S05]  /*22f30*/  BSYNC B4 ;  /* 0x0000000000047941 */ /* 0x000fea0003800000 */
.L_x_4846:
        /* <DEDUP_REMOVED lines=26> */
.L_x_4849:
[----:B------:R-:W-:Y:S05]  /*230e0*/  BSYNC B4 ;  /* 0x0000000000047941 */ /* 0x000fea0003800000 */
.L_x_4848:
        /* <DEDUP_REMOVED lines=21> */
.L_x_4851:
[----:B------:R-:W-:Y:S05]  /*23240*/  BSYNC B4 ;  /* 0x0000000000047941 */ /* 0x000fea0003800000 */
.L_x_4850:
        /* <DEDUP_REMOVED lines=27> */
.L_x_4854:
[----:B------:R-:W-:Y:S05]  /*23400*/  BSYNC B4 ;  /* 0x0000000000047941 */ /* 0x000fea0003800000 */
.L_x_4853:
        /* <DEDUP_REMOVED lines=85> */
.L_x_4856:
        /* <DEDUP_REMOVED lines=21> */
.L_x_4859:
[----:B------:R-:W-:Y:S05]  /*23ab0*/  BSYNC B5 ;  /* 0x0000000000057941 */ /* 0x000fea0003800000 */
.L_x_4858:
        /* <DEDUP_REMOVED lines=29> */
.L_x_4857:
[----:B------:R-:W-:Y:S05]  /*23c90*/  BSYNC B4 ;  /* 0x0000000000047941 */ /* 0x000fea0003800000 */
.L_x_4855:
        /* <DEDUP_REMOVED lines=24> */
.L_x_4861:
[----:B------:R-:W-:Y:S05]  /*23e20*/  BSYNC B4 ;  /* 0x0000000000047941 */ /* 0x000fea0003800000 */
.L_x_4860:
        /* <DEDUP_REMOVED lines=59> */
.L_x_4863:
[----:B------:R-:W-:Y:S05]  /*241e0*/  BSYNC B3 ;  /* 0x0000000000037941 */ /* 0x000fea0003800000 */
.L_x_4862:
[----:B------:R-:W-:Y:S01]  /*241f0*/  DMUL R20, R20, R12 ;  /* 0x0000000c14147228 */ /* 0x000fe20000000000 */
[----:B------:R-:W-:Y:S10]  /*24200*/  BRA `(.L_x_4864) ;  /* 0x0000001400f87947 */ /* 0x000ff40003800000 */
.L_x_4852:
        /* <DEDUP_REMOVED lines=71> */
.L_x_4866:
[----:B------:R-:W-:Y:S05]  /*24680*/  BSYNC B3 ;  /* 0x0000000000037941 */ /* 0x000fea0003800000 */
.L_x_4865:
        /* <DEDUP_REMOVED lines=9> */
.L_x_4868:
[----:B------:R-:W-:Y:S05]  /*24720*/  BSYNC B4 ;  /* 0x0000000000047941 */ /* 0x000fea0003800000 */
.L_x_4867:
[----:B------:R-:W-:Y:S01]  /*24730*/  DADD R16, -RZ, |R6| ;  /* 0x00000000ff107229 */ /* 0x000fe20000000506 */
[----:B------:R-:W-:Y:S01]  /*24740*/  LOP3.LUT R0, R11, 0x7ff00000, RZ, 0xc0, !PT ;  /* 0x7ff000000b007812 */ /* 0x000fe200078ec0ff */
[----:B------:R-:W-:Y:S01]  /*24750*/  BSSY B3, `(.L_x_4869) ;  /* 0x0000009000037945 */ /* 0x000fe20003800000 */
[----:B------:R-:W-:Y:S01]  /*24760*/  IMAD.MOV.U32 R8, RZ, RZ, R10 ;  /* 0x000000ffff087224 */ /* 0x000fe200078e000a */
[----:B------:R-:W-:Y:S02]  /*24770*/  MOV R5, R11 ;  /* 0x0000000b00057202 */ /* 0x000fe40000000f00 */
[----:B------:R-:W-:Y:S02]  /*24780*/  LEA.HI R3, R0, 0xfffffc0c, RZ, 0xc ;  /* 0xfffffc0c00037811 */ /* 0x000fe400078f60ff */
[----:B------:R-:W-:Y:S02]  /*24790*/  MOV R0, 0x247e0 ;  /* 0x000247e000007802 */ /* 0x000fe40000000f00 */
[CC--:B------:R-:W-:Y:S01]  /*247a0*/  SHF.L.U64.HI R22, R10.reuse, R3.reuse, R11 ;  /* 0x000000030a167219 */ /* 0x0c0fe2000001020b */
[----:B------:R-:W-:Y:S01]  /*247b0*/  IMAD.MOV.U32 R26, RZ, RZ, R16 ;  /* 0x000000ffff1a7224 */ /* 0x000fe200078e0010 */
[----:B------:R-:W-:-:S07]  /*247c0*/  SHF.L.U32 R3, R10, R3, RZ ;  /* 0x000000030a037219 */ /* 0x000fce00000006ff */
[----:B------:R-:W-:Y:S05]  /*247d0*/  CALL.REL.NOINC `($_ZN2at6native18elementwise_kernelILi128ELi2EZNS0_22gpu_kernel_impl_nocastIN48_GLOBAL__N__08322988_15_IGammaKernel_cu_cb51a28d10CalcIgammaIdEEEEvRNS_18TensorIteratorBaseERKT_EUliE_EEviT1_$__internal_accurate_pow) ;  /* 0x0000028400ac7944 */ /* 0x000fea0003c00000 */
[----:B------:R-:W-:Y:S05]  /*247e0*/  BSYNC B3 ;  /* 0x0000000000037941 */ /* 0x000fea0003800000 */
.L_x_4869:
[----:B------:R-:W-:Y:S01]  /*247f0*/  DSETP.NEU.AND P0, PT, R6, RZ, PT ;  /* 0x000000ff0600722a */ /* 0x000fe20003f0d000 */
[----:B------:R-:W-:Y:S01]  /*24800*/  BSSY B3, `(.L_x_4870) ;  /* 0x000001c000037945 */ /* 0x000fe20003800000 */
[----:B------:R-:W-:Y:S02]  /*24810*/  IMAD.MOV.U32 R16, RZ, RZ, R8 ;  /* 0x000000ffff107224 */ /* 0x000fe400078e0008 */
[----:B------:R-:W-:-:S10]  /*24820*/  IMAD.MOV.U32 R17, RZ, RZ, R25 ;  /* 0x000000ffff117224 */ /* 0x000fd400078e0019 */
        /* <DEDUP_REMOVED lines=18> */
.L_x_4871:
[----:B------:R-:W-:Y:S01]  /*24950*/  DSETP.NEU.AND P0, PT, R18, 0.5, PT ;  /* 0x3fe000001200742a */ /* 0x000fe20003f0d000 */
[----:B------:R-:W-:Y:S01]  /*24960*/  ISETP.GE.AND P2, PT, R11, RZ, PT ;  /* 0x000000ff0b00720c */ /* 0x000fe20003f46270 */
[----:B------:R-:W-:Y:S01]  /*24970*/  IMAD.MOV.U32 R16, RZ, RZ, RZ ;  /* 0x000000ffff107224 */ /* 0x000fe200078e00ff */
[----:B------:R-:W-:-:S04]  /*24980*/  ISETP.EQ.U32.AND P1, PT, R3, RZ, PT ;  /* 0x000000ff0300720c */ /* 0x000fc80003f22070 */
[----:B------:R-:W-:-:S04]  /*24990*/  ISETP.EQ.AND.EX P0, PT, R22, -0x80000000, P0, P1 ;  /* 0x800000001600780c */ /* 0x000fc80000702310 */
[----:B------:R-:W-:-:S04]  /*249a0*/  SEL R17, R7, RZ, P0 ;  /* 0x000000ff07117207 */ /* 0x000fc80000000000 */
[----:B------:R-:W-:-:S07]  /*249b0*/  @!P2 LOP3.LUT R17, R17, 0x7ff00000, RZ, 0xfc, !PT ;  /* 0x7ff000001111a812 */ /* 0x000fce00078efcff */
.L_x_4872:
[----:B------:R-:W-:Y:S05]  /*249c0*/  BSYNC B3 ;  /* 0x0000000000037941 */ /* 0x000fea0003800000 */
.L_x_4870:
        /* <DEDUP_REMOVED lines=18> */
.L_x_4875:
[----:B------:R-:W-:-:S11]  /*24af0*/  DADD R16, R10, R6 ;  /* 0x000000000a107229 */ /* 0x000fd60000000006 */
.L_x_4874:
[----:B------:R-:W-:Y:S05]  /*24b00*/  BSYNC B3 ;  /* 0x0000000000037941 */ /* 0x000fea0003800000 */
.L_x_4873:
[----:B------:R-:W-:-:S06]  /*24b10*/  DSETP.NEU.AND P0, PT, R6, 1, PT ;  /* 0x3ff000000600742a */ /* 0x000fcc0003f0d000 */
[----:B------:R-:W-:Y:S02]  /*24b20*/  FSEL R6, R16, RZ, P0 ;  /* 0x000000ff10067208 */ /* 0x000fe40000000000 */
[----:B------:R-:W-:-:S06]  /*24b30*/  FSEL R7, R17, 1.875, P0 ;  /* 0x3ff0000011077808 */ /* 0x000fcc0000000000 */
[----:B------:R-:W-:-:S08]  /*24b40*/  DMUL R20, R20, R6 ;  /* 0x0000000614147228 */ /* 0x000fd00000000000 */
[----:B------:R-:W-:Y:S01]  /*24b50*/  DMUL R20, R20, R12 ;  /* 0x0000000c14147228 */ /* 0x000fe20000000000 */
[----:B------:R-:W-:Y:S10]  /*24b60*/  BRA `(.L_x_4864) ;  /* 0x0000000c00a07947 */ /* 0x000ff40003800000 */
.L_x_4839:
[----:B------:R-:W-:Y:S01]  /*24b70*/  DSETP.GTU.AND P0, PT, R18, +INF , PT ;  /* 0x7ff000001200742a */ /* 0x000fe20003f0c000 */
[----:B------:R-:W-:-:S13]  /*24b80*/  BSSY B7, `(.L_x_4876) ;  /* 0x00000a6000077945 */ /* 0x000fda0003800000 */
        /* <DEDUP_REMOVED lines=74> */
.L_x_4882:
[----:B------:R-:W-:Y:S05]  /*25030*/  BSYNC B5 ;  /* 0x0000000000057941 */ /* 0x000fea0003800000 */
.L_x_4881:
[--C-:B------:R-:W-:Y:S01]  /*25040*/  IMAD.MOV.U32 R0, RZ, RZ, R7.reuse ;  /* 0x000000ffff007224 */ /* 0x100fe200078e0007 */
[----:B------:R-:W-:Y:S01]  /*25050*/  MOV R18, R6 ;  /* 0x0000000600127202 */ /* 0x000fe20000000f00 */
[----:B------:R-:W-:-:S07]  /*25060*/  IMAD.MOV.U32 R19, RZ, RZ, R7 ;  /* 0x000000ffff137224 */ /* 0x000fce00078e0007 */
.L_x_4880:
[----:B------:R-:W-:Y:S05]  /*25070*/  BSYNC B4 ;  /* 0x0000000000047941 */ /* 0x000fea0003800000 */
.L_x_4879:
        /* <DEDUP_REMOVED lines=79> */
.L_x_4884:
[----:B------:R-:W-:Y:S05]  /*25570*/  BSYNC B3 ;  /* 0x0000000000037941 */ /* 0x000fea0003800000 */
.L_x_4883:
[--C-:B------:R-:W-:Y:S02]  /*25580*/  DADD R12, -R12, R6.reuse ;  /* 0x000000000c0c7229 */ /* 0x100fe40000000106 */
[----:B------:R-:W-:-:S10]  /*25590*/  DADD R6, -RZ, -R6 ;  /* 0x00000000ff067229 */ /* 0x000fd40000000906 */
[----:B------:R-:W-:Y:S02]  /*255a0*/  FSEL R6, R6, R12, !P4 ;  /* 0x0000000c06067208 */ /* 0x000fe40006000000 */
[----:B------:R-:W-:Y:S01]  /*255b0*/  FSEL R7, R7, R13, !P4 ;  /* 0x0000000d07077208 */ /* 0x000fe20006000000 */
[----:B------:R-:W-:Y:S06]  /*255c0*/  BRA `(.L_x_4878) ;  /* 0x0000000000047947 */ /* 0x000fec0003800000 */
.L_x_4877:
[----:B------:R-:W-:-:S11]  /*255d0*/  DADD R6, R10, R10 ;  /* 0x000000000a067229 */ /* 0x000fd6000000000a */
.L_x_4878:
[----:B------:R-:W-:Y:S05]  /*255e0*/  BSYNC B7 ;  /* 0x0000000000077941 */ /* 0x000fea0003800000 */
.L_x_4876:
[----:B------:R-:W-:Y:S01]  /*255f0*/  DFMA R20, R10, R20, -R14 ;  /* 0x000000140a14722b */ /* 0x000fe2000000080e */
[----:B------:R-:W-:Y:S01]  /*25600*/  UMOV UR8, 0xfefa39ef ;  /* 0xfefa39ef00087882 */ /* 0x000fe20000000000 */
[----:B------:R-:W-:-:S06]  /*25610*/  UMOV UR9, 0x40862e42 ;  /* 0x40862e4200097882 */ /* 0x000fcc0000000000 */
[----:B------:R-:W-:Y:S01]  /*25620*/  DADD R16, R20, -R6 ;  /* 0x0000000014107229 */ /* 0x000fe20000000806 */
[----:B------:R-:W-:-:S07]  /*25630*/  CS2R R20, SRZ ;  /* 0x0000000000147805 */ /* 0x000fce000001ff00 */
        /* <DEDUP_REMOVED lines=59> */
.L_x_4864:
[----:B------:R-:W-:Y:S05]  /*259f0*/  BSYNC B6 ;  /* 0x0000000000067941 */ /* 0x000fea0003800000 */
.L_x_4838:
        /* <DEDUP_REMOVED lines=12> */
.L_x_4890:
        /* <DEDUP_REMOVED lines=23> */
.L_x_4889:
[----:B------:R-:W-:Y:S05]  /*25c30*/  BSYNC B6 ;  /* 0x0000000000067941 */ /* 0x000fea0003800000 */
.L_x_4888:
        /* <DEDUP_REMOVED lines=8> */
.L_x_4887:
        /* <DEDUP_REMOVED lines=21> */
.L_x_4891:
[----:B------:R-:W-:Y:S05]  /*25e10*/  BSYNC B5 ;  /* 0x0000000000057941 */ /* 0x000fea0003800000 */
.L_x_4886:
[----:B------:R-:W-:Y:S05]  /*25e20*/  BSYNC B4 ;  /* 0x0000000000047941 */ /* 0x000fea0003800000 */
.L_x_4885:
[----:B------:R-:W-:Y:S01]  /*25e30*/  DADD R20, -R6, 1 ;  /* 0x3ff0000006147429 */ /* 0x000fe20000000100 */
[----:B------:R-:W-:Y:S10]  /*25e40*/  BRA `(.L_x_4788) ;  /* 0x00000264002c7947 */ /* 0x000ff40003800000 */
.L_x_4801:
[----:B------:R-:W-:-:S08]  /*25e50*/  DMUL R6, R14, R6 ;  /* 0x000000060e067228 */ /* 0x000fd00000000000 */
[----:B------:R-:W-:-:S14]  /*25e60*/  DSETP.GEU.AND P0, PT, R6, R10, PT ;  /* 0x0000000a0600722a */ /* 0x000fdc0003f0e000 */
[----:B------:R-:W-:Y:S05]  /*25e70*/  @!P0 BRA `(.L_x_4892) ;  /* 0x0000002400a88947 */ /* 0x000fea0003800000 */
[----:B------:R-:W-:Y:S01]  /*25e80*/  DADD R6, -RZ, -R14 ;  /* 0x00000000ff067229 */ /* 0x000fe2000000090e */
[----:B------:R-:W-:Y:S01]  /*25e90*/  BSSY B4, `(.L_x_4893) ;  /* 0x000003a000047945 */ /* 0x000fe20003800000 */
[----:B------:R-:W-:Y:S01]  /*25ea0*/  MOV R3, 0x1 ;  /* 0x0000000100037802 */ /* 0x000fe20000000f00 */
[----:B------:R-:W-:Y:S01]  /*25eb0*/  IMAD.MOV.U32 R22, RZ, RZ, 0x0 ;  /* 0x00000000ff167424 */ /* 0x000fe200078e00ff */
[----:B------:R-:W-:Y:S01]  /*25ec0*/  CS2R R20, SRZ ;  /* 0x0000000000147805 */ /* 0x000fe2000001ff00 */
[----:B------:R-:W-:-:S05]  /*25ed0*/  IMAD.MOV.U32 R23, RZ, RZ, 0x3ff00000 ;  /* 0x3ff00000ff177424 */ /* 0x000fca00078e00ff */
[----:B------:R-:W-:-:S07]  /*25ee0*/  MOV R5, R7 ;  /* 0x0000000700057202 */ /* 0x000fce0000000f00 */
.L_x_4898:
[----:B------:R-:W0:Y:S01]  /*25ef0*/  I2F.F64 R12, R3 ;  /* 0x00000003000c7312 */ /* 0x000e220000201c00 */
[----:B------:R-:W-:Y:S01]  /*25f00*/  IMAD.MOV.U32 R6, RZ, RZ, 0x1 ;  /* 0x00000001ff067424 */ /* 0x000fe200078e00ff */
[----:B------:R-:W-:Y:S01]  /*25f10*/  FSETP.GEU.AND P1, PT, |R5|, 6.5827683646048100446e-37, PT ;  /* 0x036000000500780b */ /* 0x000fe20003f2e200 */
[----:B------:R-:W-:Y:S01]  /*25f20*/  BSSY B5, `(.L_x_4894) ;  /* 0x0000013000057945 */ /* 0x000fe20003800000 */
        /* <DEDUP_REMOVED lines=18> */
.L_x_4895:
[----:B------:R-:W-:Y:S05]  /*26050*/  BSYNC B5 ;  /* 0x0000000000057941 */ /* 0x000fea0003800000 */
.L_x_4894:
        /* <DEDUP_REMOVED lines=21> */
[----:B------:R-:W-:-:S07]  /*261b0*/  IMAD.MOV.U32 R6, RZ, RZ, R8 ;  /* 0x000000ffff067224 */ /* 0x000fce00078e0008 */
.L_x_4897:
[----:B------:R-:W-:Y:S05]  /*261c0*/  BSYNC B5 ;  /* 0x0000000000057941 */ /* 0x000fea0003800000 */
.L_x_4896:
[----:B------:R-:W-:Y:S01]  /*261d0*/  DADD R20, R6, R20 ;  /* 0x0000000006147229 */ /* 0x000fe20000000014 */
[----:B------:R-:W-:-:S04]  /*261e0*/  IADD3 R3, R3, 0x1, RZ ;  /* 0x0000000103037810 */ /* 0x000fc80007ffe0ff */
[----:B------:R-:W-:-:S03]  /*261f0*/  ISETP.GE.U32.AND P0, PT, R3, 0x7d0, PT ;  /* 0x000007d00300780c */ /* 0x000fc60003f06070 */
[----:B------:R-:W-:-:S08]  /*26200*/  DMUL R12, |R20|, 1.1102230246251565404e-16 ;  /* 0x3ca00000140c7828 */ /* 0x000fd00000000200 */
[----:B------:R-:W-:-:S14]  /*26210*/  DSETP.GTU.AND P1, PT, |R6|, R12, PT ;  /* 0x0000000c0600722a */ /* 0x000fdc0003f2c200 */
[----:B------:R-:W-:Y:S05]  /*26220*/  @!P0 BRA P1, `(.L_x_4898) ;  /* 0xfffffffc00308947 */ /* 0x000fea000083ffff */
[----:B------:R-:W-:Y:S05]  /*26230*/  BSYNC B4 ;  /* 0x0000000000047941 */ /* 0x000fea0003800000 */
.L_x_4893:
[----:B------:R-:W-:Y:S01]  /*26240*/  ISETP.GT.AND P3, PT, R15, 0xfffff, PT ;  /* 0x000fffff0f00780c */ /* 0x000fe20003f64270 */
[----:B------:R-:W-:Y:S01]  /*26250*/  IMAD.MOV.U32 R0, RZ, RZ, R15 ;  /* 0x000000ffff007224 */ /* 0x000fe200078e000f */
[----:B------:R-:W-:Y:S01]  /*26260*/  DADD R22, R10, 1 ;  /* 0x3ff000000a167429 */ /* 0x000fe20000000000 */
[----:B------:R-:W-:Y:S01]  /*26270*/  IMAD.MOV.U32 R3, RZ, RZ, R14 ;  /* 0x000000ffff037224 */ /* 0x000fe200078e000e */
[----:B------:R-:W-:Y:S06]  /*26280*/  BSSY B3, `(.L_x_4899) ;  /* 0x000004e000037945 */ /* 0x000fec0003800000 */
[----:B------:R-:W-:-:S03]  /*26290*/  DSETP.GTU.AND P2, PT, |R22|, +INF , PT ;  /* 0x7ff000001600742a */ /* 0x000fc60003f4c200 */
        /* <DEDUP_REMOVED lines=76> */
.L_x_4900:
[----:B------:R-:W-:Y:S05]  /*26760*/  BSYNC B3 ;  /* 0x0000000000037941 */ /* 0x000fea0003800000 */
.L_x_4899:
[----:B------:R-:W-:Y:S01]  /*26770*/  BSSY B6, `(.L_x_4901) ;  /* 0x00000a8000067945 */ /* 0x000fe20003800000 */
[----:B------:R-:W-:-:S03]  /*26780*/  DMUL R14, R10, R6 ;  /* 0x000000060a0e7228 */ /* 0x000fc60000000000 */
[----:B------:R-:W-:Y:S08]  /*26790*/  @P2 BRA `(.L_x_4902) ;  /* 0x0000000800902947 */ /* 0x000ff00003800000 */
[----:B------:R-:W-:Y:S01]  /*267a0*/  DADD R24, -RZ, |R22| ;  /* 0x00000000ff187229 */ /* 0x000fe20000000516 */
[----:B------:R-:W-:-:S09]  /*267b0*/  MOV R6, 0x267f0 ;  /* 0x000267f000067802 */ /* 0x000fd20000000f00 */
[----:B------:R-:W-:Y:S01]  /*267c0*/  MOV R12, R24 ;  /* 0x00000018000c7202 */ /* 0x000fe20000000f00 */
[----:B------:R-:W-:-:S07]  /*267d0*/  IMAD.MOV.U32 R13, RZ, RZ, R25 ;  /* 0x000000ffff0d7224 */ /* 0x000fce00078e0019 */
[----:B------:R-:W-:Y:S05]  /*267e0*/  CALL.REL.NOINC `($_ZN2at6native18elementwise_kernelILi128ELi2EZNS0_22gpu_kernel_impl_nocastIN48_GLOBAL__N__08322988_15_IGammaKernel_cu_cb51a28d10CalcIgammaIdEEEEvRNS_18TensorIteratorBaseERKT_EUliE_EEviT1_$__internal_lgamma_pos) ;  /* 0x0000027000707944 */ /* 0x000fea0003c00000 */
        /* <DEDUP_REMOVED lines=28> */
[----:B------:R-:W-:Y:S01]  /*269b0*/  IMAD.MOV.U32 R0, RZ, RZ, 0x3de5db65 ;  /* 0x3de5db65ff007424 */ /* 0x000fe200078e00ff */
[C---:B------:R-:W-:Y:S01]  /*269c0*/  LOP3.LUT P0, RZ, R44.reuse, 0x1, RZ, 0xc0, !PT ;  /* 0x000000012cff7812 */ /* 0x040fe2000780c0ff */
[----:B------:R-:W-:Y:S01]  /*269d0*/  BSSY B5, `(.L_x_4906) ;  /* 0x0000027000057945 */ /* 0x000fe20003800000 */
[----:B------:R-:W-:-:S02]  /*269e0*/  LOP3.LUT P1, RZ, R44, 0x2, RZ, 0xc0, !PT ;  /* 0x000000022cff7812 */ /* 0x000fc4000782c0ff */
[----:B0-----:R-:W-:Y:S01]  /*269f0*/  MOV R6, 0x1 ;  /* 0x0000000100067802 */ /* 0x001fe20000000f00 */
        /* <DEDUP_REMOVED lines=32> */
[----:B------:R-:W-:Y:S01]  /*26c00*/  MOV R0, 0x26c30 ;  /* 0x00026c3000007802 */ /* 0x000fe20000000f00 */
[----:B------:R-:W-:-:S07]  /*26c10*/  IMAD.MOV.U32 R73, RZ, RZ, 0x400921fb ;  /* 0x400921fbff497424 */ /* 0x000fce00078e00ff */
[----:B------:R-:W-:Y:S05]  /*26c20*/  CALL.REL.NOINC `($__internal_21_$__cuda_sm20_div_rn_f64_full) ;  /* 0x0000025800747944 */ /* 0x000fea0003c00000 */
[----:B------:R-:W-:-:S07]  /*26c30*/  MOV R6, R8 ;  /* 0x0000000800067202 */ /* 0x000fce0000000f00 */
.L_x_4907:
[----:B------:R-:W-:Y:S05]  /*26c40*/  BSYNC B5 ;  /* 0x0000000000057941 */ /* 0x000fea0003800000 */
.L_x_4906:
[----:B------:R-:W-:Y:S01]  /*26c50*/  IMAD.MOV.U32 R0, RZ, RZ, R7 ;  /* 0x000000ffff007224 */ /* 0x000fe200078e0007 */
[----:B------:R-:W-:Y:S01]  /*26c60*/  MOV R25, R7 ;  /* 0x0000000700197202 */ /* 0x000fe20000000f00 */
[----:B------:R-:W-:-:S07]  /*26c70*/  IMAD.MOV.U32 R24, RZ, RZ, R6 ;  /* 0x000000ffff187224 */ /* 0x000fce00078e0006 */
.L_x_4905:
[----:B------:R-:W-:Y:S05]  /*26c80*/  BSYNC B4 ;  /* 0x0000000000047941 */ /* 0x000fea0003800000 */
.L_x_4904:
[----:B------:R-:W-:Y:S01]  /*26c90*/  ISETP.GT.AND P0, PT, R0, 0xfffff, PT ;  /* 0x000fffff0000780c */ /* 0x000fe20003f04270 */
[----:B------:R-:W-:Y:S01]  /*26ca0*/  IMAD.MOV.U32 R3, RZ, RZ, R24 ;  /* 0x000000ffff037224 */ /* 0x000fe200078e0018 */
[----:B------:R-:W-:Y:S11]  /*26cb0*/  BSSY B3, `(.L_x_4908) ;  /* 0x000004d000037945 */ /* 0x000ff60003800000 */
        /* <DEDUP_REMOVED lines=76> */
.L_x_4909:
[----:B------:R-:W-:Y:S05]  /*27180*/  BSYNC B3 ;  /* 0x0000000000037941 */ /* 0x000fea0003800000 */
.L_x_4908:
[--C-:B------:R-:W-:Y:S02]  /*27190*/  DADD R12, -R12, R6.reuse ;  /* 0x000000000c0c7229 */ /* 0x100fe40000000106 */
[----:B------:R-:W-:-:S10]  /*271a0*/  DADD R6, -RZ, -R6 ;  /* 0x00000000ff067229 */ /* 0x000fd40000000906 */
[----:B------:R-:W-:Y:S02]  /*271b0*/  FSEL R22, R6, R12, !P4 ;  /* 0x0000000c06167208 */ /* 0x000fe40006000000 */
[----:B------:R-:W-:Y:S01]  /*271c0*/  FSEL R23, R7, R13, !P4 ;  /* 0x0000000d07177208 */ /* 0x000fe20006000000 */
[----:B------:R-:W-:Y:S06]  /*271d0*/  BRA `(.L_x_4903) ;  /* 0x0000000000047947 */ /* 0x000fec0003800000 */
.L_x_4902:
[----:B------:R-:W-:-:S11]  /*271e0*/  DADD R22, R22, R22 ;  /* 0x0000000016167229 */ /* 0x000fd60000000016 */
.L_x_4903:
[----:B------:R-:W-:Y:S05]  /*271f0*/  BSYNC B6 ;  /* 0x0000000000067941 */ /* 0x000fea0003800000 */
.L_x_4901:
        /* <DEDUP_REMOVED lines=13> */
.L_x_4911:
        /* <DEDUP_REMOVED lines=28> */
[----:B------:R-:W-:Y:S01]  /*27490*/  @P0 IADD3 R7, R6, RZ, RZ ;  /* 0x000000ff06070210 */ /* 0x000fe20007ffe0ff */
[----:B------:R-:W-:-:S03]  /*274a0*/  IMAD.MOV.U32 R6, RZ, RZ, RZ ;  /* 0x000000ffff067224 */ /* 0x000fc600078e00ff */
[----:B------:R-:W-:Y:S01]  /*274b0*/  LEA R7, R7, 0x3ff00000, 0x14 ;  /* 0x3ff0000007077811 */ /* 0x000fe200078ea0ff */
[----:B------:R-:W-:Y:S01]  /*274c0*/  DFMA R22, R12, R22, UR8 ;  /* 0x000000080c167e2b */ /* 0x000fe20008000016 */
[----:B------:R-:W-:Y:S01]  /*274d0*/  UMOV UR8, 0x18d034e6 ;  /* 0x18d034e600087882 */ /* 0x000fe20000000000 */
[----:B------:R-:W-:-:S03]  /*274e0*/  UMOV UR9, 0x3efa01a0 ;  /* 0x3efa01a000097882 */ /* 0x000fc60000000000 */
[----:B------:R-:W-:-:S03]  /*274f0*/  DADD R24, R6, -1 ;  /* 0xbff0000006187429 */ /* 0x000fc60000000000 */
        /* <DEDUP_REMOVED lines=25> */
.L_x_4912:
[----:B------:R-:W-:Y:S05]  /*27690*/  BSYNC B3 ;  /* 0x0000000000037941 */ /* 0x000fea0003800000 */
.L_x_4910:
        /* <DEDUP_REMOVED lines=78> */
.L_x_4919:
[----:B------:R-:W-:Y:S05]  /*27b80*/  BSYNC B5 ;  /* 0x0000000000057941 */ /* 0x000fea0003800000 */
.L_x_4918:
[----:B------:R-:W-:Y:S01]  /*27b90*/  IMAD.MOV.U32 R0, RZ, RZ, R7 ;  /* 0x000000ffff007224 */ /* 0x000fe200078e0007 */
[----:B------:R-:W-:Y:S01]  /*27ba0*/  MOV R19, R7 ;  /* 0x0000000700137202 */ /* 0x000fe20000000f00 */
[----:B------:R-:W-:-:S07]  /*27bb0*/  IMAD.MOV.U32 R18, RZ, RZ, R6 ;  /* 0x000000ffff127224 */ /* 0x000fce00078e0006 */
.L_x_4917:
[----:B------:R-:W-:Y:S05]  /*27bc0*/  BSYNC B4 ;  /* 0x0000000000047941 */ /* 0x000fea0003800000 */
.L_x_4916:
        /* <DEDUP_REMOVED lines=79> */
.L_x_4921:
[----:B------:R-:W-:Y:S05]  /*280c0*/  BSYNC B3 ;  /* 0x0000000000037941 */ /* 0x000fea0003800000 */
.L_x_4920:
[--C-:B------:R-:W-:Y:S02]  /*280d0*/  DADD R10, -R10, R6.reuse ;  /* 0x000000000a0a7229 */ /* 0x100fe40000000106 */
[----:B------:R-:W-:-:S10]  /*280e0*/  DADD R6, -RZ, -R6 ;  /* 0x00000000ff067229 */ /* 0x000fd40000000906 */
[----:B------:R-:W-:Y:S02]  /*280f0*/  FSEL R6, R6, R10, !P4 ;  /* 0x0000000a06067208 */ /* 0x000fe40006000000 */
[----:B------:R-:W-:Y:S01]  /*28100*/  FSEL R7, R7, R11, !P4 ;  /* 0x0000000b07077208 */ /* 0x000fe20006000000 */
[----:B------:R-:W-:Y:S06]  /*28110*/  BRA `(.L_x_4915) ;  /* 0x0000000000047947 */ /* 0x000fec0003800000 */
.L_x_4914:
[----:B------:R-:W-:-:S11]  /*28120*/  DADD R6, R10, R10 ;  /* 0x000000000a067229 */ /* 0x000fd6000000000a */
.L_x_4915:
[----:B------:R-:W-:Y:S05]  /*28130*/  BSYNC B6 ;  /* 0x0000000000067941 */ /* 0x000fea0003800000 */
.L_x_4913:
        /* <DEDUP_REMOVED lines=59> */
.L_x_4923:
[----:B------:R-:W-:Y:S05]  /*284f0*/  BSYNC B3 ;  /* 0x0000000000037941 */ /* 0x000fea0003800000 */
.L_x_4922:
[----:B------:R-:W-:Y:S01]  /*28500*/  DFMA R20, -R20, R6, -R22 ;  /* 0x000000061414722b */ /* 0x000fe20000000916 */
[----:B------:R-:W-:Y:S10]  /*28510*/  BRA `(.L_x_4788) ;  /* 0x0000023c00787947 */ /* 0x000ff40003800000 */
.L_x_4892:
        /* <DEDUP_REMOVED lines=52> */
[----:B--2---:R-:W-:Y:S01]  /*28860*/  IMAD.MOV.U32 R38, RZ, RZ, -0x20000000 ;  /* 0xe0000000ff267424 */ /* 0x004fe200078e00ff */
[----:B------:R-:W-:Y:S01]  /*28870*/  UMOV UR9, 0x40181945 ;  /* 0x4018194500097882 */ /* 0x000fe20000000000 */
[----:B------:R-:W-:Y:S01]  /*28880*/  IMAD.MOV.U32 R39, RZ, RZ, 0x41697171 ;  /* 0x41697171ff277424 */ /* 0x000fe200078e00ff */
[----:B------:R-:W-:Y:S01]  /*28890*/  STL.64 [R1+0x2790], R32 ;  /* 0x0027902001007387 */ /* 0x000fe20000100a00 */
[----:B---3--:R-:W-:Y:S01]  /*288a0*/  IMAD.MOV.U32 R26, RZ, RZ, -0x50000000 ;  /* 0xb0000000ff1a7424 */ /* 0x008fe200078e00ff */
[----:B------:R-:W-:Y:S01]  /*288b0*/  BSSY B4, `(.L_x_4926) ;  /* 0x000003e000047945 */ /* 0x000fe20003800000 */
[----:B------:R-:W-:Y:S01]  /*288c0*/  IMAD.MOV.U32 R27, RZ, RZ, 0x41a1fda6 ;  /* 0x41a1fda6ff1b7424 */ /* 0x000fe200078e00ff */
[----:B0-----:R-:W-:Y:S01]  /*288d0*/  MOV R28, 0x80000000 ;  /* 0x80000000001c7802 */ /* 0x001fe20000000f00 */
[----:B------:R-:W-:Y:S01]  /*288e0*/  IMAD.MOV.U32 R29, RZ, RZ, 0x419cbd69 ;  /* 0x419cbd69ff1d7424 */ /* 0x000fe200078e00ff */
[----:B------:R-:W-:Y:S01]  /*288f0*/  STL.64 [R1+0x2798], R34 ;  /* 0x0027982201007387 */ /* 0x000fe20000100a00 */
[----:B------:R-:W-:-:S02]  /*28900*/  IMAD.MOV.U32 R25, RZ, RZ, 0x40338519 ;  /* 0x40338519ff197424 */ /* 0x000fc400078e00ff */
[----:B------:R-:W-:Y:S01]  /*28910*/  IMAD.MOV.U32 R5, RZ, RZ, RZ ;  /* 0x000000ffff057224 */ /* 0x000fe200078e00ff */
[----:B------:R-:W-:Y:S01]  /*28920*/  STL.64 [R1+0x27a0], R36 ;  /* 0x0027a02401007387 */ /* 0x000fe20000100a00 */
[----:B------:R-:W-:-:S03]  /*28930*/  IMAD.MOV.U32 R0, RZ, RZ, 0x1 ;  /* 0x00000001ff007424 */ /* 0x000fc600078e00ff */
        /* <DEDUP_REMOVED lines=10> */
[----:B-1----:R-:W-:Y:S02]  /*289e0*/  IMAD.MOV.U32 R6, RZ, RZ, -0x12d8f232 ;  /* 0xed270dceff067424 */ /* 0x002fe400078e00ff */
[----:B------:R-:W-:Y:S01]  /*289f0*/  IMAD.MOV.U32 R7, RZ, RZ, 0x4194972f ;  /* 0x4194972fff077424 */ /* 0x000fe200078e00ff */
[----:B------:R0:W-:Y:S01]  /*28a00*/  STL.64 [R1+0x1448], R16 ;  /* 0x0014481001007387 */ /* 0x0001e20000100a00 */
[----:B--2---:R-:W-:Y:S01]  /*28a10*/  IMAD.MOV.U32 R24, RZ, RZ, -0x30b135d2 ;  /* 0xcf4eca2eff187424 */ /* 0x004fe200078e00ff */
[----:B------:R-:W-:Y:S02]  /*28a20*/  MOV R25, 0x418b2298 ;  /* 0x418b229800197802 */ /* 0x000fe40000000f00 */
[----:B------:R1:W-:Y:S04]  /*28a30*/  STL.64 [R1+0x1440], R6 ;  /* 0x0014400601007387 */ /* 0x0003e80000100a00 */
[----:B------:R2:W-:Y:S01]  /*28a40*/  STL.64 [R1+0x1450], R24 ;  /* 0x0014501801007387 */ /* 0x0005e20000100a00 */
[----:B0-----:R-:W-:Y:S01]  /*28a50*/  DADD R16, R10, UR8 ;  /* 0x000000080a107e29 */ /* 0x001fe20008000000 */
[----:B-1----:R-:W-:Y:S01]  /*28a60*/  MOV R6, 0x90000000 ;  /* 0x9000000000067802 */ /* 0x002fe20000000f00 */
[----:B------:R-:W-:-:S02]  /*28a70*/  IMAD.MOV.U32 R7, RZ, RZ, 0x4185eeb6 ;  /* 0x4185eeb6ff077424 */ /* 0x000fc400078e00ff */
[----:B--2---:R-:W-:Y:S01]  /*28a80*/  IMAD.MOV.U32 R24, RZ, RZ, 0x70000000 ;  /* 0x70000000ff187424 */ /* 0x004fe200078e00ff */
[----:B------:R-:W-:-:S03]  /*28a90*/  MOV R25, 0x41991871 ;  /* 0x4199187100197802 */ /* 0x000fc60000000f00 */
[----:B------:R-:W-:Y:S01]  /*28aa0*/  DADD R16, R16, -0.5 ;  /* 0xbfe0000010107429 */ /* 0x000fe20000000000 */
[----:B------:R0:W-:Y:S04]  /*28ab0*/  STL.64 [R1+0x27b0], R6 ;  /* 0x0027b00601007387 */ /* 0x0001e80000100a00 */
        /* <DEDUP_REMOVED lines=22> */
[----:B------:R-:W-:Y:S01]  /*28c20*/  IMAD.MOV.U32 R6, RZ, RZ, R5 ;  /* 0x000000ffff067224 */ /* 0x000fe200078e0005 */
[----:B------:R-:W-:-:S07]  /*28c30*/  MOV R7, R8 ;  /* 0x0000000800077202 */ /* 0x000fce0000000f00 */
.L_x_4929:
[----:B------:R-:W-:Y:S05]  /*28c40*/  BSYNC B5 ;  /* 0x0000000000057941 */ /* 0x000fea0003800000 */
.L_x_4928:
[----:B------:R-:W-:Y:S01]  /*28c50*/  HFMA2.MMA R24, -RZ, RZ, -29.21875, -12.359375 ;  /* 0xcf4eca2eff187435 */ /* 0x000fe200000001ff */
[----:B------:R-:W-:Y:S02]  /*28c60*/  IMAD.MOV.U32 R5, RZ, RZ, 0xc ;  /* 0x0000000cff057424 */ /* 0x000fe400078e00ff */
[----:B------:R-:W-:Y:S02]  /*28c70*/  IMAD.MOV.U32 R0, RZ, RZ, -0x1 ;  /* 0xffffffffff007424 */ /* 0x000fe400078e00ff */
[----:B------:R-:W-:-:S07]  /*28c80*/  IMAD.MOV.U32 R25, RZ, RZ, 0x418b2298 ;  /* 0x418b2298ff197424 */ /* 0x000fce00078e00ff */
.L_x_4927:
[----:B------:R-:W-:Y:S05]  /*28c90*/  BSYNC B4 ;  /* 0x0000000000047941 */ /* 0x000fea0003800000 */
.L_x_4926:
        /* <DEDUP_REMOVED lines=11> */
[----:B------:R-:W5:Y:S01]  /*28d50*/  LDL.64 R62, [R33] ;  /* 0x00000000213e7983 */ /* 0x000f620000100a00 */
[----:B------:R-:W-:-:S05]  /*28d60*/  IMAD.IADD R13, R33, 0x1, R8 ;  /* 0x00000001210d7824 */ /* 0x000fca00078e0208 */
[----:B------:R1:W5:Y:S01]  /*28d70*/  LDL.64 R60, [R13] ;  /* 0x000000000d3c7983 */ /* 0x0003620000100a00 */
[----:B------:R-:W-:Y:S01]  /*28d80*/  IADD3 R31, R13, R8, RZ ;  /* 0x000000080d1f7210 */ /* 0x000fe20007ffe0ff */
[----:B------:R-:W-:-:S04]  /*28d90*/  IMAD.IADD R0, R5, 0x1, R0 ;  /* 0x0000000105007824 */ /* 0x000fc800078e0200 */
[----:B------:R-:W5:Y:S01]  /*28da0*/  LDL.64 R48, [R31] ;  /* 0x000000001f307983 */ /* 0x000f620000100a00 */
[----:B0-----:R-:W-:Y:S01]  /*28db0*/  IMAD.IADD R29, R31, 0x1, R8 ;  /* 0x000000011f1d7824 */ /* 0x001fe200078e0208 */
[----:B------:R-:W-:-:S04]  /*28dc0*/  LEA R3, R0, R3, 0x3 ;  /* 0x0000000300037211 */ /* 0x000fc800078e18ff */
[----:B------:R0:W5:Y:S01]  /*28dd0*/  LDL.64 R64, [R29] ;  /* 0x000000001d407983 */ /* 0x0001620000100a00 */
[----:B-1----:R-:W-:-:S03]  /*28de0*/  IMAD.IADD R27, R29, 0x1, R8 ;  /* 0x000000011d1b7824 */ /* 0x002fc600078e0208 */
[----:B------:R1:W5:Y:S01]  /*28df0*/  LDL.64 R58, [R3] ;  /* 0x00000000033a7983 */ /* 0x0003620000100a00 */
[----:B------:R-:W-:-:S03]  /*28e00*/  IMAD.IADD R35, R8, 0x1, R3 ;  /* 0x0000000108237824 */ /* 0x000fc600078e0203 */
[----:B------:R1:W5:Y:S01]  /*28e10*/  LDL.64 R56, [R27] ;  /* 0x000000001b387983 */ /* 0x0003620000100a00 */
[----:B------:R-:W-:-:S03]  /*28e20*/  IADD3 R13, R27, R8, RZ ;  /* 0x000000081b0d7210 */ /* 0x000fc60007ffe0ff */
[----:B------:R-:W5:Y:S01]  /*28e30*/  LDL.64 R54, [R35] ;  /* 0x0000000023367983 */ /* 0x000f620000100a00 */
[----:B------:R-:W-:-:S03]  /*28e40*/  IMAD.IADD R33, R35, 0x1, R8 ;  /* 0x0000000123217824 */ /* 0x000fc600078e0208 */
[----:B------:R-:W5:Y:S01]  /*28e50*/  LDL.64 R52, [R13] ;  /* 0x000000000d347983 */ /* 0x000f620000100a00 */
[----:B------:R-:W-:-:S03]  /*28e60*/  IMAD.IADD R5, R13, 0x1, R8 ;  /* 0x000000010d057824 */ /* 0x000fc600078e0208 */
[----:B------:R-:W5:Y:S01]  /*28e70*/  LDL.64 R50, [R33] ;  /* 0x0000000021327983 */ /* 0x000f620000100a00 */
[----:B0-----:R-:W-:-:S03]  /*28e80*/  IADD3 R29, R33, R8, RZ ;  /* 0x00000008211d7210 */ /* 0x001fc60007ffe0ff */
[----:B------:R0:W5:Y:S01]  /*28e90*/  LDL.64 R46, [R5] ;  /* 0x00000000052e7983 */ /* 0x0001620000100a00 */
[----:B-1----:R-:W-:-:S03]  /*28ea0*/  IMAD.IADD R3, R5, 0x1, R8 ;  /* 0x0000000105037824 */ /* 0x002fc600078e0208 */
[----:B------:R-:W5:Y:S01]  /*28eb0*/  LDL.64 R44, [R29] ;  /* 0x000000001d2c7983 */ /* 0x000f620000100a00 */
[--C-:B------:R-:W-:Y:S01]  /*28ec0*/  IMAD.IADD R27, R29, 0x1, R8.reuse ;  /* 0x000000011d1b7824 */ /* 0x100fe200078e0208 */
[----:B------:R-:W-:Y:S02]  /*28ed0*/  IADD3 R38, R3, R8, RZ ;  /* 0x0000000803267210 */ /* 0x000fe40007ffe0ff */
[----:B------:R1:W5:Y:S01]  /*28ee0*/  LDL.64 R42, [R3] ;  /* 0x00000000032a7983 */ /* 0x0003620000100a00 */
[----:B------:R-:W-:-:S03]  /*28ef0*/  IMAD.IADD R31, R27, 0x1, R8 ;  /* 0x000000011b1f7824 */ /* 0x000fc600078e0208 */
        /* <DEDUP_REMOVED lines=9> */
[----:B0-----:R-:W-:-:S05]  /*28f90*/  IMAD.IADD R5, R75, 0x1, R8 ;  /* 0x000000014b057824 */ /* 0x001fca00078e0208 */
[----:B------:R-:W5:Y:S01]  /*28fa0*/  LDL.64 R26, [R5] ;  /* 0x00000000051a7983 */ /* 0x000f620000100a00 */
[----:B-1----:R-:W-:-:S05]  /*28fb0*/  IADD3 R3, R5, R8, RZ ;  /* 0x0000000805037210 */ /* 0x002fca0007ffe0ff */
[----:B------:R-:W5:Y:S01]  /*28fc0*/  LDL.64 R12, [R3] ;  /* 0x00000000030c7983 */ /* 0x000f620000100a00 */
[----:B------:R-:W-:-:S06]  /*28fd0*/  IMAD.IADD R30, R3, 0x1, R8 ;  /* 0x00000001031e7824 */ /* 0x000fcc00078e0208 */
[----:B------:R-:W5:Y:S01]  /*28fe0*/  LDL.64 R30, [R30] ;  /* 0x000000001e1e7983 */ /* 0x000f620000100a00 */
[----:B------:R-:W-:Y:S01]  /*28ff0*/  FSEL R73, RZ, 1.875, P0 ;  /* 0x3ff00000ff497808 */ /* 0x000fe20000000000 */
[----:B------:R-:W-:Y:S01]  /*29000*/  IMAD.MOV.U32 R72, RZ, RZ, RZ ;  /* 0x000000ffff487224 */ /* 0x000fe200078e00ff */
        /* <DEDUP_REMOVED lines=41> */
[----:B------:R-:W-:Y:S02]  /*292a0*/  IMAD.MOV.U32 R24, RZ, RZ, R8 ;  /* 0x000000ffff187224 */ /* 0x000fe400078e0008 */
[----:B------:R-:W-:-:S07]  /*292b0*/  IMAD.MOV.U32 R25, RZ, RZ, R7 ;  /* 0x000000ffff197224 */ /* 0x000fce00078e0007 */
.L_x_4931:
[----:B------:R-:W-:Y:S05]  /*292c0*/  BSYNC B4 ;  /* 0x0000000000047941 */ /* 0x000fea0003800000 */
.L_x_4930:
        /* <DEDUP_REMOVED lines=22> */
[----:B------:R-:W-:Y:S05]  /*29430*/  CALL.REL.NOINC `($__internal_21_$__cuda_sm20_div_rn_f64_full) ;  /* 0x0000023000707944 */ /* 0x000fea0003c00000 */
[----:B------:R-:W-:-:S07]  /*29440*/  IMAD.MOV.U32 R6, RZ, RZ, R8 ;  /* 0x000000ffff067224 */ /* 0x000fce00078e0008 */
.L_x_4933:
[----:B------:R-:W-:Y:S05]  /*29450*/  BSYNC B4 ;  /* 0x0000000000047941 */ /* 0x000fea0003800000 */
.L_x_4932:
        /* <DEDUP_REMOVED lines=21> */
[----:B------:R-:W-:Y:S02]  /*295b0*/  IMAD.MOV.U32 R27, RZ, RZ, R33 ;  /* 0x000000ffff1b7224 */ /* 0x000fe400078e0021 */
[----:B------:R-:W-:-:S07]  /*295c0*/  IMAD.MOV.U32 R7, RZ, RZ, R13 ;  /* 0x000000ffff077224 */ /* 0x000fce00078e000d */
[----:B------:R-:W-:Y:S05]  /*295d0*/  CALL.REL.NOINC `($__internal_22_$__cuda_sm20_dsqrt_rn_f64_mediumpath_v1) ;  /* 0x00000234007c7944 */ /* 0x000fea0003c00000 */
[----:B------:R-:W-:Y:S01]  /*295e0*/  MOV R72, R8 ;  /* 0x0000000800487202 */ /* 0x000fe20000000f00 */
[----:B------:R-:W-:-:S07]  /*295f0*/  IMAD.MOV.U32 R73, RZ, RZ, R5 ;  /* 0x000000ffff497224 */ /* 0x000fce00078e0005 */
.L_x_4935:
[----:B------:R-:W-:Y:S05]  /*29600*/  BSYNC B4 ;  /* 0x0000000000047941 */ /* 0x000fea0003800000 */
.L_x_4934:
        /* <DEDUP_REMOVED lines=21> */
.L_x_4937:
[----:B------:R-:W-:Y:S05]  /*29760*/  BSYNC B4 ;  /* 0x0000000000047941 */ /* 0x000fea0003800000 */
.L_x_4936:
        /* <DEDUP_REMOVED lines=27> */
.L_x_4940:
[----:B------:R-:W-:Y:S05]  /*29920*/  BSYNC B4 ;  /* 0x0000000000047941 */ /* 0x000fea0003800000 */
.L_x_4939:
        /* <DEDUP_REMOVED lines=85> */
.L_x_4942:
        /* <DEDUP_REMOVED lines=21> */
.L_x_4945:
[----:B------:R-:W-:Y:S05]  /*29fd0*/  BSYNC B5 ;  /* 0x0000000000057941 */ /* 0x000fea0003800000 */
.L_x_4944:
        /* <DEDUP_REMOVED lines=29> */
.L_x_4943:
[----:B------:R-:W-:Y:S05]  /*2a1b0*/  BSYNC B4 ;  /* 0x0000000000047941 */ /* 0x000fea0003800000 */
.L_x_4941:
        /* <DEDUP_REMOVED lines=24> */
.L_x_4947:
[----:B------:R-:W-:Y:S05]  /*2a340*/  BSYNC B4 ;  /* 0x0000000000047941 */ /* 0x000fea0003800000 */
.L_x_4946:
        /* <DEDUP_REMOVED lines=59> */
.L_x_4949:
[----:B------:R-:W-:Y:S05]  /*2a700*/  BSYNC B3 ;  /* 0x0000000000037941 */ /* 0x000fea0003800000 */
.L_x_4948:
[----:B------:R-:W-:Y:S01]  /*2a710*/  DMUL R20, R20, R12 ;  /* 0x0000000c14147228 */ /* 0x000fe20000000000 */
[----:B------:R-:W-:Y:S10]  /*2a720*/  BRA `(.L_x_4950) ;  /* 0x0000001c00487947 */ /* 0x000ff40003800000 */
.L_x_4938:
        /* <DEDUP_REMOVED lines=64> */
[----:B------:R-:W-:Y:S01]  /*2ab30*/  @!P0 MOV R20, R24 ;  /* 0x0000001800148202 */ /* 0x000fe20000000f00 */
[----:B------:R-:W-:Y:S01]  /*2ab40*/  @!P0 IMAD.MOV.U32 R24, RZ, RZ, RZ ;  /* 0x000000ffff188224 */ /* 0x000fe200078e00ff */
[----:B------:R-:W-:Y:S02]  /*2ab50*/  @!P0 SHF.R.S32.HI R21, RZ, 0x1, R0 ;  /* 0x00000001ff158819 */ /* 0x000fe40000011400 */
[----:B------:R-:W-:-:S03]  /*2ab60*/  FSEL R23, R23, RZ, P1 ;  /* 0x000000ff17177208 */ /* 0x000fc60000800000 */
[----:B------:R-:W-:Y:S02]  /*2ab70*/  @!P0 IMAD.IADD R30, R30, 0x1, -R21 ;  /* 0x000000011e1e8824 */ /* 0x000fe400078e0a15 */
[----:B------:R-:W-:-:S03]  /*2ab80*/  @!P0 IMAD R21, R21, 0x100000, R25 ;  /* 0x0010000015158824 */ /* 0x000fc600078e0219 */
[----:B------:R-:W-:-:S06]  /*2ab90*/  @!P0 LEA R25, R30, 0x3ff00000, 0x14 ;  /* 0x3ff000001e198811 */ /* 0x000fcc00078ea0ff */
[----:B------:R-:W-:-:S11]  /*2aba0*/  @!P0 DMUL R22, R20, R24 ;  /* 0x0000001814168228 */ /* 0x000fd60000000000 */
.L_x_4952:
[----:B------:R-:W-:Y:S05]  /*2abb0*/  BSYNC B3 ;  /* 0x0000000000037941 */ /* 0x000fea0003800000 */
.L_x_4951:
        /* <DEDUP_REMOVED lines=9> */
.L_x_4954:
[----:B------:R-:W-:Y:S05]  /*2ac50*/  BSYNC B4 ;  /* 0x0000000000047941 */ /* 0x000fea0003800000 */
.L_x_4953:
        /* <DEDUP_REMOVED lines=12> */
.L_x_4955:
        /* <DEDUP_REMOVED lines=22> */
.L_x_4957:
[----:B------:R-:W-:Y:S01]  /*2ae80*/  DSETP.NEU.AND P1, PT, R18, 0.5, PT ;  /* 0x3fe000001200742a */ /* 0x000fe20003f2d000 */
[----:B------:R-:W-:Y:S01]  /*2ae90*/  ISETP.GE.AND P2, PT, R11, RZ, PT ;  /* 0x000000ff0b00720c */ /* 0x000fe20003f46270 */
[----:B------:R-:W-:Y:S01]  /*2aea0*/  IMAD.MOV.U32 R16, RZ, RZ, RZ ;  /* 0x000000ffff107224 */ /* 0x000fe200078e00ff */
[----:B------:R-:W-:-:S04]  /*2aeb0*/  ISETP.EQ.U32.AND P0, PT, R3, RZ, PT ;  /* 0x000000ff0300720c */ /* 0x000fc80003f02070 */
[----:B------:R-:W-:-:S04]  /*2aec0*/  ISETP.EQ.AND.EX P0, PT, R20, -0x80000000, P1, P0 ;  /* 0x800000001400780c */ /* 0x000fc80000f02300 */
[----:B------:R-:W-:-:S04]  /*2aed0*/  SEL R17, R7, RZ, P0 ;  /* 0x000000ff07117207 */ /* 0x000fc80000000000 */
[----:B------:R-:W-:-:S07]  /*2aee0*/  @!P2 LOP3.LUT R17, R17, 0x7ff00000, RZ, 0xfc, !PT ;  /* 0x7ff000001111a812 */ /* 0x000fce00078efcff */
.L_x_4958:
[----:B------:R-:W-:Y:S05]  /*2aef0*/  BSYNC B3 ;  /* 0x0000000000037941 */ /* 0x000fea0003800000 */
.L_x_4956:
        /* <DEDUP_REMOVED lines=18> */
.L_x_4961:
[----:B------:R-:W-:-:S11]  /*2b020*/  DADD R16, R10, R6 ;  /* 0x000000000a107229 */ /* 0x000fd60000000006 */
.L_x_4960:
[----:B------:R-:W-:Y:S05]  /*2b030*/  BSYNC B3 ;  /* 0x0000000000037941 */ /* 0x000fea0003800000 */
.L_x_4959:
[----:B------:R-:W-:-:S06]  /*2b040*/  DSETP.NEU.AND P0, PT, R6, 1, PT ;  /* 0x3ff000000600742a */ /* 0x000fcc0003f0d000 */
[----:B------:R-:W-:Y:S02]  /*2b050*/  FSEL R20, R16, RZ, P0 ;  /* 0x000000ff10147208 */ /* 0x000fe40000000000 */
[----:B------:R-:W-:-:S06]  /*2b060*/  FSEL R21, R17, 1.875, P0 ;  /* 0x3ff0000011157808 */ /* 0x000fcc0000000000 */
[----:B------:R-:W-:-:S08]  /*2b070*/  DMUL R20, R22, R20 ;  /* 0x0000001416147228 */ /* 0x000fd00000000000 */
[----:B------:R-:W-:Y:S01]  /*2b080*/  DMUL R20, R20, R12 ;  /* 0x0000000c14147228 */ /* 0x000fe20000000000 */
[----:B------:R-:W-:Y:S10]  /*2b090*/  BRA `(.L_x_4950) ;  /* 0x0000001000ec7947 */ /* 0x000ff40003800000 */
.L_x_4925:
        /* <DEDUP_REMOVED lines=11> */
[----:B------:R-:W-:Y:S01]  /*2b150*/  ISETP.GE.U32.AND P0, PT, R3, 0x7fefffff, PT ;  /* 0x7fefffff0300780c */ /* 0x000fe20003f06070 */
[----:B------:R-:W-:Y:S02]  /*2b160*/  IMAD.MOV.U32 R3, RZ, RZ, R14 ;  /* 0x000000ffff037224 */ /* 0x000fe400078e000e */
[----:B------:R-:W-:-:S10]  /*2b170*/  @!P2 IMAD.MOV.U32 R3, RZ, RZ, R6 ;  /* 0x000000ffff03a224 */ /* 0x000fd400078e0006 */
        /* <DEDUP_REMOVED lines=69> */
.L_x_4963:
[----:B------:R-:W-:Y:S05]  /*2b5d0*/  BSYNC B3 ;  /* 0x0000000000037941 */ /* 0x000fea0003800000 */
.L_x_4962:
[----:B------:R-:W-:Y:S04]  /*2b5e0*/  BSSY B7, `(.L_x_4964) ;  /* 0x00000a6000077945 */ /* 0x000fe80003800000 */
[----:B------:R-:W-:Y:S05]  /*2b5f0*/  @P3 BRA `(.L_x_4965) ;  /* 0x00000008008c3947 */ /* 0x000fea0003800000 */
[----:B------:R-:W-:Y:S01]  /*2b600*/  IMAD.MOV.U32 R12, RZ, RZ, R18 ;  /* 0x000000ffff0c7224 */ /* 0x000fe200078e0012 */
[----:B------:R-:W-:Y:S02]  /*2b610*/  MOV R13, R19 ;  /* 0x00000013000d7202 */ /* 0x000fe40000000f00 */
[----:B------:R-:W-:-:S07]  /*2b620*/  MOV R6, 0x2b640 ;  /* 0x0002b64000067802 */ /* 0x000fce0000000f00 */
[----:B------:R-:W-:Y:S05]  /*2b630*/  CALL.REL.NOINC `($_ZN2at6native18elementwise_kernelILi128ELi2EZNS0_22gpu_kernel_impl_nocastIN48_GLOBAL__N__08322988_15_IGammaKernel_cu_cb51a28d10CalcIgammaIdEEEEvRNS_18TensorIteratorBaseERKT_EUliE_EEviT1_$__internal_lgamma_pos) ;  /* 0x0000022000dc7944 */ /* 0x000fea0003c00000 */
        /* <DEDUP_REMOVED lines=31> */
[----:B------:R-:W-:Y:S01]  /*2b830*/  LOP3.LUT P1, RZ, R40, 0x2, RZ, 0xc0, !PT ;  /* 0x0000000228ff7812 */ /* 0x000fe2000782c0ff */
[----:B0-----:R-:W-:Y:S01]  /*2b840*/  IMAD.MOV.U32 R6, RZ, RZ, 0x1 ;  /* 0x00000001ff067424 */ /* 0x001fe200078e00ff */
[----:B-1----:R-:W-:-:S08]  /*2b850*/  DFMA R16, -R16, 0.5, R18 ;  /* 0x3fe000001010782b */ /* 0x002fd00000000112 */
        /* <DEDUP_REMOVED lines=30> */
[----:B------:R-:W-:Y:S01]  /*2ba40*/  MOV R72, 0x54442d18 ;  /* 0x54442d1800487802 */ /* 0x000fe20000000f00 */
[----:B------:R-:W-:Y:S01]  /*2ba50*/  IMAD.MOV.U32 R73, RZ, RZ, 0x400921fb ;  /* 0x400921fbff497424 */ /* 0x000fe200078e00ff */
[----:B------:R-:W-:-:S07]  /*2ba60*/  MOV R0, 0x2ba80 ;  /* 0x0002ba8000007802 */ /* 0x000fce0000000f00 */
[----:B------:R-:W-:Y:S05]  /*2ba70*/  CALL.REL.NOINC `($__internal_21_$__cuda_sm20_div_rn_f64_full) ;  /* 0x0000020800e07944 */ /* 0x000fea0003c00000 */
[----:B------:R-:W-:-:S07]  /*2ba80*/  IMAD.MOV.U32 R6, RZ, RZ, R8 ;  /* 0x000000ffff067224 */ /* 0x000fce00078e0008 */
.L_x_4970:
[----:B------:R-:W-:Y:S05]  /*2ba90*/  BSYNC B5 ;  /* 0x0000000000057941 */ /* 0x000fea0003800000 */
.L_x_4969:
[----:B------:R-:W-:Y:S01]  /*2baa0*/  MOV R0, R7 ;  /* 0x0000000700007202 */ /* 0x000fe20000000f00 */
[----:B------:R-:W-:Y:S02]  /*2bab0*/  IMAD.MOV.U32 R18, RZ, RZ, R6 ;  /* 0x000000ffff127224 */ /* 0x000fe400078e0006 */
[----:B------:R-:W-:-:S07]  /*2bac0*/  IMAD.MOV.U32 R19, RZ, RZ, R7 ;  /* 0x000000ffff137224 */ /* 0x000fce00078e0007 */
.L_x_4968:
[----:B------:R-:W-:Y:S05]  /*2bad0*/  BSYNC B4 ;  /* 0x0000000000047941 */ /* 0x000fea0003800000 */
.L_x_4967:
[----:B------:R-:W-:Y:S01]  /*2bae0*/  ISETP.GT.AND P0, PT, R0, 0xfffff, PT ;  /* 0x000fffff0000780c */ /* 0x000fe20003f04270 */
[----:B------:R-:W-:Y:S01]  /*2baf0*/  BSSY B3, `(.L_x_4971) ;  /* 0x000004e000037945 */ /* 0x000fe20003800000 */
[----:B------:R-:W-:-:S11]  /*2bb00*/  MOV R3, R18 ;  /* 0x0000001200037202 */ /* 0x000fd60000000f00 */
        /* <DEDUP_REMOVED lines=76> */
.L_x_4972:
[----:B------:R-:W-:Y:S05]  /*2bfd0*/  BSYNC B3 ;  /* 0x0000000000037941 */ /* 0x000fea0003800000 */
.L_x_4971:
[--C-:B------:R-:W-:Y:S02]  /*2bfe0*/  DADD R12, -R12, R6.reuse ;  /* 0x000000000c0c7229 */ /* 0x100fe40000000106 */
[----:B------:R-:W-:-:S10]  /*2bff0*/  DADD R6, -RZ, -R6 ;  /* 0x00000000ff067229 */ /* 0x000fd40000000906 */
[----:B------:R-:W-:Y:S02]  /*2c000*/  FSEL R6, R6, R12, !P4 ;  /* 0x0000000c06067208 */ /* 0x000fe40006000000 */
[----:B------:R-:W-:Y:S01]  /*2c010*/  FSEL R7, R7, R13, !P4 ;  /* 0x0000000d07077208 */ /* 0x000fe20006000000 */
[----:B------:R-:W-:Y:S06]  /*2c020*/  BRA `(.L_x_4966) ;  /* 0x0000000000047947 */ /* 0x000fec0003800000 */
.L_x_4965:
[----:B------:R-:W-:-:S11]  /*2c030*/  DADD R6, R10, R10 ;  /* 0x000000000a067229 */ /* 0x000fd6000000000a */
.L_x_4966:
[----:B------:R-:W-:Y:S05]  /*2c040*/  BSYNC B7 ;  /* 0x0000000000077941 */ /* 0x000fea0003800000 */
.L_x_4964:
        /* <DEDUP_REMOVED lines=64> */
.L_x_4950:
[----:B------:R-:W-:Y:S05]  /*2c450*/  BSYNC B6 ;  /* 0x0000000000067941 */ /* 0x000fea0003800000 */
.L_x_4924:
        /* <DEDUP_REMOVED lines=12> */
.L_x_4978:
        /* <DEDUP_REMOVED lines=23> */
.L_x_4977:
[----:B------:R-:W-:Y:S05]  /*2c690*/  BSYNC B6 ;  /* 0x0000000000067941 */ /* 0x000fea0003800000 */
.L_x_4976:
        /* <DEDUP_REMOVED lines=8> */
.L_x_4975:
        /* <DEDUP_REMOVED lines=21> */
.L_x_4979:
[----:B------:R-:W-:Y:S05]  /*2c870*/  BSYNC B5 ;  /* 0x0000000000057941 */ /* 0x000fea0003800000 */
.L_x_4974:
[----:B------:R-:W-:Y:S05]  /*2c880*/  BSYNC B4 ;  /* 0x0000000000047941 */ /* 0x000fea0003800000 */
.L_x_4973:
[----:B------:R-:W-:Y:S01]  /*2c890*/  DADD R20, -R6, 1 ;  /* 0x3ff0000006147429 */ /* 0x000fe20000000100 */
[----:B------:R-:W-:Y:S10]  /*2c8a0*/  BRA `(.L_x_4788) ;  /* 0x000001f800947947 */ /* 0x000ff40003800000 */
.L_x_4800:
        /* <DEDUP_REMOVED lines=13> */
[----:B------:R-:W-:Y:S01]  /*2c980*/  IMAD.MOV.U32 R30, RZ, RZ, -0x4fb522f0 ;  /* 0xb04add10ff1e7424 */ /* 0x000fe200078e00ff */
        /* <DEDUP_REMOVED lines=15> */
[----:B------:R0:W-:Y:S01]  /*2ca80*/  STL.64 [R1+0x1420], R32 ;  /* 0x0014202001007387 */ /* 0x0001e20000100a00 */
[----:B------:R-:W-:Y:S01]  /*2ca90*/  MOV R41, 0x418308a8 ;  /* 0x418308a800297802 */ /* 0x000fe20000000f00 */
[----:B-1----:R-:W-:Y:S01]  /*2caa0*/  IMAD.MOV.U32 R28, RZ, RZ, 0x0 ;  /* 0x00000000ff1c7424 */ /* 0x002fe200078e00ff */
[----:B------:R-:W-:Y:S01]  /*2cab0*/  MOV R29, 0x40508000 ;  /* 0x40508000001d7802 */ /* 0x000fe20000000f00 */
[----:B------:R1:W-:Y:S01]  /*2cac0*/  STL.64 [R1+0x1428], R34 ;  /* 0x0014282201007387 */ /* 0x0003e20000100a00 */
[----:B------:R-:W-:Y:S01]  /*2cad0*/  MOV R16, 0x77f7c44b ;  /* 0x77f7c44b00107802 */ /* 0x000fe20000000f00 */
[----:B------:R-:W-:Y:S01]  /*2cae0*/  IMAD.MOV.U32 R17, RZ, RZ, 0x3fe0509f ;  /* 0x3fe0509fff117424 */ /* 0x000fe200078e00ff */
[----:B------:R-:W-:Y:S01]  /*2caf0*/  MOV R25, 0x40338519 ;  /* 0x4033851900197802 */ /* 0x000fe20000000f00 */
[----:B------:R3:W-:Y:S01]  /*2cb00*/  STL.64 [R1+0x1430], R36 ;  /* 0x0014302401007387 */ /* 0x0007e20000100a00 */
[----:B--2---:R-:W-:Y:S01]  /*2cb10*/  IMAD.MOV.U32 R30, RZ, RZ, 0x0 ;  /* 0x00000000ff1e7424 */ /* 0x004fe200078e00ff */
[----:B------:R-:W-:Y:S01]  /*2cb20*/  MOV R31, 0x409e1400 ;  /* 0x409e1400001f7802 */ /* 0x000fe20000000f00 */
[----:B------:R-:W-:Y:S01]  /*2cb30*/  IMAD.MOV.U32 R6, RZ, RZ, 0x6a172145 ;  /* 0x6a172145ff067424 */ /* 0x000fe200078e00ff */
[----:B------:R2:W-:Y:S01]  /*2cb40*/  STL.64 [R1+0x1438], R38 ;  /* 0x0014382601007387 */ /* 0x0005e20000100a00 */
[----:B0-----:R-:W-:Y:S01]  /*2cb50*/  IMAD.MOV.U32 R32, RZ, RZ, 0x0 ;  /* 0x00000000ff207424 */ /* 0x001fe200078e00ff */
[----:B------:R-:W-:Y:S01]  /*2cb60*/  MOV R33, 0x40dfe780 ;  /* 0x40dfe78000217802 */ /* 0x000fe20000000f00 */
[----:B------:R-:W-:Y:S01]  /*2cb70*/  IMAD.MOV.U32 R7, RZ, RZ, 0x3f78d44d ;  /* 0x3f78d44dff077424 */ /* 0x000fe200078e00ff */
[----:B------:R0:W-:Y:S01]  /*2cb80*/  STL.64 [R1+0x2778], R26 ;  /* 0x0027781a01007387 */ /* 0x0001e20000100a00 */
[----:B-1----:R-:W-:Y:S01]  /*2cb90*/  IMAD.MOV.U32 R34, RZ, RZ, 0x0 ;  /* 0x00000000ff227424 */ /* 0x002fe200078e00ff */
[----:B------:R-:W-:Y:S01]  /*2cba0*/  MOV R35, 0x4115d0bc ;  /* 0x4115d0bc00237802 */ /* 0x000fe20000000f00 */
[----:B------:R-:W-:Y:S01]  /*2cbb0*/  IMAD.MOV.U32 R24, RZ, RZ, -0x19c7c7e ;  /* 0xfe638382ff187424 */ /* 0x000fe200078e00ff */
[----:B------:R1:W-:Y:S01]  /*2cbc0*/  STL.64 [R1+0x2780], R28 ;  /* 0x0027801c01007387 */ /* 0x0003e20000100a00 */
[----:B---3--:R-:W-:Y:S01]  /*2cbd0*/  IMAD.MOV.U32 R36, RZ, RZ, 0x0 ;  /* 0x00000000ff247424 */ /* 0x008fe200078e00ff */
[----:B------:R-:W-:Y:S01]  /*2cbe0*/  MOV R37, 0x41441f7b ;  /* 0x41441f7b00257802 */ /* 0x000fe20000000f00 */
[----:B------:R-:W-:Y:S01]  /*2cbf0*/  DSETP.GT.AND P0, PT, R18, 1, PT ;  /* 0x3ff000001200742a */ /* 0x000fe20003f04000 */
[----:B--2---:R-:W-:Y:S01]  /*2cc00*/  IMAD.MOV.U32 R38, RZ, RZ, -0x20000000 ;  /* 0xe0000000ff267424 */ /* 0x004fe200078e00ff */
[----:B------:R-:W-:Y:S01]  /*2cc10*/  MOV R39, 0x41697171 ;  /* 0x4169717100277802 */ /* 0x000fe20000000f00 */
[----:B------:R-:W-:Y:S01]  /*2cc20*/  STL.64 [R1+0x2788], R30 ;  /* 0x0027881e01007387 */ /* 0x000fe20000100a00 */
[----:B------:R-:W-:Y:S01]  /*2cc30*/  UMOV UR8, 0xb9800000 ;  /* 0xb980000000087882 */ /* 0x000fe20000000000 */
[----:B0-----:R-:W-:Y:S01]  /*2cc40*/  IMAD.MOV.U32 R26, RZ, RZ, -0x50000000 ;  /* 0xb0000000ff1a7424 */ /* 0x001fe200078e00ff */
[----:B------:R-:W-:Y:S01]  /*2cc50*/  MOV R27, 0x41a1fda6 ;  /* 0x41a1fda6001b7802 */ /* 0x000fe20000000f00 */
[----:B------:R-:W-:Y:S01]  /*2cc60*/  STL.64 [R1+0x2790], R32 ;  /* 0x0027902001007387 */ /* 0x000fe20000100a00 */
[----:B------:R-:W-:Y:S01]  /*2cc70*/  UMOV UR9, 0x40181945 ;  /* 0x4018194500097882 */ /* 0x000fe20000000000 */
[----:B-1----:R-:W-:Y:S01]  /*2cc80*/  IMAD.MOV.U32 R28, RZ, RZ, -0x80000000 ;  /* 0x80000000ff1c7424 */ /* 0x002fe200078e00ff */
[----:B------:R-:W-:Y:S01]  /*2cc90*/  MOV R29, 0x419cbd69 ;  /* 0x419cbd69001d7802 */ /* 0x000fe20000000f00 */
[----:B------:R-:W-:Y:S01]  /*2cca0*/  STL.64 [R1+0x2798], R34 ;  /* 0x0027982201007387 */ /* 0x000fe20000100a00 */
[----:B------:R-:W-:Y:S01]  /*2ccb0*/  BSSY B4, `(.L_x_4983) ;  /* 0x0000039000047945 */ /* 0x000fe20003800000 */
[----:B------:R-:W-:Y:S01]  /*2ccc0*/  IMAD.MOV.U32 R5, RZ, RZ, RZ ;  /* 0x000000ffff057224 */ /* 0x000fe200078e00ff */
[----:B------:R-:W-:Y:S01]  /*2ccd0*/  MOV R0, 0x1 ;  /* 0x0000000100007802 */ /* 0x000fe20000000f00 */
        /* <DEDUP_REMOVED lines=10> */
[----:B------:R-:W-:Y:S01]  /*2cd80*/  MOV R17, 0x4198bf15 ;  /* 0x4198bf1500117802 */ /* 0x000fe20000000f00 */
[----:B-1----:R-:W-:Y:S01]  /*2cd90*/  IMAD.MOV.U32 R6, RZ, RZ, -0x12d8f232 ;  /* 0xed270dceff067424 */ /* 0x002fe200078e00ff */
[----:B------:R-:W-:-:S03]  /*2cda0*/  MOV R7, 0x4194972f ;  /* 0x4194972f00077802 */ /* 0x000fc60000000f00 */
[----:B------:R0:W-:Y:S01]  /*2cdb0*/  STL.64 [R1+0x1448], R16 ;  /* 0x0014481001007387 */ /* 0x0001e20000100a00 */
[----:B--2---:R-:W-:Y:S01]  /*2cdc0*/  IMAD.MOV.U32 R24, RZ, RZ, -0x30b135d2 ;  /* 0xcf4eca2eff187424 */ /* 0x004fe200078e00ff */
[----:B------:R-:W-:Y:S02]  /*2cdd0*/  MOV R25, 0x418b2298 ;  /* 0x418b229800197802 */ /* 0x000fe40000000f00 */
[----:B------:R1:W-:Y:S04]  /*2cde0*/  STL.64 [R1+0x1440], R6 ;  /* 0x0014400601007387 */ /* 0x0003e80000100a00 */
[----:B------:R2:W-:Y:S01]  /*2cdf0*/  STL.64 [R1+0x1450], R24 ;  /* 0x0014501801007387 */ /* 0x0005e20000100a00 */
[----:B0-----:R-:W-:Y:S01]  /*2ce00*/  DADD R16, R10, UR8 ;  /* 0x000000080a107e29 */ /* 0x001fe20008000000 */
[----:B-1----:R-:W-:Y:S01]  /*2ce10*/  IMAD.MOV.U32 R6, RZ, RZ, -0x70000000 ;  /* 0x90000000ff067424 */ /* 0x002fe200078e00ff */
[----:B------:R-:W-:Y:S01]  /*2ce20*/  MOV R7, 0x4185eeb6 ;  /* 0x4185eeb600077802 */ /* 0x000fe20000000f00 */
[----:B--2---:R-:W-:Y:S01]  /*2ce30*/  IMAD.MOV.U32 R24, RZ, RZ, 0x70000000 ;  /* 0x70000000ff187424 */ /* 0x004fe200078e00ff */
[----:B------:R-:W-:-:S04]  /*2ce40*/  MOV R25, 0x41991871 ;  /* 0x4199187100197802 */ /* 0x000fc80000000f00 */
[----:B------:R-:W-:Y:S01]  /*2ce50*/  DADD R16, R16, -0.5 ;  /* 0xbfe0000010107429 */ /* 0x000fe20000000000 */
[----:B------:R0:W-:Y:S04]  /*2ce60*/  STL.64 [R1+0x27b0], R6 ;  /* 0x0027b00601007387 */ /* 0x0001e80000100a00 */
[----:B------:R1:W-:Y:S01]  /*2ce70*/  STL.64 [R1+0x27b8], R24 ;  /* 0x0027b81801007387 */ /* 0x0003e20000100a00 */
[----:B0-----:R-:W-:Y:S01]  /*2ce80*/  IMAD.MOV.U32 R6, RZ, RZ, R10 ;  /* 0x000000ffff067224 */ /* 0x001fe200078e000a */
[----:B------:R-:W-:Y:S01]  /*2ce90*/  MOV R7, R11 ;  /* 0x0000000b00077202 */ /* 0x000fe20000000f00 */
[----:B-1----:R-:W-:Y:S01]  /*2cea0*/  IMAD.MOV.U32 R24, RZ, RZ, 0x6a172145 ;  /* 0x6a172145ff187424 */ /* 0x002fe200078e00ff */
[----:B------:R-:W-:Y:S01]  /*2ceb0*/  MOV R25, 0x3f78d44d ;  /* 0x3f78d44d00197802 */ /* 0x000fe20000000f00 */
        /* <DEDUP_REMOVED lines=14> */
[----:B------:R-:W-:Y:S02]  /*2cfa0*/  IADD3 R5, R5, -0x100000, RZ ;  /* 0xfff0000005057810 */ /* 0x000fe40007ffe0ff */
[----:B------:R-:W-:-:S07]  /*2cfb0*/  MOV R32, 0x2cfd0 ;  /* 0x0002cfd000207802 */ /* 0x000fce0000000f00 */
[----:B------:R-:W-:Y:S05]  /*2cfc0*/  CALL.REL.NOINC `($__internal_20_$__cuda_sm20_dblrcp_rn_slowpath_v3) ;  /* 0x000001f000e07944 */ /* 0x000fea0003c00000 */
[----:B------:R-:W-:Y:S01]  /*2cfd0*/  IMAD.MOV.U32 R6, RZ, RZ, R5 ;  /* 0x000000ffff067224 */ /* 0x000fe200078e0005 */
[----:B------:R-:W-:-:S07]  /*2cfe0*/  MOV R7, R8 ;  /* 0x0000000800077202 */ /* 0x000fce0000000f00 */
.L_x_4986:
[----:B------:R-:W-:Y:S05]  /*2cff0*/  BSYNC B5 ;  /* 0x0000000000057941 */ /* 0x000fea0003800000 */
.L_x_4985:
[----:B------:R-:W-:Y:S01]  /*2d000*/  HFMA2.MMA R25, -RZ, RZ, 2.771484375, 0.01287841796875 ;  /* 0x418b2298ff197435 */ /* 0x000fe200000001ff */
[----:B------:R-:W-:Y:S01]  /*2d010*/  IMAD.MOV.U32 R5, RZ, RZ, 0xc ;  /* 0x0000000cff057424 */ /* 0x000fe200078e00ff */
[----:B------:R-:W-:Y:S01]  /*2d020*/  MOV R0, 0xffffffff ;  /* 0xffffffff00007802 */ /* 0x000fe20000000f00 */
[----:B------:R-:W-:-:S08]  /*2d030*/  IMAD.MOV.U32 R24, RZ, RZ, -0x30b135d2 ;  /* 0xcf4eca2eff187424 */ /* 0x000fd000078e00ff */
.L_x_4984:
[----:B------:R-:W-:Y:S05]  /*2d040*/  BSYNC B4 ;  /* 0x0000000000047941 */ /* 0x000fea0003800000 */
.L_x_4983:
[----:B------:R-:W-:Y:S01]  /*2d050*/  DSETP.GT.AND P0, PT, R18, 1, PT ;  /* 0x3ff000001200742a */ /* 0x000fe20003f04000 */
[----:B------:R-:W-:Y:S01]  /*2d060*/  VIADD R13, R3, 0x13e8 ;  /* 0x000013e8030d7836 */ /* 0x000fe20000000000 */
[----:B------:R-:W-:-:S04]  /*2d070*/  SHF.L.U32 R8, R0, 0x3, RZ ;  /* 0x0000000300087819 */ /* 0x000fc800000006ff */
[----:B------:R-:W-:-:S05]  /*2d080*/  SEL R13, R13, R12, P0 ;  /* 0x0000000c0d0d7207 */ /* 0x000fca0000000000 */
[----:B------:R-:W-:-:S05]  /*2d090*/  IMAD.IADD R29, R13, 0x1, R8 ;  /* 0x000000010d1d7824 */ /* 0x000fca00078e0208 */
[----:B------:R0:W2:Y:S01]  /*2d0a0*/  LDL.64 R70, [R29] ;  /* 0x000000001d467983 */ /* 0x0000a20000100a00 */
[----:B------:R-:W-:-:S05]  /*2d0b0*/  IADD3 R35, R29, R8, RZ ;  /* 0x000000081d237210 */ /* 0x000fca0007ffe0ff */
[----:B------:R-:W3:Y:S01]  /*2d0c0*/  LDL.64 R68, [R35] ;  /* 0x0000000023447983 */ /* 0x000ee20000100a00 */
[----:B------:R-:W-:-:S05]  /*2d0d0*/  IMAD.IADD R27, R35, 0x1, R8 ;  /* 0x00000001231b7824 */ /* 0x000fca00078e0208 */
[----:B------:R1:W4:Y:S01]  /*2d0e0*/  LDL.64 R66, [R27] ;  /* 0x000000001b427983 */ /* 0x0003220000100a00 */
[----:B------:R-:W-:-:S05]  /*2d0f0*/  IADD3 R33, R27, R8, RZ ;  /* 0x000000081b217210 */ /* 0x000fca0007ffe0ff */
[----:B------:R-:W5:Y:S01]  /*2d100*/  LDL.64 R62, [R33] ;  /* 0x00000000213e7983 */ /* 0x000f620000100a00 */
[----:B------:R-:W-:-:S05]  /*2d110*/  IMAD.IADD R13, R33, 0x1, R8 ;  /* 0x00000001210d7824 */ /* 0x000fca00078e0208 */
[----:B------:R1:W5:Y:S01]  /*2d120*/  LDL.64 R60, [R13] ;  /* 0x000000000d3c7983 */ /* 0x0003620000100a00 */
[----:B------:R-:W-:Y:S01]  /*2d130*/  IADD3 R31, R13, R8, RZ ;  /* 0x000000080d1f7210 */ /* 0x000fe20007ffe0ff */
[----:B------:R-:W-:-:S04]  /*2d140*/  IMAD.IADD R0, R5, 0x1, R0 ;  /* 0x0000000105007824 */ /* 0x000fc800078e0200 */
[----:B------:R-:W5:Y:S01]  /*2d150*/  LDL.64 R48, [R31] ;  /* 0x000000001f307983 */ /* 0x000f620000100a00 */
[----:B0-----:R-:W-:Y:S01]  /*2d160*/  IADD3 R29, R31, R8, RZ ;  /* 0x000000081f1d7210 */ /* 0x001fe20007ffe0ff */
[----:B------:R-:W-:-:S04]  /*2d170*/  IMAD.U32 R3, R0, 0x8, R3 ;  /* 0x0000000800037824 */ /* 0x000fc800078e0003 */
[----:B------:R0:W5:Y:S01]  /*2d180*/  LDL.64 R64, [R29] ;  /* 0x000000001d407983 */ /* 0x0001620000100a00 */
[----:B-1----:R-:W-:-:S03]  /*2d190*/  IADD3 R27, R29, R8, RZ ;  /* 0x000000081d1b7210 */ /* 0x002fc60007ffe0ff */
[----:B------:R1:W5:Y:S01]  /*2d1a0*/  LDL.64 R58, [R3] ;  /* 0x00000000033a7983 */ /* 0x0003620000100a00 */
[----:B------:R-:W-:-:S03]  /*2d1b0*/  IMAD.IADD R35, R8, 0x1, R3 ;  /* 0x0000000108237824 */ /* 0x000fc600078e0203 */
[----:B------:R1:W5:Y:S01]  /*2d1c0*/  LDL.64 R56, [R27] ;  /* 0x000000001b387983 */ /* 0x0003620000100a00 */
[----:B------:R-:W-:-:S03]  /*2d1d0*/  IADD3 R13, R27, R8, RZ ;  /* 0x000000081b0d7210 */ /* 0x000fc60007ffe0ff */
[----:B------:R-:W5:Y:S01]  /*2d1e0*/  LDL.64 R54, [R35] ;  /* 0x0000000023367983 */ /* 0x000f620000100a00 */
[----:B------:R-:W-:-:S03]  /*2d1f0*/  IMAD.IADD R33, R35, 0x1, R8 ;  /* 0x0000000123217824 */ /* 0x000fc600078e0208 */
[----:B------:R-:W5:Y:S01]  /*2d200*/  LDL.64 R52, [R13] ;  /* 0x000000000d347983 */ /* 0x000f620000100a00 */
[----:B------:R-:W-:-:S03]  /*2d210*/  IADD3 R5, R13, R8, RZ ;  /* 0x000000080d057210 */ /* 0x000fc60007ffe0ff */
[----:B------:R-:W5:Y:S01]  /*2d220*/  LDL.64 R50, [R33] ;  /* 0x0000000021327983 */ /* 0x000f620000100a00 */
[----:B0-----:R-:W-:-:S03]  /*2d230*/  IMAD.IADD R29, R33, 0x1, R8 ;  /* 0x00000001211d7824 */ /* 0x001fc600078e0208 */
[----:B------:R0:W5:Y:S01]  /*2d240*/  LDL.64 R46, [R5] ;  /* 0x00000000052e7983 */ /* 0x0001620000100a00 */
[----:B-1----:R-:W-:-:S03]  /*2d250*/  IADD3 R3, R5, R8, RZ ;  /* 0x0000000805037210 */ /* 0x002fc60007ffe0ff */
        /* <DEDUP_REMOVED lines=8> */
[----:B------:R-:W-:-:S05]  /*2d2e0*/  IADD3 R73, R31, R8, RZ ;  /* 0x000000081f497210 */ /* 0x000fca0007ffe0ff */
[----:B------:R1:W5:Y:S01]  /*2d2f0*/  LDL.64 R34, [R73] ;  /* 0x0000000049227983 */ /* 0x0003620000100a00 */
[----:B------:R-:W-:-:S05]  /*2d300*/  IMAD.IADD R77, R73, 0x1, R8 ;  /* 0x00000001494d7824 */ /* 0x000fca00078e0208 */
[----:B------:R-:W5:Y:S01]  /*2d310*/  LDL.64 R32, [R77] ;  /* 0x000000004d207983 */ /* 0x000f620000100a00 */
[----:B------:R-:W-:-:S05]  /*2d320*/  IADD3 R75, R77, R8, RZ ;  /* 0x000000084d4b7210 */ /* 0x000fca0007ffe0ff */
        /* <DEDUP_REMOVED lines=50> */
[----:B------:R-:W-:Y:S01]  /*2d650*/  MOV R24, R8 ;  /* 0x0000000800187202 */ /* 0x000fe20000000f00 */
[----:B------:R-:W-:-:S07]  /*2d660*/  IMAD.MOV.U32 R25, RZ, RZ, R7 ;  /* 0x000000ffff197224 */ /* 0x000fce00078e0007 */
.L_x_4988:
[----:B------:R-:W-:Y:S05]  /*2d670*/  BSYNC B4 ;  /* 0x0000000000047941 */ /* 0x000fea0003800000 */
.L_x_4987:
[----:B------:R-:W0:Y:S01]  /*2d680*/  MUFU.RCP64H R7, 2.718280792236328125 ;  /* 0x4005bf0a00077908 */ /* 0x000e220000001800 */
[----:B------:R-:W-:Y:S01]  /*2d690*/  HFMA2.MMA R12, -RZ, RZ, -0.000216007232666015625, 118.5625 ;  /* 0x8b145769ff0c7435 */ /* 0x000fe200000001ff */
[----:B------:R-:W-:Y:S01]  /*2d6a0*/  IMAD.MOV.U32 R13, RZ, RZ, 0x4005bf0a ;  /* 0x4005bf0aff0d7424 */ /* 0x000fe200078e00ff */
        /* <DEDUP_REMOVED lines=17> */
[----:B------:R-:W-:Y:S02]  /*2d7c0*/  MOV R71, 0x4005bf0a ;  /* 0x4005bf0a00477802 */ /* 0x000fe40000000f00 */
[----:B------:R-:W-:-:S07]  /*2d7d0*/  MOV R0, 0x2d7f0 ;  /* 0x0002d7f000007802 */ /* 0x000fce0000000f00 */
[----:B------:R-:W-:Y:S05]  /*2d7e0*/  CALL.REL.NOINC `($__internal_21_$__cuda_sm20_div_rn_f64_full) ;  /* 0x000001ec00847944 */ /* 0x000fea0003c00000 */
[----:B------:R-:W-:-:S07]  /*2d7f0*/  IMAD.MOV.U32 R6, RZ, RZ, R8 ;  /* 0x000000ffff067224 */ /* 0x000fce00078e0008 */
.L_x_4990:
[----:B------:R-:W-:Y:S05]  /*2d800*/  BSYNC B4 ;  /* 0x0000000000047941 */ /* 0x000fea0003800000 */
.L_x_4989:
[----:B------:R-:W0:Y:S01]  /*2d810*/  MUFU.RSQ64H R31, R7 ;  /* 0x00000007001f7308 */ /* 0x000e220000001c00 */
[----:B------:R-:W-:Y:S01]  /*2d820*/  IADD3 R30, R7, -0x3500000, RZ ;  /* 0xfcb00000071e7810 */ /* 0x000fe20007ffe0ff */
[----:B------:R-:W-:Y:S01]  /*2d830*/  IMAD.MOV.U32 R26, RZ, RZ, 0x0 ;  /* 0x00000000ff1a7424 */ /* 0x000fe200078e00ff */
[----:B------:R-:W-:Y:S01]  /*2d840*/  MOV R27, 0x3fd80000 ;  /* 0x3fd80000001b7802 */ /* 0x000fe20000000f00 */
[----:B------:R-:W-:Y:S01]  /*2d850*/  BSSY B4, `(.L_x_4991) ;  /* 0x0000016000047945 */ /* 0x000fe20003800000 */
[----:B------:R-:W-:Y:S02]  /*2d860*/  ISETP.GE.U32.AND P0, PT, R30, 0x7ca00000, PT ;  /* 0x7ca000001e00780c */ /* 0x000fe40003f06070 */
        /* <DEDUP_REMOVED lines=18> */
[----:B------:R-:W-:Y:S01]  /*2d990*/  MOV R72, R8 ;  /* 0x0000000800487202 */ /* 0x000fe20000000f00 */
[----:B------:R-:W-:-:S07]  /*2d9a0*/  IMAD.MOV.U32 R73, RZ, RZ, R5 ;  /* 0x000000ffff497224 */ /* 0x000fce00078e0005 */
.L_x_4992:
[----:B------:R-:W-:Y:S05]  /*2d9b0*/  BSYNC B4 ;  /* 0x0000000000047941 */ /* 0x000fea0003800000 */
.L_x_4991:
        /* <DEDUP_REMOVED lines=19> */
[----:B------:R-:W-:Y:S01]  /*2daf0*/  IMAD.MOV.U32 R12, RZ, RZ, R8 ;  /* 0x000000ffff0c7224 */ /* 0x000fe200078e0008 */
[----:B------:R-:W-:-:S07]  /*2db00*/  MOV R13, R7 ;  /* 0x00000007000d7202 */ /* 0x000fce0000000f00 */
.L_x_4994:
[----:B------:R-:W-:Y:S05]  /*2db10*/  BSYNC B4 ;  /* 0x0000000000047941 */ /* 0x000fea0003800000 */
.L_x_4993:
        /* <DEDUP_REMOVED lines=25> */
[----:B------:R-:W-:Y:S01]  /*2dcb0*/  MOV R18, R8 ;  /* 0x0000000800127202 */ /* 0x000fe20000000f00 */
[----:B------:R-:W-:-:S07]  /*2dcc0*/  IMAD.MOV.U32 R19, RZ, RZ, R7 ;  /* 0x000000ffff137224 */ /* 0x000fce00078e0007 */
.L_x_4997:
[----:B------:R-:W-:Y:S05]  /*2dcd0*/  BSYNC B4 ;  /* 0x0000000000047941 */ /* 0x000fea0003800000 */
.L_x_4996:
[C---:B------:R-:W-:Y:S01]  /*2dce0*/  FSETP.GEU.FTZ.AND P1, PT, R19.reuse, 1.7916666269302368164, PT ;  /* 0x3fe555551300780b */ /* 0x040fe20003f3e000 */
[----:B------:R-:W-:Y:S01]  /*2dcf0*/  BSSY B4, `(.L_x_4998) ;  /* 0x0000087000047945 */ /* 0x000fe20003800000 */
[----:B------:R-:W-:-:S13]  /*2dd00*/  FSETP.GT.FTZ.AND P0, PT, R19, -1.6999999284744262695, PT ;  /* 0xbfd999991300780b */ /* 0x000fda0003f14000 */
[----:B------:R-:W-:Y:S05]  /*2dd10*/  @P0 BRA !P1, `(.L_x_4999) ;  /* 0x0000000400440947 */ /* 0x000fea0004800000 */
[----:B------:R-:W-:-:S10]  /*2dd20*/  DADD R6, R18, 1 ;  /* 0x3ff0000012067429 */ /* 0x000fd40000000000 */
[----:B------:R-:W-:Y:S01]  /*2dd30*/  ISETP.GT.AND P0, PT, R7, 0xfffff, PT ;  /* 0x000fffff0700780c */ /* 0x000fe20003f04270 */
[----:B------:R-:W-:Y:S01]  /*2dd40*/  IMAD.MOV.U32 R21, RZ, RZ, R7 ;  /* 0x000000ffff157224 */ /* 0x000fe200078e0007 */
[----:B------:R-:W-:Y:S02]  /*2dd50*/  MOV R20, R6 ;  /* 0x0000000600147202 */ /* 0x000fe40000000f00 */
[----:B------:R-:W-:-:S09]  /*2dd60*/  MOV R0, R7 ;  /* 0x0000000700007202 */ /* 0x000fd20000000f00 */
[----:B------:R-:W-:-:S10]  /*2dd70*/  @!P0 DMUL R20, R20, 1.80143985094819840000e+16 ;  /* 0x4350000014148828 */ /* 0x000fd40000000000 */
[----:B------:R-:W-:Y:S01]  /*2dd80*/  @!P0 IMAD.MOV.U32 R0, RZ, RZ, R21 ;  /* 0x000000ffff008224 */ /* 0x000fe200078e0015 */
[----:B------:R-:W-:-:S04]  /*2dd90*/  @!P0 MOV R6, R20 ;  /* 0x0000001400068202 */ /* 0x000fc80000000f00 */
[----:B------:R-:W-:-:S04]  /*2dda0*/  IADD3 R3, R0, -0x1, RZ ;  /* 0xffffffff00037810 */ /* 0x000fc80007ffe0ff */
[----:B------:R-:W-:Y:S01]  /*2ddb0*/  ISETP.GE.U32.AND P1, PT, R3, 0x7fefffff, PT ;  /* 0x7fefffff0300780c */ /* 0x000fe20003f26070 */
[----:B------:R-:W-:Y:S02]  /*2ddc0*/  IMAD.MOV.U32 R3, RZ, RZ, -0x3ff ;  /* 0xfffffc01ff037424 */ /* 0x000fe400078e00ff */
[----:B------:R-:W-:-:S10]  /*2ddd0*/  @!P0 IMAD.MOV.U32 R3, RZ, RZ, -0x435 ;  /* 0xfffffbcbff038424 */ /* 0x000fd400078e00ff */
        /* <DEDUP_REMOVED lines=17> */
[----:B------:R-:W-:-:S02]  /*2def0*/  LEA.HI R0, R0, R3, RZ, 0xc ;  /* 0x0000000300007211 */ /* 0x000fc400078f60ff */
        /* <DEDUP_REMOVED lines=51> */
.L_x_4999:
        /* <DEDUP_REMOVED lines=20> */
[----:B------:R-:W-:-:S07]  /*2e370*/  MOV R6, R8 ;  /* 0x0000000800067202 */ /* 0x000fce0000000f00 */
.L_x_5002:
[----:B------:R-:W-:Y:S05]  /*2e380*/  BSYNC B5 ;  /* 0x0000000000057941 */ /* 0x000fea0003800000 */
.L_x_5001:
        /* <DEDUP_REMOVED lines=29> */
.L_x_5000:
[----:B------:R-:W-:Y:S05]  /*2e560*/  BSYNC B4 ;  /* 0x0000000000047941 */ /* 0x000fea0003800000 */
.L_x_4998:
        /* <DEDUP_REMOVED lines=24> */
.L_x_5004:
[----:B------:R-:W-:Y:S05]  /*2e6f0*/  BSYNC B4 ;  /* 0x0000000000047941 */ /* 0x000fea0003800000 */
.L_x_5003:
        /* <DEDUP_REMOVED lines=59> */
.L_x_5006:
[----:B------:R-:W-:Y:S05]  /*2eab0*/  BSYNC B3 ;  /* 0x0000000000037941 */ /* 0x000fea0003800000 */
.L_x_5005:
[----:B------:R-:W-:Y:S01]  /*2eac0*/  DMUL R12, R6, R12 ;  /* 0x0000000c060c7228 */ /* 0x000fe20000000000 */
[----:B------:R-:W-:Y:S10]  /*2ead0*/  BRA `(.L_x_5007) ;  /* 0x0000001c00487947 */ /* 0x000ff40003800000 */
.L_x_4995:
[----:B------:R-:W-:Y:S01]  /*2eae0*/  MOV R30, 0x652b82fe ;  /* 0x652b82fe001e7802 */ /* 0x000fe20000000f00 */
[----:B------:R-:W-:Y:S01]  /*2eaf0*/  IMAD.MOV.U32 R31, RZ, RZ, 0x3ff71547 ;  /* 0x3ff71547ff1f7424 */ /* 0x000fe200078e00ff */
        /* <DEDUP_REMOVED lines=63> */
[----:B------:R-:W-:Y:S02]  /*2eef0*/  @!P0 MOV R24, RZ ;  /* 0x000000ff00188202 */ /* 0x000fe40000000f00 */
[----:B------:R-:W-:Y:S02]  /*2ef00*/  @!P0 SHF.R.S32.HI R21, RZ, 0x1, R0 ;  /* 0x00000001ff158819 */ /* 0x000fe40000011400 */
[----:B------:R-:W-:-:S03]  /*2ef10*/  FSEL R23, R23, RZ, P1 ;  /* 0x000000ff17177208 */ /* 0x000fc60000800000 */
[----:B------:R-:W-:Y:S01]  /*2ef20*/  @!P0 IMAD.IADD R30, R30, 0x1, -R21 ;  /* 0x000000011e1e8824 */ /* 0x000fe200078e0a15 */
[----:B------:R-:W-:-:S04]  /*2ef30*/  @!P0 LEA R21, R21, R25, 0x14 ;  /* 0x0000001915158211 */ /* 0x000fc800078ea0ff */
[----:B------:R-:W-:-:S06]  /*2ef40*/  @!P0 LEA R25, R30, 0x3ff00000, 0x14 ;  /* 0x3ff000001e198811 */ /* 0x000fcc00078ea0ff */
[----:B------:R-:W-:-:S11]  /*2ef50*/  @!P0 DMUL R22, R20, R24 ;  /* 0x0000001814168228 */ /* 0x000fd60000000000 */
.L_x_5009:
[----:B------:R-:W-:Y:S05]  /*2ef60*/  BSYNC B3 ;  /* 0x0000000000037941 */ /* 0x000fea0003800000 */
.L_x_5008:
[----:B------:R-:W-:Y:S04]  /*2ef70*/  BSSY B4, `(.L_x_5010) ;  /* 0x0000009000047945 */ /* 0x000fe80003800000 */
[----:B------:R-:W-:Y:S05]  /*2ef80*/  @P2 BRA P3, `(.L_x_5011) ;  /* 0x00000000001c2947 */ /* 0x000fea0001800000 */
[----:B------:R-:W-:Y:S01]  /*2ef90*/  IMAD.MOV.U32 R70, RZ, RZ, R16 ;  /* 0x000000ffff467224 */ /* 0x000fe200078e0010 */
[----:B------:R-:W-:Y:S01]  /*2efa0*/  MOV R71, R17 ;  /* 0x0000001100477202 */ /* 0x000fe20000000f00 */
[----:B------:R-:W-:Y:S01]  /*2efb0*/  IMAD.MOV.U32 R72, RZ, RZ, R14 ;  /* 0x000000ffff487224 */ /* 0x000fe200078e000e */
[----:B------:R-:W-:Y:S02]  /*2efc0*/  MOV R73, R15 ;  /* 0x0000000f00497202 */ /* 0x000fe40000000f00 */
[----:B------:R-:W-:-:S07]  /*2efd0*/  MOV R0, 0x2eff0 ;  /* 0x0002eff000007802 */ /* 0x000fce0000000f00 */
[----:B------:R-:W-:Y:S05]  /*2efe0*/  CALL.REL.NOINC `($__internal_21_$__cuda_sm20_div_rn_f64_full) ;  /* 0x000001d400847944 */ /* 0x000fea0003c00000 */
[----:B------:R-:W-:-:S07]  /*2eff0*/  IMAD.MOV.U32 R6, RZ, RZ, R8 ;  /* 0x000000ffff067224 */ /* 0x000fce00078e0008 */
.L_x_5011:
[----:B------:R-:W-:Y:S05]  /*2f000*/  BSYNC B4 ;  /* 0x0000000000047941 */ /* 0x000fea0003800000 */
.L_x_5010:
[----:B------:R-:W-:Y:S01]  /*2f010*/  DADD R16, -RZ, |R6| ;  /* 0x00000000ff107229 */ /* 0x000fe20000000506 */
[----:B------:R-:W-:Y:S01]  /*2f020*/  LOP3.LUT R0, R11, 0x7ff00000, RZ, 0xc0, !PT ;  /* 0x7ff000000b007812 */ /* 0x000fe200078ec0ff */
[----:B------:R-:W-:Y:S01]  /*2f030*/  BSSY B3, `(.L_x_5012) ;  /* 0x0000009000037945 */ /* 0x000fe20003800000 */
[----:B------:R-:W-:Y:S01]  /*2f040*/  IMAD.MOV.U32 R8, RZ, RZ, R10 ;  /* 0x000000ffff087224 */ /* 0x000fe200078e000a */
[----:B------:R-:W-:Y:S02]  /*2f050*/  MOV R5, R11 ;  /* 0x0000000b00057202 */ /* 0x000fe40000000f00 */
[----:B------:R-:W-:Y:S02]  /*2f060*/  LEA.HI R3, R0, 0xfffffc0c, RZ, 0xc ;  /* 0xfffffc0c00037811 */ /* 0x000fe400078f60ff */
[----:B------:R-:W-:Y:S02]  /*2f070*/  MOV R0, 0x2f0c0 ;  /* 0x0002f0c000007802 */ /* 0x000fe40000000f00 */
[----:B------:R-:W-:-:S02]  /*2f080*/  SHF.L.U64.HI R20, R10, R3, R11 ;  /* 0x000000030a147219 */ /* 0x000fc4000001020b */
[----:B------:R-:W-:Y:S02]  /*2f090*/  MOV R26, R16 ;  /* 0x00000010001a7202 */ /* 0x000fe40000000f00 */
[----:B------:R-:W-:-:S07]  /*2f0a0*/  SHF.L.U32 R3, R10, R3, RZ ;  /* 0x000000030a037219 */ /* 0x000fce00000006ff */
[----:B------:R-:W-:Y:S05]  /*2f0b0*/  CALL.REL.NOINC `($_ZN2at6native18elementwise_kernelILi128ELi2EZNS0_22gpu_kernel_impl_nocastIN48_GLOBAL__N__08322988_15_IGammaKernel_cu_cb51a28d10CalcIgammaIdEEEEvRNS_18TensorIteratorBaseERKT_EUliE_EEviT1_$__internal_accurate_pow) ;  /* 0x000001dc00747944 */ /* 0x000fea0003c00000 */
[----:B------:R-:W-:Y:S05]  /*2f0c0*/  BSYNC B3 ;  /* 0x0000000000037941 */ /* 0x000fea0003800000 */
.L_x_5012:
[----:B------:R-:W-:Y:S01]  /*2f0d0*/  DSETP.NEU.AND P0, PT, R6, RZ, PT ;  /* 0x000000ff0600722a */ /* 0x000fe20003f0d000 */
[----:B------:R-:W-:Y:S01]  /*2f0e0*/  BSSY B3, `(.L_x_5013) ;  /* 0x000001c000037945 */ /* 0x000fe20003800000 */
[----:B------:R-:W-:Y:S01]  /*2f0f0*/  IMAD.MOV.U32 R16, RZ, RZ, R8 ;  /* 0x000000ffff107224 */ /* 0x000fe200078e0008 */
[----:B------:R-:W-:-:S11]  /*2f100*/  MOV R17, R25 ;  /* 0x0000001900117202 */ /* 0x000fd60000000f00 */
        /* <DEDUP_REMOVED lines=12> */
[----:B------:R-:W-:Y:S01]  /*2f1d0*/  IMAD.MOV.U32 R16, RZ, RZ, R0 ;  /* 0x000000ffff107224 */ /* 0x000fe200078e0000 */
[----:B------:R-:W-:-:S12]  /*2f1e0*/  MOV R17, R21 ;  /* 0x0000001500117202 */ /* 0x000fd80000000f00 */
[----:B------:R-:W-:Y:S05]  /*2f1f0*/  @!P1 BRA `(.L_x_5015) ;  /* 0x0000000000289947 */ /* 0x000fea0003800000 */
[----:B------:R-:W-:Y:S01]  /*2f200*/  IMAD.MOV.U32 R16, RZ, RZ, 0x0 ;  /* 0x00000000ff107424 */ /* 0x000fe200078e00ff */
[----:B------:R-:W-:Y:S01]  /*2f210*/  MOV R17, 0xfff80000 ;  /* 0xfff8000000117802 */ /* 0x000fe20000000f00 */
[----:B------:R-:W-:Y:S06]  /*2f220*/  BRA `(.L_x_5015) ;  /* 0x00000000001c7947 */ /* 0x000fec0003800000 */
.L_x_5014:
[----:B------:R-:W-:Y:S01]  /*2f230*/  DSETP.NEU.AND P1, PT, R18, 0.5, PT ;  /* 0x3fe000001200742a */ /* 0x000fe20003f2d000 */
[----:B------:R-:W-:Y:S01]  /*2f240*/  ISETP.GE.AND P2, PT, R11, RZ, PT ;  /* 0x000000ff0b00720c */ /* 0x000fe20003f46270 */
[----:B------:R-:W-:Y:S01]  /*2f250*/  IMAD.MOV.U32 R16, RZ, RZ, RZ ;  /* 0x000000ffff107224 */ /* 0x000fe200078e00ff */
[----:B------:R-:W-:-:S04]  /*2f260*/  ISETP.EQ.U32.AND P0, PT, R3, RZ, PT ;  /* 0x000000ff0300720c */ /* 0x000fc80003f02070 */
[----:B------:R-:W-:-:S04]  /*2f270*/  ISETP.EQ.AND.EX P0, PT, R20, -0x80000000, P1, P0 ;  /* 0x800000001400780c */ /* 0x000fc80000f02300 */
[----:B------:R-:W-:-:S04]  /*2f280*/  SEL R17, R7, RZ, P0 ;  /* 0x000000ff07117207 */ /* 0x000fc80000000000 */
[----:B------:R-:W-:-:S07]  /*2f290*/  @!P2 LOP3.LUT R17, R17, 0x7ff00000, RZ, 0xfc, !PT ;  /* 0x7ff000001111a812 */ /* 0x000fce00078efcff */
.L_x_5015:
[----:B------:R-:W-:Y:S05]  /*2f2a0*/  BSYNC B3 ;  /* 0x0000000000037941 */ /* 0x000fea0003800000 */
.L_x_5013:
        /* <DEDUP_REMOVED lines=18> */
.L_x_5018:
[----:B------:R-:W-:-:S11]  /*2f3d0*/  DADD R16, R10, R6 ;  /* 0x000000000a107229 */ /* 0x000fd60000000006 */
.L_x_5017:
[----:B------:R-:W-:Y:S05]  /*2f3e0*/  BSYNC B3 ;  /* 0x0000000000037941 */ /* 0x000fea0003800000 */
.L_x_5016:
[----:B------:R-:W-:-:S06]  /*2f3f0*/  DSETP.NEU.AND P0, PT, R6, 1, PT ;  /* 0x3ff000000600742a */ /* 0x000fcc0003f0d000 */
[----:B------:R-:W-:Y:S02]  /*2f400*/  FSEL R6, R16, RZ, P0 ;  /* 0x000000ff10067208 */ /* 0x000fe40000000000 */
[----:B------:R-:W-:-:S06]  /*2f410*/  FSEL R7, R17, 1.875, P0 ;  /* 0x3ff0000011077808 */ /* 0x000fcc0000000000 */
[----:B------:R-:W-:-:S08]  /*2f420*/  DMUL R22, R22, R6 ;  /* 0x0000000616167228 */ /* 0x000fd00000000000 */
[----:B------:R-:W-:Y:S01]  /*2f430*/  DMUL R12, R22, R12 ;  /* 0x0000000c160c7228 */ /* 0x000fe20000000000 */
[----:B------:R-:W-:Y:S10]  /*2f440*/  BRA `(.L_x_5007) ;  /* 0x0000001000ec7947 */ /* 0x000ff40003800000 */
.L_x_4982:
[----:B------:R-:W-:Y:S01]  /*2f450*/  ISETP.GT.AND P2, PT, R15, 0xfffff, PT ;  /* 0x000fffff0f00780c */ /* 0x000fe20003f44270 */
[----:B------:R-:W-:Y:S01]  /*2f460*/  IMAD.MOV.U32 R7, RZ, RZ, R15 ;  /* 0x000000ffff077224 */ /* 0x000fe200078e000f */
[----:B------:R-:W-:Y:S01]  /*2f470*/  MOV R6, R14 ;  /* 0x0000000e00067202 */ /* 0x000fe20000000f00 */
[----:B------:R-:W-:Y:S01]  /*2f480*/  BSSY B3, `(.L_x_5019) ;  /* 0x0000050000037945 */ /* 0x000fe20003800000 */
[----:B------:R-:W-:Y:S01]  /*2f490*/  MOV R0, R15 ;  /* 0x0000000f00007202 */ /* 0x000fe20000000f00 */
[----:B------:R-:W-:Y:S01]  /*2f4a0*/  DSETP.GTU.AND P3, PT, R18, +INF , PT ;  /* 0x7ff000001200742a */ /* 0x000fe20003f6c000 */
[----:B------:R-:W-:-:S07]  /*2f4b0*/  MOV R5, 0xfffffc01 ;  /* 0xfffffc0100057802 */ /* 0x000fce0000000f00 */
[----:B------:R-:W-:Y:S01]  /*2f4c0*/  @!P2 DMUL R6, R14, 1.80143985094819840000e+16 ;  /* 0x435000000e06a828 */ /* 0x000fe20000000000 */
[----:B------:R-:W-:-:S09]  /*2f4d0*/  @!P2 MOV R5, 0xfffffbcb ;  /* 0xfffffbcb0005a802 */ /* 0x000fd20000000f00 */
[----:B------:R-:W-:-:S05]  /*2f4e0*/  @!P2 IMAD.MOV.U32 R0, RZ, RZ, R7 ;  /* 0x000000ffff00a224 */ /* 0x000fca00078e0007 */
[----:B------:R-:W-:-:S04]  /*2f4f0*/  IADD3 R3, R0, -0x1, RZ ;  /* 0xffffffff00037810 */ /* 0x000fc80007ffe0ff */
        /* <DEDUP_REMOVED lines=13> */
[----:B------:R-:W-:Y:S01]  /*2f5d0*/  UMOV UR8, 0x3ae80f1e ;  /* 0x3ae80f1e00087882 */ /* 0x000fe20000000000 */
[----:B------:R-:W-:Y:S01]  /*2f5e0*/  LOP3.LUT R7, R6, 0x3ff00000, RZ, 0xfc, !PT ;  /* 0x3ff0000006077812 */ /* 0x000fe200078efcff */
[----:B------:R-:W-:Y:S01]  /*2f5f0*/  IMAD.MOV.U32 R6, RZ, RZ, R3 ;  /* 0x000000ffff067224 */ /* 0x000fe200078e0003 */
[----:B------:R-:W-:Y:S01]  /*2f600*/  MOV R27, 0x3ed0ee25 ;  /* 0x3ed0ee25001b7802 */ /* 0x000fe20000000f00 */
        /* <DEDUP_REMOVED lines=55> */
.L_x_5020:
[----:B------:R-:W-:Y:S05]  /*2f980*/  BSYNC B3 ;  /* 0x0000000000037941 */ /* 0x000fea0003800000 */
.L_x_5019:
[----:B------:R-:W-:Y:S04]  /*2f990*/  BSSY B7, `(.L_x_5021) ;  /* 0x00000a6000077945 */ /* 0x000fe80003800000 */
[----:B------:R-:W-:Y:S05]  /*2f9a0*/  @P3 BRA `(.L_x_5022) ;  /* 0x00000008008c3947 */ /* 0x000fea0003800000 */
[----:B------:R-:W-:Y:S01]  /*2f9b0*/  IMAD.MOV.U32 R12, RZ, RZ, R18 ;  /* 0x000000ffff0c7224 */ /* 0x000fe200078e0012 */
[----:B------:R-:W-:Y:S02]  /*2f9c0*/  MOV R13, R19 ;  /* 0x00000013000d7202 */ /* 0x000fe40000000f00 */
[----:B------:R-:W-:-:S07]  /*2f9d0*/  MOV R6, 0x2f9f0 ;  /* 0x0002f9f000067802 */ /* 0x000fce0000000f00 */
        /* <DEDUP_REMOVED lines=19> */
[----:B------:R-:W-:Y:S02]  /*2fb10*/  R2UR UR9, R17 ;  /* 0x00000000110972ca */ /* 0x000fe400000e0000 */
        /* <DEDUP_REMOVED lines=49> */
[----:B------:R-:W-:-:S07]  /*2fe30*/  MOV R6, R8 ;  /* 0x0000000800067202 */ /* 0x000fce0000000f00 */
.L_x_5027:
[----:B------:R-:W-:Y:S05]  /*2fe40*/  BSYNC B5 ;  /* 0x0000000000057941 */ /* 0x000fea0003800000 */
.L_x_5026:
[--C-:B------:R-:W-:Y:S01]  /*2fe50*/  IMAD.MOV.U32 R0, RZ, RZ, R7.reuse ;  /* 0x000000ffff007224 */ /* 0x100fe200078e0007 */
[----:B------:R-:W-:Y:S01]  /*2fe60*/  MOV R18, R6 ;  /* 0x0000000600127202 */ /* 0x000fe20000000f00 */
[----:B------:R-:W-:-:S07]  /*2fe70*/  IMAD.MOV.U32 R19, RZ, RZ, R7 ;  /* 0x000000ffff137224 */ /* 0x000fce00078e0007 */
.L_x_5025:
[----:B------:R-:W-:Y:S05]  /*2fe80*/  BSYNC B4 ;  /* 0x0000000000047941 */ /* 0x000fea0003800000 */
.L_x_5024:
[----:B------:R-:W-:Y:S01]  /*2fe90*/  ISETP.GT.AND P0, PT, R0, 0xfffff, PT ;  /* 0x000fffff0000780c */ /* 0x000fe20003f04270 */
[----:B------:R-:W-:Y:S01]  /*2fea0*/  BSSY B3, `(.L_x_5028) ;  /* 0x000004e000037945 */ /* 0x000fe20003800000 */
[----:B------:R-:W-:-:S11]  /*2feb0*/  MOV R3, R18 ;  /* 0x0000001200037202 */ /* 0x000fd60000000f00 */
        /* <DEDUP_REMOVED lines=28> */
[----:B------:R-:W-:-:S04]  /*30080*/  @P0 IADD3 R0, R0, 0x1, RZ ;  /* 0x0000000100000810 */ /* 0x000fc80007ffe0ff */
        /* <DEDUP_REMOVED lines=47> */
.L_x_5029:
[----:B------:R-:W-:Y:S05]  /*30380*/  BSYNC B3 ;  /* 0x0000000000037941 */ /* 0x000fea0003800000 */
.L_x_5028:
[--C-:B------:R-:W-:Y:S02]  /*30390*/  DADD R12, -R12, R6.reuse ;  /* 0x000000000c0c7229 */ /* 0x100fe40000000106 */
[----:B------:R-:W-:-:S10]  /*303a0*/  DADD R6, -RZ, -R6 ;  /* 0x00000000ff067229 */ /* 0x000fd40000000906 */
[----:B------:R-:W-:Y:S02]  /*303b0*/  FSEL R6, R6, R12, !P4 ;  /* 0x0000000c06067208 */ /* 0x000fe40006000000 */
[----:B------:R-:W-:Y:S01]  /*303c0*/  FSEL R7, R7, R13, !P4 ;  /* 0x0000000d07077208 */ /* 0x000fe20006000000 */
[----:B------:R-:W-:Y:S06]  /*303d0*/  BRA `(.L_x_5023) ;  /* 0x0000000000047947 */ /* 0x000fec0003800000 */
.L_x_5022:
[----:B------:R-:W-:-:S11]  /*303e0*/  DADD R6, R10, R10 ;  /* 0x000000000a067229 */ /* 0x000fd6000000000a */
.L_x_5023:
[----:B------:R-:W-:Y:S05]  /*303f0*/  BSYNC B7 ;  /* 0x0000000000077941 */ /* 0x000fea0003800000 */
.L_x_5021:
        /* <DEDUP_REMOVED lines=64> */
.L_x_5007:
[----:B------:R-:W-:Y:S05]  /*30800*/  BSYNC B6 ;  /* 0x0000000000067941 */ /* 0x000fea0003800000 */
.L_x_4981:
[----:B------:R-:W-:Y:S01]  /*30810*/  DSETP.NEU.AND P0, PT, R12, RZ, PT ;  /* 0x000000ff0c00722a */ /* 0x000fe20003f0d000 */
[----:B------:R-:W-:-:S13]  /*30820*/  CS2R R20, SRZ ;  /* 0x0000000000147805 */ /* 0x000fda000001ff00 */
[----:B------:R-:W-:Y:S05]  /*30830*/  @!P0 BRA `(.L_x_4788) ;  /* 0x000001b800b08947 */ /* 0x000fea0003800000 */
[----:B------:R-:W-:Y:S01]  /*30840*/  DADD R28, -R10, 1 ;  /* 0x3ff000000a1c7429 */ /* 0x000fe20000000100 */
[----:B------:R-:W-:Y:S01]  /*30850*/  IMAD.MOV.U32 R6, RZ, RZ, 0x1 ;  /* 0x00000001ff067424 */ /* 0x000fe200078e00ff */
[C---:B------:R-:W-:Y:S01]  /*30860*/  DADD R72, R14.reuse, 1 ;  /* 0x3ff000000e487429 */ /* 0x040fe20000000000 */
[----:B------:R-:W-:Y:S05]  /*30870*/  BSSY B4, `(.L_x_5030) ;  /* 0x0000019000047945 */ /* 0x000fea0003800000 */
[----:B------:R-:W-:-:S04]  /*30880*/  DADD R26, R14, R28 ;  /* 0x000000000e1a7229 */ /* 0x000fc8000000001c */
[----:B------:R-:W-:Y:S01]  /*30890*/  FSETP.GEU.AND P1, PT, |R73|, 6.5827683646048100446e-37, PT ;  /* 0x036000004900780b */ /* 0x000fe20003f2e200 */
[----:B------:R-:W-:Y:S01]  /*308a0*/  IMAD.MOV.U32 R23, RZ, RZ, R73 ;  /* 0x000000ffff177224 */ /* 0x000fe200078e0049 */
[----:B------:R-:W-:Y:S02]  /*308b0*/  MOV R22, R72 ;  /* 0x0000004800167202 */ /* 0x000fe40000000f00 */
[----:B------:R-:W-:-:S08]  /*308c0*/  DADD R26, R26, 1 ;  /* 0x3ff000001a1a7429 */ /* 0x000fd00000000000 */
[----:B------:R-:W-:-:S06]  /*308d0*/  DMUL R70, R14, R26 ;  /* 0x0000001a0e467228 */ /* 0x000fcc0000000000 */
[----:B------:R-:W0:Y:S04]  /*308e0*/  MUFU.RCP64H R7, R71 ;  /* 0x0000004700077308 */ /* 0x000e280000001800 */
[----:B------:R-:W-:Y:S01]  /*308f0*/  MOV R24, R70 ;  /* 0x0000004600187202 */ /* 0x000fe20000000f00 */
[----:B------:R-:W-:Y:S01]  /*30900*/  IMAD.MOV.U32 R25, RZ, RZ, R71 ;  /* 0x000000ffff197224 */ /* 0x000fe200078e0047 */
        /* <DEDUP_REMOVED lines=15> */
.L_x_5031:
[----:B------:R-:W-:Y:S05]  /*30a00*/  BSYNC B4 ;  /* 0x0000000000047941 */ /* 0x000fea0003800000 */
.L_x_5030:
[----:B------:R-:W-:Y:S01]  /*30a10*/  HFMA2.MMA R3, -RZ, RZ, 0, 0 ;  /* 0x00000000ff037435 */ /* 0x000fe200000001ff */
[----:B------:R-:W-:Y:S01]  /*30a20*/  BSSY B4, `(.L_x_5032) ;  /* 0x0000054000047945 */ /* 0x000fe20003800000 */
[----:B------:R-:W-:Y:S01]  /*30a30*/  CS2R R18, SRZ ;  /* 0x0000000000127805 */ /* 0x000fe2000001ff00 */
[----:B------:R-:W-:Y:S01]  /*30a40*/  IMAD.MOV.U32 R6, RZ, RZ, 0x0 ;  /* 0x00000000ff067424 */ /* 0x000fe200078e00ff */
[----:B------:R-:W-:-:S07]  /*30a50*/  MOV R7, 0x3ff00000 ;  /* 0x3ff0000000077802 */ /* 0x000fce0000000f00 */
.L_x_5039:
[----:B------:R-:W-:Y:S01]  /*30a60*/  DADD R28, R28, 1 ;  /* 0x3ff000001c1c7429 */ /* 0x000fe20000000000 */
[----:B------:R-:W-:Y:S01]  /*30a70*/  BSSY B5, `(.L_x_5033) ;  /* 0x000003d000057945 */ /* 0x000fe20003800000 */
[----:B------:R-:W-:Y:S02]  /*30a80*/  DADD R18, R18, 1 ;  /* 0x3ff0000012127429 */ /* 0x000fe40000000000 */
[----:B------:R-:W-:-:S06]  /*30a90*/  DADD R26, R26, 2 ;  /* 0x400000001a1a7429 */ /* 0x000fcc0000000000 */
[----:B------:R-:W-:-:S08]  /*30aa0*/  DMUL R16, R28, R18 ;  /* 0x000000121c107228 */ /* 0x000fd00000000000 */
[C---:B------:R-:W-:Y:S02]  /*30ab0*/  DMUL R10, R16.reuse, R14 ;  /* 0x0000000e100a7228 */ /* 0x040fe40000000000 */
[----:B------:R-:W-:Y:S01]  /*30ac0*/  DMUL R16, R16, R6 ;  /* 0x0000000610107228 */ /* 0x000fe20000000000 */
[----:B------:R-:W-:Y:S01]  /*30ad0*/  IMAD.MOV.U32 R6, RZ, RZ, 0x0 ;  /* 0x00000000ff067424 */ /* 0x000fe200078e00ff */
[----:B------:R-:W-:-:S04]  /*30ae0*/  MOV R7, 0x3ff00000 ;  /* 0x3ff0000000077802 */ /* 0x000fc80000000f00 */
        /* <DEDUP_REMOVED lines=24> */
[----:B------:R-:W-:Y:S05]  /*30c70*/  CALL.REL.NOINC `($__internal_21_$__cuda_sm20_div_rn_f64_full) ;  /* 0x000001b800607944 */ /* 0x000fea0003c00000 */
[----:B------:R-:W-:Y:S01]  /*30c80*/  MOV R14, R8 ;  /* 0x00000008000e7202 */ /* 0x000fe20000000f00 */
[----:B------:R-:W-:-:S07]  /*30c90*/  IMAD.MOV.U32 R15, RZ, RZ, R7 ;  /* 0x000000ffff0f7224 */ /* 0x000fce00078e0007 */
.L_x_5036:
[----:B------:R-:W-:Y:S05]  /*30ca0*/  BSYNC B6 ;  /* 0x0000000000067941 */ /* 0x000fea0003800000 */
.L_x_5035:
[----:B------:R-:W0:Y:S01]  /*30cb0*/  MUFU.RCP64H R7, R15 ;  /* 0x0000000f00077308 */ /* 0x000e220000001800 */
[----:B------:R-:W-:Y:S02]  /*30cc0*/  HFMA2.MMA R6, -RZ, RZ, 0, 5.9604644775390625e-08 ;  /* 0x00000001ff067435 */ /* 0x000fe400000001ff */
        /* <DEDUP_REMOVED lines=19> */
.L_x_5038:
[----:B------:R-:W-:Y:S05]  /*30e00*/  BSYNC B6 ;  /* 0x0000000000067941 */ /* 0x000fea0003800000 */
.L_x_5037:
[----:B------:R-:W-:Y:S01]  /*30e10*/  DADD R6, -RZ, |R6| ;  /* 0x00000000ff067229 */ /* 0x000fe20000000506 */
[----:B------:R-:W-:Y:S01]  /*30e20*/  MOV R20, R14 ;  /* 0x0000000e00147202 */ /* 0x000fe20000000f00 */
[----:B------:R-:W-:-:S09]  /*30e30*/  IMAD.MOV.U32 R21, RZ, RZ, R15 ;  /* 0x000000ffff157224 */ /* 0x000fd200078e000f */
.L_x_5034:
[----:B------:R-:W-:Y:S05]  /*30e40*/  BSYNC B5 ;  /* 0x0000000000057941 */ /* 0x000fea0003800000 */
.L_x_5033:
        /* <DEDUP_REMOVED lines=8> */
[----:B------:R-:W-:Y:S01]  /*30ed0*/  IMAD.MOV.U32 R6, RZ, RZ, R22 ;  /* 0x000000ffff067224 */ /* 0x000fe200078e0016 */
[----:B------:R-:W-:Y:S01]  /*30ee0*/  MOV R7, R23 ;  /* 0x0000001700077202 */ /* 0x000fe20000000f00 */
[----:B------:R-:W-:Y:S01]  /*30ef0*/  IMAD.MOV.U32 R14, RZ, RZ, R24 ;  /* 0x000000ffff0e7224 */ /* 0x000fe200078e0018 */
[----:B------:R-:W-:Y:S01]  /*30f00*/  MOV R15, R25 ;  /* 0x00000019000f7202 */ /* 0x000fe20000000f00 */
[----:B------:R-:W-:Y:S01]  /*30f10*/  IMAD.MOV.U32 R24, RZ, RZ, R10 ;  /* 0x000000ffff187224 */ /* 0x000fe200078e000a */
[----:B------:R-:W-:Y:S01]  /*30f20*/  MOV R25, R11 ;  /* 0x0000000b00197202 */ /* 0x000fe20000000f00 */
[----:B------:R-:W-:Y:S01]  /*30f30*/  IMAD.MOV.U32 R22, RZ, RZ, R16 ;  /* 0x000000ffff167224 */ /* 0x000fe200078e0010 */
[----:B------:R-:W-:-:S03]  /*30f40*/  MOV R23, R17 ;  /* 0x0000001100177202 */ /* 0x000fc60000000f00 */
[----:B------:R-:W-:Y:S05]  /*30f50*/  @!P0 BRA P1, `(.L_x_5039) ;  /* 0xfffffff800c08947 */ /* 0x000fea000083ffff */
[----:B------:R-:W-:Y:S05]  /*30f60*/  BSYNC B4 ;  /* 0x0000000000047941 */ /* 0x000fea0003800000 */
.L_x_5032:
[----:B------:R-:W-:Y:S01]  /*30f70*/  DMUL R20, R20, R12 ;  /* 0x0000000c14147228 */ /* 0x000fe20000000000 */
[----:B------:R-:W-:Y:S10]  /*30f80*/  BRA `(.L_x_4788) ;  /* 0x000001b000dc7947 */ /* 0x000ff40003800000 */
.L_x_4980:
        /* <DEDUP_REMOVED lines=28> */
[----:B------:R-:W-:Y:S01]  /*31150*/  IMAD.MOV.U32 R16, RZ, RZ, 0x77f7c44b ;  /* 0x77f7c44bff107424 */ /* 0x000fe200078e00ff */
[----:B------:R-:W-:Y:S01]  /*31160*/  MOV R17, 0x3fe0509f ;  /* 0x3fe0509f00117802 */ /* 0x000fe20000000f00 */
[----:B------:R-:W-:Y:S01]  /*31170*/  IMAD.MOV.U32 R6, RZ, RZ, 0x6a172145 ;  /* 0x6a172145ff067424 */ /* 0x000fe200078e00ff */
[----:B------:R3:W-:Y:S01]  /*31180*/  STL.64 [R1+0x1430], R36 ;  /* 0x0014302401007387 */ /* 0x0007e20000100a00 */
[----:B--2---:R-:W-:Y:S01]  /*31190*/  IMAD.MOV.U32 R30, RZ, RZ, 0x0 ;  /* 0x00000000ff1e7424 */ /* 0x004fe200078e00ff */
[----:B------:R-:W-:Y:S01]  /*311a0*/  MOV R31, 0x409e1400 ;  /* 0x409e1400001f7802 */ /* 0x000fe20000000f00 */
[----:B------:R-:W-:Y:S01]  /*311b0*/  IMAD.MOV.U32 R24, RZ, RZ, -0x19c7c7e ;  /* 0xfe638382ff187424 */ /* 0x000fe200078e00ff */
[----:B------:R2:W-:Y:S01]  /*311c0*/  STL.64 [R1+0x1438], R38 ;  /* 0x0014382601007387 */ /* 0x0005e20000100a00 */
[----:B0-----:R-:W-:Y:S01]  /*311d0*/  IMAD.MOV.U32 R32, RZ, RZ, 0x0 ;  /* 0x00000000ff207424 */ /* 0x001fe200078e00ff */
[----:B------:R-:W-:Y:S01]  /*311e0*/  MOV R33, 0x40dfe780 ;  /* 0x40dfe78000217802 */ /* 0x000fe20000000f00 */
[----:B------:R-:W-:Y:S01]  /*311f0*/  DSETP.GT.AND P0, PT, R18, 1, PT ;  /* 0x3ff000001200742a */ /* 0x000fe20003f04000 */
[----:B------:R0:W-:Y:S01]  /*31200*/  STL.64 [R1+0x2778], R26 ;  /* 0x0027781a01007387 */ /* 0x0001e20000100a00 */
[----:B-1----:R-:W-:Y:S01]  /*31210*/  IMAD.MOV.U32 R34, RZ, RZ, 0x0 ;  /* 0x00000000ff227424 */ /* 0x002fe200078e00ff */
[----:B------:R-:W-:Y:S01]  /*31220*/  MOV R35, 0x4115d0bc ;  /* 0x4115d0bc00237802 */ /* 0x000fe20000000f00 */
[----:B------:R-:W-:Y:S01]  /*31230*/  UMOV UR8, 0xb9800000 ;  /* 0xb980000000087882 */ /* 0x000fe20000000000 */
[----:B------:R1:W-:Y:S01]  /*31240*/  STL.64 [R1+0x2780], R28 ;  /* 0x0027801c01007387 */ /* 0x0003e20000100a00 */
[----:B---3--:R-:W-:Y:S01]  /*31250*/  IMAD.MOV.U32 R36, RZ, RZ, 0x0 ;  /* 0x00000000ff247424 */ /* 0x008fe200078e00ff */
[----:B------:R-:W-:Y:S01]  /*31260*/  MOV R37, 0x41441f7b ;  /* 0x41441f7b00257802 */ /* 0x000fe20000000f00 */
[----:B------:R-:W-:Y:S01]  /*31270*/  UMOV UR9, 0x40181945 ;  /* 0x4018194500097882 */ /* 0x000fe20000000000 */
[----:B--2---:R-:W-:Y:S01]  /*31280*/  IMAD.MOV.U32 R38, RZ, RZ, -0x20000000 ;  /* 0xe0000000ff267424 */ /* 0x004fe200078e00ff */
[----:B------:R-:W-:Y:S01]  /*31290*/  MOV R39, 0x41697171 ;  /* 0x4169717100277802 */ /* 0x000fe20000000f00 */
[----:B------:R-:W-:Y:S01]  /*312a0*/  STL.64 [R1+0x2788], R30 ;  /* 0x0027881e01007387 */ /* 0x000fe20000100a00 */
[----:B------:R-:W-:Y:S01]  /*312b0*/  MOV R7, 0x3f78d44d ;  /* 0x3f78d44d00077802 */ /* 0x000fe20000000f00 */
[----:B0-----:R-:W-:Y:S01]  /*312c0*/  IMAD.MOV.U32 R26, RZ, RZ, -0x50000000 ;  /* 0xb0000000ff1a7424 */ /* 0x001fe200078e00ff */
[----:B------:R-:W-:Y:S01]  /*312d0*/  MOV R27, 0x41a1fda6 ;  /* 0x41a1fda6001b7802 */ /* 0x000fe20000000f00 */
[----:B------:R-:W-:Y:S01]  /*312e0*/  STL.64 [R1+0x2790], R32 ;  /* 0x0027902001007387 */ /* 0x000fe20000100a00 */
[----:B------:R-:W-:Y:S01]  /*312f0*/  MOV R25, 0x40338519 ;  /* 0x4033851900197802 */ /* 0x000fe20000000f00 */
        /* <DEDUP_REMOVED lines=55> */
.L_x_5045:
[----:B------:R-:W-:Y:S05]  /*31670*/  BSYNC B5 ;  /* 0x0000000000057941 */ /* 0x000fea0003800000 */
.L_x_5044:
[----:B------:R-:W-:Y:S01]  /*31680*/  HFMA2.MMA R25, -RZ, RZ, 2.771484375, 0.01287841796875 ;  /* 0x418b2298ff197435 */ /* 0x000fe200000001ff */
[----:B------:R-:W-:Y:S01]  /*31690*/  IMAD.MOV.U32 R5, RZ, RZ, 0xc ;  /* 0x0000000cff057424 */ /* 0x000fe200078e00ff */
[----:B------:R-:W-:Y:S01]  /*316a0*/  MOV R0, 0xffffffff ;  /* 0xffffffff00007802 */ /* 0x000fe20000000f00 */
[----:B------:R-:W-:-:S08]  /*316b0*/  IMAD.MOV.U32 R24, RZ, RZ, -0x30b135d2 ;  /* 0xcf4eca2eff187424 */ /* 0x000fd000078e00ff */
.L_x_5043:
[----:B------:R-:W-:Y:S05]  /*316c0*/  BSYNC B4 ;  /* 0x0000000000047941 */ /* 0x000fea0003800000 */
.L_x_5042:
[----:B------:R-:W-:Y:S01]  /*316d0*/  DSETP.GT.AND P0, PT, R18, 1, PT ;  /* 0x3ff000001200742a */ /* 0x000fe20003f04000 */
[----:B------:R-:W-:-:S13]  /*316e0*/  IMAD.SHL.U32 R31, R0, 0x8, RZ ;  /* 0x00000008001f7824 */ /* 0x000fda00078e00ff */
[----:B------:R-:W-:-:S05]  /*316f0*/  @P0 IADD3 R12, R3, 0x13e8, RZ ;  /* 0x000013e8030c0810 */ /* 0x000fca0007ffe0ff */
[----:B------:R-:W-:-:S05]  /*31700*/  IMAD.IADD R32, R12, 0x1, R31 ;  /* 0x000000010c207824 */ /* 0x000fca00078e021f */
[----:B------:R-:W2:Y:S01]  /*31710*/  LDL.64 R70, [R32] ;  /* 0x0000000020467983 */ /* 0x000ea20000100a00 */
        /* <DEDUP_REMOVED lines=10> */
[----:B------:R1:W5:Y:S01]  /*317c0*/  LDL.64 R48, [R8] ;  /* 0x0000000008307983 */ /* 0x0003620000100a00 */
[----:B------:R-:W-:Y:S01]  /*317d0*/  IADD3 R0, R8, R31, RZ ;  /* 0x0000001f08007210 */ /* 0x000fe20007ffe0ff */
[----:B------:R-:W-:-:S04]  /*317e0*/  IMAD.U32 R34, R34, 0x8, R3 ;  /* 0x0000000822227824 */ /* 0x000fc800078e0003 */
[----:B------:R1:W5:Y:S01]  /*317f0*/  LDL.64 R64, [R0] ;  /* 0x0000000000407983 */ /* 0x0003620000100a00 */
[----:B0-----:R-:W-:-:S03]  /*31800*/  IADD3 R26, R0, R31, RZ ;  /* 0x0000001f001a7210 */ /* 0x001fc60007ffe0ff */
[----:B------:R-:W5:Y:S01]  /*31810*/  LDL.64 R58, [R34] ;  /* 0x00000000223a7983 */ /* 0x000f620000100a00 */
[----:B------:R-:W-:-:S03]  /*31820*/  IMAD.IADD R30, R31, 0x1, R34 ;  /* 0x000000011f1e7824 */ /* 0x000fc600078e0222 */
[----:B------:R0:W5:Y:S01]  /*31830*/  LDL.64 R56, [R26] ;  /* 0x000000001a387983 */ /* 0x0001620000100a00 */
[----:B-1----:R-:W-:-:S03]  /*31840*/  IADD3 R12, R26, R31, RZ ;  /* 0x0000001f1a0c7210 */ /* 0x002fc60007ffe0ff */
[----:B------:R1:W5:Y:S01]  /*31850*/  LDL.64 R54, [R30] ;  /* 0x000000001e367983 */ /* 0x0003620000100a00 */
[----:B------:R-:W-:-:S03]  /*31860*/  IMAD.IADD R32, R30, 0x1, R31 ;  /* 0x000000011e207824 */ /* 0x000fc600078e021f */
[----:B------:R-:W5:Y:S01]  /*31870*/  LDL.64 R52, [R12] ;  /* 0x000000000c347983 */ /* 0x000f620000100a00 */
[----:B------:R-:W-:-:S03]  /*31880*/  IADD3 R8, R12, R31, RZ ;  /* 0x0000001f0c087210 */ /* 0x000fc60007ffe0ff */
[----:B------:R-:W5:Y:S01]  /*31890*/  LDL.64 R50, [R32] ;  /* 0x0000000020327983 */ /* 0x000f620000100a00 */
[----:B------:R-:W-:-:S03]  /*318a0*/  IMAD.IADD R28, R32, 0x1, R31 ;  /* 0x00000001201c7824 */ /* 0x000fc600078e021f */
[----:B------:R1:W5:Y:S01]  /*318b0*/  LDL.64 R46, [R8] ;  /* 0x00000000082e7983 */ /* 0x0003620000100a00 */
[----:B------:R-:W-:-:S03]  /*318c0*/  IADD3 R0, R8, R31, RZ ;  /* 0x0000001f08007210 */ /* 0x000fc60007ffe0ff */
[----:B------:R-:W5:Y:S01]  /*318d0*/  LDL.64 R44, [R28] ;  /* 0x000000001c2c7983 */ /* 0x000f620000100a00 */
[--C-:B0-----:R-:W-:Y:S01]  /*318e0*/  IMAD.IADD R26, R28, 0x1, R31.reuse ;  /* 0x000000011c1a7824 */ /* 0x101fe200078e021f */
[----:B------:R-:W-:Y:S02]  /*318f0*/  IADD3 R38, R0, R31, RZ ;  /* 0x0000001f00267210 */ /* 0x000fe40007ffe0ff */
[----:B------:R0:W5:Y:S01]  /*31900*/  LDL.64 R42, [R0] ;  /* 0x00000000002a7983 */ /* 0x0001620000100a00 */
[----:B-1----:R-:W-:-:S03]  /*31910*/  IMAD.IADD R30, R26, 0x1, R31 ;  /* 0x000000011a1e7824 */ /* 0x002fc600078e021f */
        /* <DEDUP_REMOVED lines=60> */
.L_x_5047:
[----:B------:R-:W-:Y:S05]  /*31ce0*/  BSYNC B4 ;  /* 0x0000000000047941 */ /* 0x000fea0003800000 */
.L_x_5046:
        /* <DEDUP_REMOVED lines=24> */
.L_x_5049:
[----:B------:R-:W-:Y:S05]  /*31e70*/  BSYNC B4 ;  /* 0x0000000000047941 */ /* 0x000fea0003800000 */
.L_x_5048:
        /* <DEDUP_REMOVED lines=26> */
.L_x_5051:
[----:B------:R-:W-:Y:S05]  /*32020*/  BSYNC B4 ;  /* 0x0000000000047941 */ /* 0x000fea0003800000 */
.L_x_5050:
        /* <DEDUP_REMOVED lines=21> */
.L_x_5053:
[----:B------:R-:W-:Y:S05]  /*32180*/  BSYNC B4 ;  /* 0x0000000000047941 */ /* 0x000fea0003800000 */
.L_x_5052:
        /* <DEDUP_REMOVED lines=27> */
.L_x_5056:
[----:B------:R-:W-:Y:S05]  /*32340*/  BSYNC B4 ;  /* 0x0000000000047941 */ /* 0x000fea0003800000 */
.L_x_5055:
        /* <DEDUP_REMOVED lines=85> */
.L_x_5058:
        /* <DEDUP_REMOVED lines=21> */
.L_x_5061:
[----:B------:R-:W-:Y:S05]  /*329f0*/  BSYNC B5 ;  /* 0x0000000000057941 */ /* 0x000fea0003800000 */
.L_x_5060:
        /* <DEDUP_REMOVED lines=29> */
.L_x_5059:
[----:B------:R-:W-:Y:S05]  /*32bd0*/  BSYNC B4 ;  /* 0x0000000000047941 */ /* 0x000fea0003800000 */
.L_x_5057:
        /* <DEDUP_REMOVED lines=24> */
.L_x_5063:
[----:B------:R-:W-:Y:S05]  /*32d60*/  BSYNC B4 ;  /* 0x0000000000047941 */ /* 0x000fea0003800000 */
.L_x_5062:
        /* <DEDUP_REMOVED lines=59> */
.L_x_5065:
[----:B------:R-:W-:Y:S05]  /*33120*/  BSYNC B3 ;  /* 0x0000000000037941 */ /* 0x000fea0003800000 */
.L_x_5064:
[----:B------:R-:W-:Y:S01]  /*33130*/  DMUL R20, R20, R12 ;  /* 0x0000000c14147228 */ /* 0x000fe20000000000 */
[----:B------:R-:W-:Y:S10]  /*33140*/  BRA `(.L_x_5066) ;  /* 0x0000001c00487947 */ /* 0x000ff40003800000 */
.L_x_5054:
        /* <DEDUP_REMOVED lines=72> */
.L_x_5068:
[----:B------:R-:W-:Y:S05]  /*335d0*/  BSYNC B3 ;  /* 0x0000000000037941 */ /* 0x000fea0003800000 */
.L_x_5067:
        /* <DEDUP_REMOVED lines=9> */
.L_x_5070:
[----:B------:R-:W-:Y:S05]  /*33670*/  BSYNC B4 ;  /* 0x0000000000047941 */ /* 0x000fea0003800000 */
.L_x_5069:
        /* <DEDUP_REMOVED lines=12> */
.L_x_5071:
        /* <DEDUP_REMOVED lines=22> */
.L_x_5073:
[----:B------:R-:W-:Y:S01]  /*338a0*/  DSETP.NEU.AND P1, PT, R18, 0.5, PT ;  /* 0x3fe000001200742a */ /* 0x000fe20003f2d000 */
[----:B------:R-:W-:Y:S01]  /*338b0*/  ISETP.GE.AND P2, PT, R11, RZ, PT ;  /* 0x000000ff0b00720c */ /* 0x000fe20003f46270 */
[----:B------:R-:W-:Y:S01]  /*338c0*/  IMAD.MOV.U32 R16, RZ, RZ, RZ ;  /* 0x000000ffff107224 */ /* 0x000fe200078e00ff */
[----:B------:R-:W-:-:S04]  /*338d0*/  ISETP.EQ.U32.AND P0, PT, R3, RZ, PT ;  /* 0x000000ff0300720c */ /* 0x000fc80003f02070 */
[----:B------:R-:W-:-:S04]  /*338e0*/  ISETP.EQ.AND.EX P0, PT, R20, -0x80000000, P1, P0 ;  /* 0x800000001400780c */ /* 0x000fc80000f02300 */
[----:B------:R-:W-:-:S04]  /*338f0*/  SEL R17, R7, RZ, P0 ;  /* 0x000000ff07117207 */ /* 0x000fc80000000000 */
[----:B------:R-:W-:-:S07]  /*33900*/  @!P2 LOP3.LUT R17, R17, 0x7ff00000, RZ, 0xfc, !PT ;  /* 0x7ff000001111a812 */ /* 0x000fce00078efcff */
.L_x_5074:
[----:B------:R-:W-:Y:S05]  /*33910*/  BSYNC B3 ;  /* 0x0000000000037941 */ /* 0x000fea0003800000 */
.L_x_5072:
        /* <DEDUP_REMOVED lines=18> */
.L_x_5077:
[----:B------:R-:W-:-:S11]  /*33a40*/  DADD R16, R10, R6 ;  /* 0x000000000a107229 */ /* 0x000fd60000000006 */
.L_x_5076:
[----:B------:R-:W-:Y:S05]  /*33a50*/  BSYNC B3 ;  /* 0x0000000000037941 */ /* 0x000fea0003800000 */
.L_x_5075:
[----:B------:R-:W-:-:S06]  /*33a60*/  DSETP.NEU.AND P0, PT, R6, 1, PT ;  /* 0x3ff000000600742a */ /* 0x000fcc0003f0d000 */
[----:B------:R-:W-:Y:S02]  /*33a70*/  FSEL R20, R16, RZ, P0 ;  /* 0x000000ff10147208 */ /* 0x000fe40000000000 */
[----:B------:R-:W-:-:S06]  /*33a80*/  FSEL R21, R17, 1.875, P0 ;  /* 0x3ff0000011157808 */ /* 0x000fcc0000000000 */
[----:B------:R-:W-:-:S08]  /*33a90*/  DMUL R20, R22, R20 ;  /* 0x0000001416147228 */ /* 0x000fd00000000000 */
[----:B------:R-:W-:Y:S01]  /*33aa0*/  DMUL R20, R20, R12 ;  /* 0x0000000c14147228 */ /* 0x000fe20000000000 */
[----:B------:R-:W-:Y:S10]  /*33ab0*/  BRA `(.L_x_5066) ;  /* 0x0000001000ec7947 */ /* 0x000ff40003800000 */
.L_x_5041:
        /* <DEDUP_REMOVED lines=83> */
.L_x_5079:
[----:B------:R-:W-:Y:S05]  /*33ff0*/  BSYNC B3 ;  /* 0x0000000000037941 */ /* 0x000fea0003800000 */
.L_x_5078:
        /* <DEDUP_REMOVED lines=75> */
.L_x_5086:
[----:B------:R-:W-:Y:S05]  /*344b0*/  BSYNC B5 ;  /* 0x0000000000057941 */ /* 0x000fea0003800000 */
.L_x_5085:
[--C-:B------:R-:W-:Y:S01]  /*344c0*/  IMAD.MOV.U32 R0, RZ, RZ, R7.reuse ;  /* 0x000000ffff007224 */ /* 0x100fe200078e0007 */
[----:B------:R-:W-:Y:S01]  /*344d0*/  MOV R18, R6 ;  /* 0x0000000600127202 */ /* 0x000fe20000000f00 */
[----:B------:R-:W-:-:S07]  /*344e0*/  IMAD.MOV.U32 R19, RZ, RZ, R7 ;  /* 0x000000ffff137224 */ /* 0x000fce00078e0007 */
.L_x_5084:
[----:B------:R-:W-:Y:S05]  /*344f0*/  BSYNC B4 ;  /* 0x0000000000047941 */ /* 0x000fea0003800000 */
.L_x_5083:
        /* <DEDUP_REMOVED lines=79> */
.L_x_5088:
[----:B------:R-:W-:Y:S05]  /*349f0*/  BSYNC B3 ;  /* 0x0000000000037941 */ /* 0x000fea0003800000 */
.L_x_5087:
[--C-:B------:R-:W-:Y:S02]  /*34a00*/  DADD R12, -R12, R6.reuse ;  /* 0x000000000c0c7229 */ /* 0x100fe40000000106 */
[----:B------:R-:W-:-:S10]  /*34a10*/  DADD R6, -RZ, -R6 ;  /* 0x00000000ff067229 */ /* 0x000fd40000000906 */
[----:B------:R-:W-:Y:S02]  /*34a20*/  FSEL R6, R6, R12, !P4 ;  /* 0x0000000c06067208 */ /* 0x000fe40006000000 */
[----:B------:R-:W-:Y:S01]  /*34a30*/  FSEL R7, R7, R13, !P4 ;  /* 0x0000000d07077208 */ /* 0x000fe20006000000 */
[----:B------:R-:W-:Y:S06]  /*34a40*/  BRA `(.L_x_5082) ;  /* 0x0000000000047947 */ /* 0x000fec0003800000 */
.L_x_5081:
[----:B------:R-:W-:-:S11]  /*34a50*/  DADD R6, R10, R10 ;  /* 0x000000000a067229 */ /* 0x000fd6000000000a */
.L_x_5082:
[----:B------:R-:W-:Y:S05]  /*34a60*/  BSYNC B7 ;  /* 0x0000000000077941 */ /* 0x000fea0003800000 */
.L_x_5080:
        /* <DEDUP_REMOVED lines=64> */
.L_x_5066:
[----:B------:R-:W-:Y:S05]  /*34e70*/  BSYNC B6 ;  /* 0x0000000000067941 */ /* 0x000fea0003800000 */
.L_x_5040:
        /* <DEDUP_REMOVED lines=9> */
[----:B------:R-:W-:Y:S01]  /*34f10*/  IMAD.MOV.U32 R17, RZ, RZ, R11 ;  /* 0x000000ffff117224 */ /* 0x000fe200078e000b */
[----:B------:R-:W-:Y:S01]  /*34f20*/  MOV R12, 0x0 ;  /* 0x00000000000c7802 */ /* 0x000fe20000000f00 */
[----:B------:R-:W-:-:S07]  /*34f30*/  IMAD.MOV.U32 R13, RZ, RZ, 0x3ff00000 ;  /* 0x3ff00000ff0d7424 */ /* 0x000fce00078e00ff */
.L_x_5094:
        /* <DEDUP_REMOVED lines=23> */
.L_x_5093:
[----:B------:R-:W-:Y:S05]  /*350b0*/  BSYNC B6 ;  /* 0x0000000000067941 */ /* 0x000fea0003800000 */
.L_x_5092:
        /* <DEDUP_REMOVED lines=8> */
.L_x_5091:
        /* <DEDUP_REMOVED lines=21> */
.L_x_5095:
[----:B------:R-:W-:Y:S05]  /*35290*/  BSYNC B5 ;  /* 0x0000000000057941 */ /* 0x000fea0003800000 */
.L_x_5090:
[----:B------:R-:W-:Y:S05]  /*352a0*/  BSYNC B4 ;  /* 0x0000000000047941 */ /* 0x000fea0003800000 */
.L_x_5089:
[----:B------:R-:W-:Y:S01]  /*352b0*/  DADD R20, -R6, 1 ;  /* 0x3ff0000006147429 */ /* 0x000fe20000000100 */
[----:B------:R-:W-:Y:S10]  /*352c0*/  BRA `(.L_x_4788) ;  /* 0x00000170000c7947 */ /* 0x000ff40003800000 */
.L_x_4799:
[----:B------:R-:W-:Y:S01]  /*352d0*/  IMAD.MOV.U32 R6, RZ, RZ, 0x55555555 ;  /* 0x55555555ff067424 */ /* 0x000fe200078e00ff */
[----:B------:R-:W-:Y:S01]  /*352e0*/  MOV R7, 0xbfd55555 ;  /* 0xbfd5555500077802 */ /* 0x000fe20000000f00 */
[----:B------:R-:W-:Y:S01]  /*352f0*/  IMAD.MOV.U32 R12, RZ, RZ, 0x55555555 ;  /* 0x55555555ff0c7424 */ /* 0x000fe200078e00ff */
[----:B------:R-:W-:Y:S01]  /*35300*/  MOV R13, 0x3fb55555 ;  /* 0x3fb55555000d7802 */ /* 0x000fe20000000f00 */
[----:B------:R-:W-:Y:S01]  /*35310*/  IMAD.MOV.U32 R16, RZ, RZ, -0x36fe1a8c ;  /* 0xc901e574ff107424 */ /* 0x000fe200078e00ff */
[----:B------:R-:W-:Y:S01]  /*35320*/  MOV R17, 0xbf8e573a ;  /* 0xbf8e573a00117802 */ /* 0x000fe20000000f00 */
[----:B------:R0:W-:Y:S01]  /*35330*/  STL.64 [R1+0x13f0], R6 ;  /* 0x0013f00601007387 */ /* 0x0001e20000100a00 */
        /* <DEDUP_REMOVED lines=10> */
[----:B------:R-:W-:Y:S01]  /*353e0*/  IMAD.MOV.U32 R28, RZ, RZ, 0x652afc2 ;  /* 0x0652afc2ff1c7424 */ /* 0x000fe200078e00ff */
[----:B0-----:R-:W-:Y:S01]  /*353f0*/  MOV R7, 0xbebf1b22 ;  /* 0xbebf1b2200077802 */ /* 0x001fe20000000f00 */
[----:B------:R-:W-:Y:S01]  /*35400*/  IMAD.MOV.U32 R6, RZ, RZ, -0xa6b394b ;  /* 0xf594c6b5ff067424 */ /* 0x000fe200078e00ff */
[----:B------:R0:W-:Y:S01]  /*35410*/  STL.64 [R1+0x1408], R18 ;  /* 0x0014081201007387 */ /* 0x0001e20000100a00 */
[----:B------:R-:W-:Y:S01]  /*35420*/  MOV R29, 0xbec25537 ;  /* 0xbec25537001d7802 */ /* 0x000fe20000000f00 */
[----:B------:R-:W-:Y:S01]  /*35430*/  IMAD.MOV.U32 R30, RZ, RZ, 0x55c37c1c ;  /* 0x55c37c1cff1e7424 */ /* 0x000fe200078e00ff */
[----:B-1----:R-:W-:Y:S01]  /*35440*/  MOV R13, 0x3eabd6d2 ;  /* 0x3eabd6d2000d7802 */ /* 0x002fe20000000f00 */
[----:B------:R-:W-:Y:S01]  /*35450*/  IMAD.MOV.U32 R12, RZ, RZ, 0x1e4b4109 ;  /* 0x1e4b4109ff0c7424 */ /* 0x000fe200078e00ff */
[----:B------:R1:W-:Y:S01]  /*35460*/  STL.64 [R1+0x1410], R20 ;  /* 0x0014101401007387 */ /* 0x0003e20000100a00 */
[----:B------:R-:W-:Y:S01]  /*35470*/  MOV R31, 0x3e46097d ;  /* 0x3e46097d001f7802 */ /* 0x000fe20000000f00 */
[----:B--2---:R-:W-:Y:S01]  /*35480*/  IMAD.MOV.U32 R16, RZ, RZ, -0x5d2fb9a4 ;  /* 0xa2d0465cff107424 */ /* 0x004fe200078e00ff */
[----:B------:R-:W-:Y:S01]  /*35490*/  MOV R17, 0xbe87b5f9 ;  /* 0xbe87b5f900117802 */ /* 0x000fe20000000f00 */
[----:B------:R2:W-:Y:S01]  /*354a0*/  STL.64 [R1+0x1430], R6 ;  /* 0x0014300601007387 */ /* 0x0005e20000100a00 */
[----:B------:R-:W3:Y:S01]  /*354b0*/  MUFU.RCP64H R33, R11 ;  /* 0x0000000b00217308 */ /* 0x000ee20000001800 */
[----:B------:R-:W-:Y:S01]  /*354c0*/  IMAD.MOV.U32 R32, RZ, RZ, 0x1 ;  /* 0x00000001ff207424 */ /* 0x000fe200078e00ff */
[----:B0-----:R-:W-:Y:S01]  /*354d0*/  MOV R19, 0x3e3ccf5c ;  /* 0x3e3ccf5c00137802 */ /* 0x001fe20000000f00 */
[----:B------:R-:W-:Y:S01]  /*354e0*/  IMAD.MOV.U32 R18, RZ, RZ, -0x1480f261 ;  /* 0xeb7f0d9fff127424 */ /* 0x000fe200078e00ff */
[----:B------:R0:W-:Y:S01]  /*354f0*/  STL.64 [R1+0x1438], R12 ;  /* 0x0014380c01007387 */ /* 0x0001e20000100a00 */
[----:B------:R-:W-:Y:S01]  /*35500*/  FSETP.GEU.AND P1, PT, |R23|, 6.5827683646048100446e-37, PT ;  /* 0x036000001700780b */ /* 0x000fe20003f2e200 */
[----:B------:R-:W-:Y:S01]  /*35510*/  BSSY B5, `(.L_x_5096) ;  /* 0x0000746000057945 */ /* 0x000fe20003800000 */
[----:B-1----:R-:W-:Y:S01]  /*35520*/  IMAD.MOV.U32 R20, RZ, RZ, 0x7c7a2faa ;  /* 0x7c7a2faaff147424 */ /* 0x002fe200078e00ff */
        /* <DEDUP_REMOVED lines=8> */
[----:B---3--:R-:W-:Y:S01]  /*355b0*/  DFMA R34, -R10, R32, 1 ;  /* 0x3ff000000a22742b */ /* 0x008fe20000000120 */
[----:B-1----:R-:W-:Y:S01]  /*355c0*/  IMAD.MOV.U32 R16, RZ, RZ, 0x8f5eec2 ;  /* 0x08f5eec2ff107424 */ /* 0x002fe200078e00ff */
        /* <DEDUP_REMOVED lines=32> */
[----:B0-----:R-:W-:-:S03]  /*357d0*/  IMAD.MOV.U32 R18, RZ, RZ, -0x35c5c885 ;  /* 0xca3a377bff127424 */ /* 0x001fc600078e00ff */
        /* <DEDUP_REMOVED lines=25> */
[----:B------:R-:W-:Y:S01]  /*35970*/  MOV R19, 0xbcaf3b7a ;  /* 0xbcaf3b7a00137802 */ /* 0x000fe20000000f00 */
[----:B0-----:R-:W-:Y:S01]  /*35980*/  IMAD.MOV.U32 R20, RZ, RZ, -0x10a3e7d9 ;  /* 0xef5c1827ff147424 */ /* 0x001fe200078e00ff */
[----:B------:R-:W-:Y:S01]  /*35990*/  MOV R21, 0x3d16d8a9 ;  /* 0x3d16d8a900157802 */ /* 0x000fe20000000f00 */
[----:B------:R0:W-:Y:S01]  /*359a0*/  STL.64 [R1+0x1548], R12 ;  /* 0x0015480c01007387 */ /* 0x0001e20000100a00 */
[----:B---3--:R-:W-:Y:S01]  /*359b0*/  IMAD.MOV.U32 R6, RZ, RZ, 0x783db2a2 ;  /* 0x783db2a2ff067424 */ /* 0x008fe200078e00ff */
        /* <DEDUP_REMOVED lines=75> */
[----:B0-----:R-:W-:Y:S01]  /*35e70*/  IMAD.MOV.U32 R18, RZ, RZ, 0x56b95f3b ;  /* 0x56b95f3bff127424 */ /* 0x001fe200078e00ff */
[----:B------:R-:W-:Y:S01]  /*35e80*/  MOV R19, 0x3d60675f ;  /* 0x3d60675f00137802 */ /* 0x000fe20000000f00 */
[----:B---3--:R-:W-:Y:S01]  /*35e90*/  IMAD.MOV.U32 R20, RZ, RZ, 0x2a398b8f ;  /* 0x2a398b8fff147424 */ /* 0x008fe200078e00ff */
[----:B------:R-:W-:Y:S01]  /*35ea0*/  MOV R21, 0x3c75d3b4 ;  /* 0x3c75d3b400157802 */ /* 0x000fe20000000f00 */
        /* <DEDUP_REMOVED lines=74> */
[----:B-1----:R-:W-:Y:S01]  /*36350*/  IMAD.MOV.U32 R28, RZ, RZ, -0x77483600 ;  /* 0x88b7ca00ff1c7424 */ /* 0x002fe200078e00ff */
        /* <DEDUP_REMOVED lines=166> */
[----:B---3--:R-:W-:Y:S01]  /*36dc0*/  IMAD.MOV.U32 R20, RZ, RZ, 0x49cb50d9 ;  /* 0x49cb50d9ff147424 */ /* 0x008fe200078e00ff */
        /* <DEDUP_REMOVED lines=195> */
[----:B--2---:R-:W-:Y:S01]  /*37a00*/  IMAD.MOV.U32 R24, RZ, RZ, -0x6acf5853 ;  /* 0x9530a7adff187424 */ /* 0x004fe200078e00ff */
[----:B------:R-:W-:Y:S01]  /*37a10*/  MOV R25, 0xbec1adec ;  /* 0xbec1adec00197802 */ /* 0x000fe20000000f00 */
[----:B-1----:R-:W-:Y:S01]  /*37a20*/  IMAD.MOV.U32 R12, RZ, RZ, 0x198ab550 ;  /* 0x198ab550ff0c7424 */ /* 0x002fe200078e00ff */
        /* <DEDUP_REMOVED lines=400> */
[----:B------:R-:W-:Y:S01]  /*39330*/  MOV R31, 0xbec18b09 ;  /* 0xbec18b09001f7802 */ /* 0x000fe20000000f00 */
[----:B---3--:R-:W-:Y:S01]  /*39340*/  IMAD.MOV.U32 R6, RZ, RZ, 0x376be54f ;  /* 0x376be54fff067424 */ /* 0x008fe200078e00ff */
        /* <DEDUP_REMOVED lines=108> */
[----:B---3--:R-:W-:Y:S01]  /*39a10*/  IMAD.MOV.U32 R30, RZ, RZ, 0x3853b987 ;  /* 0x3853b987ff1e7424 */ /* 0x008fe200078e00ff */
[----:B------:R-:W-:Y:S01]  /*39a20*/  MOV R31, 0x3f8ee504 ;  /* 0x3f8ee504001f7802 */ /* 0x000fe20000000f00 */
[----:B0-----:R-:W-:Y:S01]  /*39a30*/  IMAD.MOV.U32 R18, RZ, RZ, -0x6b5d1b4e ;  /* 0x94a2e4b2ff127424 */ /* 0x001fe200078e00ff */
        /* <DEDUP_REMOVED lines=48> */
[----:B0-----:R-:W-:Y:S01]  /*39d40*/  MOV R18, 0x1c8dde07 ;  /* 0x1c8dde0700127802 */ /* 0x001fe20000000f00 */
[----:B------:R-:W-:Y:S02]  /*39d50*/  IMAD.MOV.U32 R19, RZ, RZ, 0x3e89b42c ;  /* 0x3e89b42cff137424 */ /* 0x000fe400078e00ff */
        /* <DEDUP_REMOVED lines=15> */
[----:B-1----:R-:W-:-:S03]  /*39e50*/  DFMA R6, R34, R34, R34 ;  /* 0x000000222206722b */ /* 0x002fc60000000022 */
[----:B------:R1:W-:Y:S01]  /*39e60*/  STL.64 [R1+0x2058], R18 ;  /* 0x0020581201007387 */ /* 0x0003e20000100a00 */
[----:B0-----:R-:W-:Y:S01]  /*39e70*/  MOV R26, 0xd4f69d94 ;  /* 0xd4f69d94001a7802 */ /* 0x001fe20000000f00 */
[----:B------:R-:W-:Y:S02]  /*39e80*/  IMAD.MOV.U32 R27, RZ, RZ, -0x40ff7efb ;  /* 0xbf008105ff1b7424 */ /* 0x000fe400078e00ff */
[----:B------:R0:W-:Y:S01]  /*39e90*/  STL.64 [R1+0x2060], R20 ;  /* 0x0020601401007387 */ /* 0x0001e20000100a00 */
[----:B------:R-:W-:-:S03]  /*39ea0*/  DFMA R6, R32, R6, R32 ;  /* 0x000000062006722b */ /* 0x000fc60000000020 */
[----:B------:R3:W-:Y:S01]  /*39eb0*/  STL.64 [R1+0x2068], R24 ;  /* 0x0020681801007387 */ /* 0x0007e20000100a00 */
[----:B--2---:R-:W-:Y:S01]  /*39ec0*/  MOV R28, 0x3cf8dfb4 ;  /* 0x3cf8dfb4001c7802 */ /* 0x004fe20000000f00 */
[----:B------:R-:W-:Y:S01]  /*39ed0*/  IMAD.MOV.U32 R29, RZ, RZ, -0x40483c5f ;  /* 0xbfb7c3a1ff1d7424 */ /* 0x000fe200078e00ff */
[----:B------:R-:W-:Y:S01]  /*39ee0*/  MOV R32, 0xb2241202 ;  /* 0xb224120200207802 */ /* 0x000fe20000000f00 */
[----:B------:R2:W-:Y:S01]  /*39ef0*/  STL.64 [R1+0x2070], R30 ;  /* 0x0020701e01007387 */ /* 0x0005e20000100a00 */
[----:B-1----:R-:W-:Y:S01]  /*39f00*/  MOV R18, 0x7a744982 ;  /* 0x7a74498200127802 */ /* 0x002fe20000000f00 */
[----:B------:R-:W-:Y:S01]  /*39f10*/  IMAD.MOV.U32 R19, RZ, RZ, 0x3fb72bb4 ;  /* 0x3fb72bb4ff137424 */ /* 0x000fe200078e00ff */
[----:B------:R-:W-:Y:S01]  /*39f20*/  DFMA R34, -R10, R6, 1 ;  /* 0x3ff000000a22742b */ /* 0x000fe20000000106 */
[----:B------:R1:W-:Y:S01]  /*39f30*/  STL.64 [R1+0x2078], R12 ;  /* 0x0020780c01007387 */ /* 0x0003e20000100a00 */
[----:B0-----:R-:W-:Y:S01]  /*39f40*/  MOV R20, 0x38631744 ;  /* 0x3863174400147802 */ /* 0x001fe20000000f00 */
[----:B------:R-:W-:-:S02]  /*39f50*/  IMAD.MOV.U32 R21, RZ, RZ, 0x3fa6bd2f ;  /* 0x3fa6bd2fff157424 */ /* 0x000fc400078e00ff */
[----:B------:R0:W-:Y:S01]  /*39f60*/  STL.64 [R1+0x2080], R16 ;  /* 0x0020801001007387 */ /* 0x0001e20000100a00 */
[----:B---3--:R-:W-:Y:S01]  /*39f70*/  MOV R24, 0xbbd016c8 ;  /* 0xbbd016c800187802 */ /* 0x008fe20000000f00 */
[----:B------:R-:W-:Y:S01]  /*39f80*/  IMAD.MOV.U32 R25, RZ, RZ, 0x3e92a46f ;  /* 0x3e92a46fff197424 */ /* 0x000fe200078e00ff */
[----:B------:R-:W-:Y:S01]  /*39f90*/  DFMA R36, R6, R34, R6 ;  /* 0x000000220624722b */ /* 0x000fe20000000006 */
[----:B------:R3:W-:Y:S01]  /*39fa0*/  STL.64 [R1+0x2090], R18 ;  /* 0x0020901201007387 */ /* 0x0007e20000100a00 */
[----:B--2---:R-:W-:Y:S01]  /*39fb0*/  MOV R30, 0x69432cef ;  /* 0x69432cef001e7802 */ /* 0x004fe20000000f00 */
[----:B------:R-:W-:Y:S01]  /*39fc0*/  IMAD.MOV.U32 R31, RZ, RZ, -0x4088f985 ;  /* 0xbf77067bff1f7424 */ /* 0x000fe200078e00ff */
[----:B------:R-:W-:Y:S01]  /*39fd0*/  MOV R6, 0xc17e78cb ;  /* 0xc17e78cb00067802 */ /* 0x000fe20000000f00 */
[----:B-1----:R-:W-:Y:S01]  /*39fe0*/  IMAD.MOV.U32 R13, RZ, RZ, -0x406e5b61 ;  /* 0xbf91a49fff0d7424 */ /* 0x002fe200078e00ff */
[----:B------:R-:W-:Y:S01]  /*39ff0*/  MOV R12, 0x1cad78b9 ;  /* 0x1cad78b9000c7802 */ /* 0x000fe20000000f00 */
[----:B------:R1:W-:Y:S01]  /*3a000*/  STL.64 [R1+0x20a0], R20 ;  /* 0x0020a01401007387 */ /* 0x0003e20000100a00 */
[----:B------:R-:W-:Y:S01]  /*3a010*/  IMAD.MOV.U32 R33, RZ, RZ, -0x41db6b2d ;  /* 0xbe2494d3ff217424 */ /* 0x000fe200078e00ff */
[----:B0-----:R-:W-:Y:S01]  /*3a020*/  MOV R16, 0xfa0aa57b ;  /* 0xfa0aa57b00107802 */ /* 0x001fe20000000f00 */
[----:B------:R-:W-:Y:S01]  /*3a030*/  IMAD.MOV.U32 R17, RZ, RZ, 0x3f8d0bef ;  /* 0x3f8d0befff117424 */ /* 0x000fe200078e00ff */
[----:B------:R0:W-:Y:S01]  /*3a040*/  STL.64 [R1+0x20b0], R12 ;  /* 0x0020b00c01007387 */ /* 0x0001e20000100a00 */
[----:B------:R-:W-:Y:S01]  /*3a050*/  IMAD.MOV.U32 R7, RZ, RZ, 0x40957e75 ;  /* 0x40957e75ff077424 */ /* 0x000fe200078e00ff */
[----:B---3--:R-:W-:Y:S01]  /*3a060*/  MOV R18, 0x3c40f6a ;  /* 0x03c40f6a00127802 */ /* 0x008fe20000000f00 */
[----:B------:R-:W-:Y:S01]  /*3a070*/  IMAD.MOV.U32 R19, RZ, RZ, -0x40acfbc3 ;  /* 0xbf53043dff137424 */ /* 0x000fe200078e00ff */
[----:B------:R2:W-:Y:S01]  /*3a080*/  STL.64 [R1+0x20b8], R16 ;  /* 0x0020b81001007387 */ /* 0x0005e20000100a00 */
[----:B------:R-:W-:Y:S01]  /*3a090*/  MOV R34, 0x1fd5f699 ;  /* 0x1fd5f69900227802 */ /* 0x000fe20000000f00 */
        /* <DEDUP_REMOVED lines=29> */
[----:B--2---:R-:W-:Y:S01]  /*3a270*/  MOV R18, 0xca6272d6 ;  /* 0xca6272d600127802 */ /* 0x004fe20000000f00 */
[----:B------:R-:W-:Y:S01]  /*3a280*/  IMAD.MOV.U32 R19, RZ, RZ, 0x3fd10cd9 ;  /* 0x3fd10cd9ff137424 */ /* 0x000fe200078e00ff */
[----:B-1----:R-:W-:Y:S01]  /*3a290*/  MOV R20, 0x4744ccfb ;  /* 0x4744ccfb00147802 */ /* 0x002fe20000000f00 */
[----:B------:R-:W-:Y:S01]  /*3a2a0*/  IMAD.MOV.U32 R21, RZ, RZ, 0x3fc056ba ;  /* 0x3fc056baff157424 */ /* 0x000fe200078e00ff */
[----:B------:R1:W-:Y:S01]  /*3a2b0*/  STL.64 [R1+0x2088], R26 ;  /* 0x0020881a01007387 */ /* 0x0003e20000100a00 */
[----:B---3--:R-:W-:Y:S01]  /*3a2c0*/  MOV R12, 0x182c4e01 ;  /* 0x182c4e01000c7802 */ /* 0x008fe20000000f00 */
[----:B------:R-:W-:-:S02]  /*3a2d0*/  IMAD.MOV.U32 R13, RZ, RZ, -0x405337f1 ;  /* 0xbfacc80fff0d7424 */ /* 0x000fc400078e00ff */
[----:B------:R2:W-:Y:S01]  /*3a2e0*/  STL.64 [R1+0x2138], R24 ;  /* 0x0021381801007387 */ /* 0x0005e20000100a00 */
[----:B0-----:R-:W-:Y:S01]  /*3a2f0*/  MOV R16, 0xd3bab1e9 ;  /* 0xd3bab1e900107802 */ /* 0x001fe20000000f00 */
[----:B------:R-:W-:Y:S02]  /*3a300*/  IMAD.MOV.U32 R17, RZ, RZ, -0x41787839 ;  /* 0xbe8787c7ff117424 */ /* 0x000fe400078e00ff */
[----:B------:R0:W-:Y:S04]  /*3a310*/  STL.64 [R1+0x2158], R18 ;  /* 0x0021581201007387 */ /* 0x0001e80000100a00 */
        /* <DEDUP_REMOVED lines=8> */
[----:B------:R-:W-:Y:S01]  /*3a3a0*/  IMAD.MOV.U32 R19, RZ, RZ, 0x3e123fc5 ;  /* 0x3e123fc5ff137424 */ /* 0x000fe200078e00ff */
[----:B---3--:R-:W-:Y:S01]  /*3a3b0*/  MOV R20, 0xf755a2c9 ;  /* 0xf755a2c900147802 */ /* 0x008fe20000000f00 */
[----:B------:R-:W-:Y:S01]  /*3a3c0*/  IMAD.MOV.U32 R21, RZ, RZ, -0x40a6e001 ;  /* 0xbf591fffff157424 */ /* 0x000fe200078e00ff */
        /* <DEDUP_REMOVED lines=15> */
[----:B------:R-:W-:Y:S02]  /*3a4c0*/  IMAD.MOV.U32 R33, RZ, RZ, -0x4139f83b ;  /* 0xbec607c5ff217424 */ /* 0x000fe400078e00ff */
[----:B------:R2:W-:Y:S01]  /*3a4d0*/  STL.64 [R1+0x21a8], R20 ;  /* 0x0021a81401007387 */ /* 0x0005e20000100a00 */
[----:B---3--:R-:W-:Y:S01]  /*3a4e0*/  MOV R26, 0x3b45ff81 ;  /* 0x3b45ff81001a7802 */ /* 0x008fe20000000f00 */
[----:B------:R-:W-:-:S02]  /*3a4f0*/  IMAD.MOV.U32 R27, RZ, RZ, -0x42bf626f ;  /* 0xbd409d91ff1b7424 */ /* 0x000fc400078e00ff */
[----:B------:R3:W-:Y:S01]  /*3a500*/  STL.64 [R1+0x21c0], R12 ;  /* 0x0021c00c01007387 */ /* 0x0007e20000100a00 */
[----:B0-----:R-:W-:Y:S01]  /*3a510*/  MOV R24, 0xdb7ebcae ;  /* 0xdb7ebcae00187802 */ /* 0x001fe20000000f00 */
[----:B------:R-:W-:Y:S02]  /*3a520*/  IMAD.MOV.U32 R25, RZ, RZ, -0x40f315cd ;  /* 0xbf0cea33ff197424 */ /* 0x000fe400078e00ff */
[----:B------:R0:W-:Y:S01]  /*3a530*/  STL.64 [R1+0x21c8], R16 ;  /* 0x0021c81001007387 */ /* 0x0001e20000100a00 */
[----:B-1----:R-:W-:Y:S01]  /*3a540*/  MOV R18, 0x1ad67669 ;  /* 0x1ad6766900127802 */ /* 0x002fe20000000f00 */
[----:B------:R-:W-:Y:S01]  /*3a550*/  IMAD.MOV.U32 R19, RZ, RZ, -0x4132585a ;  /* 0xbecda7a6ff137424 */ /* 0x000fe200078e00ff */
[----:B--2---:R-:W-:Y:S01]  /*3a560*/  MOV R20, 0xd57a6a06 ;  /* 0xd57a6a0600147802 */ /* 0x004fe20000000f00 */
[----:B------:R-:W-:Y:S01]  /*3a570*/  IMAD.MOV.U32 R21, RZ, RZ, 0x3ec257a6 ;  /* 0x3ec257a6ff157424 */ /* 0x000fe200078e00ff */
[----:B------:R1:W-:Y:S01]  /*3a580*/  STL.64 [R1+0x20f0], R28 ;  /* 0x0020f01c01007387 */ /* 0x0003e20000100a00 */
[----:B---3--:R-:W-:Y:S01]  /*3a590*/  MOV R12, 0x18d848b8 ;  /* 0x18d848b8000c7802 */ /* 0x008fe20000000f00 */
[----:B------:R-:W-:-:S02]  /*3a5a0*/  IMAD.MOV.U32 R13, RZ, RZ, -0x415994d2 ;  /* 0xbea66b2eff0d7424 */ /* 0x000fc400078e00ff */
        /* <DEDUP_REMOVED lines=30> */
[----:B------:R1:W-:Y:S04]  /*3a790*/  STL.64 [R1+0x2160], R30 ;  /* 0x0021601e01007387 */ /* 0x0003e80000100a00 */
        /* <DEDUP_REMOVED lines=14> */
[----:B------:R-:W-:Y:S02]  /*3a880*/  IMAD.MOV.U32 R25, RZ, RZ, -0x406a0401 ;  /* 0xbf95fbffff197424 */ /* 0x000fe400078e00ff */
[----:B------:R0:W-:Y:S01]  /*3a890*/  STL.64 [R1+0x2248], R16 ;  /* 0x0022481001007387 */ /* 0x0001e20000100a00 */
[----:B--2---:R-:W-:Y:S01]  /*3a8a0*/  MOV R18, 0x78d507d5 ;  /* 0x78d507d500127802 */ /* 0x004fe20000000f00 */
[----:B------:R-:W-:Y:S01]  /*3a8b0*/  IMAD.MOV.U32 R19, RZ, RZ, 0x3f909e54 ;  /* 0x3f909e54ff137424 */ /* 0x000fe200078e00ff */
[----:B-1----:R-:W-:Y:S01]  /*3a8c0*/  MOV R20, 0x163a4d10 ;  /* 0x163a4d1000147802 */ /* 0x002fe20000000f00 */
[----:B------:R-:W-:Y:S01]  /*3a8d0*/  IMAD.MOV.U32 R21, RZ, RZ, -0x408781ef ;  /* 0xbf787e11ff157424 */ /* 0x000fe200078e00ff */
        /* <DEDUP_REMOVED lines=45> */
[----:B------:R-:W-:-:S02]  /*3abb0*/  IMAD.MOV.U32 R33, RZ, RZ, 0x3e4ddf27 ;  /* 0x3e4ddf27ff217424 */ /* 0x000fc400078e00ff */
        /* <DEDUP_REMOVED lines=25> */
[----:B---3--:R-:W-:Y:S01]  /*3ad50*/  MOV R32, 0xd2db3feb ;  /* 0xd2db3feb00207802 */ /* 0x008fe20000000f00 */
[----:B------:R-:W-:-:S02]  /*3ad60*/  IMAD.MOV.U32 R33, RZ, RZ, 0x3f0a5dff ;  /* 0x3f0a5dffff217424 */ /* 0x000fc400078e00ff */
[----:B------:R3:W-:Y:S01]  /*3ad70*/  STL.64 [R1+0x2308], R12 ;  /* 0x0023080c01007387 */ /* 0x0007e20000100a00 */
[----:B-1----:R-:W-:Y:S01]  /*3ad80*/  MOV R24, 0xb61b59c3 ;  /* 0xb61b59c300187802 */ /* 0x002fe20000000f00 */
[----:B------:R-:W-:Y:S02]  /*3ad90*/  IMAD.MOV.U32 R25, RZ, RZ, -0x404a91b2 ;  /* 0xbfb56e4eff197424 */ /* 0x000fe400078e00ff */
        /* <DEDUP_REMOVED lines=29> */
[----:B------:R-:W-:Y:S01]  /*3af70*/  IMAD.MOV.U32 R19, RZ, RZ, 0x3f13bc59 ;  /* 0x3f13bc59ff137424 */ /* 0x000fe200078e00ff */
        /* <DEDUP_REMOVED lines=26> */
[----:B------:R-:W-:Y:S01]  /*3b120*/  IMAD.MOV.U32 R19, RZ, RZ, 0x4022777c ;  /* 0x4022777cff137424 */ /* 0x000fe200078e00ff */
[----:B0-----:R-:W-:Y:S01]  /*3b130*/  MOV R20, 0x683ce6df ;  /* 0x683ce6df00147802 */ /* 0x001fe20000000f00 */
[----:B------:R-:W-:Y:S01]  /*3b140*/  IMAD.MOV.U32 R21, RZ, RZ, 0x3ee93792 ;  /* 0x3ee93792ff157424 */ /* 0x000fe200078e00ff */
[----:B------:R0:W-:Y:S01]  /*3b150*/  STL.64 [R1+0x2318], R26 ;  /* 0x0023181a01007387 */ /* 0x0001e20000100a00 */
[----:B---3--:R-:W-:Y:S01]  /*3b160*/  MOV R12, 0x2368986f ;  /* 0x2368986f000c7802 */ /* 0x008fe20000000f00 */
[----:B------:R-:W-:-:S02]  /*3b170*/  IMAD.MOV.U32 R13, RZ, RZ, -0x3ffb63bf ;  /* 0xc0049c41ff0d7424 */ /* 0x000fc400078e00ff */
[----:B------:R2:W-:Y:S01]  /*3b180*/  STL.64 [R1+0x2320], R28 ;  /* 0x0023201c01007387 */ /* 0x0005e20000100a00 */
[----:B-1----:R-:W-:Y:S01]  /*3b190*/  MOV R16, 0x5fcc2f2f ;  /* 0x5fcc2f2f00107802 */ /* 0x002fe20000000f00 */
[----:B------:R-:W-:Y:S02]  /*3b1a0*/  IMAD.MOV.U32 R17, RZ, RZ, 0x400290e2 ;  /* 0x400290e2ff117424 */ /* 0x000fe400078e00ff */
        /* <DEDUP_REMOVED lines=20> */
[----:B------:R-:W-:Y:S01]  /*3b2f0*/  IMAD.MOV.U32 R21, RZ, RZ, 0x3fba33c6 ;  /* 0x3fba33c6ff157424 */ /* 0x000fe200078e00ff */
        /* <DEDUP_REMOVED lines=24> */
[----:B------:R-:W-:Y:S01]  /*3b480*/  IMAD.MOV.U32 R19, RZ, RZ, 0x3f37f34f ;  /* 0x3f37f34fff137424 */ /* 0x000fe200078e00ff */
[----:B0-----:R-:W-:Y:S01]  /*3b490*/  MOV R20, 0x272abdba ;  /* 0x272abdba00147802 */ /* 0x001fe20000000f00 */
[----:B------:R-:W-:Y:S01]  /*3b4a0*/  IMAD.MOV.U32 R21, RZ, RZ, -0x4233cd92 ;  /* 0xbdcc326eff157424 */ /* 0x000fe200078e00ff */
        /* <DEDUP_REMOVED lines=78> */
[----:B------:R-:W-:Y:S01]  /*3b990*/  IMAD.MOV.U32 R19, RZ, RZ, -0x40a1fb5b ;  /* 0xbf5e04a5ff137424 */ /* 0x000fe200078e00ff */
[----:B-1----:R-:W-:Y:S01]  /*3b9a0*/  MOV R20, 0xfaf27294 ;  /* 0xfaf2729400147802 */ /* 0x002fe20000000f00 */
        /* <DEDUP_REMOVED lines=192> */
[----:B---3--:R-:W-:Y:S01]  /*3c5b0*/  MOV R32, 0xf314c0d ;  /* 0x0f314c0d00207802 */ /* 0x008fe20000000f00 */
[----:B------:R-:W-:Y:S01]  /*3c5c0*/  IMAD.MOV.U32 R33, RZ, RZ, 0x404727bb ;  /* 0x404727bbff217424 */ /* 0x000fe200078e00ff */
[----:B-1----:R-:W-:Y:S01]  /*3c5d0*/  DMUL R16, R22, R36 ;  /* 0x0000002416107228 */ /* 0x002fe20000000000 */
[----:B------:R1:W-:Y:S04]  /*3c5e0*/  STL.64 [R1+0x26d0], R18 ;  /* 0x0026d01201007387 */ /* 0x0003e80000100a00 */
[----:B------:R3:W-:Y:S03]  /*3c5f0*/  STL.64 [R1+0x26d8], R26 ;  /* 0x0026d81a01007387 */ /* 0x0007e60000100a00 */
[----:B--2---:R-:W-:Y:S01]  /*3c600*/  DFMA R6, -R10, R16, R22 ;  /* 0x000000100a06722b */ /* 0x004fe20000000116 */
[----:B0-----:R-:W-:Y:S01]  /*3c610*/  MOV R24, 0x2d01f9ee ;  /* 0x2d01f9ee00187802 */ /* 0x001fe20000000f00 */
[----:B------:R-:W-:Y:S01]  /*3c620*/  IMAD.MOV.U32 R25, RZ, RZ, 0x4060b205 ;  /* 0x4060b205ff197424 */ /* 0x000fe200078e00ff */
[----:B------:R0:W-:Y:S01]  /*3c630*/  STL.64 [R1+0x26e8], R12 ;  /* 0x0026e80c01007387 */ /* 0x0001e20000100a00 */
[----:B-1----:R-:W-:Y:S01]  /*3c640*/  MOV R18, 0x857992ab ;  /* 0x857992ab00127802 */ /* 0x002fe20000000f00 */
[----:B------:R-:W-:-:S02]  /*3c650*/  IMAD.MOV.U32 R19, RZ, RZ, -0x411b0ef3 ;  /* 0xbee4f10dff137424 */ /* 0x000fc400078e00ff */
[----:B------:R1:W-:Y:S01]  /*3c660*/  STL.64 [R1+0x26f0], R20 ;  /* 0x0026f01401007387 */ /* 0x0003e20000100a00 */
[----:B------:R-:W-:Y:S01]  /*3c670*/  DFMA R16, R36, R6, R16 ;  /* 0x000000062410722b */ /* 0x000fe20000000010 */
[----:B---3--:R-:W-:Y:S01]  /*3c680*/  MOV R26, 0x33000f3b ;  /* 0x33000f3b001a7802 */ /* 0x008fe20000000f00 */
[----:B------:R-:W-:Y:S01]  /*3c690*/  IMAD.MOV.U32 R27, RZ, RZ, -0x3fa3cf2c ;  /* 0xc05c30d4ff1b7424 */ /* 0x000fe200078e00ff */
[----:B------:R2:W-:Y:S01]  /*3c6a0*/  STL.64 [R1+0x26f8], R28 ;  /* 0x0026f81c01007387 */ /* 0x0005e20000100a00 */
[----:B------:R-:W-:Y:S01]  /*3c6b0*/  MOV R6, 0x47d911f2 ;  /* 0x47d911f200067802 */ /* 0x000fe20000000f00 */
[----:B------:R-:W-:Y:S02]  /*3c6c0*/  IMAD.MOV.U32 R7, RZ, RZ, 0x3ff1f3c0 ;  /* 0x3ff1f3c0ff077424 */ /* 0x000fe400078e00ff */
[----:B------:R3:W-:Y:S01]  /*3c6d0*/  STL.64 [R1+0x2700], R30 ;  /* 0x0027001e01007387 */ /* 0x0007e20000100a00 */
[----:B0-----:R-:W-:Y:S01]  /*3c6e0*/  MOV R12, 0x5b39c078 ;  /* 0x5b39c078000c7802 */ /* 0x001fe20000000f00 */
[----:B------:R-:W-:-:S02]  /*3c6f0*/  IMAD.MOV.U32 R13, RZ, RZ, -0x411f61fa ;  /* 0xbee09e06ff0d7424 */ /* 0x000fc400078e00ff */
[----:B------:R-:W-:Y:S01]  /*3c700*/  FFMA R0, RZ, R11, R17 ;  /* 0x0000000bff007223 */ /* 0x000fe20000000011 */
[----:B------:R0:W-:Y:S01]  /*3c710*/  STL.64 [R1+0x2708], R18 ;  /* 0x0027081201007387 */ /* 0x0001e20000100a00 */
[----:B-1----:R-:W-:Y:S01]  /*3c720*/  MOV R20, 0xfff1769d ;  /* 0xfff1769d00147802 */ /* 0x002fe20000000f00 */
[----:B------:R-:W-:Y:S02]  /*3c730*/  IMAD.MOV.U32 R21, RZ, RZ, -0x3fd2fa83 ;  /* 0xc02d057dff157424 */ /* 0x000fe400078e00ff */
[----:B------:R1:W-:Y:S01]  /*3c740*/  STL.64 [R1+0x2710], R24 ;  /* 0x0027101801007387 */ /* 0x0003e20000100a00 */
[----:B--2---:R-:W-:Y:S01]  /*3c750*/  MOV R28, 0x14be7336 ;  /* 0x14be7336001c7802 */ /* 0x004fe20000000f00 */
[----:B------:R-:W-:Y:S01]  /*3c760*/  IMAD.MOV.U32 R29, RZ, RZ, 0x4026393a ;  /* 0x4026393aff1d7424 */ /* 0x000fe200078e00ff */
[----:B------:R-:W-:Y:S01]  /*3c770*/  FSETP.GT.AND P0, PT, |R0|, 1.469367938527859385e-39, PT ;  /* 0x001000000000780b */ /* 0x000fe20003f04200 */
[----:B------:R2:W-:Y:S01]  /*3c780*/  STL.64 [R1+0x2718], R26 ;  /* 0x0027181a01007387 */ /* 0x0005e20000100a00 */
[----:B---3--:R-:W-:Y:S01]  /*3c790*/  MOV R30, 0xc7275f11 ;  /* 0xc7275f11001e7802 */ /* 0x008fe20000000f00 */
[----:B------:R-:W-:-:S02]  /*3c7a0*/  IMAD.MOV.U32 R31, RZ, RZ, -0x3fef52dd ;  /* 0xc010ad23ff1f7424 */ /* 0x000fc400078e00ff */
[----:B------:R3:W-:Y:S01]  /*3c7b0*/  STL.64 [R1+0x2720], R32 ;  /* 0x0027202001007387 */ /* 0x0007e20000100a00 */
[----:B0-----:R-:W-:Y:S01]  /*3c7c0*/  MOV R18, 0x1b50cc3 ;  /* 0x01b50cc300127802 */ /* 0x001fe20000000f00 */
[----:B------:R-:W-:Y:S01]  /*3c7d0*/  IMAD.MOV.U32 R19, RZ, RZ, -0x4017a9ca ;  /* 0xbfe85636ff137424 */ /* 0x000fe200078e00ff */
[----:B-1----:R-:W-:Y:S01]  /*3c7e0*/  MOV R24, 0x6fac42ee ;  /* 0x6fac42ee00187802 */ /* 0x002fe20000000f00 */
[----:B------:R-:W-:Y:S01]  /*3c7f0*/  IMAD.MOV.U32 R25, RZ, RZ, 0x3fd73534 ;  /* 0x3fd73534ff197424 */ /* 0x000fe200078e00ff */
[----:B------:R0:W-:Y:S01]  /*3c800*/  STL.64 [R1+0x2728], R12 ;  /* 0x0027280c01007387 */ /* 0x0001e20000100a00 */
[----:B--2---:R-:W-:Y:S01]  /*3c810*/  MOV R26, 0x728f44d1 ;  /* 0x728f44d1001a7802 */ /* 0x004fe20000000f00 */
[----:B------:R-:W-:Y:S02]  /*3c820*/  IMAD.MOV.U32 R27, RZ, RZ, 0x3fcc603b ;  /* 0x3fcc603bff1b7424 */ /* 0x000fe400078e00ff */
[----:B------:R0:W-:Y:S01]  /*3c830*/  STL.64 [R1+0x2730], R20 ;  /* 0x0027301401007387 */ /* 0x0001e20000100a00 */
[----:B---3--:R-:W-:Y:S01]  /*3c840*/  MOV R32, 0xa04b635e ;  /* 0xa04b635e00207802 */ /* 0x008fe20000000f00 */
        /* <DEDUP_REMOVED lines=15> */
[----:B0-----:R-:W-:Y:S05]  /*3c940*/  CALL.REL.NOINC `($__internal_21_$__cuda_sm20_div_rn_f64_full) ;  /* 0x000000fc002c7944 */ /* 0x001fea0003c00000 */
[----:B------:R-:W-:Y:S01]  /*3c950*/  MOV R16, R8 ;  /* 0x0000000800107202 */ /* 0x000fe20000000f00 */
[----:B------:R-:W-:-:S07]  /*3c960*/  IMAD.MOV.U32 R17, RZ, RZ, R7 ;  /* 0x000000ffff117224 */ /* 0x000fce00078e0007 */
.L_x_5097:
[----:B------:R-:W-:Y:S05]  /*3c970*/  BSYNC B5 ;  /* 0x0000000000057941 */ /* 0x000fea0003800000 */
.L_x_5096:
        /* <DEDUP_REMOVED lines=22> */
.L_x_5099:
[----:B------:R-:W-:Y:S05]  /*3cae0*/  BSYNC B5 ;  /* 0x0000000000057941 */ /* 0x000fea0003800000 */
.L_x_5098:
        /* <DEDUP_REMOVED lines=91> */
.L_x_5104:
        /* <DEDUP_REMOVED lines=21> */
.L_x_5107:
[----:B------:R-:W-:Y:S05]  /*3d1f0*/  BSYNC B7 ;  /* 0x0000000000077941 */ /* 0x000fea0003800000 */
.L_x_5106:
        /* <DEDUP_REMOVED lines=29> */
.L_x_5105:
[----:B------:R-:W-:Y:S05]  /*3d3d0*/  BSYNC B6 ;  /* 0x0000000000067941 */ /* 0x000fea0003800000 */
.L_x_5103:
        /* <DEDUP_REMOVED lines=22> */
[----:B------:R-:W-:-:S07]  /*3d540*/  MOV R0, 0x3d560 ;  /* 0x0003d56000007802 */ /* 0x000fce0000000f00 */
[----:B------:R-:W-:Y:S05]  /*3d550*/  CALL.REL.NOINC `($__internal_22_$__cuda_sm20_dsqrt_rn_f64_mediumpath_v1) ;  /* 0x000000f4009c7944 */ /* 0x000fea0003c00000 */
[----:B------:R-:W-:Y:S01]  /*3d560*/  IMAD.MOV.U32 R12, RZ, RZ, R8 ;  /* 0x000000ffff0c7224 */ /* 0x000fe200078e0008 */
[----:B------:R-:W-:-:S07]  /*3d570*/  MOV R13, R5 ;  /* 0x00000005000d7202 */ /* 0x000fce0000000f00 */
.L_x_5109:
[----:B------:R-:W-:Y:S05]  /*3d580*/  BSYNC B6 ;  /* 0x0000000000067941 */ /* 0x000fea0003800000 */
.L_x_5108:
[----:B------:R-:W-:Y:S01]  /*3d590*/  DADD R12, -RZ, -R12 ;  /* 0x00000000ff0c7229 */ /* 0x000fe2000000090c */
[----:B------:R-:W-:Y:S10]  /*3d5a0*/  BRA `(.L_x_5102) ;  /* 0x0000000800947947 */ /* 0x000ff40003800000 */
.L_x_5101:
        /* <DEDUP_REMOVED lines=10> */
[----:B------:R-:W-:Y:S01]  /*3d650*/  @!P2 MOV R0, R7 ;  /* 0x000000070000a202 */ /* 0x000fe20000000f00 */
[----:B------:R-:W-:-:S04]  /*3d660*/  @!P2 IMAD.MOV.U32 R14, RZ, RZ, R6 ;  /* 0x000000ffff0ea224 */ /* 0x000fc800078e0006 */
[----:B------:R-:W-:-:S05]  /*3d670*/  VIADD R5, R0, 0xffffffff ;  /* 0xffffffff00057836 */ /* 0x000fca0000000000 */
[----:B------:R-:W-:Y:S02]  /*3d680*/  ISETP.GE.U32.AND P0, PT, R5, 0x7fefffff, PT ;  /* 0x7fefffff0500780c */ /* 0x000fe40003f06070 */
[----:B------:R-:W-:Y:S02]  /*3d690*/  MOV R5, 0xfffffc01 ;  /* 0xfffffc0100057802 */ /* 0x000fe40000000f00 */
[----:B------:R-:W-:-:S09]  /*3d6a0*/  @!P2 MOV R5, 0xfffffbcb ;  /* 0xfffffbcb0005a802 */ /* 0x000fd20000000f00 */
        /* <DEDUP_REMOVED lines=70> */
.L_x_5111:
        /* <DEDUP_REMOVED lines=21> */
.L_x_5114:
[----:B------:R-:W-:Y:S05]  /*3dc60*/  BSYNC B7 ;  /* 0x0000000000077941 */ /* 0x000fea0003800000 */
.L_x_5113:
        /* <DEDUP_REMOVED lines=29> */
.L_x_5112:
[----:B------:R-:W-:Y:S05]  /*3de40*/  BSYNC B6 ;  /* 0x0000000000067941 */ /* 0x000fea0003800000 */
.L_x_5110:
        /* <DEDUP_REMOVED lines=26> */
.L_x_5115:
[----:B------:R-:W-:Y:S05]  /*3dff0*/  BSYNC B6 ;  /* 0x0000000000067941 */ /* 0x000fea0003800000 */
.L_x_5102:
[----:B------:R-:W-:Y:S05]  /*3e000*/  BSYNC B5 ;  /* 0x0000000000057941 */ /* 0x000fea0003800000 */
.L_x_5100:
        /* <DEDUP_REMOVED lines=25> */
.L_x_5117:
[----:B------:R-:W-:Y:S05]  /*3e1a0*/  BSYNC B5 ;  /* 0x0000000000057941 */ /* 0x000fea0003800000 */
.L_x_5116:
        /* <DEDUP_REMOVED lines=13> */
.L_x_5119:
        /* <DEDUP_REMOVED lines=72> */
[----:B------:R-:W-:Y:S01]  /*3e700*/  MOV R25, 0x3e928af3 ;  /* 0x3e928af300197802 */ /* 0x000fe20000000f00 */
[----:B------:R-:W-:Y:S01]  /*3e710*/  DFMA R22, R16, R22, UR8 ;  /* 0x0000000810167e2b */ /* 0x000fe20008000016 */
[----:B------:R-:W-:Y:S01]  /*3e720*/  UMOV UR8, 0x69ce2bdf ;  /* 0x69ce2bdf00087882 */ /* 0x000fe20000000000 */
[----:B------:R-:W-:Y:S01]  /*3e730*/  UMOV UR9, 0x3e5ade15 ;  /* 0x3e5ade1500097882 */ /* 0x000fe20000000000 */
[----:B------:R-:W-:Y:S01]  /*3e740*/  MOV R20, RZ ;  /* 0x000000ff00147202 */ /* 0x000fe20000000f00 */
        /* <DEDUP_REMOVED lines=76> */
.L_x_5120:
[----:B------:R-:W-:Y:S05]  /*3ec10*/  BSYNC B3 ;  /* 0x0000000000037941 */ /* 0x000fea0003800000 */
.L_x_5118:
        /* <DEDUP_REMOVED lines=32> */
.L_x_5127:
        /* <DEDUP_REMOVED lines=309> */
[----:B--2---:R-:W-:-:S11]  /*40170*/  DFMA R66, R62, R74, R66 ;  /* 0x0000004a3e42722b */ /* 0x004fd60000000042 */
.L_x_5123:
[----:B------:R-:W-:Y:S05]  /*40180*/  BSYNC B3 ;  /* 0x0000000000037941 */ /* 0x000fea0003800000 */
.L_x_5122:
        /* <DEDUP_REMOVED lines=28> */
.L_x_5126:
[----:B------:R-:W-:Y:S05]  /*40350*/  BSYNC B6 ;  /* 0x0000000000067941 */ /* 0x000fea0003800000 */
.L_x_5125:
[----:B------:R-:W-:Y:S01]  /*40360*/  IADD3 R6, R6, 0x1, RZ ;  /* 0x0000000106067810 */ /* 0x000fe20007ffe0ff */
[----:B------:R-:W-:Y:S01]  /*40370*/  DADD R70, -RZ, |R66| ;  /* 0x00000000ff467229 */ /* 0x000fe20000000542 */
[----:B------:R-:W-:Y:S01]  /*40380*/  IMAD.MOV.U32 R72, RZ, RZ, R68 ;  /* 0x000000ffff487224 */ /* 0x000fe200078e0044 */
[----:B------:R-:W-:Y:S02]  /*40390*/  MOV R73, R69 ;  /* 0x0000004500497202 */ /* 0x000fe40000000f00 */
[----:B------:R-:W-:-:S13]  /*403a0*/  ISETP.GE.U32.AND P0, PT, R6, 0x19, PT ;  /* 0x000000190600780c */ /* 0x000fda0003f06070 */
[----:B------:R-:W-:Y:S05]  /*403b0*/  @!P0 BRA `(.L_x_5127) ;  /* 0xffffffe800988947 */ /* 0x000fea000383ffff */
.L_x_5124:
[----:B------:R-:W-:Y:S05]  /*403c0*/  BSYNC B5 ;  /* 0x0000000000057941 */ /* 0x000fea0003800000 */
.L_x_5121:
        /* <DEDUP_REMOVED lines=61> */
.L_x_5129:
[----:B------:R-:W-:Y:S05]  /*407a0*/  BSYNC B3 ;  /* 0x0000000000037941 */ /* 0x000fea0003800000 */
.L_x_5128:
[----:B------:R-:W-:Y:S01]  /*407b0*/  UMOV UR8, 0x54411744 ;  /* 0x5441174400087882 */ /* 0x000fe20000000000 */
[----:B------:R-:W-:Y:S01]  /*407c0*/  UMOV UR9, 0x401921fb ;  /* 0x401921fb00097882 */ /* 0x000fe20000000000 */
[----:B------:R-:W-:Y:S01]  /*407d0*/  BSSY B5, `(.L_x_5130) ;  /* 0x0000019000057945 */ /* 0x000fe20003800000 */
[----:B------:R-:W-:Y:S01]  /*407e0*/  DMUL R16, R10, UR8 ;  /* 0x000000080a107c28 */ /* 0x000fe20008000000 */
[----:B------:R-:W-:Y:S01]  /*407f0*/  IMAD.MOV.U32 R10, RZ, RZ, 0x0 ;  /* 0x00000000ff0a7424 */ /* 0x000fe200078e00ff */
[----:B------:R-:W-:-:S04]  /*40800*/  MOV R11, 0x3fd80000 ;  /* 0x3fd80000000b7802 */ /* 0x000fc80000000f00 */
        /* <DEDUP_REMOVED lines=19> */
[----:B------:R-:W-:Y:S01]  /*40940*/  MOV R70, R8 ;  /* 0x0000000800467202 */ /* 0x000fe20000000f00 */
[----:B------:R-:W-:-:S07]  /*40950*/  IMAD.MOV.U32 R71, RZ, RZ, R5 ;  /* 0x000000ffff477224 */ /* 0x000fce00078e0005 */
.L_x_5131:
[----:B------:R-:W-:Y:S05]  /*40960*/  BSYNC B5 ;  /* 0x0000000000057941 */ /* 0x000fea0003800000 */
.L_x_5130:
        /* <DEDUP_REMOVED lines=19> */
.L_x_5133:
[----:B------:R-:W-:Y:S05]  /*40aa0*/  BSYNC B5 ;  /* 0x0000000000057941 */ /* 0x000fea0003800000 */
.L_x_5132:
[----:B------:R-:W-:Y:S01]  /*40ab0*/  DFMA R20, R14, 0.5, R6 ;  /* 0x3fe000000e14782b */ /* 0x000fe20000000006 */
[----:B------:R-:W-:Y:S10]  /*40ac0*/  BRA `(.L_x_4788) ;  /* 0x000000b8000c7947 */ /* 0x000ff40003800000 */
.L_x_4792:
[----:B------:R-:W-:Y:S01]  /*40ad0*/  MOV R6, 0x55555555 ;  /* 0x5555555500067802 */ /* 0x000fe20000000f00 */
[----:B------:R-:W-:Y:S01]  /*40ae0*/  IMAD.MOV.U32 R7, RZ, RZ, -0x402aaaab ;  /* 0xbfd55555ff077424 */ /* 0x000fe200078e00ff */
[----:B------:R-:W-:Y:S01]  /*40af0*/  MOV R12, 0x55555555 ;  /* 0x55555555000c7802 */ /* 0x000fe20000000f00 */
[----:B------:R-:W-:Y:S01]  /*40b00*/  IMAD.MOV.U32 R13, RZ, RZ, 0x3fb55555 ;  /* 0x3fb55555ff0d7424 */ /* 0x000fe200078e00ff */
[----:B------:R-:W-:Y:S01]  /*40b10*/  MOV R16, 0xc901e574 ;  /* 0xc901e57400107802 */ /* 0x000fe20000000f00 */
[----:B------:R-:W-:Y:S01]  /*40b20*/  IMAD.MOV.U32 R17, RZ, RZ, -0x4071a8c6 ;  /* 0xbf8e573aff117424 */ /* 0x000fe200078e00ff */
[----:B------:R0:W-:Y:S01]  /*40b30*/  STL.64 [R1+0x13f0], R6 ;  /* 0x0013f00601007387 */ /* 0x0001e20000100a00 */
[----:B------:R-:W-:Y:S01]  /*40b40*/  MOV R18, 0xbda12f68 ;  /* 0xbda12f6800127802 */ /* 0x000fe20000000f00 */
[----:B------:R-:W-:Y:S01]  /*40b50*/  IMAD.MOV.U32 R19, RZ, RZ, 0x3f52f684 ;  /* 0x3f52f684ff137424 */ /* 0x000fe200078e00ff */
[----:B------:R-:W-:Y:S01]  /*40b60*/  MOV R20, 0xa556c734 ;  /* 0xa556c73400147802 */ /* 0x000fe20000000f00 */
[----:B------:R-:W-:Y:S01]  /*40b70*/  IMAD.MOV.U32 R21, RZ, RZ, 0x3f371de3 ;  /* 0x3f371de3ff157424 */ /* 0x000fe200078e00ff */
[----:B------:R1:W-:Y:S01]  /*40b80*/  STL.64 [R1+0x13f8], R12 ;  /* 0x0013f80c01007387 */ /* 0x0003e20000100a00 */
[----:B------:R-:W-:Y:S01]  /*40b90*/  MOV R24, 0xfec7273b ;  /* 0xfec7273b00187802 */ /* 0x000fe20000000f00 */
[----:B------:R-:W-:Y:S01]  /*40ba0*/  IMAD.MOV.U32 R25, RZ, RZ, -0x40d891fa ;  /* 0xbf276e06ff197424 */ /* 0x000fe200078e00ff */
[----:B------:R-:W-:Y:S01]  /*40bb0*/  MOV R26, 0x92f7cd83 ;  /* 0x92f7cd83001a7802 */ /* 0x000fe20000000f00 */
[----:B------:R2:W-:Y:S01]  /*40bc0*/  STL.64 [R1+0x1400], R16 ;  /* 0x0014001001007387 */ /* 0x0005e20000100a00 */
[----:B------:R-:W-:Y:S01]  /*40bd0*/  IMAD.MOV.U32 R27, RZ, RZ, 0x3f048c58 ;  /* 0x3f048c58ff1b7424 */ /* 0x000fe200078e00ff */
[----:B------:R-:W-:Y:S01]  /*40be0*/  MOV R28, 0x652afc2 ;  /* 0x0652afc2001c7802 */ /* 0x000fe20000000f00 */
[----:B0-----:R-:W-:Y:S01]  /*40bf0*/  IMAD.MOV.U32 R7, RZ, RZ, -0x4140e4de ;  /* 0xbebf1b22ff077424 */ /* 0x001fe200078e00ff */
[----:B------:R-:W-:Y:S01]  /*40c00*/  MOV R6, 0xf594c6b5 ;  /* 0xf594c6b500067802 */ /* 0x000fe20000000f00 */
[----:B------:R0:W-:Y:S01]  /*40c10*/  STL.64 [R1+0x1408], R18 ;  /* 0x0014081201007387 */ /* 0x0001e20000100a00 */
[----:B------:R-:W-:Y:S01]  /*40c20*/  IMAD.MOV.U32 R29, RZ, RZ, -0x413daac9 ;  /* 0xbec25537ff1d7424 */ /* 0x000fe200078e00ff */
[----:B------:R-:W-:Y:S01]  /*40c30*/  MOV R30, 0x55c37c1c ;  /* 0x55c37c1c001e7802 */ /* 0x000fe20000000f00 */
[----:B-1----:R-:W-:Y:S01]  /*40c40*/  IMAD.MOV.U32 R13, RZ, RZ, 0x3eabd6d2 ;  /* 0x3eabd6d2ff0d7424 */ /* 0x002fe200078e00ff */
[----:B------:R-:W-:Y:S01]  /*40c50*/  MOV R12, 0x1e4b4109 ;  /* 0x1e4b4109000c7802 */ /* 0x000fe20000000f00 */
[----:B------:R1:W-:Y:S01]  /*40c60*/  STL.64 [R1+0x1410], R20 ;  /* 0x0014101401007387 */ /* 0x0003e20000100a00 */
[----:B------:R-:W-:Y:S01]  /*40c70*/  IMAD.MOV.U32 R31, RZ, RZ, 0x3e46097d ;  /* 0x3e46097dff1f7424 */ /* 0x000fe200078e00ff */
[----:B--2---:R-:W-:Y:S01]  /*40c80*/  MOV R16, 0xa2d0465c ;  /* 0xa2d0465c00107802 */ /* 0x004fe20000000f00 */
[----:B------:R-:W-:Y:S01]  /*40c90*/  IMAD.MOV.U32 R17, RZ, RZ, -0x41784a07 ;  /* 0xbe87b5f9ff117424 */ /* 0x000fe200078e00ff */
[----:B------:R2:W-:Y:S01]  /*40ca0*/  STL.64 [R1+0x1430], R6 ;  /* 0x0014300601007387 */ /* 0x0005e20000100a00 */
[----:B------:R-:W3:Y:S01]  /*40cb0*/  MUFU.RCP64H R33, R11 ;  /* 0x0000000b00217308 */ /* 0x000ee20000001800 */
[----:B------:R-:W-:Y:S01]  /*40cc0*/  MOV R32, 0x1 ;  /* 0x0000000100207802 */ /* 0x000fe20000000f00 */
[----:B0-----:R-:W-:Y:S01]  /*40cd0*/  IMAD.MOV.U32 R19, RZ, RZ, 0x3e3ccf5c ;  /* 0x3e3ccf5cff137424 */ /* 0x001fe200078e00ff */
[----:B------:R-:W-:Y:S01]  /*40ce0*/  MOV R18, 0xeb7f0d9f ;  /* 0xeb7f0d9f00127802 */ /* 0x000fe20000000f00 */
[----:B------:R0:W-:Y:S01]  /*40cf0*/  STL.64 [R1+0x1438], R12 ;  /* 0x0014380c01007387 */ /* 0x0001e20000100a00 */
[----:B------:R-:W-:Y:S01]  /*40d00*/  FSETP.GEU.AND P1, PT, |R23|, 6.5827683646048100446e-37, PT ;  /* 0x036000001700780b */ /* 0x000fe20003f2e200 */
[----:B------:R-:W-:Y:S01]  /*40d10*/  BSSY B4, `(.L_x_5134) ;  /* 0x0000746000047945 */ /* 0x000fe20003800000 */
[----:B-1----:R-:W-:Y:S01]  /*40d20*/  MOV R20, 0x7c7a2faa ;  /* 0x7c7a2faa00147802 */ /* 0x002fe20000000f00 */
[----:B------:R-:W-:Y:S01]  /*40d30*/  IMAD.MOV.U32 R21, RZ, RZ, -0x41cd2de7 ;  /* 0xbe32d219ff157424 */ /* 0x000fe200078e00ff */
[----:B------:R1:W-:Y:S01]  /*40d40*/  STL.64 [R1+0x1440], R16 ;  /* 0x0014401001007387 */ /* 0x0003e20000100a00 */
[----:B--2---:R-:W-:Y:S01]  /*40d50*/  MOV R6, 0x87340428 ;  /* 0x8734042800067802 */ /* 0x004fe20000000f00 */
[----:B------:R-:W-:-:S02]  /*40d60*/  IMAD.MOV.U32 R7, RZ, RZ, -0x422ff8f6 ;  /* 0xbdd0070aff077424 */ /* 0x000fc400078e00ff */
[----:B------:R2:W-:Y:S01]  /*40d70*/  STL.64 [R1+0x1448], R18 ;  /* 0x0014481201007387 */ /* 0x0005e20000100a00 */
[----:B0-----:R-:W-:Y:S01]  /*40d80*/  MOV R12, 0x1fd754a ;  /* 0x01fd754a000c7802 */ /* 0x001fe20000000f00 */
[----:B------:R-:W-:Y:S02]  /*40d90*/  IMAD.MOV.U32 R13, RZ, RZ, -0x4269e359 ;  /* 0xbd961ca7ff0d7424 */ /* 0x000fe400078e00ff */
[----:B------:R0:W-:Y:S01]  /*40da0*/  STL.64 [R1+0x1458], R20 ;  /* 0x0014581401007387 */ /* 0x0001e20000100a00 */
[----:B---3--:R-:W-:Y:S01]  /*40db0*/  DFMA R34, -R10, R32, 1 ;  /* 0x3ff000000a22742b */ /* 0x008fe20000000120 */
[----:B-1----:R-:W-:Y:S02]  /*40dc0*/  MOV R16, 0x8f5eec2 ;  /* 0x08f5eec200107802 */ /* 0x002fe40000000f00 */
[----:B------:R1:W-:Y:S01]  /*40dd0*/  STL.64 [R1+0x1470], R6 ;  /* 0x0014700601007387 */ /* 0x0003e20000100a00 */
[----:B------:R-:W-:Y:S01]  /*40de0*/  IMAD.MOV.U32 R17, RZ, RZ, 0x3d3ef980 ;  /* 0x3d3ef980ff117424 */ /* 0x000fe200078e00ff */
[----:B--2---:R-:W-:Y:S01]  /*40df0*/  MOV R18, 0x59769d7d ;  /* 0x59769d7d00127802 */ /* 0x004fe20000000f00 */
[----:B------:R-:W-:Y:S01]  /*40e00*/  IMAD.MOV.U32 R19, RZ, RZ, 0x3d57ba07 ;  /* 0x3d57ba07ff137424 */ /* 0x000fe200078e00ff */
        /* <DEDUP_REMOVED lines=10> */
[----:B0-----:R-:W-:-:S03]  /*40eb0*/  MOV R16, 0x6f09e723 ;  /* 0x6f09e72300107802 */ /* 0x001fc60000000f00 */
        /* <DEDUP_REMOVED lines=14> */
[----:B--2---:R-:W-:-:S03]  /*40fa0*/  MOV R16, 0xcba8aee ;  /* 0x0cba8aee00107802 */ /* 0x004fc60000000f00 */
[----:B------:R2:W-:Y:S01]  /*40fb0*/  STL.64 [R1+0x14f8], R6 ;  /* 0x0014f80601007387 */ /* 0x0005e20000100a00 */
[----:B------:R-:W-:Y:S01]  /*40fc0*/  IMAD.MOV.U32 R17, RZ, RZ, -0x41911dc3 ;  /* 0xbe6ee23dff117424 */ /* 0x000fe200078e00ff */
[----:B0-----:R-:W-:Y:S02]  /*40fd0*/  MOV R18, 0xca3a377b ;  /* 0xca3a377b00127802 */ /* 0x001fe40000000f00 */
[----:B------:R0:W-:Y:S01]  /*40fe0*/  STL.64 [R1+0x1418], R24 ;  /* 0x0014181801007387 */ /* 0x0001e20000100a00 */
[----:B------:R-:W-:Y:S01]  /*40ff0*/  IMAD.MOV.U32 R19, RZ, RZ, -0x424cb605 ;  /* 0xbdb349fbff137424 */ /* 0x000fe200078e00ff */
[----:B-1----:R-:W-:Y:S01]  /*41000*/  MOV R20, 0xcff73d58 ;  /* 0xcff73d5800147802 */ /* 0x002fe20000000f00 */
[----:B------:R-:W-:Y:S01]  /*41010*/  IMAD.MOV.U32 R21, RZ, RZ, -0x41eea9b2 ;  /* 0xbe11564eff157424 */ /* 0x000fe200078e00ff */
[----:B------:R1:W-:Y:S01]  /*41020*/  STL.64 [R1+0x1500], R12 ;  /* 0x0015000c01007387 */ /* 0x0003e20000100a00 */
[----:B--2---:R-:W-:Y:S01]  /*41030*/  MOV R6, 0x56f8ce45 ;  /* 0x56f8ce4500067802 */ /* 0x004fe20000000f00 */
[----:B------:R-:W-:-:S02]  /*41040*/  IMAD.MOV.U32 R7, RZ, RZ, -0x422875b0 ;  /* 0xbdd78a50ff077424 */ /* 0x000fc400078e00ff */
[----:B------:R2:W-:Y:S01]  /*41050*/  STL.64 [R1+0x1420], R26 ;  /* 0x0014201a01007387 */ /* 0x0005e20000100a00 */
[----:B0-----:R-:W-:Y:S01]  /*41060*/  MOV R24, 0xd24d5c8a ;  /* 0xd24d5c8a00187802 */ /* 0x001fe20000000f00 */
        /* <DEDUP_REMOVED lines=16> */
[----:B------:R-:W-:Y:S01]  /*41170*/  IMAD.MOV.U32 R19, RZ, RZ, -0x4350c486 ;  /* 0xbcaf3b7aff137424 */ /* 0x000fe200078e00ff */
[----:B0-----:R-:W-:Y:S01]  /*41180*/  MOV R20, 0xef5c1827 ;  /* 0xef5c182700147802 */ /* 0x001fe20000000f00 */
[----:B------:R-:W-:Y:S01]  /*41190*/  IMAD.MOV.U32 R21, RZ, RZ, 0x3d16d8a9 ;  /* 0x3d16d8a9ff157424 */ /* 0x000fe200078e00ff */
[----:B------:R0:W-:Y:S01]  /*411a0*/  STL.64 [R1+0x1548], R12 ;  /* 0x0015480c01007387 */ /* 0x0001e20000100a00 */
[----:B---3--:R-:W-:Y:S01]  /*411b0*/  MOV R6, 0x783db2a2 ;  /* 0x783db2a200067802 */ /* 0x008fe20000000f00 */
        /* <DEDUP_REMOVED lines=8> */
[----:B--2---:R-:W-:Y:S01]  /*41240*/  MOV R30, 0xc4369a3c ;  /* 0xc4369a3c001e7802 */ /* 0x004fe20000000f00 */
[----:B------:R-:W-:Y:S02]  /*41250*/  IMAD.MOV.U32 R31, RZ, RZ, 0x3d20104f ;  /* 0x3d20104fff1f7424 */ /* 0x000fe400078e00ff */
[----:B------:R2:W-:Y:S01]  /*41260*/  STL.64 [R1+0x1550], R16 ;  /* 0x0015501001007387 */ /* 0x0005e20000100a00 */
[----:B-1----:R-:W-:Y:S01]  /*41270*/  MOV R26, 0xc901e574 ;  /* 0xc901e574001a7802 */ /* 0x002fe20000000f00 */
[----:B------:R-:W-:-:S02]  /*41280*/  IMAD.MOV.U32 R27, RZ, RZ, -0x40a1a8c6 ;  /* 0xbf5e573aff1b7424 */ /* 0x000fc400078e00ff */
[----:B------:R1:W-:Y:S04]  /*41290*/  STL.64 [R1+0x1560], R18 ;  /* 0x0015601201007387 */ /* 0x0003e80000100a00 */
[----:B------:R3:W-:Y:S01]  /*412a0*/  STL.64 [R1+0x1570], R20 ;  /* 0x0015701401007387 */ /* 0x0007e20000100a00 */
[----:B0-----:R-:W-:Y:S01]  /*412b0*/  MOV R28, 0x6b015ac0 ;  /* 0x6b015ac0001c7802 */ /* 0x001fe20000000f00 */
[----:B------:R-:W-:Y:S02]  /*412c0*/  IMAD.MOV.U32 R29, RZ, RZ, 0x3f65ac05 ;  /* 0x3f65ac05ff1d7424 */ /* 0x000fe400078e00ff */
[----:B------:R0:W-:Y:S01]  /*412d0*/  STL.64 [R1+0x1578], R6 ;  /* 0x0015780601007387 */ /* 0x0001e20000100a00 */
[----:B--2---:R-:W-:Y:S01]  /*412e0*/  MOV R16, 0xa88f4696 ;  /* 0xa88f469600107802 */ /* 0x004fe20000000f00 */
[----:B------:R-:W-:-:S02]  /*412f0*/  IMAD.MOV.U32 R17, RZ, RZ, 0x3ec0db20 ;  /* 0x3ec0db20ff117424 */ /* 0x000fc400078e00ff */
[----:B------:R2:W-:Y:S01]  /*41300*/  STL.64 [R1+0x14a8], R24 ;  /* 0x0014a81801007387 */ /* 0x0005e20000100a00 */
[----:B-1----:R-:W-:Y:S01]  /*41310*/  MOV R18, 0xfaa1a933 ;  /* 0xfaa1a93300127802 */ /* 0x002fe20000000f00 */
[----:B------:R-:W-:Y:S01]  /*41320*/  IMAD.MOV.U32 R19, RZ, RZ, -0x40e3dac2 ;  /* 0xbf1c253eff137424 */ /* 0x000fe200078e00ff */
[----:B---3--:R-:W-:Y:S01]  /*41330*/  MOV R20, 0x5890f2c3 ;  /* 0x5890f2c300147802 */ /* 0x008fe20000000f00 */
[----:B------:R-:W-:Y:S01]  /*41340*/  IMAD.MOV.U32 R21, RZ, RZ, -0x41153d30 ;  /* 0xbeeac2d0ff157424 */ /* 0x000fe200078e00ff */
        /* <DEDUP_REMOVED lines=14> */
[----:B------:R-:W-:-:S02]  /*41430*/  IMAD.MOV.U32 R27, RZ, RZ, 0x3e8280f2 ;  /* 0x3e8280f2ff1b7424 */ /* 0x000fc400078e00ff */
        /* <DEDUP_REMOVED lines=9> */
[----:B------:R-:W-:Y:S01]  /*414d0*/  IMAD.MOV.U32 R19, RZ, RZ, 0x3e3ac0d4 ;  /* 0x3e3ac0d4ff137424 */ /* 0x000fe200078e00ff */
[----:B---3--:R-:W-:Y:S01]  /*414e0*/  MOV R20, 0x29460138 ;  /* 0x2946013800147802 */ /* 0x008fe20000000f00 */
[----:B------:R-:W-:Y:S01]  /*414f0*/  IMAD.MOV.U32 R21, RZ, RZ, -0x41e883a8 ;  /* 0xbe177c58ff157424 */ /* 0x000fe200078e00ff */
        /* <DEDUP_REMOVED lines=15> */
[----:B------:R0:W-:Y:S04]  /*415f0*/  STL.64 [R1+0x15e8], R18 ;  /* 0x0015e81201007387 */ /* 0x0001e80000100a00 */
        /* <DEDUP_REMOVED lines=8> */
[----:B------:R-:W-:Y:S01]  /*41680*/  IMAD.MOV.U32 R19, RZ, RZ, 0x3d60675f ;  /* 0x3d60675fff137424 */ /* 0x000fe200078e00ff */
[----:B---3--:R-:W-:Y:S01]  /*41690*/  MOV R20, 0x2a398b8f ;  /* 0x2a398b8f00147802 */ /* 0x008fe20000000f00 */
[----:B------:R-:W-:Y:S01]  /*416a0*/  IMAD.MOV.U32 R21, RZ, RZ, 0x3c75d3b4 ;  /* 0x3c75d3b4ff157424 */ /* 0x000fe200078e00ff */
[----:B------:R0:W-:Y:S01]  /*416b0*/  STL.64 [R1+0x1610], R12 ;  /* 0x0016100c01007387 */ /* 0x0001e20000100a00 */
[----:B--2---:R-:W-:Y:S01]  /*416c0*/  MOV R6, 0x637bc2b8 ;  /* 0x637bc2b800067802 */ /* 0x004fe20000000f00 */
        /* <DEDUP_REMOVED lines=24> */
[----:B------:R-:W-:Y:S01]  /*41850*/  IMAD.MOV.U32 R21, RZ, RZ, 0x3ee73df4 ;  /* 0x3ee73df4ff157424 */ /* 0x000fe200078e00ff */
        /* <DEDUP_REMOVED lines=15> */
[----:B------:R2:W-:Y:S04]  /*41950*/  STL.64 [R1+0x1668], R18 ;  /* 0x0016681201007387 */ /* 0x0005e80000100a00 */
        /* <DEDUP_REMOVED lines=8> */
[----:B------:R-:W-:Y:S01]  /*419e0*/  IMAD.MOV.U32 R19, RZ, RZ, 0x3d850c3f ;  /* 0x3d850c3fff137424 */ /* 0x000fe200078e00ff */
[----:B---3--:R-:W-:Y:S01]  /*419f0*/  MOV R20, 0x39794ba9 ;  /* 0x39794ba900147802 */ /* 0x008fe20000000f00 */
[----:B------:R-:W-:Y:S01]  /*41a00*/  IMAD.MOV.U32 R21, RZ, RZ, 0x3e21b66a ;  /* 0x3e21b66aff157424 */ /* 0x000fe200078e00ff */
        /* <DEDUP_REMOVED lines=21> */
[----:B------:R-:W-:-:S02]  /*41b60*/  IMAD.MOV.U32 R17, RZ, RZ, 0x3da587d7 ;  /* 0x3da587d7ff117424 */ /* 0x000fc400078e00ff */
[----:B------:R1:W-:Y:S01]  /*41b70*/  STL.64 [R1+0x1620], R24 ;  /* 0x0016201801007387 */ /* 0x0003e20000100a00 */
[----:B0-----:R-:W-:Y:S01]  /*41b80*/  MOV R18, 0xdbaa3443 ;  /* 0xdbaa344300127802 */ /* 0x001fe20000000f00 */
[----:B------:R-:W-:Y:S01]  /*41b90*/  IMAD.MOV.U32 R19, RZ, RZ, 0x3c91e54c ;  /* 0x3c91e54cff137424 */ /* 0x000fe200078e00ff */
[----:B---3--:R-:W-:Y:S01]  /*41ba0*/  MOV R20, 0xd36b49dc ;  /* 0xd36b49dc00147802 */ /* 0x008fe20000000f00 */
[----:B------:R-:W-:Y:S01]  /*41bb0*/  IMAD.MOV.U32 R21, RZ, RZ, -0x42c5b272 ;  /* 0xbd3a4d8eff157424 */ /* 0x000fe200078e00ff */
[----:B------:R0:W-:Y:S01]  /*41bc0*/  STL.64 [R1+0x16d8], R12 ;  /* 0x0016d80c01007387 */ /* 0x0001e20000100a00 */
[----:B--2---:R-:W-:Y:S01]  /*41bd0*/  MOV R6, 0x8dcfddd0 ;  /* 0x8dcfddd000067802 */ /* 0x004fe20000000f00 */
[----:B------:R-:W-:Y:S02]  /*41be0*/  IMAD.MOV.U32 R7, RZ, RZ, 0x3d17075e ;  /* 0x3d17075eff077424 */ /* 0x000fe400078e00ff */
        /* <DEDUP_REMOVED lines=12> */
[----:B------:R1:W-:Y:S04]  /*41cb0*/  STL.64 [R1+0x16f0], R18 ;  /* 0x0016f01201007387 */ /* 0x0003e80000100a00 */
        /* <DEDUP_REMOVED lines=8> */
[----:B------:R-:W-:Y:S01]  /*41d40*/  IMAD.MOV.U32 R19, RZ, RZ, 0x3f116908 ;  /* 0x3f116908ff137424 */ /* 0x000fe200078e00ff */
[----:B---3--:R-:W-:Y:S01]  /*41d50*/  MOV R20, 0x2846e81 ;  /* 0x02846e8100147802 */ /* 0x008fe20000000f00 */
[----:B------:R-:W-:Y:S01]  /*41d60*/  IMAD.MOV.U32 R21, RZ, RZ, 0x3ee7db4c ;  /* 0x3ee7db4cff157424 */ /* 0x000fe200078e00ff */
        /* <DEDUP_REMOVED lines=14> */
[----:B------:R-:W-:-:S02]  /*41e50*/  IMAD.MOV.U32 R27, RZ, RZ, -0x427cd717 ;  /* 0xbd8328e9ff1b7424 */ /* 0x000fc400078e00ff */
[----:B------:R2:W-:Y:S04]  /*41e60*/  STL.64 [R1+0x1730], R18 ;  /* 0x0017301201007387 */ /* 0x0005e80000100a00 */
        /* <DEDUP_REMOVED lines=8> */
[----:B------:R-:W-:Y:S01]  /*41ef0*/  IMAD.MOV.U32 R19, RZ, RZ, -0x41b1871c ;  /* 0xbe4e78e4ff137424 */ /* 0x000fe200078e00ff */
[----:B---3--:R-:W-:Y:S01]  /*41f00*/  MOV R20, 0x1a8b7696 ;  /* 0x1a8b769600147802 */ /* 0x008fe20000000f00 */
[----:B------:R-:W-:Y:S01]  /*41f10*/  IMAD.MOV.U32 R21, RZ, RZ, 0x3e2d9a9f ;  /* 0x3e2d9a9fff157424 */ /* 0x000fe200078e00ff */
        /* <DEDUP_REMOVED lines=15> */
[----:B------:R0:W-:Y:S04]  /*42010*/  STL.64 [R1+0x1778], R18 ;  /* 0x0017781201007387 */ /* 0x0001e80000100a00 */
        /* <DEDUP_REMOVED lines=8> */
[----:B------:R-:W-:Y:S01]  /*420a0*/  IMAD.MOV.U32 R19, RZ, RZ, -0x427d1854 ;  /* 0xbd82e7acff137424 */ /* 0x000fe200078e00ff */
[----:B---3--:R-:W-:Y:S01]  /*420b0*/  MOV R20, 0xb9fd2152 ;  /* 0xb9fd215200147802 */ /* 0x008fe20000000f00 */
[----:B------:R-:W-:Y:S01]  /*420c0*/  IMAD.MOV.U32 R21, RZ, RZ, -0x43a2c4b7 ;  /* 0xbc5d3b49ff157424 */ /* 0x000fe200078e00ff */
        /* <DEDUP_REMOVED lines=24> */
[----:B------:R-:W-:Y:S01]  /*42250*/  IMAD.MOV.U32 R19, RZ, RZ, 0x3f11d1e9 ;  /* 0x3f11d1e9ff137424 */ /* 0x000fe200078e00ff */
[----:B---3--:R-:W-:Y:S01]  /*42260*/  MOV R20, 0xc1b3cc36 ;  /* 0xc1b3cc3600147802 */ /* 0x008fe20000000f00 */
[----:B------:R-:W-:Y:S01]  /*42270*/  IMAD.MOV.U32 R21, RZ, RZ, -0x41137dc1 ;  /* 0xbeec823fff157424 */ /* 0x000fe200078e00ff */
[----:B------:R1:W-:Y:S01]  /*42280*/  STL.64 [R1+0x17e0], R12 ;  /* 0x0017e00c01007387 */ /* 0x0003e20000100a00 */
[----:B0-----:R-:W-:Y:S01]  /*42290*/  MOV R6, 0x19652fd9 ;  /* 0x19652fd900067802 */ /* 0x001fe20000000f00 */
[----:B------:R-:W-:Y:S02]  /*422a0*/  IMAD.MOV.U32 R7, RZ, RZ, -0x413cc715 ;  /* 0xbec338ebff077424 */ /* 0x000fe400078e00ff */
        /* <DEDUP_REMOVED lines=21> */
[----:B------:R-:W-:Y:S01]  /*42400*/  IMAD.MOV.U32 R19, RZ, RZ, -0x42ebbee4 ;  /* 0xbd14411cff137424 */ /* 0x000fe200078e00ff */
[----:B---3--:R-:W-:Y:S01]  /*42410*/  MOV R20, 0xf334c8c3 ;  /* 0xf334c8c300147802 */ /* 0x008fe20000000f00 */
[----:B------:R-:W-:Y:S01]  /*42420*/  IMAD.MOV.U32 R21, RZ, RZ, -0x41c4ea45 ;  /* 0xbe3b15bbff157424 */ /* 0x000fe200078e00ff */
        /* <DEDUP_REMOVED lines=24> */
[----:B------:R-:W-:Y:S01]  /*425b0*/  IMAD.MOV.U32 R19, RZ, RZ, -0x437ae403 ;  /* 0xbc851bfdff137424 */ /* 0x000fe200078e00ff */
[----:B---3--:R-:W-:Y:S01]  /*425c0*/  MOV R20, 0x49cb50d9 ;  /* 0x49cb50d900147802 */ /* 0x008fe20000000f00 */
[----:B------:R-:W-:Y:S01]  /*425d0*/  IMAD.MOV.U32 R21, RZ, RZ, 0x3d63fcc2 ;  /* 0x3d63fcc2ff157424 */ /* 0x000fe200078e00ff */
        /* <DEDUP_REMOVED lines=186> */
[----:B------:R-:W-:Y:S02]  /*43180*/  IMAD.MOV.U32 R29, RZ, RZ, 0x3f084637 ;  /* 0x3f084637ff1d7424 */ /* 0x000fe400078e00ff */
[----:B------:R1:W-:Y:S01]  /*43190*/  STL.64 [R1+0x1a38], R12 ;  /* 0x001a380c01007387 */ /* 0x0003e20000100a00 */
[----:B---3--:R-:W-:Y:S01]  /*431a0*/  MOV R20, 0x92ec9b02 ;  /* 0x92ec9b0200147802 */ /* 0x008fe20000000f00 */
[----:B------:R-:W-:Y:S02]  /*431b0*/  IMAD.MOV.U32 R21, RZ, RZ, 0x3e339379 ;  /* 0x3e339379ff157424 */ /* 0x000fe400078e00ff */
[----:B------:R3:W-:Y:S01]  /*431c0*/  STL.64 [R1+0x1a48], R16 ;  /* 0x001a481001007387 */ /* 0x0007e20000100a00 */
[----:B0-----:R-:W-:Y:S01]  /*431d0*/  MOV R6, 0xf9ac219d ;  /* 0xf9ac219d00067802 */ /* 0x001fe20000000f00 */
[----:B------:R-:W-:-:S02]  /*431e0*/  IMAD.MOV.U32 R7, RZ, RZ, -0x4119c7b6 ;  /* 0xbee6384aff077424 */ /* 0x000fc400078e00ff */
[----:B------:R0:W-:Y:S01]  /*431f0*/  STL.64 [R1+0x1a50], R18 ;  /* 0x001a501201007387 */ /* 0x0001e20000100a00 */
[----:B--2---:R-:W-:Y:S01]  /*43200*/  MOV R24, 0x9530a7ad ;  /* 0x9530a7ad00187802 */ /* 0x004fe20000000f00 */
[----:B------:R-:W-:Y:S01]  /*43210*/  IMAD.MOV.U32 R25, RZ, RZ, -0x413e5214 ;  /* 0xbec1adecff197424 */ /* 0x000fe200078e00ff */
[----:B-1----:R-:W-:Y:S01]  /*43220*/  MOV R12, 0x198ab550 ;  /* 0x198ab550000c7802 */ /* 0x002fe20000000f00 */
[----:B------:R-:W-:Y:S01]  /*43230*/  IMAD.MOV.U32 R13, RZ, RZ, 0x3edc738f ;  /* 0x3edc738fff0d7424 */ /* 0x000fe200078e00ff */
[----:B------:R1:W-:Y:S01]  /*43240*/  STL.64 [R1+0x1a68], R20 ;  /* 0x001a681401007387 */ /* 0x0003e20000100a00 */
[----:B---3--:R-:W-:Y:S01]  /*43250*/  MOV R16, 0x70ac9b03 ;  /* 0x70ac9b0300107802 */ /* 0x008fe20000000f00 */
[----:B------:R-:W-:Y:S02]  /*43260*/  IMAD.MOV.U32 R17, RZ, RZ, 0x3e9952f9 ;  /* 0x3e9952f9ff117424 */ /* 0x000fe400078e00ff */
        /* <DEDUP_REMOVED lines=72> */
[----:B------:R-:W-:Y:S01]  /*436f0*/  IMAD.MOV.U32 R7, RZ, RZ, -0x42f8f92a ;  /* 0xbd0706d6ff077424 */ /* 0x000fe200078e00ff */
[----:B---3--:R-:W-:Y:S01]  /*43700*/  MOV R16, 0xd2fffd4f ;  /* 0xd2fffd4f00107802 */ /* 0x008fe20000000f00 */
[----:B------:R-:W-:Y:S01]  /*43710*/  IMAD.MOV.U32 R17, RZ, RZ, -0x41ddbb46 ;  /* 0xbe2244baff117424 */ /* 0x000fe200078e00ff */
        /* <DEDUP_REMOVED lines=42> */
[----:B------:R0:W-:Y:S04]  /*439c0*/  STL.64 [R1+0x1bb8], R6 ;  /* 0x001bb80601007387 */ /* 0x0001e80000100a00 */
        /* <DEDUP_REMOVED lines=8> */
[----:B------:R-:W-:Y:S01]  /*43a50*/  IMAD.MOV.U32 R7, RZ, RZ, 0x3f07bdf8 ;  /* 0x3f07bdf8ff077424 */ /* 0x000fe200078e00ff */
[----:B---3--:R-:W-:Y:S01]  /*43a60*/  MOV R16, 0x8c7220b7 ;  /* 0x8c7220b700107802 */ /* 0x008fe20000000f00 */
[----:B------:R-:W-:Y:S01]  /*43a70*/  IMAD.MOV.U32 R17, RZ, RZ, -0x413dfaa8 ;  /* 0xbec20558ff117424 */ /* 0x000fe200078e00ff */
        /* <DEDUP_REMOVED lines=26> */
[----:B------:R-:W-:Y:S01]  /*43c20*/  IMAD.MOV.U32 R17, RZ, RZ, 0x3c524830 ;  /* 0x3c524830ff117424 */ /* 0x000fe200078e00ff */
        /* <DEDUP_REMOVED lines=24> */
[----:B------:R-:W-:Y:S01]  /*43db0*/  IMAD.MOV.U32 R7, RZ, RZ, 0x3dc4b273 ;  /* 0x3dc4b273ff077424 */ /* 0x000fe200078e00ff */
        /* <DEDUP_REMOVED lines=17> */
[----:B------:R0:W-:Y:S04]  /*43ed0*/  STL.64 [R1+0x1c80], R6 ;  /* 0x001c800601007387 */ /* 0x0001e80000100a00 */
        /* <DEDUP_REMOVED lines=8> */
[----:B------:R-:W-:Y:S01]  /*43f60*/  IMAD.MOV.U32 R7, RZ, RZ, 0x3f1b648c ;  /* 0x3f1b648cff077424 */ /* 0x000fe200078e00ff */
[----:B---3--:R-:W-:Y:S01]  /*43f70*/  MOV R16, 0x22d07b2 ;  /* 0x022d07b200107802 */ /* 0x008fe20000000f00 */
[----:B------:R-:W-:Y:S01]  /*43f80*/  IMAD.MOV.U32 R17, RZ, RZ, -0x4128569e ;  /* 0xbed7a962ff117424 */ /* 0x000fe200078e00ff */
        /* <DEDUP_REMOVED lines=24> */
[----:B------:R-:W-:Y:S01]  /*44110*/  IMAD.MOV.U32 R7, RZ, RZ, 0x3d2a4c4e ;  /* 0x3d2a4c4eff077424 */ /* 0x000fe200078e00ff */
[----:B---3--:R-:W-:Y:S01]  /*44120*/  MOV R16, 0x6207f6ce ;  /* 0x6207f6ce00107802 */ /* 0x008fe20000000f00 */
        /* <DEDUP_REMOVED lines=25> */
[----:B------:R-:W-:Y:S01]  /*442c0*/  IMAD.MOV.U32 R7, RZ, RZ, 0x3de2876b ;  /* 0x3de2876bff077424 */ /* 0x000fe200078e00ff */
        /* <DEDUP_REMOVED lines=53> */
[----:B------:R-:W-:Y:S01]  /*44620*/  IMAD.MOV.U32 R7, RZ, RZ, 0x3e9a1a0b ;  /* 0x3e9a1a0bff077424 */ /* 0x000fe200078e00ff */
[----:B---3--:R-:W-:Y:S01]  /*44630*/  MOV R16, 0x554e1fc0 ;  /* 0x554e1fc000107802 */ /* 0x008fe20000000f00 */
[----:B------:R-:W-:Y:S01]  /*44640*/  IMAD.MOV.U32 R17, RZ, RZ, -0x4316a0e2 ;  /* 0xbce95f1eff117424 */ /* 0x000fe200078e00ff */
        /* <DEDUP_REMOVED lines=51> */
[----:B------:R-:W-:Y:S01]  /*44980*/  IMAD.MOV.U32 R7, RZ, RZ, -0x40b9d14f ;  /* 0xbf462eb1ff077424 */ /* 0x000fe200078e00ff */
[----:B---3--:R-:W-:Y:S01]  /*44990*/  MOV R16, 0xdd77628d ;  /* 0xdd77628d00107802 */ /* 0x008fe20000000f00 */
[----:B------:R-:W-:Y:S01]  /*449a0*/  IMAD.MOV.U32 R17, RZ, RZ, 0x3f084156 ;  /* 0x3f084156ff117424 */ /* 0x000fe200078e00ff */
        /* <DEDUP_REMOVED lines=107> */
[----:B------:R-:W-:Y:S01]  /*45060*/  IMAD.MOV.U32 R17, RZ, RZ, 0x3d152ba3 ;  /* 0x3d152ba3ff117424 */ /* 0x000fe200078e00ff */
        /* <DEDUP_REMOVED lines=26> */
[----:B---3--:R-:W-:Y:S01]  /*45210*/  MOV R30, 0x3853b987 ;  /* 0x3853b987001e7802 */ /* 0x008fe20000000f00 */
[----:B------:R-:W-:Y:S01]  /*45220*/  IMAD.MOV.U32 R31, RZ, RZ, 0x3f8ee504 ;  /* 0x3f8ee504ff1f7424 */ /* 0x000fe200078e00ff */
[----:B-1----:R-:W-:Y:S01]  /*45230*/  MOV R18, 0x94a2e4b2 ;  /* 0x94a2e4b200127802 */ /* 0x002fe20000000f00 */
[----:B------:R-:W-:Y:S01]  /*45240*/  IMAD.MOV.U32 R19, RZ, RZ, -0x405f5e5d ;  /* 0xbfa0a1a3ff137424 */ /* 0x000fe200078e00ff */
        /* <DEDUP_REMOVED lines=17> */
[----:B---3--:R-:W-:Y:S01]  /*45360*/  MOV R16, 0x5f300209 ;  /* 0x5f30020900107802 */ /* 0x008fe20000000f00 */
[----:B------:R-:W-:-:S02]  /*45370*/  IMAD.MOV.U32 R17, RZ, RZ, -0x40c14cb1 ;  /* 0xbf3eb34fff117424 */ /* 0x000fc400078e00ff */
[----:B------:R3:W-:Y:S01]  /*45380*/  STL.64 [R1+0x1fe0], R20 ;  /* 0x001fe01401007387 */ /* 0x0007e20000100a00 */
[----:B-1----:R-:W-:Y:S01]  /*45390*/  MOV R18, 0x9848909f ;  /* 0x9848909f00127802 */ /* 0x002fe20000000f00 */
[----:B------:R-:W-:Y:S02]  /*453a0*/  IMAD.MOV.U32 R19, RZ, RZ, -0x4216d859 ;  /* 0xbde927a7ff137424 */ /* 0x000fe400078e00ff */
[----:B------:R1:W-:Y:S01]  /*453b0*/  STL.64 [R1+0x1ff0], R12 ;  /* 0x001ff00c01007387 */ /* 0x0003e20000100a00 */
[----:B0-----:R-:W-:Y:S01]  /*453c0*/  MOV R24, 0xa0ce370e ;  /* 0xa0ce370e00187802 */ /* 0x001fe20000000f00 */
[----:B------:R-:W-:Y:S01]  /*453d0*/  IMAD.MOV.U32 R25, RZ, RZ, -0x40ebb737 ;  /* 0xbf1448c9ff197424 */ /* 0x000fe200078e00ff */
[----:B--2---:R-:W-:Y:S01]  /*453e0*/  MOV R30, 0xeccfadb ;  /* 0x0eccfadb001e7802 */ /* 0x004fe20000000f00 */
        /* <DEDUP_REMOVED lines=18> */
[----:B---3--:R-:W-:Y:S01]  /*45510*/  MOV R16, 0x3d88fea7 ;  /* 0x3d88fea700107802 */ /* 0x008fe20000000f00 */
[----:B------:R-:W-:-:S02]  /*45520*/  IMAD.MOV.U32 R17, RZ, RZ, 0x3ecc1949 ;  /* 0x3ecc1949ff117424 */ /* 0x000fc400078e00ff */
[----:B------:R3:W-:Y:S01]  /*45530*/  STL.64 [R1+0x2028], R30 ;  /* 0x0020281e01007387 */ /* 0x0007e20000100a00 */
[----:B0-----:R-:W-:Y:S01]  /*45540*/  IMAD.MOV.U32 R18, RZ, RZ, 0x1c8dde07 ;  /* 0x1c8dde07ff127424 */ /* 0x001fe200078e00ff */
[----:B------:R-:W-:Y:S02]  /*45550*/  MOV R19, 0x3e89b42c ;  /* 0x3e89b42c00137802 */ /* 0x000fe40000000f00 */
[----:B------:R0:W-:Y:S01]  /*45560*/  STL.64 [R1+0x2038], R12 ;  /* 0x0020380c01007387 */ /* 0x0001e20000100a00 */
[----:B--2---:R-:W-:Y:S01]  /*45570*/  IMAD.MOV.U32 R20, RZ, RZ, 0x27a1383d ;  /* 0x27a1383dff147424 */ /* 0x004fe200078e00ff */
[----:B------:R-:W-:Y:S01]  /*45580*/  MOV R21, 0xbe7ea6a4 ;  /* 0xbe7ea6a400157802 */ /* 0x000fe20000000f00 */
[----:B-1----:R-:W-:Y:S01]  /*45590*/  IMAD.MOV.U32 R24, RZ, RZ, -0x2e56537d ;  /* 0xd1a9ac83ff187424 */ /* 0x002fe200078e00ff */
        /* <DEDUP_REMOVED lines=9> */
[----:B-1----:R-:W-:-:S03]  /*45630*/  DFMA R6, R34, R34, R34 ;  /* 0x000000222206722b */ /* 0x002fc60000000022 */
[----:B------:R1:W-:Y:S01]  /*45640*/  STL.64 [R1+0x2058], R18 ;  /* 0x0020581201007387 */ /* 0x0003e20000100a00 */
[----:B--2---:R-:W-:Y:S01]  /*45650*/  IMAD.MOV.U32 R16, RZ, RZ, 0x29064247 ;  /* 0x29064247ff107424 */ /* 0x004fe200078e00ff */
[----:B------:R-:W-:Y:S02]  /*45660*/  MOV R17, 0xbfc0a06f ;  /* 0xbfc0a06f00117802 */ /* 0x000fe40000000f00 */
[----:B------:R2:W-:Y:S01]  /*45670*/  STL.64 [R1+0x2060], R20 ;  /* 0x0020601401007387 */ /* 0x0005e20000100a00 */
[----:B0-----:R-:W-:Y:S01]  /*45680*/  IMAD.MOV.U32 R26, RZ, RZ, -0x2b09626c ;  /* 0xd4f69d94ff1a7424 */ /* 0x001fe200078e00ff */
[----:B------:R-:W-:Y:S01]  /*45690*/  MOV R27, 0xbf008105 ;  /* 0xbf008105001b7802 */ /* 0x000fe20000000f00 */
[----:B------:R-:W-:Y:S01]  /*456a0*/  DFMA R6, R32, R6, R32 ;  /* 0x000000062006722b */ /* 0x000fe20000000020 */
[----:B------:R0:W-:Y:S01]  /*456b0*/  STL.64 [R1+0x2068], R24 ;  /* 0x0020681801007387 */ /* 0x0001e20000100a00 */
[----:B---3--:R-:W-:Y:S01]  /*456c0*/  IMAD.MOV.U32 R28, RZ, RZ, 0x3cf8dfb4 ;  /* 0x3cf8dfb4ff1c7424 */ /* 0x008fe200078e00ff */
[----:B------:R-:W-:Y:S01]  /*456d0*/  MOV R29, 0xbfb7c3a1 ;  /* 0xbfb7c3a1001d7802 */ /* 0x000fe20000000f00 */
[----:B------:R-:W-:Y:S01]  /*456e0*/  IMAD.MOV.U32 R32, RZ, RZ, -0x4ddbedfe ;  /* 0xb2241202ff207424 */ /* 0x000fe200078e00ff */
[----:B------:R3:W-:Y:S01]  /*456f0*/  STL.64 [R1+0x2070], R30 ;  /* 0x0020701e01007387 */ /* 0x0007e20000100a00 */
[----:B-1----:R-:W-:Y:S01]  /*45700*/  IMAD.MOV.U32 R18, RZ, RZ, 0x7a744982 ;  /* 0x7a744982ff127424 */ /* 0x002fe200078e00ff */
[----:B------:R-:W-:Y:S01]  /*45710*/  MOV R19, 0x3fb72bb4 ;  /* 0x3fb72bb400137802 */ /* 0x000fe20000000f00 */
[----:B------:R-:W-:Y:S01]  /*45720*/  DFMA R34, -R10, R6, 1 ;  /* 0x3ff000000a22742b */ /* 0x000fe20000000106 */
[----:B------:R1:W-:Y:S01]  /*45730*/  STL.64 [R1+0x2078], R12 ;  /* 0x0020780c01007387 */ /* 0x0003e20000100a00 */
[----:B--2---:R-:W-:Y:S01]  /*45740*/  IMAD.MOV.U32 R20, RZ, RZ, 0x38631744 ;  /* 0x38631744ff147424 */ /* 0x004fe200078e00ff */
[----:B------:R-:W-:-:S02]  /*45750*/  MOV R21, 0x3fa6bd2f ;  /* 0x3fa6bd2f00157802 */ /* 0x000fc40000000f00 */
        /* <DEDUP_REMOVED lines=8> */
[----:B-1----:R-:W-:Y:S01]  /*457e0*/  MOV R13, 0xbf91a49f ;  /* 0xbf91a49f000d7802 */ /* 0x002fe20000000f00 */
[----:B------:R-:W-:Y:S01]  /*457f0*/  IMAD.MOV.U32 R12, RZ, RZ, 0x1cad78b9 ;  /* 0x1cad78b9ff0c7424 */ /* 0x000fe200078e00ff */
[----:B------:R1:W-:Y:S01]  /*45800*/  STL.64 [R1+0x20a0], R20 ;  /* 0x0020a01401007387 */ /* 0x0003e20000100a00 */
[----:B------:R-:W-:Y:S01]  /*45810*/  MOV R33, 0xbe2494d3 ;  /* 0xbe2494d300217802 */ /* 0x000fe20000000f00 */
[----:B--2---:R-:W-:Y:S01]  /*45820*/  IMAD.MOV.U32 R16, RZ, RZ, -0x5f55a85 ;  /* 0xfa0aa57bff107424 */ /* 0x004fe200078e00ff */
[----:B------:R-:W-:Y:S01]  /*45830*/  MOV R17, 0x3f8d0bef ;  /* 0x3f8d0bef00117802 */ /* 0x000fe20000000f00 */
[----:B------:R2:W-:Y:S01]  /*45840*/  STL.64 [R1+0x20b0], R12 ;  /* 0x0020b00c01007387 */ /* 0x0005e20000100a00 */
[----:B------:R-:W-:Y:S01]  /*45850*/  DMUL R36, R22, R34 ;  /* 0x0000002216247228 */ /* 0x000fe20000000000 */
[----:B0-----:R-:W-:Y:S01]  /*45860*/  IMAD.MOV.U32 R18, RZ, RZ, 0x3c40f6a ;  /* 0x03c40f6aff127424 */ /* 0x001fe200078e00ff */
[----:B------:R-:W-:Y:S01]  /*45870*/  MOV R19, 0xbf53043d ;  /* 0xbf53043d00137802 */ /* 0x000fe20000000f00 */
[----:B------:R0:W-:Y:S01]  /*45880*/  STL.64 [R1+0x20b8], R16 ;  /* 0x0020b81001007387 */ /* 0x0001e20000100a00 */
[----:B------:R-:W-:Y:S01]  /*45890*/  MOV R7, 0x40957e75 ;  /* 0x40957e7500077802 */ /* 0x000fe20000000f00 */
        /* <DEDUP_REMOVED lines=26> */
[----:B------:R-:W-:Y:S01]  /*45a40*/  MOV R25, 0xbfc997cf ;  /* 0xbfc997cf00197802 */ /* 0x000fe20000000f00 */
[----:B--2---:R-:W-:Y:S01]  /*45a50*/  IMAD.MOV.U32 R12, RZ, RZ, 0x182c4e01 ;  /* 0x182c4e01ff0c7424 */ /* 0x004fe200078e00ff */
[----:B------:R-:W-:Y:S01]  /*45a60*/  MOV R13, 0xbfacc80f ;  /* 0xbfacc80f000d7802 */ /* 0x000fe20000000f00 */
[----:B------:R0:W-:Y:S01]  /*45a70*/  STL.64 [R1+0x2148], R16 ;  /* 0x0021481001007387 */ /* 0x0001e20000100a00 */
[----:B-1----:R-:W-:Y:S01]  /*45a80*/  IMAD.MOV.U32 R18, RZ, RZ, -0x359d8d2a ;  /* 0xca6272d6ff127424 */ /* 0x002fe200078e00ff */
[----:B------:R-:W-:-:S02]  /*45a90*/  MOV R19, 0x3fd10cd9 ;  /* 0x3fd10cd900137802 */ /* 0x000fc40000000f00 */
[----:B------:R1:W-:Y:S01]  /*45aa0*/  STL.64 [R1+0x2178], R12 ;  /* 0x0021780c01007387 */ /* 0x0003e20000100a00 */
[----:B---3--:R-:W-:Y:S01]  /*45ab0*/  IMAD.MOV.U32 R20, RZ, RZ, 0x4744ccfb ;  /* 0x4744ccfbff147424 */ /* 0x008fe200078e00ff */
        /* <DEDUP_REMOVED lines=38> */
[----:B---3--:R-:W-:Y:S01]  /*45d20*/  IMAD.MOV.U32 R24, RZ, RZ, -0x24814352 ;  /* 0xdb7ebcaeff187424 */ /* 0x008fe200078e00ff */
        /* <DEDUP_REMOVED lines=432> */
[----:B---3--:R-:W-:Y:S01]  /*47830*/  IMAD.MOV.U32 R32, RZ, RZ, -0x22ea8a14 ;  /* 0xdd1575ecff207424 */ /* 0x008fe200078e00ff */
[----:B------:R-:W-:Y:S01]  /*47840*/  MOV R33, 0x407462ac ;  /* 0x407462ac00217802 */ /* 0x000fe20000000f00 */
[----:B--2---:R-:W-:Y:S01]  /*47850*/  IMAD.MOV.U32 R18, RZ, RZ, 0x233f801a ;  /* 0x233f801aff127424 */ /* 0x004fe200078e00ff */
        /* <DEDUP_REMOVED lines=14> */
[----:B-1----:R-:W-:Y:S01]  /*47940*/  IMAD.MOV.U32 R28, RZ, RZ, -0x3cdc45bc ;  /* 0xc323ba44ff1c7424 */ /* 0x002fe200078e00ff */
        /* <DEDUP_REMOVED lines=66> */
[----:B---3--:R-:W-:Y:S01]  /*47d70*/  IMAD.MOV.U32 R30, RZ, RZ, 0x7b2e5ff5 ;  /* 0x7b2e5ff5ff1e7424 */ /* 0x008fe200078e00ff */
[----:B------:R-:W-:-:S02]  /*47d80*/  MOV R31, 0xc07555ec ;  /* 0xc07555ec001f7802 */ /* 0x000fc40000000f00 */
[----:B------:R3:W-:Y:S01]  /*47d90*/  STL.64 [R1+0x26c8], R24 ;  /* 0x0026c81801007387 */ /* 0x0007e20000100a00 */
[----:B0-----:R-:W-:Y:S01]  /*47da0*/  IMAD.MOV.U32 R32, RZ, RZ, 0x1fd5f699 ;  /* 0x1fd5f699ff207424 */ /* 0x001fe200078e00ff */
[----:B------:R-:W-:Y:S02]  /*47db0*/  MOV R33, 0x3f6966e5 ;  /* 0x3f6966e500217802 */ /* 0x000fe40000000f00 */
[----:B------:R0:W-:Y:S01]  /*47dc0*/  STL.64 [R1+0x26d0], R18 ;  /* 0x0026d01201007387 */ /* 0x0001e20000100a00 */
[----:B-1----:R-:W-:Y:S01]  /*47dd0*/  IMAD.MOV.U32 R16, RZ, RZ, -0x7a866d55 ;  /* 0x857992abff107424 */ /* 0x002fe200078e00ff */
[----:B------:R-:W-:Y:S01]  /*47de0*/  MOV R17, 0xbee4f10d ;  /* 0xbee4f10d00117802 */ /* 0x000fe20000000f00 */
[----:B--2---:R-:W-:Y:S01]  /*47df0*/  DFMA R12, -R10, R36, R22 ;  /* 0x000000240a0c722b */ /* 0x004fe20000000116 */
[----:B------:R1:W-:Y:S01]  /*47e00*/  STL.64 [R1+0x26d8], R26 ;  /* 0x0026d81a01007387 */ /* 0x0003e20000100a00 */
[----:B---3--:R-:W-:Y:S01]  /*47e10*/  IMAD.MOV.U32 R24, RZ, RZ, 0x33000f3b ;  /* 0x33000f3bff187424 */ /* 0x008fe200078e00ff */
[----:B------:R-:W-:-:S02]  /*47e20*/  MOV R25, 0xc05c30d4 ;  /* 0xc05c30d400197802 */ /* 0x000fc40000000f00 */
[----:B------:R2:W-:Y:S01]  /*47e30*/  STL.64 [R1+0x26e0], R6 ;  /* 0x0026e00601007387 */ /* 0x0005e20000100a00 */
[----:B0-----:R-:W-:Y:S01]  /*47e40*/  IMAD.MOV.U32 R18, RZ, RZ, 0x2d01f9ee ;  /* 0x2d01f9eeff127424 */ /* 0x001fe200078e00ff */
[----:B------:R-:W-:Y:S01]  /*47e50*/  MOV R19, 0x4060b205 ;  /* 0x4060b20500137802 */ /* 0x000fe20000000f00 */
[----:B------:R-:W-:Y:S01]  /*47e60*/  DFMA R12, R34, R12, R36 ;  /* 0x0000000c220c722b */ /* 0x000fe20000000024 */
[----:B------:R0:W-:Y:S01]  /*47e70*/  STL.64 [R1+0x26f0], R20 ;  /* 0x0026f01401007387 */ /* 0x0001e20000100a00 */
[----:B------:R-:W-:Y:S01]  /*47e80*/  IMAD.MOV.U32 R34, RZ, RZ, -0x5fb49ca2 ;  /* 0xa04b635eff227424 */ /* 0x000fe200078e00ff */
        /* <DEDUP_REMOVED lines=27> */
[----:B--2---:R-:W-:Y:S01]  /*48040*/  IMAD.MOV.U32 R26, RZ, RZ, 0x728f44d1 ;  /* 0x728f44d1ff1a7424 */ /* 0x004fe200078e00ff */
        /* <DEDUP_REMOVED lines=13> */
[----:B------:R-:W-:Y:S02]  /*48120*/  MOV R71, R11 ;  /* 0x0000000b00477202 */ /* 0x000fe40000000f00 */
[----:B------:R-:W-:-:S07]  /*48130*/  MOV R0, 0x48150 ;  /* 0x0004815000007802 */ /* 0x000fce0000000f00 */
[----:B0-----:R-:W-:Y:S05]  /*48140*/  CALL.REL.NOINC `($__internal_21_$__cuda_sm20_div_rn_f64_full) ;  /* 0x00000044002c7944 */ /* 0x001fea0003c00000 */
[----:B------:R-:W-:Y:S01]  /*48150*/  IMAD.MOV.U32 R12, RZ, RZ, R8 ;  /* 0x000000ffff0c7224 */ /* 0x000fe200078e0008 */
[----:B------:R-:W-:-:S07]  /*48160*/  MOV R13, R7 ;  /* 0x00000007000d7202 */ /* 0x000fce0000000f00 */
.L_x_5135:
[----:B------:R-:W-:Y:S05]  /*48170*/  BSYNC B4 ;  /* 0x0000000000047941 */ /* 0x000fea0003800000 */
.L_x_5134:
        /* <DEDUP_REMOVED lines=21> */
[----:B------:R-:W-:-:S07]  /*482d0*/  MOV R6, R8 ;  /* 0x0000000800067202 */ /* 0x000fce0000000f00 */
.L_x_5137:
[----:B------:R-:W-:Y:S05]  /*482e0*/  BSYNC B4 ;  /* 0x0000000000047941 */ /* 0x000fea0003800000 */
.L_x_5136:
        /* <DEDUP_REMOVED lines=91> */
.L_x_5142:
        /* <DEDUP_REMOVED lines=21> */
.L_x_5145:
[----:B------:R-:W-:Y:S05]  /*489f0*/  BSYNC B6 ;  /* 0x0000000000067941 */ /* 0x000fea0003800000 */
.L_x_5144:
        /* <DEDUP_REMOVED lines=29> */
.L_x_5143:
[----:B------:R-:W-:Y:S05]  /*48bd0*/  BSYNC B5 ;  /* 0x0000000000057941 */ /* 0x000fea0003800000 */
.L_x_5141:
[----:B------:R-:W-:Y:S01]  /*48be0*/  DADD R18, R18, -R12 ;  /* 0x0000000012127229 */ /* 0x000fe2000000080c */
[----:B------:R-:W-:Y:S01]  /*48bf0*/  BSSY B5, `(.L_x_5146) ;  /* 0x0000019000057945 */ /* 0x000fe20003800000 */
[----:B------:R-:W-:Y:S01]  /*48c00*/  IMAD.MOV.U32 R12, RZ, RZ, 0x0 ;  /* 0x00000000ff0c7424 */ /* 0x000fe200078e00ff */
[----:B------:R-:W-:-:S05]  /*48c10*/  MOV R13, 0x3fd80000 ;  /* 0x3fd80000000d7802 */ /* 0x000fca0000000f00 */
        /* <DEDUP_REMOVED lines=22> */
.L_x_5147:
[----:B------:R-:W-:Y:S05]  /*48d80*/  BSYNC B5 ;  /* 0x0000000000057941 */ /* 0x000fea0003800000 */
.L_x_5146:
[----:B------:R-:W-:Y:S01]  /*48d90*/  DADD R66, -RZ, -R66 ;  /* 0x00000000ff427229 */ /* 0x000fe20000000942 */
[----:B------:R-:W-:Y:S10]  /*48da0*/  BRA `(.L_x_5140) ;  /* 0x0000000800947947 */ /* 0x000ff40003800000 */
.L_x_5139:
        /* <DEDUP_REMOVED lines=86> */
.L_x_5149:
        /* <DEDUP_REMOVED lines=21> */
.L_x_5152:
[----:B------:R-:W-:Y:S05]  /*49460*/  BSYNC B6 ;  /* 0x0000000000067941 */ /* 0x000fea0003800000 */
.L_x_5151:
        /* <DEDUP_REMOVED lines=29> */
.L_x_5150:
[----:B------:R-:W-:Y:S05]  /*49640*/  BSYNC B5 ;  /* 0x0000000000057941 */ /* 0x000fea0003800000 */
.L_x_5148:
        /* <DEDUP_REMOVED lines=26> */
.L_x_5153:
[----:B------:R-:W-:Y:S05]  /*497f0*/  BSYNC B5 ;  /* 0x0000000000057941 */ /* 0x000fea0003800000 */
.L_x_5140:
[----:B------:R-:W-:Y:S05]  /*49800*/  BSYNC B4 ;  /* 0x0000000000047941 */ /* 0x000fea0003800000 */
.L_x_5138:
        /* <DEDUP_REMOVED lines=25> */
.L_x_5155:
[----:B------:R-:W-:Y:S05]  /*499a0*/  BSYNC B4 ;  /* 0x0000000000047941 */ /* 0x000fea0003800000 */
.L_x_5154:
        /* <DEDUP_REMOVED lines=13> */
.L_x_5157:
[----:B------:R-:W-:Y:S01]  /*49a80*/  MOV R6, R12 ;  /* 0x0000000c00067202 */ /* 0x000fe20000000f00 */
[----:B------:R-:W-:Y:S01]  /*49a90*/  IMAD.MOV.U32 R18, RZ, RZ, RZ ;  /* 0x000000ffff127224 */ /* 0x000fe200078e00ff */
[----:B------:R-:W-:Y:S01]  /*49aa0*/  UMOV UR8, 0xd4e0bfd7 ;  /* 0xd4e0bfd700087882 */ /* 0x000fe20000000000 */
[----:B------:R-:W-:Y:S01]  /*49ab0*/  UMOV UR9, 0x3df8774a ;  /* 0x3df8774a00097882 */ /* 0x000fe20000000000 */
[----:B------:R-:W-:Y:S01]  /*49ac0*/  MOV R22, 0x652b82fe ;  /* 0x652b82fe00167802 */ /* 0x000fe20000000f00 */
[----:B------:R-:W-:Y:S01]  /*49ad0*/  IMAD.MOV.U32 R23, RZ, RZ, 0x3ff71547 ;  /* 0x3ff71547ff177424 */ /* 0x000fe200078e00ff */
        /* <DEDUP_REMOVED lines=147> */
.L_x_5158:
[----:B------:R-:W-:Y:S05]  /*4a410*/  BSYNC B3 ;  /* 0x0000000000037941 */ /* 0x000fea0003800000 */
.L_x_5156:
        /* <DEDUP_REMOVED lines=32> */
.L_x_5165:
        /* <DEDUP_REMOVED lines=310> */
.L_x_5161:
[----:B------:R-:W-:Y:S05]  /*4b980*/  BSYNC B3 ;  /* 0x0000000000037941 */ /* 0x000fea0003800000 */
.L_x_5160:
        /* <DEDUP_REMOVED lines=28> */
.L_x_5164:
[----:B------:R-:W-:Y:S05]  /*4bb50*/  BSYNC B5 ;  /* 0x0000000000057941 */ /* 0x000fea0003800000 */
.L_x_5163:
[----:B------:R-:W-:Y:S01]  /*4bb60*/  VIADD R6, R6, 0x1 ;  /* 0x0000000106067836 */ /* 0x000fe20000000000 */
[----:B------:R-:W-:Y:S01]  /*4bb70*/  DADD R70, -RZ, |R12| ;  /* 0x00000000ff467229 */ /* 0x000fe2000000050c */
[----:B------:R-:W-:Y:S01]  /*4bb80*/  MOV R72, R68 ;  /* 0x0000004400487202 */ /* 0x000fe20000000f00 */
[----:B------:R-:W-:Y:S02]  /*4bb90*/  IMAD.MOV.U32 R73, RZ, RZ, R69 ;  /* 0x000000ffff497224 */ /* 0x000fe400078e0045 */
[----:B------:R-:W-:-:S13]  /*4bba0*/  ISETP.GE.U32.AND P0, PT, R6, 0x19, PT ;  /* 0x000000190600780c */ /* 0x000fda0003f06070 */
[----:B------:R-:W-:Y:S05]  /*4bbb0*/  @!P0 BRA `(.L_x_5165) ;  /* 0xffffffe800988947 */ /* 0x000fea000383ffff */
.L_x_5162:
[----:B------:R-:W-:Y:S05]  /*4bbc0*/  BSYNC B4 ;  /* 0x0000000000047941 */ /* 0x000fea0003800000 */
.L_x_5159:
        /* <DEDUP_REMOVED lines=61> */
.L_x_5167:
[----:B------:R-:W-:Y:S05]  /*4bfa0*/  BSYNC B3 ;  /* 0x0000000000037941 */ /* 0x000fea0003800000 */
.L_x_5166:
[----:B------:R-:W-:Y:S01]  /*4bfb0*/  UMOV UR8, 0x54411744 ;  /* 0x5441174400087882 */ /* 0x000fe20000000000 */
[----:B------:R-:W-:Y:S01]  /*4bfc0*/  UMOV UR9, 0x401921fb ;  /* 0x401921fb00097882 */ /* 0x000fe20000000000 */
[----:B------:R-:W-:Y:S01]  /*4bfd0*/  BSSY B4, `(.L_x_5168) ;  /* 0x0000019000047945 */ /* 0x000fe20003800000 */
[----:B------:R-:W-:Y:S01]  /*4bfe0*/  DMUL R16, R10, UR8 ;  /* 0x000000080a107c28 */ /* 0x000fe20008000000 */
[----:B------:R-:W-:Y:S01]  /*4bff0*/  MOV R10, 0x0 ;  /* 0x00000000000a7802 */ /* 0x000fe20000000f00 */
[----:B------:R-:W-:-:S04]  /*4c000*/  IMAD.MOV.U32 R11, RZ, RZ, 0x3fd80000 ;  /* 0x3fd80000ff0b7424 */ /* 0x000fc800078e00ff */
        /* <DEDUP_REMOVED lines=21> */
.L_x_5169:
[----:B------:R-:W-:Y:S05]  /*4c160*/  BSYNC B4 ;  /* 0x0000000000047941 */ /* 0x000fea0003800000 */
.L_x_5168:
        /* <DEDUP_REMOVED lines=19> */
.L_x_5171:
[----:B------:R-:W-:Y:S05]  /*4c2a0*/  BSYNC B4 ;  /* 0x0000000000047941 */ /* 0x000fea0003800000 */
.L_x_5170:
[----:B------:R-:W-:Y:S01]  /*4c2b0*/  DFMA R20, R64, 0.5, R6 ;  /* 0x3fe000004014782b */ /* 0x000fe20000000006 */
[----:B------:R-:W-:Y:S10]  /*4c2c0*/  BRA `(.L_x_4788) ;  /* 0x00000000000c7947 */ /* 0x000ff40003800000 */
.L_x_4789:
[----:B------:R-:W-:Y:S01]  /*4c2d0*/  DSETP.GT.AND P0, PT, R14, RZ, PT ;  /* 0x000000ff0e00722a */ /* 0x000fe20003f04000 */
[----:B------:R-:W-:-:S05]  /*4c2e0*/  IMAD.MOV.U32 R20, RZ, RZ, RZ ;  /* 0x000000ffff147224 */ /* 0x000fca00078e00ff */
[----:B------:R-:W-:-:S08]  /*4c2f0*/  FSEL R21, RZ, +QNAN , P0 ;  /* 0x7ff80000ff157808 */ /* 0x000fd00000000000 */
.L_x_4788:
[----:B------:R-:W-:Y:S05]  /*4c300*/  BSYNC B2 ;  /* 0x0000000000027941 */ /* 0x000fea0003800000 */
.L_x_4787:
[----:B------:R-:W-:Y:S01]  /*4c310*/  HFMA2.MMA R3, -RZ, RZ, 0, 0 ;  /* 0x00000000ff037435 */ /* 0x000fe200000001ff */
[----:B------:R-:W-:Y:S01]  /*4c320*/  MOV R6, R20 ;  /* 0x0000001400067202 */ /* 0x000fe20000000f00 */
[----:B------:R-:W-:-:S04]  /*4c330*/  IMAD.MOV.U32 R7, RZ, RZ, R21 ;  /* 0x000000ffff077224 */ /* 0x000fc800078e0015 */
[----:B------:R-:W-:Y:S05]  /*4c340*/  RET.REL.NODEC R2 `(_ZN2at6native18elementwise_kernelILi128ELi2EZNS0_22gpu_kernel_impl_nocastIN48_GLOBAL__N__08322988_15_IGammaKernel_cu_cb51a28d10CalcIgammaIdEEEEvRNS_18TensorIteratorBaseERKT_EUliE_EEviT1_) ;  /* 0xfffffb3c022c7950 */ /* 0x000fea0003c3ffff */
        .weak           $__internal_20_$__cuda_sm20_dblrcp_rn_slowpath_v3
        .type           $__internal_20_$__cuda_sm20_dblrcp_rn_slowpath_v3,@function
        .size           $__internal_20_$__cuda_sm20_dblrcp_rn_slowpath_v3,($__internal_21_$__cuda_sm20_div_rn_f64_full - $__internal_20_$__cuda_sm20_dblrcp_rn_slowpath_v3)
$__internal_20_$__cuda_sm20_dblrcp_rn_slowpath_v3:
        /* <DEDUP_REMOVED lines=25> */
.L_x_5175:
        /* <DEDUP_REMOVED lines=10> */
.L_x_5173:
[----:B------:R-:W-:Y:S01]  /*4c580*/  LOP3.LUT R7, R31, 0x80000, RZ, 0xfc, !PT ;  /* 0x000800001f077812 */ /* 0x000fe200078efcff */
[----:B------:R-:W-:-:S07]  /*4c590*/  IMAD.MOV.U32 R6, RZ, RZ, R30 ;  /* 0x000000ffff067224 */ /* 0x000fce00078e001e */
.L_x_5174:
[----:B------:R-:W-:Y:S05]  /*4c5a0*/  BSYNC B3 ;  /* 0x0000000000037941 */ /* 0x000fea0003800000 */
.L_x_5172:
[----:B------:R-:W-:Y:S01]  /*4c5b0*/  MOV R5, R6 ;  /* 0x0000000600057202 */ /* 0x000fe20000000f00 */
[----:B------:R-:W-:Y:S01]  /*4c5c0*/  IMAD.MOV.U32 R8, RZ, RZ, R7 ;  /* 0x000000ffff087224 */ /* 0x000fe200078e0007 */
[----:B------:R-:W-:Y:S01]  /*4c5d0*/  MOV R6, R32 ;  /* 0x0000002000067202 */ /* 0x000fe20000000f00 */
[----:B------:R-:W-:-:S04]  /*4c5e0*/  IMAD.MOV.U32 R7, RZ, RZ, 0x0 ;  /* 0x00000000ff077424 */ /* 0x000fc800078e00ff */
[----:B------:R-:W-:Y:S05]  /*4c5f0*/  RET.REL.NODEC R6 `(_ZN2at6native18elementwise_kernelILi128ELi2EZNS0_22gpu_kernel_impl_nocastIN48_GLOBAL__N__08322988_15_IGammaKernel_cu_cb51a28d10CalcIgammaIdEEEEvRNS_18TensorIteratorBaseERKT_EUliE_EEviT1_) ;  /* 0xfffffb3806807950 */ /* 0x000fea0003c3ffff */
        .weak           $__internal_21_$__cuda_sm20_div_rn_f64_full
        .type           $__internal_21_$__cuda_sm20_div_rn_f64_full,@function
        .size           $__internal_21_$__cuda_sm20_div_rn_f64_full,($__internal_22_$__cuda_sm20_dsqrt_rn_f64_mediumpath_v1 - $__internal_21_$__cuda_sm20_div_rn_f64_full)
$__internal_21_$__cuda_sm20_div_rn_f64_full:
        /* <DEDUP_REMOVED lines=8> */
[----:B------:R-:W-:Y:S01]  /*4c680*/  LOP3.LUT R8, R71, 0x7ff00000, RZ, 0xc0, !PT ;  /* 0x7ff0000047087812 */ /* 0x000fe200078ec0ff */
[----:B------:R-:W-:Y:S01]  /*4c690*/  @!P0 DMUL R68, R70, 8.98846567431157953865e+307 ;  /* 0x7fe0000046448828 */ /* 0x000fe20000000000 */
[----:B------:R-:W-:Y:S02]  /*4c6a0*/  MOV R86, 0x1ca00000 ;  /* 0x1ca0000000567802 */ /* 0x000fe40000000f00 */
[----:B------:R-:W-:Y:S02]  /*4c6b0*/  ISETP.GE.U32.AND P3, PT, R85, R8, PT ;  /* 0x000000085500720c */ /* 0x000fe40003f66070 */
[----:B------:R-:W-:Y:S01]  /*4c6c0*/  @!P1 LOP3.LUT R74, R71, 0x7ff00000, RZ, 0xc0, !PT ;  /* 0x7ff00000474a9812 */ /* 0x000fe200078ec0ff */
[----:B------:R-:W0:Y:S01]  /*4c6d0*/  MUFU.RCP64H R77, R69 ;  /* 0x00000045004d7308 */ /* 0x000e220000001800 */
[----:B------:R-:W-:Y:S02]  /*4c6e0*/  SEL R75, R86, 0x63400000, !P3 ;  /* 0x63400000564b7807 */ /* 0x000fe40005800000 */
[----:B------:R-:W-:Y:S01]  /*4c6f0*/  @!P1 ISETP.GE.U32.AND P2, PT, R85, R74, PT ;  /* 0x0000004a5500920c */ /* 0x000fe20003f46070 */
[----:B------:R-:W-:Y:S01]  /*4c700*/  IMAD.MOV.U32 R74, RZ, RZ, R72 ;  /* 0x000000ffff4a7224 */ /* 0x000fe200078e0048 */
[----:B------:R-:W-:-:S02]  /*4c710*/  LOP3.LUT R75, R75, 0x800fffff, R73, 0xf8, !PT ;  /* 0x800fffff4b4b7812 */ /* 0x000fc400078ef849 */
[----:B------:R-:W-:Y:S02]  /*4c720*/  @!P1 SEL R7, R86, 0x63400000, !P2 ;  /* 0x6340000056079807 */ /* 0x000fe40005000000 */
[----:B------:R-:W-:Y:S02]  /*4c730*/  @!P1 MOV R80, RZ ;  /* 0x000000ff00509202 */ /* 0x000fe40000000f00 */
[----:B------:R-:W-:Y:S02]  /*4c740*/  @!P1 LOP3.LUT R7, R7, 0x80000000, R73, 0xf8, !PT ;  /* 0x8000000007079812 */ /* 0x000fe400078ef849 */
[----:B------:R-:W-:Y:S02]  /*4c750*/  @!P0 LOP3.LUT R8, R69, 0x7ff00000, RZ, 0xc0, !PT ;  /* 0x7ff0000045088812 */ /* 0x000fe400078ec0ff */
[----:B------:R-:W-:Y:S01]  /*4c760*/  @!P1 LOP3.LUT R81, R7, 0x100000, RZ, 0xfc, !PT ;  /* 0x0010000007519812 */ /* 0x000fe200078efcff */
[----:B------:R-:W-:Y:S01]  /*4c770*/  IMAD.MOV.U32 R7, RZ, RZ, R85 ;  /* 0x000000ffff077224 */ /* 0x000fe200078e0055 */
[----:B0-----:R-:W-:Y:S01]  /*4c780*/  DFMA R78, R76, -R68, 1 ;  /* 0x3ff000004c4e742b */ /* 0x001fe20000000844 */
[----:B------:R-:W-:-:S03]  /*4c790*/  VIADD R88, R8, 0xffffffff ;  /* 0xffffffff08587836 */ /* 0x000fc60000000000 */
[----:B------:R-:W-:-:S04]  /*4c7a0*/  @!P1 DFMA R74, R74, 2, -R80 ;  /* 0x400000004a4a982b */ /* 0x000fc80000000850 */
[----:B------:R-:W-:-:S06]  /*4c7b0*/  DFMA R78, R78, R78, R78 ;  /* 0x0000004e4e4e722b */ /* 0x000fcc000000004e */
[----:B------:R-:W-:Y:S02]  /*4c7c0*/  @!P1 LOP3.LUT R7, R75, 0x7ff00000, RZ, 0xc0, !PT ;  /* 0x7ff000004b079812 */ /* 0x000fe400078ec0ff */
[----:B------:R-:W-:Y:S02]  /*4c7d0*/  DFMA R76, R76, R78, R76 ;  /* 0x0000004e4c4c722b */ /* 0x000fe4000000004c */
[----:B------:R-:W-:-:S04]  /*4c7e0*/  IADD3 R87, R7, -0x1, RZ ;  /* 0xffffffff07577810 */ /* 0x000fc80007ffe0ff */
[----:B------:R-:W-:Y:S02]  /*4c7f0*/  ISETP.GT.U32.AND P0, PT, R87, 0x7feffffe, PT ;  /* 0x7feffffe5700780c */ /* 0x000fe40003f04070 */
[----:B------:R-:W-:Y:S02]  /*4c800*/  DFMA R78, R76, -R68, 1 ;  /* 0x3ff000004c4e742b */ /* 0x000fe40000000844 */
[----:B------:R-:W-:-:S06]  /*4c810*/  ISETP.GT.U32.OR P0, PT, R88, 0x7feffffe, P0 ;  /* 0x7feffffe5800780c */ /* 0x000fcc0000704470 */
[----:B------:R-:W-:-:S08]  /*4c820*/  DFMA R76, R76, R78, R76 ;  /* 0x0000004e4c4c722b */ /* 0x000fd0000000004c */
[----:B------:R-:W-:-:S08]  /*4c830*/  DMUL R78, R76, R74 ;  /* 0x0000004a4c4e7228 */ /* 0x000fd00000000000 */
[----:B------:R-:W-:-:S08]  /*4c840*/  DFMA R80, R78, -R68, R74 ;  /* 0x800000444e50722b */ /* 0x000fd0000000004a */
[----:B------:R-:W-:Y:S01]  /*4c850*/  DFMA R80, R76, R80, R78 ;  /* 0x000000504c50722b */ /* 0x000fe2000000004e */
[----:B------:R-:W-:Y:S10]  /*4c860*/  @P0 BRA `(.L_x_5177) ;  /* 0x00000000006c0947 */ /* 0x000ff40003800000 */
[----:B------:R-:W-:Y:S02]  /*4c870*/  LOP3.LUT R8, R71, 0x7ff00000, RZ, 0xc0, !PT ;  /* 0x7ff0000047087812 */ /* 0x000fe400078ec0ff */
[----:B------:R-:W-:Y:S02]  /*4c880*/  MOV R72, RZ ;  /* 0x000000ff00487202 */ /* 0x000fe40000000f00 */
[CC--:B------:R-:W-:Y:S02]  /*4c890*/  VIADDMNMX R7, R85.reuse, -R8.reuse, 0xb9600000, !PT ;  /* 0xb960000055077446 */ /* 0x0c0fe40007800908 */
[----:B------:R-:W-:Y:S02]  /*4c8a0*/  ISETP.GE.U32.AND P0, PT, R85, R8, PT ;  /* 0x000000085500720c */ /* 0x000fe40003f06070 */
[----:B------:R-:W-:Y:S02]  /*4c8b0*/  VIMNMX R7, R7, 0x46a00000, PT ;  /* 0x46a0000007077848 */ /* 0x000fe40003fe0100 */
[----:B------:R-:W-:-:S04]  /*4c8c0*/  SEL R86, R86, 0x63400000, !P0 ;  /* 0x6340000056567807 */ /* 0x000fc80004000000 */
[----:B------:R-:W-:-:S05]  /*4c8d0*/  IADD3 R7, -R86, R7, RZ ;  /* 0x0000000756077210 */ /* 0x000fca0007ffe1ff */
        /* <DEDUP_REMOVED lines=20> */
.L_x_5177:
        /* <DEDUP_REMOVED lines=12> */
[----:B------:R-:W-:Y:S01]  /*4cae0*/  @!P0 MOV R76, RZ ;  /* 0x000000ff004c8202 */ /* 0x000fe20000000f00 */
[----:B------:R-:W-:Y:S01]  /*4caf0*/  @P0 IMAD.MOV.U32 R76, RZ, RZ, RZ ;  /* 0x000000ffff4c0224 */ /* 0x000fe200078e00ff */
[----:B------:R-:W-:Y:S01]  /*4cb00*/  @P0 MOV R77, R7 ;  /* 0x00000007004d0202 */ /* 0x000fe20000000f00 */
[----:B------:R-:W-:Y:S06]  /*4cb10*/  BRA `(.L_x_5178) ;  /* 0x0000000000147947 */ /* 0x000fec0003800000 */
.L_x_5180:
[----:B------:R-:W-:Y:S01]  /*4cb20*/  LOP3.LUT R77, R71, 0x80000, RZ, 0xfc, !PT ;  /* 0x00080000474d7812 */ /* 0x000fe200078efcff */
[----:B------:R-:W-:Y:S01]  /*4cb30*/  IMAD.MOV.U32 R76, RZ, RZ, R70 ;  /* 0x000000ffff4c7224 */ /* 0x000fe200078e0046 */
[----:B------:R-:W-:Y:S06]  /*4cb40*/  BRA `(.L_x_5178) ;  /* 0x0000000000087947 */ /* 0x000fec0003800000 */
.L_x_5179:
[----:B------:R-:W-:Y:S02]  /*4cb50*/  LOP3.LUT R77, R73, 0x80000, RZ, 0xfc, !PT ;  /* 0x00080000494d7812 */ /* 0x000fe400078efcff */
[----:B------:R-:W-:-:S07]  /*4cb60*/  MOV R76, R72 ;  /* 0x00000048004c7202 */ /* 0x000fce0000000f00 */
.L_x_5178:
[----:B------:R-:W-:Y:S05]  /*4cb70*/  BSYNC B3 ;  /* 0x0000000000037941 */ /* 0x000fea0003800000 */
.L_x_5176:
[----:B------:R-:W-:Y:S01]  /*4cb80*/  HFMA2.MMA R69, -RZ, RZ, 0, 0 ;  /* 0x00000000ff457435 */ /* 0x000fe200000001ff */
[----:B------:R-:W-:Y:S01]  /*4cb90*/  IMAD.MOV.U32 R68, RZ, RZ, R0 ;  /* 0x000000ffff447224 */ /* 0x000fe200078e0000 */
[----:B------:R-:W-:Y:S01]  /*4cba0*/  MOV R7, R77 ;  /* 0x0000004d00077202 */ /* 0x000fe20000000f00 */
[----:B------:R-:W-:-:S03]  /*4cbb0*/  IMAD.MOV.U32 R8, RZ, RZ, R76 ;  /* 0x000000ffff087224 */ /* 0x000fc600078e004c */
[----:B------:R-:W-:Y:S05]  /*4cbc0*/  RET.REL.NODEC R68 `(_ZN2at6native18elementwise_kernelILi128ELi2EZNS0_22gpu_kernel_impl_nocastIN48_GLOBAL__N__08322988_15_IGammaKernel_cu_cb51a28d10CalcIgammaIdEEEEvRNS_18TensorIteratorBaseERKT_EUliE_EEviT1_) ;  /* 0xfffffb34440c7950 */ /* 0x000fea0003c3ffff */
        .weak           $__internal_22_$__cuda_sm20_dsqrt_rn_f64_mediumpath_v1
        .type           $__internal_22_$__cuda_sm20_dsqrt_rn_f64_mediumpath_v1,@function
        .size           $__internal_22_$__cuda_sm20_dsqrt_rn_f64_mediumpath_v1,($_ZN2at6native18elementwise_kernelILi128ELi2EZNS0_22gpu_kernel_impl_nocastIN48_GLOBAL__N__08322988_15_IGammaKernel_cu_cb51a28d10CalcIgammaIdEEEEvRNS_18TensorIteratorBaseERKT_EUliE_EEviT1_$__internal_accurate_pow - $__internal_22_$__cuda_sm20_dsqrt_rn_f64_mediumpath_v1)
$__internal_22_$__cuda_sm20_dsqrt_rn_f64_mediumpath_v1:
[----:B------:R-:W-:Y:S01]  /*4cbd0*/  ISETP.GE.U32.AND P0, PT, R30, -0x3400000, PT ;  /* 0xfcc000001e00780c */ /* 0x000fe20003f06070 */
[----:B------:R-:W-:Y:S01]  /*4cbe0*/  BSSY B3, `(.L_x_5181) ;  /* 0x0000025000037945 */ /* 0x000fe20003800000 */
[----:B------:R-:W-:Y:S01]  /*4cbf0*/  IMAD.MOV.U32 R30, RZ, RZ, R6 ;  /* 0x000000ffff1e7224 */ /* 0x000fe200078e0006 */
[----:B------:R-:W-:-:S10]  /*4cc00*/  MOV R6, R8 ;  /* 0x0000000800067202 */ /* 0x000fd40000000f00 */
[----:B------:R-:W-:Y:S05]  /*4cc10*/  @!P0 BRA `(.L_x_5182) ;  /* 0x0000000000208947 */ /* 0x000fea0003800000 */
        /* <DEDUP_REMOVED lines=8> */
.L_x_5182:
        /* <DEDUP_REMOVED lines=22> */
[----:B------:R-:W-:Y:S01]  /*4ce00*/  IADD3 R7, R7, -0x3500000, RZ ;  /* 0xfcb0000007077810 */ /* 0x000fe20007ffe0ff */
[----:B------:R-:W-:Y:S06]  /*4ce10*/  BRA `(.L_x_5183) ;  /* 0x0000000000047947 */ /* 0x000fec0003800000 */
.L_x_5184:
[----:B------:R-:W-:-:S11]  /*4ce20*/  DADD R6, R30, R30 ;  /* 0x000000001e067229 */ /* 0x000fd6000000001e */
.L_x_5183:
[----:B------:R-:W-:Y:S05]  /*4ce30*/  BSYNC B3 ;  /* 0x0000000000037941 */ /* 0x000fea0003800000 */
.L_x_5181:
[----:B------:R-:W-:Y:S01]  /*4ce40*/  MOV R5, R7 ;  /* 0x0000000700057202 */ /* 0x000fe20000000f00 */
[----:B------:R-:W-:Y:S01]  /*4ce50*/  HFMA2.MMA R7, -RZ, RZ, 0, 0 ;  /* 0x00000000ff077435 */ /* 0x000fe200000001ff */
[----:B------:R-:W-:Y:S02]  /*4ce60*/  IMAD.MOV.U32 R8, RZ, RZ, R6 ;  /* 0x000000ffff087224 */ /* 0x000fe400078e0006 */
[----:B------:R-:W-:-:S04]  /*4ce70*/  IMAD.MOV.U32 R6, RZ, RZ, R0 ;  /* 0x000000ffff067224 */ /* 0x000fc800078e0000 */
[----:B------:R-:W-:Y:S05]  /*4ce80*/  RET.REL.NODEC R6 `(_ZN2at6native18elementwise_kernelILi128ELi2EZNS0_22gpu_kernel_impl_nocastIN48_GLOBAL__N__08322988_15_IGammaKernel_cu_cb51a28d10CalcIgammaIdEEEEvRNS_18TensorIteratorBaseERKT_EUliE_EEviT1_) ;  /* 0xfffffb30065c7950 */ /* 0x000fea0003c3ffff */
        .type           $_ZN2at6native18elementwise_kernelILi128ELi2EZNS0_22gpu_kernel_impl_nocastIN48_GLOBAL__N__08322988_15_IGammaKernel_cu_cb51a28d10CalcIgammaIdEEEEvRNS_18TensorIteratorBaseERKT_EUliE_EEviT1_$__internal_accurate_pow,@function
        .size           $_ZN2at6native18elementwise_kernelILi128ELi2EZNS0_22gpu_kernel_impl_nocastIN48_GLOBAL__N__08322988_15_IGammaKernel_cu_cb51a28d10CalcIgammaIdEEEEvRNS_18TensorIteratorBaseERKT_EUliE_EEviT1_$__internal_accurate_pow,($_ZN2at6native18elementwise_kernelILi128ELi2EZNS0_22gpu_kernel_impl_nocastIN48_GLOBAL__N__08322988_15_IGammaKernel_cu_cb51a28d10CalcIgammaIdEEEEvRNS_18TensorIteratorBaseERKT_EUliE_EEviT1_$__internal_lgamma_pos - $_ZN2at6native18elementwise_kernelILi128ELi2EZNS0_22gpu_kernel_impl_nocastIN48_GLOBAL__N__08322988_15_IGammaKernel_cu_cb51a28d10CalcIgammaIdEEEEvRNS_18TensorIteratorBaseERKT_EUliE_EEviT1_$__internal_accurate_pow)
$_ZN2at6native18elementwise_kernelILi128ELi2EZNS0_22gpu_kernel_impl_nocastIN48_GLOBAL__N__08322988_15_IGammaKernel_cu_cb51a28d10CalcIgammaIdEEEEvRNS_18TensorIteratorBaseERKT_EUliE_EEviT1_$__internal_accurate_pow:
        /* <DEDUP_REMOVED lines=67> */
[----:B------:R-:W-:-:S04]  /*4d2c0*/  DMUL R34, R32, R26 ;  /* 0x0000001a20227228 */ /* 0x000fc80000000000 */
[----:B------:R-:W-:Y:S02]  /*4d2d0*/  DFMA R40, R16, R36, R40 ;  /* 0x000000241028722b */ /* 0x000fe40000000028 */
[----:B------:R-:W-:Y:S02]  /*4d2e0*/  DADD R36, R24, -R32 ;  /* 0x0000000018247229 */ /* 0x000fe40000000820 */
[----:B------:R-:W-:-:S06]  /*4d2f0*/  DFMA R24, R32, R26, -R34 ;  /* 0x0000001a2018722b */ /* 0x000fcc0000000822 */
[----:B------:R-:W-:Y:S02]  /*4d300*/  DADD R36, R30, R36 ;  /* 0x000000001e247229 */ /* 0x000fe40000000024 */
        /* <DEDUP_REMOVED lines=8> */
[C---:B------:R-:W-:Y:S01]  /*4d390*/  IADD3 R24, R44.reuse, -0x3ff, RZ ;  /* 0xfffffc012c187810 */ /* 0x040fe20007ffe0ff */
[----:B------:R-:W-:Y:S01]  /*4d3a0*/  @P1 VIADD R24, R44, 0xfffffc02 ;  /* 0xfffffc022c181836 */ /* 0x000fe20000000000 */
[----:B------:R-:W-:-:S05]  /*4d3b0*/  HFMA2.MMA R25, -RZ, RZ, 3.59375, 0 ;  /* 0x43300000ff197435 */ /* 0x000fca00000001ff */
[----:B------:R-:W-:Y:S01]  /*4d3c0*/  DADD R16, R34, R16 ;  /* 0x0000000022107229 */ /* 0x000fe20000000010 */
[----:B------:R-:W-:-:S06]  /*4d3d0*/  LOP3.LUT R24, R24, 0x80000000, RZ, 0x3c, !PT ;  /* 0x8000000018187812 */ /* 0x000fcc00078e3cff */
[----:B------:R-:W-:Y:S01]  /*4d3e0*/  DADD R24, R24, -UR8 ;  /* 0x8000000818187e29 */ /* 0x000fe20008000000 */
[----:B------:R-:W-:Y:S01]  /*4d3f0*/  UMOV UR8, 0xfefa39ef ;  /* 0xfefa39ef00087882 */ /* 0x000fe20000000000 */
[----:B------:R-:W-:Y:S01]  /*4d400*/  DADD R28, R28, R16 ;  /* 0x000000001c1c7229 */ /* 0x000fe20000000010 */
[----:B------:R-:W-:-:S07]  /*4d410*/  UMOV UR9, 0x3fe62e42 ;  /* 0x3fe62e4200097882 */ /* 0x000fce0000000000 */
        /* <DEDUP_REMOVED lines=64> */
[----:B------:R-:W-:Y:S02]  /*4d820*/  DFMA R32, R30, R32, 1 ;  /* 0x3ff000001e20742b */ /* 0x000fe40000000020 */
[----:B------:R-:W-:-:S08]  /*4d830*/  DADD R30, R16, -R26 ;  /* 0x00000000101e7229 */ /* 0x000fd0000000081a */
        /* <DEDUP_REMOVED lines=15> */
.L_x_5185:
[----:B------:R-:W-:Y:S02]  /*4d930*/  DSETP.NEU.AND P0, PT, |R16|, +INF , PT ;  /* 0x7ff000001000742a */ /* 0x000fe40003f0d200 */
[----:B------:R-:W-:-:S12]  /*4d940*/  DADD R30, R24, R30 ;  /* 0x00000000181e7229 */ /* 0x000fd8000000001e */
[----:B------:R-:W-:-:S10]  /*4d950*/  @P0 DFMA R16, R30, R16, R16 ;  /* 0x000000101e10022b */ /* 0x000fd40000000010 */
[----:B------:R-:W-:Y:S01]  /*4d960*/  IMAD.MOV.U32 R8, RZ, RZ, R16 ;  /* 0x000000ffff087224 */ /* 0x000fe200078e0010 */
[----:B------:R-:W-:Y:S01]  /*4d970*/  MOV R25, R17 ;  /* 0x0000001100197202 */ /* 0x000fe20000000f00 */
[----:B------:R-:W-:Y:S01]  /*4d980*/  IMAD.MOV.U32 R16, RZ, RZ, R0 ;  /* 0x000000ffff107224 */ /* 0x000fe200078e0000 */
[----:B------:R-:W-:-:S04]  /*4d990*/  MOV R17, 0x0 ;  /* 0x0000000000117802 */ /* 0x000fc80000000f00 */
[----:B------:R-:W-:Y:S05]  /*4d9a0*/  RET.REL.NODEC R16 `(_ZN2at6native18elementwise_kernelILi128ELi2EZNS0_22gpu_kernel_impl_nocastIN48_GLOBAL__N__08322988_15_IGammaKernel_cu_cb51a28d10CalcIgammaIdEEEEvRNS_18TensorIteratorBaseERKT_EUliE_EEviT1_) ;  /* 0xfffffb2410947950 */ /* 0x000fea0003c3ffff */
        .type           $_ZN2at6native18elementwise_kernelILi128ELi2EZNS0_22gpu_kernel_impl_nocastIN48_GLOBAL__N__08322988_15_IGammaKernel_cu_cb51a28d10CalcIgammaIdEEEEvRNS_18TensorIteratorBaseERKT_EUliE_EEviT1_$__internal_lgamma_pos,@function
        .size           $_ZN2at6native18elementwise_kernelILi128ELi2EZNS0_22gpu_kernel_impl_nocastIN48_GLOBAL__N__08322988_15_IGammaKernel_cu_cb51a28d10CalcIgammaIdEEEEvRNS_18TensorIteratorBaseERKT_EUliE_EEviT1_$__internal_lgamma_pos,(.L_x_7628 - $_ZN2at6native18elementwise_kernelILi128ELi2EZNS0_22gpu_kernel_impl_nocastIN48_GLOBAL__N__08322988_15_IGammaKernel_cu_cb51a28d10CalcIgammaIdEEEEvRNS_18TensorIteratorBaseERKT_EUliE_EEviT1_$__internal_lgamma_pos)
$_ZN2at6native18elementwise_kernelILi128ELi2EZNS0_22gpu_kernel_impl_nocastIN48_GLOBAL__N__08322988_15_IGammaKernel_cu_cb51a28d10CalcIgammaIdEEEEvRNS_18TensorIteratorBaseERKT_EUliE_EEviT1_$__internal_lgamma_pos:
[----:B------:R-:W-:Y:S01]  /*4d9b0*/  ISETP.GT.AND P0, PT, R13, 0x4007ffff, PT ;  /* 0x4007ffff0d00780c */ /* 0x000fe20003f04270 */
[----:B------:R-:W-:-:S12]  /*4d9c0*/  BSSY B4, `(.L_x_5186) ;  /* 0x00001b5000047945 */ /* 0x000fd80003800000 */
[----:B------:R-:W-:Y:S05]  /*4d9d0*/  @P0 BRA `(.L_x_5187) ;  /* 0x0000001000140947 */ /* 0x000fea0003800000 */
[----:B------:R-:W-:-:S13]  /*4d9e0*/  ISETP.GT.AND P0, PT, R13, 0x3ff7ffff, PT ;  /* 0x3ff7ffff0d00780c */ /* 0x000fda0003f04270 */
[----:B------:R-:W-:Y:S05]  /*4d9f0*/  @P0 BRA `(.L_x_5188) ;  /* 0x0000000c00140947 */ /* 0x000fea0003800000 */
[----:B------:R-:W-:-:S13]  /*4da00*/  ISETP.GT.AND P0, PT, R13, 0x3fe66665, PT ;  /* 0x3fe666650d00780c */ /* 0x000fda0003f04270 */
[----:B------:R-:W-:Y:S05]  /*4da10*/  @P0 BRA `(.L_x_5189) ;  /* 0x0000000400fc0947 */ /* 0x000fea0003800000 */
[----:B------:R-:W-:Y:S01]  /*4da20*/  IMAD.MOV.U32 R26, RZ, RZ, -0x14f9da18 ;  /* 0xeb0625e8ff1a7424 */ /* 0x000fe200078e00ff */
[----:B------:R-:W-:Y:S01]  /*4da30*/  MOV R27, 0x3ea7b77c ;  /* 0x3ea7b77c001b7802 */ /* 0x000fe20000000f00 */
[----:B------:R-:W-:Y:S01]  /*4da40*/  UMOV UR8, 0x8bfe6590 ;  /* 0x8bfe659000087882 */ /* 0x000fe20000000000 */
[----:B------:R-:W-:-:S04]  /*4da50*/  UMOV UR9, 0x3e784498 ;  /* 0x3e78449800097882 */ /* 0x000fc80000000000 */
        /* <DEDUP_REMOVED lines=40> */
[--C-:B------:R-:W-:Y:S01]  /*4dce0*/  IMAD.MOV.U32 R12, RZ, RZ, R26.reuse ;  /* 0x000000ffff0c7224 */ /* 0x100fe200078e001a */
[----:B------:R-:W-:Y:S01]  /*4dcf0*/  MOV R13, R27 ;  /* 0x0000001b000d7202 */ /* 0x000fe20000000f00 */
[----:B------:R-:W-:Y:S02]  /*4dd00*/  IMAD.MOV.U32 R0, RZ, RZ, R27 ;  /* 0x000000ffff007224 */ /* 0x000fe400078e001b */
[----:B------:R-:W-:-:S08]  /*4dd10*/  IMAD.MOV.U32 R30, RZ, RZ, R26 ;  /* 0x000000ffff1e7224 */ /* 0x000fd000078e001a */
[----:B------:R-:W-:-:S10]  /*4dd20*/  @!P0 DMUL R12, R12, 1.80143985094819840000e+16 ;  /* 0x435000000c0c8828 */ /* 0x000fd40000000000 */
[----:B------:R-:W-:Y:S01]  /*4dd30*/  @!P0 MOV R0, R13 ;  /* 0x0000000d00008202 */ /* 0x000fe20000000f00 */
[----:B------:R-:W-:-:S04]  /*4dd40*/  @!P0 IMAD.MOV.U32 R30, RZ, RZ, R12 ;  /* 0x000000ffff1e8224 */ /* 0x000fc800078e000c */
[----:B------:R-:W-:-:S05]  /*4dd50*/  VIADD R5, R0, 0xffffffff ;  /* 0xffffffff00057836 */ /* 0x000fca0000000000 */
[----:B------:R-:W-:Y:S02]  /*4dd60*/  ISETP.GE.U32.AND P1, PT, R5, 0x7fefffff, PT ;  /* 0x7fefffff0500780c */ /* 0x000fe40003f26070 */
[----:B------:R-:W-:Y:S02]  /*4dd70*/  MOV R5, 0xfffffc01 ;  /* 0xfffffc0100057802 */ /* 0x000fe40000000f00 */
[----:B------:R-:W-:-:S09]  /*4dd80*/  @!P0 MOV R5, 0xfffffbcb ;  /* 0xfffffbcb00058802 */ /* 0x000fd20000000f00 */
        /* <DEDUP_REMOVED lines=64> */
.L_x_5190:
        /* <DEDUP_REMOVED lines=8> */
.L_x_5189:
        /* <DEDUP_REMOVED lines=68> */
.L_x_5188:
        /* <DEDUP_REMOVED lines=62> */
.L_x_5187:
        /* <DEDUP_REMOVED lines=64> */
.L_x_5194:
[----:B------:R-:W-:Y:S05]  /*4ee30*/  BSYNC B5 ;  /* 0x0000000000057941 */ /* 0x000fea0003800000 */
.L_x_5193:
[----:B------:R-:W-:Y:S01]  /*4ee40*/  DADD R12, R12, R76 ;  /* 0x000000000c0c7229 */ /* 0x000fe2000000004c */
[----:B------:R-:W-:Y:S10]  /*4ee50*/  BRA `(.L_x_5191) ;  /* 0x0000000400ac7947 */ /* 0x000ff40003800000 */
.L_x_5192:
        /* <DEDUP_REMOVED lines=59> */
[----:B------:R-:W-:-:S06]  /*4f210*/  UMOV UR9, 0x3f624924 ;  /* 0x3f62492400097882 */ /* 0x000fcc0000000000 */
[----:B------:R-:W-:Y:S01]  /*4f220*/  DFMA R42, R38, R40, UR8 ;  /* 0x00000008262a7e2b */ /* 0x000fe20008000028 */
[----:B------:R-:W-:Y:S01]  /*4f230*/  UMOV UR8, 0x9999a3c4 ;  /* 0x9999a3c400087882 */ /* 0x000fe20000000000 */
[----:B------:R-:W-:Y:S01]  /*4f240*/  UMOV UR9, 0x3f899999 ;  /* 0x3f89999900097882 */ /* 0x000fe20000000000 */
[----:B------:R-:W-:Y:S01]  /*4f250*/  DADD R40, R46, -UR10 ;  /* 0x8000000a2e287e29 */ /* 0x000fe20008000000 */
[----:B------:R-:W-:Y:S01]  /*4f260*/  UMOV UR10, 0xfefa39ef ;  /* 0xfefa39ef000a7882 */ /* 0x000fe20000000000 */
[----:B------:R-:W-:-:S03]  /*4f270*/  UMOV UR11, 0x3fe62e42 ;  /* 0x3fe62e42000b7882 */ /* 0x000fc60000000000 */
[----:B------:R-:W-:Y:S01]  /*4f280*/  DFMA R42, R38, R42, UR8 ;  /* 0x00000008262a7e2b */ /* 0x000fe2000800002a */
[----:B------:R-:W-:Y:S01]  /*4f290*/  UMOV UR8, 0x55555554 ;  /* 0x5555555400087882 */ /* 0x000fe20000000000 */
[----:B------:R-:W-:Y:S01]  /*4f2a0*/  UMOV UR9, 0x3fb55555 ;  /* 0x3fb5555500097882 */ /* 0x000fe20000000000 */
[----:B------:R-:W-:-:S05]  /*4f2b0*/  DFMA R32, R40, UR10, R36 ;  /* 0x0000000a28207c2b */ /* 0x000fca0008000024 */
[----:B------:R-:W-:Y:S01]  /*4f2c0*/  DFMA R42, R38, R42, UR8 ;  /* 0x00000008262a7e2b */ /* 0x000fe2000800002a */
[----:B------:R-:W-:Y:S01]  /*4f2d0*/  UMOV UR8, 0x3b39803f ;  /* 0x3b39803f00087882 */ /* 0x000fe20000000000 */
[----:B------:R-:W-:Y:S01]  /*4f2e0*/  UMOV UR9, 0x3c7abc9e ;  /* 0x3c7abc9e00097882 */ /* 0x000fe20000000000 */
[----:B------:R-:W-:-:S05]  /*4f2f0*/  DFMA R46, -R40, UR10, R32 ;  /* 0x0000000a282e7c2b */ /* 0x000fca0008000120 */
[----:B------:R-:W-:-:S03]  /*4f300*/  DMUL R42, R38, R42 ;  /* 0x0000002a262a7228 */ /* 0x000fc60000000000 */
[----:B------:R-:W-:-:S05]  /*4f310*/  DADD R46, -R36, R46 ;  /* 0x00000000242e7229 */ /* 0x000fca000000012e */
[----:B------:R-:W-:-:S08]  /*4f320*/  DFMA R42, R36, R42, R44 ;  /* 0x0000002a242a722b */ /* 0x000fd0000000002c */
[----:B------:R-:W-:-:S08]  /*4f330*/  DADD R42, R42, -R46 ;  /* 0x000000002a2a7229 */ /* 0x000fd0000000082e */
[----:B------:R-:W-:-:S08]  /*4f340*/  DFMA R42, R40, UR8, R42 ;  /* 0x00000008282a7c2b */ /* 0x000fd0000800002a */
[----:B------:R-:W-:-:S11]  /*4f350*/  DADD R32, R32, R42 ;  /* 0x0000000020207229 */ /* 0x000fd6000000002a */
.L_x_5196:
[----:B------:R-:W-:Y:S05]  /*4f360*/  BSYNC B3 ;  /* 0x0000000000037941 */ /* 0x000fea0003800000 */
.L_x_5195:
        /* <DEDUP_REMOVED lines=26> */
.L_x_5191:
[----:B------:R-:W-:Y:S05]  /*4f510*/  BSYNC B4 ;  /* 0x0000000000047941 */ /* 0x000fea0003800000 */
.L_x_5186:
[----:B------:R-:W-:-:S04]  /*4f520*/  MOV R7, 0x0 ;  /* 0x0000000000077802 */ /* 0x000fc80000000f00 */
[----:B------:R-:W-:Y:S05]  /*4f530*/  RET.REL.NODEC R6 `(_ZN2at6native18elementwise_kernelILi128ELi2EZNS0_22gpu_kernel_impl_nocastIN48_GLOBAL__N__08322988_15_IGammaKernel_cu_cb51a28d10CalcIgammaIdEEEEvRNS_18TensorIteratorBaseERKT_EUliE_EEviT1_) ;  /* 0xfffffb0806b07950 */ /* 0x000fea0003c3ffff */
.L_x_5197:
        /* <DEDUP_REMOVED lines=12> */
.L_x_7628:


//--------------------- .text._ZN2at6native27unrolled_elementwise_kernelIN48_GLOBAL__N__08322988_15_IGammaKernel_cu_cb51a28d10CalcIgammaIdEESt5arrayIPcLm3EELi4E23TrivialOffsetCalculatorILi2EjES8_ILi1EjENS0_6memory15LoadWithoutCastENSB_16StoreWithoutCastEEEviT_T0_T2_T3_T4_T5_ --------------------------
	.section	.text._ZN2at6native27unrolled_elementwise_kernelIN48_GLOBAL__N__08322988_15_IGammaKernel_cu_cb51a28d10CalcIgammaIdEESt5arrayIPcLm3EELi4E23TrivialOffsetCalculatorILi2EjES8_ILi1EjENS0_6memory15LoadWithoutCastENSB_16StoreWithoutCastEEEviT_T0_T2_T3_T4_T5_,"ax",@progbits
	.align	128
.text._ZN2at6native27unrolled_elementwise_kernelIN48_GLOBAL__N__08322988_15_IGammaKernel_cu_cb51a28d10CalcIgammaIdEESt5arrayIPcLm3EELi4E23TrivialOffsetCalculatorILi2EjES8_ILi1EjENS0_6memory15LoadWithoutCastENSB_16StoreWithoutCastEEEviT_T0_T2_T3_T4_T5_:
        .type           _ZN2at6native27unrolled_elementwise_kernelIN48_GLOBAL__N__08322988_15_IGammaKernel_cu_cb51a28d10CalcIgammaIdEESt5arrayIPcLm3EELi4E23TrivialOffsetCalculatorILi2EjES8_ILi1EjENS0_6memory15LoadWithoutCastENSB_16StoreWithoutCastEEEviT_T0_T2_T3_T4_T5_,@function
        .size           _ZN2at6native27unrolled_elementwise_kernelIN48_GLOBAL__N__08322988_15_IGammaKernel_cu_cb51a28d10CalcIgammaIdEESt5arrayIPcLm3EELi4E23TrivialOffsetCalculatorILi2EjES8_ILi1EjENS0_6memory15LoadWithoutCastENSB_16StoreWithoutCastEEEviT_T0_T2_T3_T4_T5_,(.L_x_7629 - _ZN2at6native27unrolled_elementwise_kernelIN48_GLOBAL__N__08322988_15_IGammaKernel_cu_cb51a28d10CalcIgammaIdEESt5arrayIPcLm3EELi4E23TrivialOffsetCalculatorILi2EjES8_ILi1EjENS0_6memory15LoadWithoutCastENSB_16StoreWithoutCastEEEviT_T0_T2_T3_T4_T5_)
        .other          _ZN2at6native27unrolled_elementwise_kernelIN48_GLOBAL__N__08322988_15_IGammaKernel_cu_cb51a28d10CalcIgammaIdEESt5arrayIPcLm3EELi4E23TrivialOffsetCalculatorILi2EjES8_ILi1EjENS0_6memory15LoadWithoutCastENSB_16StoreWithoutCastEEEviT_T0_T2_T3_T4_T5_,@"STO_CUDA_ENTRY STV_DEFAULT"
_ZN2at6native27unrolled_elementwise_kernelIN48_GLOBAL__N__08322988_15_IGammaKernel_cu_cb51a28d10CalcIgammaIdEESt5arrayIPcLm3EELi4E23TrivialOffsetCalculatorILi2EjES8_ILi1EjENS0_6memory15LoadWithoutCastENSB_16StoreWithoutCastEEEviT_T0_T2_T3_T4_T5_:
[----:B------:R-:W0:Y:S01]  /*0000*/  LDC R1, c[0x0][0x28] ;  /* 0x00000a00ff017b82 */ /* 0x000e220000000800 */
[----:B------:R-:W1:Y:S07]  /*0010*/  S2R R0, SR_TID.X ;  /* 0x0000000000007919 */ /* 0x000e6e0000002100 */
[----:B------:R-:W2:Y:S01]  /*0020*/  S2UR UR5, SR_CTAID.X ;  /* 0x00000000000579c3 */ /* 0x000ea20000002500 */
[----:B------:R-:W-:Y:S01]  /*0030*/  ULDC UR4, c[0x0][0x210] ;  /* 0x0000840000047ab9 */ /* 0x000fe20000000800 */
[----:B------:R-:W-:Y:S01]  /*0040*/  ULDC.64 UR6, c[0x0][0x208] ;  /* 0x0000820000067ab9 */ /* 0x000fe20000000a00 */
[----:B------:R-:W-:-:S02]  /*0050*/  CS2R R30, SRZ ;  /* 0x00000000001e7805 */ /* 0x000fc4000001ff00 */
[----:B------:R-:W-:Y:S02]  /*0060*/  CS2R R4, SRZ ;  /* 0x0000000000047805 */ /* 0x000fe4000001ff00 */
[----:B------:R-:W-:Y:S02]  /*0070*/  CS2R R90, SRZ ;  /* 0x00000000005a7805 */ /* 0x000fe4000001ff00 */
[----:B------:R-:W-:Y:S02]  /*0080*/  CS2R R88, SRZ ;  /* 0x0000000000587805 */ /* 0x000fe4000001ff00 */
[----:B------:R-:W-:Y:S02]  /*0090*/  CS2R R92, SRZ ;  /* 0x00000000005c7805 */ /* 0x000fe4000001ff00 */
[----:B------:R-:W-:Y:S01]  /*00a0*/  CS2R R86, SRZ ;  /* 0x0000000000567805 */ /* 0x000fe2000001ff00 */
[----:B0-----:R-:W-:Y:S01]  /*00b0*/  VIADD R1, R1, 0xffffd808 ;  /* 0xffffd80801017836 */ /* 0x001fe20000000000 */
[----:B------:R-:W-:Y:S01]  /*00c0*/  ULDC.U8 UR8, c[0x0][0x214] ;  /* 0x0000850000087ab9 */ /* 0x000fe20000000000 */
[----:B--2---:R-:W-:-:S02]  /*00d0*/  UIMAD UR4, UR5, -0x200, UR4 ;  /* 0xfffffe00050478a4 */ /* 0x004fc4000f8e0204 */
[----:B------:R-:W-:Y:S02]  /*00e0*/  IMAD.U32 R3, RZ, RZ, UR5 ;  /* 0x00000005ff037e24 */ /* 0x000fe4000f8e00ff */
[----:B------:R-:W-:Y:S02]  /*00f0*/  IMAD.U32 R17, RZ, RZ, UR5 ;  /* 0x00000005ff117e24 */ /* 0x000fe4000f8e00ff */
[----:B------:R-:W-:Y:S01]  /*0100*/  IMAD.U32 R29, RZ, RZ, UR5 ;  /* 0x00000005ff1d7e24 */ /* 0x000fe2000f8e00ff */
[----:B-1----:R-:W-:Y:S01]  /*0110*/  ISETP.GE.AND P0, PT, R0, UR4, PT ;  /* 0x0000000400007c0c */ /* 0x002fe2000bf06270 */
[----:B------:R-:W-:-:S12]  /*0120*/  IMAD.U32 R27, RZ, RZ, UR5 ;  /* 0x00000005ff1b7e24 */ /* 0x000fd8000f8e00ff */
[----:B------:R-:W-:Y:S01]  /*0130*/  @!P0 LEA R3, R3, R0, 0x9 ;  /* 0x0000000003038211 */ /* 0x000fe200078e48ff */
[----:B------:R-:W-:Y:S01]  /*0140*/  @!P0 VIADD R0, R0, 0x80 ;  /* 0x0000008000008836 */ /* 0x000fe20000000000 */
[----:B------:R-:W0:Y:S04]  /*0150*/  @!P0 LDC.64 R6, c[0x0][0x220] ;  /* 0x00008800ff068b82 */ /* 0x000e280000000a00 */
[----:B------:R-:W-:-:S04]  /*0160*/  ISETP.GE.AND P1, PT, R0, UR4, PT ;  /* 0x0000000400007c0c */ /* 0x000fc8000bf26270 */
[----:B------:R-:W1:Y:S09]  /*0170*/  @!P0 LDC.64 R8, c[0x0][0x228] ;  /* 0x00008a00ff088b82 */ /* 0x000e720000000a00 */
[----:B------:R-:W-:Y:S01]  /*0180*/  @!P1 LEA R17, R17, R0, 0x9 ;  /* 0x0000000011119211 */ /* 0x000fe200078e48ff */
[----:B------:R-:W-:Y:S01]  /*0190*/  @!P1 VIADD R0, R0, 0x80 ;  /* 0x0000008000009836 */ /* 0x000fe20000000000 */
[----:B------:R-:W2:Y:S04]  /*01a0*/  @!P1 LDC.64 R10, c[0x0][0x220] ;  /* 0x00008800ff0a9b82 */ /* 0x000ea80000000a00 */
[----:B------:R-:W-:Y:S01]  /*01b0*/  ISETP.GE.AND P3, PT, R0, UR4, PT ;  /* 0x0000000400007c0c */ /* 0x000fe2000bf66270 */
[----:B0-----:R-:W-:-:S03]  /*01c0*/  @!P0 IMAD.WIDE.U32 R6, R3, 0x8, R6 ;  /* 0x0000000803068825 */ /* 0x001fc600078e0006 */
[----:B------:R-:W0:Y:S01]  /*01d0*/  @!P1 LDC.64 R12, c[0x0][0x228] ;  /* 0x00008a00ff0c9b82 */ /* 0x000e220000000a00 */
[----:B-1----:R-:W-:Y:S01]  /*01e0*/  @!P0 IMAD.WIDE.U32 R8, R3, 0x8, R8 ;  /* 0x0000000803088825 */ /* 0x002fe200078e0008 */
[----:B------:R-:W-:-:S07]  /*01f0*/  CS2R R2, SRZ ;  /* 0x0000000000027805 */ /* 0x000fce000001ff00 */
[----:B------:R-:W-:Y:S01]  /*0200*/  @!P3 LEA R29, R29, R0, 0x9 ;  /* 0x000000001d1db211 */ /* 0x000fe200078e48ff */
[----:B------:R-:W-:Y:S01]  /*0210*/  @!P3 VIADD R0, R0, 0x80 ;  /* 0x000000800000b836 */ /* 0x000fe20000000000 */
[----:B------:R-:W1:Y:S01]  /*0220*/  @!P3 LDC.64 R18, c[0x0][0x220] ;  /* 0x00008800ff12bb82 */ /* 0x000e620000000a00 */
[----:B------:R3:W5:Y:S03]  /*0230*/  @!P0 LDG.E.64 R2, desc[UR6][R6.64] ;  /* 0x0000000606028981 */ /* 0x000766000c1e1b00 */
[----:B------:R-:W-:Y:S01]  /*0240*/  ISETP.GE.AND P2, PT, R0, UR4, PT ;  /* 0x0000000400007c0c */ /* 0x000fe2000bf46270 */
[C---:B--2---:R-:W-:Y:S01]  /*0250*/  @!P1 IMAD.WIDE.U32 R14, R17.reuse, 0x8, R10 ;  /* 0x00000008110e9825 */ /* 0x044fe200078e000a */
[----:B------:R2:W5:Y:S02]  /*0260*/  @!P0 LDG.E.64 R4, desc[UR6][R8.64] ;  /* 0x0000000608048981 */ /* 0x000564000c1e1b00 */
[----:B------:R-:W4:Y:S02]  /*0270*/  @!P3 LDC.64 R20, c[0x0][0x228] ;  /* 0x00008a00ff14bb82 */ /* 0x000f240000000a00 */
[----:B------:R-:W2:Y:S01]  /*0280*/  @!P1 LDG.E.64 R30, desc[UR6][R14.64] ;  /* 0x000000060e1e9981 */ /* 0x000ea2000c1e1b00 */
[----:B---3--:R-:W-:Y:S01]  /*0290*/  CS2R R6, SRZ ;  /* 0x0000000000067805 */ /* 0x008fe2000001ff00 */
[----:B0-----:R-:W-:-:S05]  /*02a0*/  @!P1 IMAD.WIDE.U32 R16, R17, 0x8, R12 ;  /* 0x0000000811109825 */ /* 0x001fca00078e000c */
[----:B------:R-:W0:Y:S01]  /*02b0*/  @!P2 LDC.64 R22, c[0x0][0x220] ;  /* 0x00008800ff16ab82 */ /* 0x000e220000000a00 */
[----:B------:R-:W3:Y:S01]  /*02c0*/  @!P1 LDG.E.64 R6, desc[UR6][R16.64] ;  /* 0x0000000610069981 */ /* 0x000ee2000c1e1b00 */
[----:B------:R-:W-:-:S06]  /*02d0*/  @!P2 LEA R27, R27, R0, 0x9 ;  /* 0x000000001b1ba211 */ /* 0x000fcc00078e48ff */
[----:B------:R-:W0:Y:S01]  /*02e0*/  @!P2 LDC.64 R24, c[0x0][0x228] ;  /* 0x00008a00ff18ab82 */ /* 0x000e220000000a00 */
[----:B-1----:R-:W-:-:S05]  /*02f0*/  @!P3 IMAD.WIDE.U32 R18, R29, 0x8, R18 ;  /* 0x000000081d12b825 */ /* 0x002fca00078e0012 */
[----:B------:R1:W5:Y:S01]  /*0300*/  @!P3 LDG.E.64 R90, desc[UR6][R18.64] ;  /* 0x00000006125ab981 */ /* 0x000362000c1e1b00 */
[----:B----4-:R-:W-:-:S05]  /*0310*/  @!P3 IMAD.WIDE.U32 R20, R29, 0x8, R20 ;  /* 0x000000081d14b825 */ /* 0x010fca00078e0014 */
[----:B------:R1:W5:Y:S01]  /*0320*/  @!P3 LDG.E.64 R88, desc[UR6][R20.64] ;  /* 0x000000061458b981 */ /* 0x000362000c1e1b00 */
[----:B0-----:R-:W-:-:S05]  /*0330*/  @!P2 IMAD.WIDE.U32 R10, R27, 0x8, R22 ;  /* 0x000000081b0aa825 */ /* 0x001fca00078e0016 */
[----:B------:R1:W5:Y:S01]  /*0340*/  @!P2 LDG.E.64 R92, desc[UR6][R10.64] ;  /* 0x000000060a5ca981 */ /* 0x000362000c1e1b00 */
[----:B------:R-:W-:-:S05]  /*0350*/  @!P2 IMAD.WIDE.U32 R12, R27, 0x8, R24 ;  /* 0x000000081b0ca825 */ /* 0x000fca00078e0018 */
[----:B------:R1:W5:Y:S01]  /*0360*/  @!P2 LDG.E.64 R86, desc[UR6][R12.64] ;  /* 0x000000060c56a981 */ /* 0x000362000c1e1b00 */
[----:B------:R-:W-:Y:S01]  /*0370*/  ISETP.NE.AND P1, PT, RZ, UR8, PT ;  /* 0x00000008ff007c0c */ /* 0x000fe2000bf25270 */
[----:B------:R-:W-:Y:S02]  /*0380*/  BSSY B0, `(.L_x_5198) ;  /* 0x0000073000007945 */ /* 0x000fe40003800000 */
[----:B--2---:R1:W-:Y:S04]  /*0390*/  STL.64 [R1+0x27e8], R30 ;  /* 0x0027e81e01007387 */ /* 0x0043e80000100a00 */
[----:B---3--:R1:W-:Y:S06]  /*03a0*/  STL.64 [R1+0x27e0], R6 ;  /* 0x0027e00601007387 */ /* 0x0083ec0000100a00 */
[----:B------:R-:W-:Y:S05]  /*03b0*/  @!P1 BRA `(.L_x_5199) ;  /* 0x0000000000e09947 */ /* 0x000fea0003800000 */
[----:B------:R-:W-:Y:S04]  /*03c0*/  BSSY B4, `(.L_x_5200) ;  /* 0x000000b000047945 */ /* 0x000fe80003800000 */
[----:B------:R-:W-:Y:S05]  /*03d0*/  @P0 BRA `(.L_x_5201) ;  /* 0x0000000000240947 */ /* 0x000fea0003800000 */
[----:B-----5:R-:W-:Y:S01]  /*03e0*/  IMAD.MOV.U32 R14, RZ, RZ, R2 ;  /* 0x000000ffff0e7224 */ /* 0x020fe200078e0002 */
[----:B------:R-:W-:Y:S01]  /*03f0*/  MOV R2, R4 ;  /* 0x0000000400027202 */ /* 0x000fe20000000f00 */
[----:B------:R-:W-:Y:S01]  /*0400*/  IMAD.MOV.U32 R15, RZ, RZ, R3 ;  /* 0x000000ffff0f7224 */ /* 0x000fe200078e0003 */
[----:B------:R-:W-:Y:S01]  /*0410*/  MOV R84, 0x440 ;  /* 0x0000044000547802 */ /* 0x000fe20000000f00 */
[----:B------:R-:W-:-:S07]  /*0420*/  IMAD.MOV.U32 R3, RZ, RZ, R5 ;  /* 0x000000ffff037224 */ /* 0x000fce00078e0005 */
[----:B-1----:R-:W-:Y:S05]  /*0430*/  CALL.REL.NOINC `($_ZN2at6native27unrolled_elementwise_kernelIN48_GLOBAL__N__08322988_15_IGammaKernel_cu_cb51a28d10CalcIgammaIdEESt5arrayIPcLm3EELi4E23TrivialOffsetCalculatorILi2EjES8_ILi1EjENS0_6memory15LoadWithoutCastENSB_16StoreWithoutCastEEEviT_T0_T2_T3_T4_T5_$_ZN46_INTERNAL_08322988_15_IGammaKernel_cu_cb51a28d48_GLOBAL__N__08322988_15_IGammaKernel_cu_cb51a28d12calc_igammacIdEET_S2_S2_) ;  /* 0x000001c400787944 */ /* 0x002fea0003c00000 */
[----:B------:R-:W-:Y:S01]  /*0440*/  IMAD.MOV.U32 R2, RZ, RZ, R4 ;  /* 0x000000ffff027224 */ /* 0x000fe200078e0004 */
[----:B------:R-:W-:-:S05]  /*0450*/  MOV R3, R5 ;  /* 0x0000000500037202 */ /* 0x000fca0000000f00 */
[----:B------:R0:W-:Y:S02]  /*0460*/  STL.64 [R1+0x27f0], R2 ;  /* 0x0027f00201007387 */ /* 0x0001e40000100a00 */
.L_x_5201:
[----:B------:R-:W-:Y:S05]  /*0470*/  BSYNC B4 ;  /* 0x0000000000047941 */ /* 0x000fea0003800000 */
.L_x_5200:
[----:B------:R-:W2:Y:S01]  /*0480*/  S2R R0, SR_TID.X ;  /* 0x0000000000007919 */ /* 0x000ea20000002100 */
[----:B------:R-:W-:Y:S01]  /*0490*/  BSSY B4, `(.L_x_5202) ;  /* 0x000000f000047945 */ /* 0x000fe20003800000 */
[----:B--2---:R-:W-:-:S05]  /*04a0*/  VIADD R0, R0, 0x80 ;  /* 0x0000008000007836 */ /* 0x004fca0000000000 */
[----:B------:R-:W-:-:S13]  /*04b0*/  ISETP.GE.AND P0, PT, R0, UR4, PT ;  /* 0x0000000400007c0c */ /* 0x000fda000bf06270 */
[----:B------:R-:W-:Y:S05]  /*04c0*/  @P0 BRA `(.L_x_5203) ;  /* 0x00000000002c0947 */ /* 0x000fea0003800000 */
[----:B0----5:R-:W2:Y:S04]  /*04d0*/  LDL.LU.64 R2, [R1+0x27e8] ;  /* 0x0027e80001027983 */ /* 0x021ea80000300a00 */
[----:B-1----:R-:W3:Y:S01]  /*04e0*/  LDL.LU.64 R6, [R1+0x27e0] ;  /* 0x0027e00001067983 */ /* 0x002ee20000300a00 */
[----:B------:R-:W-:Y:S01]  /*04f0*/  MOV R84, 0x550 ;  /* 0x0000055000547802 */ /* 0x000fe20000000f00 */
[----:B--2---:R-:W-:Y:S01]  /*0500*/  IMAD.MOV.U32 R14, RZ, RZ, R2 ;  /* 0x000000ffff0e7224 */ /* 0x004fe200078e0002 */
[----:B------:R-:W-:Y:S01]  /*0510*/  MOV R15, R3 ;  /* 0x00000003000f7202 */ /* 0x000fe20000000f00 */
[----:B---3--:R-:W-:Y:S02]  /*0520*/  IMAD.MOV.U32 R2, RZ, RZ, R6 ;  /* 0x000000ffff027224 */ /* 0x008fe400078e0006 */
[----:B------:R-:W-:-:S07]  /*0530*/  IMAD.MOV.U32 R3, RZ, RZ, R7 ;  /* 0x000000ffff037224 */ /* 0x000fce00078e0007 */
[----:B------:R-:W-:Y:S05]  /*0540*/  CALL.REL.NOINC `($_ZN2at6native27unrolled_elementwise_kernelIN48_GLOBAL__N__08322988_15_IGammaKernel_cu_cb51a28d10CalcIgammaIdEESt5arrayIPcLm3EELi4E23TrivialOffsetCalculatorILi2EjES8_ILi1EjENS0_6memory15LoadWithoutCastENSB_16StoreWithoutCastEEEviT_T0_T2_T3_T4_T5_$_ZN46_INTERNAL_08322988_15_IGammaKernel_cu_cb51a28d48_GLOBAL__N__08322988_15_IGammaKernel_cu_cb51a28d12calc_igammacIdEET_S2_S2_) ;  /* 0x000001c400347944 */ /* 0x000fea0003c00000 */
[----:B------:R-:W-:Y:S01]  /*0550*/  MOV R2, R4 ;  /* 0x0000000400027202 */ /* 0x000fe20000000f00 */
[----:B------:R-:W-:-:S05]  /*0560*/  IMAD.MOV.U32 R3, RZ, RZ, R5 ;  /* 0x000000ffff037224 */ /* 0x000fca00078e0005 */
[----:B------:R2:W-:Y:S02]  /*0570*/  STL.64 [R1+0x27e0], R2 ;  /* 0x0027e00201007387 */ /* 0x0005e40000100a00 */
.L_x_5203:
[----:B------:R-:W-:Y:S05]  /*0580*/  BSYNC B4 ;  /* 0x0000000000047941 */ /* 0x000fea0003800000 */
.L_x_5202:
[----:B------:R-:W3:Y:S01]  /*0590*/  S2R R0, SR_TID.X ;  /* 0x0000000000007919 */ /* 0x000ee20000002100 */
[----:B------:R-:W-:Y:S01]  /*05a0*/  BSSY B4, `(.L_x_5204) ;  /* 0x000000c000047945 */ /* 0x000fe20003800000 */
[----:B---3--:R-:W-:-:S05]  /*05b0*/  VIADD R0, R0, 0x100 ;  /* 0x0000010000007836 */ /* 0x008fca0000000000 */
[----:B------:R-:W-:-:S13]  /*05c0*/  ISETP.GE.AND P0, PT, R0, UR4, PT ;  /* 0x0000000400007c0c */ /* 0x000fda000bf06270 */
[----:B------:R-:W-:Y:S05]  /*05d0*/  @P0 BRA `(.L_x_5205) ;  /* 0x0000000000200947 */ /* 0x000fea0003800000 */
[----:B-----5:R-:W-:Y:S01]  /*05e0*/  MOV R14, R90 ;  /* 0x0000005a000e7202 */ /* 0x020fe20000000f00 */
[----:B------:R-:W-:Y:S01]  /*05f0*/  IMAD.MOV.U32 R15, RZ, RZ, R91 ;  /* 0x000000ffff0f7224 */ /* 0x000fe200078e005b */
[----:B0-2---:R-:W-:Y:S01]  /*0600*/  MOV R3, R89 ;  /* 0x0000005900037202 */ /* 0x005fe20000000f00 */
[----:B------:R-:W-:Y:S01]  /*0610*/  IMAD.MOV.U32 R2, RZ, RZ, R88 ;  /* 0x000000ffff027224 */ /* 0x000fe200078e0058 */
[----:B------:R-:W-:-:S07]  /*0620*/  MOV R84, 0x640 ;  /* 0x0000064000547802 */ /* 0x000fce0000000f00 */
[----:B-1----:R-:W-:Y:S05]  /*0630*/  CALL.REL.NOINC `($_ZN2at6native27unrolled_elementwise_kernelIN48_GLOBAL__N__08322988_15_IGammaKernel_cu_cb51a28d10CalcIgammaIdEESt5arrayIPcLm3EELi4E23TrivialOffsetCalculatorILi2EjES8_ILi1EjENS0_6memory15LoadWithoutCastENSB_16StoreWithoutCastEEEviT_T0_T2_T3_T4_T5_$_ZN46_INTERNAL_08322988_15_IGammaKernel_cu_cb51a28d48_GLOBAL__N__08322988_15_IGammaKernel_cu_cb51a28d12calc_igammacIdEET_S2_S2_) ;  /* 0x000001c000f87944 */ /* 0x002fea0003c00000 */
[----:B------:R-:W-:Y:S02]  /*0640*/  IMAD.MOV.U32 R88, RZ, RZ, R4 ;  /* 0x000000ffff587224 */ /* 0x000fe400078e0004 */
[----:B------:R-:W-:-:S07]  /*0650*/  IMAD.MOV.U32 R89, RZ, RZ, R5 ;  /* 0x000000ffff597224 */ /* 0x000fce00078e0005 */
.L_x_5205:
[----:B------:R-:W-:Y:S05]  /*0660*/  BSYNC B4 ;  /* 0x0000000000047941 */ /* 0x000fea0003800000 */
.L_x_5204:
[----:B------:R-:W3:Y:S02]  /*0670*/  S2R R0, SR_TID.X ;  /* 0x0000000000007919 */ /* 0x000ee40000002100 */
[----:B---3--:R-:W-:-:S04]  /*0680*/  IADD3 R0, R0, 0x180, RZ ;  /* 0x0000018000007810 */ /* 0x008fc80007ffe0ff */
[----:B------:R-:W-:-:S13]  /*0690*/  ISETP.GE.AND P0, PT, R0, UR4, PT ;  /* 0x0000000400007c0c */ /* 0x000fda000bf06270 */
[----:B------:R-:W-:Y:S05]  /*06a0*/  @P0 BRA `(.L_x_5206) ;  /* 0x0000000400000947 */ /* 0x000fea0003800000 */
[----:B-----5:R-:W-:Y:S01]  /*06b0*/  IMAD.MOV.U32 R14, RZ, RZ, R92 ;  /* 0x000000ffff0e7224 */ /* 0x020fe200078e005c */
[----:B0-2---:R-:W-:Y:S01]  /*06c0*/  MOV R2, R86 ;  /* 0x0000005600027202 */ /* 0x005fe20000000f00 */
[----:B------:R-:W-:Y:S01]  /*06d0*/  IMAD.MOV.U32 R15, RZ, RZ, R93 ;  /* 0x000000ffff0f7224 */ /* 0x000fe200078e005d */
[----:B------:R-:W-:Y:S01]  /*06e0*/  MOV R84, 0x710 ;  /* 0x0000071000547802 */ /* 0x000fe20000000f00 */
[----:B------:R-:W-:-:S07]  /*06f0*/  IMAD.MOV.U32 R3, RZ, RZ, R87 ;  /* 0x000000ffff037224 */ /* 0x000fce00078e0057 */
[----:B-1----:R-:W-:Y:S05]  /*0700*/  CALL.REL.NOINC `($_ZN2at6native27unrolled_elementwise_kernelIN48_GLOBAL__N__08322988_15_IGammaKernel_cu_cb51a28d10CalcIgammaIdEESt5arrayIPcLm3EELi4E23TrivialOffsetCalculatorILi2EjES8_ILi1EjENS0_6memory15LoadWithoutCastENSB_16StoreWithoutCastEEEviT_T0_T2_T3_T4_T5_$_ZN46_INTERNAL_08322988_15_IGammaKernel_cu_cb51a28d48_GLOBAL__N__08322988_15_IGammaKernel_cu_cb51a28d12calc_igammacIdEET_S2_S2_) ;  /* 0x000001c000c47944 */ /* 0x002fea0003c00000 */
[----:B------:R-:W-:Y:S01]  /*0710*/  IMAD.MOV.U32 R2, RZ, RZ, R4 ;  /* 0x000000ffff027224 */ /* 0x000fe200078e0004 */
[----:B------:R-:W-:Y:S01]  /*0720*/  MOV R3, R5 ;  /* 0x0000000500037202 */ /* 0x000fe20000000f00 */
[----:B------:R-:W-:Y:S06]  /*0730*/  BRA `(.L_x_5206) ;  /* 0x0000000000dc7947 */ /* 0x000fec0003800000 */
.L_x_5199:
[----:B------:R-:W-:Y:S04]  /*0740*/  BSSY B5, `(.L_x_5207) ;  /* 0x000000b000057945 */ /* 0x000fe80003800000 */
[----:B------:R-:W-:Y:S05]  /*0750*/  @P0 BRA `(.L_x_5208) ;  /* 0x0000000000240947 */ /* 0x000fea0003800000 */
[----:B-----5:R-:W-:Y:S01]  /*0760*/  IMAD.MOV.U32 R14, RZ, RZ, R2 ;  /* 0x000000ffff0e7224 */ /* 0x020fe200078e0002 */
[----:B------:R-:W-:Y:S01]  /*0770*/  MOV R2, R4 ;  /* 0x0000000400027202 */ /* 0x000fe20000000f00 */
[----:B------:R-:W-:Y:S01]  /*0780*/  IMAD.MOV.U32 R15, RZ, RZ, R3 ;  /* 0x000000ffff0f7224 */ /* 0x000fe200078e0003 */
[----:B------:R-:W-:Y:S01]  /*0790*/  MOV R85, 0x7c0 ;  /* 0x000007c000557802 */ /* 0x000fe20000000f00 */
[----:B------:R-:W-:-:S07]  /*07a0*/  IMAD.MOV.U32 R3, RZ, RZ, R5 ;  /* 0x000000ffff037224 */ /* 0x000fce00078e0005 */
[----:B-1----:R-:W-:Y:S05]  /*07b0*/  CALL.REL.NOINC `($_ZN2at6native27unrolled_elementwise_kernelIN48_GLOBAL__N__08322988_15_IGammaKernel_cu_cb51a28d10CalcIgammaIdEESt5arrayIPcLm3EELi4E23TrivialOffsetCalculatorILi2EjES8_ILi1EjENS0_6memory15LoadWithoutCastENSB_16StoreWithoutCastEEEviT_T0_T2_T3_T4_T5_$_ZN46_INTERNAL_08322988_15_IGammaKernel_cu_cb51a28d48_GLOBAL__N__08322988_15_IGammaKernel_cu_cb51a28d11calc_igammaIdEET_S2_S2_) ;  /* 0x00000004004c7944 */ /* 0x002fea0003c00000 */
[----:B------:R-:W-:Y:S01]  /*07c0*/  IMAD.MOV.U32 R2, RZ, RZ, R4 ;  /* 0x000000ffff027224 */ /* 0x000fe200078e0004 */
[----:B------:R-:W-:-:S05]  /*07d0*/  MOV R3, R5 ;  /* 0x0000000500037202 */ /* 0x000fca0000000f00 */
[----:B------:R0:W-:Y:S02]  /*07e0*/  STL.64 [R1+0x27f0], R2 ;  /* 0x0027f00201007387 */ /* 0x0001e40000100a00 */
.L_x_5208:
[----:B------:R-:W-:Y:S05]  /*07f0*/  BSYNC B5 ;  /* 0x0000000000057941 */ /* 0x000fea0003800000 */
.L_x_5207:
        /* <DEDUP_REMOVED lines=12> */
[----:B------:R-:W-:Y:S05]  /*08c0*/  CALL.REL.NOINC `($_ZN2at6native27unrolled_elementwise_kernelIN48_GLOBAL__N__08322988_15_IGammaKernel_cu_cb51a28d10CalcIgammaIdEESt5arrayIPcLm3EELi4E23TrivialOffsetCalculatorILi2EjES8_ILi1EjENS0_6memory15LoadWithoutCastENSB_16StoreWithoutCastEEEviT_T0_T2_T3_T4_T5_$_ZN46_INTERNAL_08322988_15_IGammaKernel_cu_cb51a28d48_GLOBAL__N__08322988_15_IGammaKernel_cu_cb51a28d11calc_igammaIdEET_S2_S2_) ;  /* 0x0000000400087944 */ /* 0x000fea0003c00000 */
[----:B------:R-:W-:Y:S01]  /*08d0*/  MOV R2, R4 ;  /* 0x0000000400027202 */ /* 0x000fe20000000f00 */
[----:B------:R-:W-:-:S05]  /*08e0*/  IMAD.MOV.U32 R3, RZ, RZ, R5 ;  /* 0x000000ffff037224 */ /* 0x000fca00078e0005 */
[----:B------:R2:W-:Y:S02]  /*08f0*/  STL.64 [R1+0x27e0], R2 ;  /* 0x0027e00201007387 */ /* 0x0005e40000100a00 */
.L_x_5210:
[----:B------:R-:W-:Y:S05]  /*0900*/  BSYNC B5 ;  /* 0x0000000000057941 */ /* 0x000fea0003800000 */
.L_x_5209:
        /* <DEDUP_REMOVED lines=10> */
[----:B-1----:R-:W-:Y:S05]  /*09b0*/  CALL.REL.NOINC `($_ZN2at6native27unrolled_elementwise_kernelIN48_GLOBAL__N__08322988_15_IGammaKernel_cu_cb51a28d10CalcIgammaIdEESt5arrayIPcLm3EELi4E23TrivialOffsetCalculatorILi2EjES8_ILi1EjENS0_6memory15LoadWithoutCastENSB_16StoreWithoutCastEEEviT_T0_T2_T3_T4_T5_$_ZN46_INTERNAL_08322988_15_IGammaKernel_cu_cb51a28d48_GLOBAL__N__08322988_15_IGammaKernel_cu_cb51a28d11calc_igammaIdEET_S2_S2_) ;  /* 0x0000000000cc7944 */ /* 0x002fea0003c00000 */
[----:B------:R-:W-:Y:S02]  /*09c0*/  IMAD.MOV.U32 R88, RZ, RZ, R4 ;  /* 0x000000ffff587224 */ /* 0x000fe400078e0004 */
[----:B------:R-:W-:-:S07]  /*09d0*/  IMAD.MOV.U32 R89, RZ, RZ, R5 ;  /* 0x000000ffff597224 */ /* 0x000fce00078e0005 */
.L_x_5212:
[----:B------:R-:W-:Y:S05]  /*09e0*/  BSYNC B5 ;  /* 0x0000000000057941 */ /* 0x000fea0003800000 */
.L_x_5211:
        /* <DEDUP_REMOVED lines=9> */
[----:B-1----:R-:W-:Y:S05]  /*0a80*/  CALL.REL.NOINC `($_ZN2at6native27unrolled_elementwise_kernelIN48_GLOBAL__N__08322988_15_IGammaKernel_cu_cb51a28d10CalcIgammaIdEESt5arrayIPcLm3EELi4E23TrivialOffsetCalculatorILi2EjES8_ILi1EjENS0_6memory15LoadWithoutCastENSB_16StoreWithoutCastEEEviT_T0_T2_T3_T4_T5_$_ZN46_INTERNAL_08322988_15_IGammaKernel_cu_cb51a28d48_GLOBAL__N__08322988_15_IGammaKernel_cu_cb51a28d11calc_igammaIdEET_S2_S2_) ;  /* 0x0000000000987944 */ /* 0x002fea0003c00000 */
[----:B------:R-:W-:Y:S01]  /*0a90*/  IMAD.MOV.U32 R2, RZ, RZ, R4 ;  /* 0x000000ffff027224 */ /* 0x000fe200078e0004 */
[----:B------:R-:W-:-:S07]  /*0aa0*/  MOV R3, R5 ;  /* 0x0000000500037202 */ /* 0x000fce0000000f00 */
.L_x_5206:
[----:B------:R-:W-:Y:S05]  /*0ab0*/  BSYNC B0 ;  /* 0x0000000000007941 */ /* 0x000fea0003800000 */
.L_x_5198:
[----:B------:R-:W3:Y:S01]  /*0ac0*/  LDL.LU.64 R8, [R1+0x27f0] ;  /* 0x0027f00001087983 */ /* 0x000ee20000300a00 */
[----:B-1----:R-:W-:Y:S01]  /*0ad0*/  IMAD.U32 R7, RZ, RZ, UR5 ;  /* 0x00000005ff077e24 */ /* 0x002fe2000f8e00ff */
[----:B------:R-:W-:Y:S01]  /*0ae0*/  BSSY B0, `(.L_x_5213) ;  /* 0x0000018000007945 */ /* 0x000fe20003800000 */
[----:B------:R-:W1:Y:S02]  /*0af0*/  S2R R6, SR_TID.X ;  /* 0x0000000000067919 */ /* 0x000e640000002100 */
[----:B-1----:R-:W-:Y:S01]  /*0b00*/  ISETP.GE.AND P1, PT, R6, UR4, PT ;  /* 0x0000000406007c0c */ /* 0x002fe2000bf26270 */
[----:B------:R-:W-:-:S12]  /*0b10*/  IMAD.MOV.U32 R0, RZ, RZ, R6 ;  /* 0x000000ffff007224 */ /* 0x000fd800078e0006 */
[----:B-----5:R-:W1:Y:S01]  /*0b20*/  @!P1 LDC.64 R4, c[0x0][0x218] ;  /* 0x00008600ff049b82 */ /* 0x020e620000000a00 */
[----:B------:R-:W-:Y:S01]  /*0b30*/  @!P1 IMAD R7, R7, 0x200, R6 ;  /* 0x0000020007079824 */ /* 0x000fe200078e0206 */
[----:B------:R-:W-:-:S04]  /*0b40*/  @!P1 IADD3 R0, R6, 0x80, RZ ;  /* 0x0000008006009810 */ /* 0x000fc80007ffe0ff */
[----:B------:R-:W-:Y:S01]  /*0b50*/  ISETP.GE.AND P0, PT, R0, UR4, PT ;  /* 0x0000000400007c0c */ /* 0x000fe2000bf06270 */
[----:B-1----:R-:W-:-:S05]  /*0b60*/  @!P1 IMAD.WIDE.U32 R4, R7, 0x8, R4 ;  /* 0x0000000807049825 */ /* 0x002fca00078e0004 */
[----:B---3--:R1:W-:Y:S07]  /*0b70*/  @!P1 STG.E.64 desc[UR6][R4.64], R8 ;  /* 0x0000000804009986 */ /* 0x0083ee000c101b06 */
[----:B------:R-:W-:Y:S05]  /*0b80*/  @P0 BRA `(.L_x_5214) ;  /* 0x0000000000340947 */ /* 0x000fea0003800000 */
[----:B------:R-:W3:Y:S01]  /*0b90*/  LDL.LU.64 R10, [R1+0x27e0] ;  /* 0x0027e000010a7983 */ /* 0x000ee20000300a00 */
[----:B-1----:R-:W-:Y:S01]  /*0ba0*/  IMAD.U32 R5, RZ, RZ, UR5 ;  /* 0x00000005ff057e24 */ /* 0x002fe2000f8e00ff */
[----:B------:R-:W1:Y:S01]  /*0bb0*/  LDC.64 R6, c[0x0][0x218] ;  /* 0x00008600ff067b82 */ /* 0x000e620000000a00 */
[----:B------:R-:W-:-:S03]  /*0bc0*/  IMAD.U32 R9, RZ, RZ, UR5 ;  /* 0x00000005ff097e24 */ /* 0x000fc6000f8e00ff */
[----:B------:R-:W-:Y:S01]  /*0bd0*/  LEA R5, R5, R0, 0x9 ;  /* 0x0000000005057211 */ /* 0x000fe200078e48ff */
[----:B------:R-:W-:-:S05]  /*0be0*/  VIADD R0, R0, 0x80 ;  /* 0x0000008000007836 */ /* 0x000fca0000000000 */
[----:B------:R-:W-:-:S13]  /*0bf0*/  ISETP.GE.AND P0, PT, R0, UR4, PT ;  /* 0x0000000400007c0c */ /* 0x000fda000bf06270 */
[----:B------:R-:W-:Y:S01]  /*0c00*/  @!P0 LEA R9, R9, R0, 0x9 ;  /* 0x0000000009098211 */ /* 0x000fe200078e48ff */
[----:B-1----:R-:W-:-:S04]  /*0c10*/  IMAD.WIDE.U32 R4, R5, 0x8, R6 ;  /* 0x0000000805047825 */ /* 0x002fc800078e0006 */
[----:B------:R-:W-:-:S04]  /*0c20*/  @!P0 IMAD.WIDE.U32 R6, R9, 0x8, R6 ;  /* 0x0000000809068825 */ /* 0x000fc800078e0006 */
[----:B------:R-:W-:Y:S01]  /*0c30*/  @!P0 VIADD R0, R0, 0x80 ;  /* 0x0000008000008836 */ /* 0x000fe20000000000 */
[----:B---3--:R3:W-:Y:S04]  /*0c40*/  STG.E.64 desc[UR6][R4.64], R10 ;  /* 0x0000000a04007986 */ /* 0x0087e8000c101b06 */
[----:B------:R3:W-:Y:S02]  /*0c50*/  @!P0 STG.E.64 desc[UR6][R6.64], R88 ;  /* 0x0000005806008986 */ /* 0x0007e4000c101b06 */
.L_x_5214:
[----:B------:R-:W-:Y:S05]  /*0c60*/  BSYNC B0 ;  /* 0x0000000000007941 */ /* 0x000fea0003800000 */
.L_x_5213:
[----:B------:R-:W-:-:S13]  /*0c70*/  ISETP.GE.AND P0, PT, R0, UR4, PT ;  /* 0x0000000400007c0c */ /* 0x000fda000bf06270 */
[----:B------:R-:W-:Y:S05]  /*0c80*/  @P0 EXIT ;  /* 0x000000000000094d */ /* 0x000fea0003800000 */
[----:B-1-3--:R-:W1:Y:S01]  /*0c90*/  LDC.64 R4, c[0x0][0x218] ;  /* 0x00008600ff047b82 */ /* 0x00ae620000000a00 */
[----:B------:R-:W-:-:S05]  /*0ca0*/  IMAD.U32 R7, RZ, RZ, UR5 ;  /* 0x00000005ff077e24 */ /* 0x000fca000f8e00ff */
[----:B------:R-:W-:-:S05]  /*0cb0*/  LEA R7, R7, R0, 0x9 ;  /* 0x0000000007077211 */ /* 0x000fca00078e48ff */
[----:B-1----:R-:W-:-:S05]  /*0cc0*/  IMAD.WIDE.U32 R4, R7, 0x8, R4 ;  /* 0x0000000807047825 */ /* 0x002fca00078e0004 */
[----:B------:R-:W-:Y:S01]  /*0cd0*/  STG.E.64 desc[UR6][R4.64], R2 ;  /* 0x0000000204007986 */ /* 0x000fe2000c101b06 */
[----:B------:R-:W-:Y:S05]  /*0ce0*/  EXIT ;  /* 0x000000000000794d */ /* 0x000fea0003800000 */
        .type           $_ZN2at6native27unrolled_elementwise_kernelIN48_GLOBAL__N__08322988_15_IGammaKernel_cu_cb51a28d10CalcIgammaIdEESt5arrayIPcLm3EELi4E23TrivialOffsetCalculatorILi2EjES8_ILi1EjENS0_6memory15LoadWithoutCastENSB_16StoreWithoutCastEEEviT_T0_T2_T3_T4_T5_$_ZN46_INTERNAL_08322988_15_IGammaKernel_cu_cb51a28d48_GLOBAL__N__08322988_15_IGammaKernel_cu_cb51a28d11calc_igammaIdEET_S2_S2_,@function
        .size           $_ZN2at6native27unrolled_elementwise_kernelIN48_GLOBAL__N__08322988_15_IGammaKernel_cu_cb51a28d10CalcIgammaIdEESt5arrayIPcLm3EELi4E23TrivialOffsetCalculatorILi2EjES8_ILi1EjENS0_6memory15LoadWithoutCastENSB_16StoreWithoutCastEEEviT_T0_T2_T3_T4_T5_$_ZN46_INTERNAL_08322988_15_IGammaKernel_cu_cb51a28d48_GLOBAL__N__08322988_15_IGammaKernel_cu_cb51a28d11calc_igammaIdEET_S2_S2_,($_ZN2at6native27unrolled_elementwise_kernelIN48_GLOBAL__N__08322988_15_IGammaKernel_cu_cb51a28d10CalcIgammaIdEESt5arrayIPcLm3EELi4E23TrivialOffsetCalculatorILi2EjES8_ILi1EjENS0_6memory15LoadWithoutCastENSB_16StoreWithoutCastEEEviT_T0_T2_T3_T4_T5_$_ZN46_INTERNAL_08322988_15_IGammaKernel_cu_cb51a28d48_GLOBAL__N__08322988_15_IGammaKernel_cu_cb51a28d12calc_igammacIdEET_S2_S2_ - $_ZN2at6native27unrolled_elementwise_kernelIN48_GLOBAL__N__08322988_15_IGammaKernel_cu_cb51a28d10CalcIgammaIdEESt5arrayIPcLm3EELi4E23TrivialOffsetCalculatorILi2EjES8_ILi1EjENS0_6memory15LoadWithoutCastENSB_16StoreWithoutCastEEEviT_T0_T2_T3_T4_T5_$_ZN46_INTERNAL_08322988_15_IGammaKernel_cu_cb51a28d48_GLOBAL__N__08322988_15_IGammaKernel_cu_cb51a28d11calc_igammaIdEET_S2_S2_)
$_ZN2at6native27unrolled_elementwise_kernelIN48_GLOBAL__N__08322988_15_IGammaKernel_cu_cb51a28d10CalcIgammaIdEESt5arrayIPcLm3EELi4E23TrivialOffsetCalculatorILi2EjES8_ILi1EjENS0_6memory15LoadWithoutCastENSB_16StoreWithoutCastEEEviT_T0_T2_T3_T4_T5_$_ZN46_INTERNAL_08322988_15_IGammaKernel_cu_cb51a28d48_GLOBAL__N__08322988_15_IGammaKernel_cu_cb51a28d11calc_igammaIdEET_S2_S2_:
[----:B------:R-:W-:Y:S01]  /*0cf0*/  DSETP.GEU.AND P0, PT, R2, RZ, PT ;  /* 0x000000ff0200722a */ /* 0x000fe20003f0e000 */
        /* <DEDUP_REMOVED lines=23> */
[----:B------:R-:W-:-:S03]  /*0e70*/  DADD R20, -RZ, |R14| ;  /* 0x00000000ff147229 */ /* 0x000fc6000000050e */
[----:B0-----:R-:W-:-:S08]  /*0e80*/  DFMA R6, -R14, R4, 1 ;  /* 0x3ff000000e06742b */ /* 0x001fd00000000104 */
[----:B------:R-:W-:-:S08]  /*0e90*/  DFMA R6, R6, R6, R6 ;  /* 0x000000060606722b */ /* 0x000fd00000000006 */
[----:B------:R-:W-:-:S08]  /*0ea0*/  DFMA R6, R4, R6, R4 ;  /* 0x000000060406722b */ /* 0x000fd00000000004 */
[----:B------:R-:W-:-:S08]  /*0eb0*/  DFMA R4, -R14, R6, 1 ;  /* 0x3ff000000e04742b */ /* 0x000fd00000000106 */
[----:B------:R-:W-:-:S08]  /*0ec0*/  DFMA R4, R6, R4, R6 ;  /* 0x000000040604722b */ /* 0x000fd00000000006 */
[----:B------:R-:W-:-:S08]  /*0ed0*/  DMUL R16, |R18|, R4 ;  /* 0x0000000412107228 */ /* 0x000fd00000000200 */
[----:B------:R-:W-:-:S08]  /*0ee0*/  DFMA R6, -R14, R16, |R18| ;  /* 0x000000100e06722b */ /* 0x000fd00000000512 */
[----:B------:R-:W-:Y:S02]  /*0ef0*/  DFMA R16, R4, R6, R16 ;  /* 0x000000060410722b */ /* 0x000fe40000000010 */
[----:B------:R-:W-:-:S08]  /*0f00*/  DADD R4, -RZ, |R18| ;  /* 0x00000000ff047229 */ /* 0x000fd00000000512 */
[----:B------:R-:W-:Y:S02]  /*0f10*/  FFMA R0, RZ, R15, R17 ;  /* 0x0000000fff007223 */ /* 0x000fe40000000011 */
[----:B------:R-:W-:-:S03]  /*0f20*/  FSETP.GEU.AND P1, PT, |R5|, 6.5827683646048100446e-37, PT ;  /* 0x036000000500780b */ /* 0x000fc60003f2e200 */
[----:B------:R-:W-:-:S13]  /*0f30*/  FSETP.GT.AND P0, PT, |R0|, 1.469367938527859385e-39, PT ;  /* 0x001000000000780b */ /* 0x000fda0003f04200 */
[----:B------:R-:W-:Y:S05]  /*0f40*/  @P0 BRA P1, `(.L_x_5219) ;  /* 0x0000000000180947 */ /* 0x000fea0000800000 */
[----:B------:R-:W-:Y:S01]  /*0f50*/  IMAD.MOV.U32 R12, RZ, RZ, R14 ;  /* 0x000000ffff0c7224 */ /* 0x000fe200078e000e */
[----:B------:R-:W-:Y:S01]  /*0f60*/  MOV R0, 0xf90 ;  /* 0x00000f9000007802 */ /* 0x000fe20000000f00 */
[----:B------:R-:W-:-:S07]  /*0f70*/  IMAD.MOV.U32 R13, RZ, RZ, R15 ;  /* 0x000000ffff0d7224 */ /* 0x000fce00078e000f */
[----:B------:R-:W-:Y:S05]  /*0f80*/  CALL.REL.NOINC `($__internal_24_$__cuda_sm20_div_rn_f64_full) ;  /* 0x0000049800007944 */ /* 0x000fea0003c00000 */
[----:B------:R-:W-:Y:S01]  /*0f90*/  MOV R16, R4 ;  /* 0x0000000400107202 */ /* 0x000fe20000000f00 */
[----:B------:R-:W-:-:S07]  /*0fa0*/  IMAD.MOV.U32 R17, RZ, RZ, R5 ;  /* 0x000000ffff117224 */ /* 0x000fce00078e0005 */
.L_x_5219:
[----:B------:R-:W-:Y:S05]  /*0fb0*/  BSYNC B1 ;  /* 0x0000000000017941 */ /* 0x000fea0003800000 */
.L_x_5218:
        /* <DEDUP_REMOVED lines=34> */
[----:B------:R-:W-:Y:S05]  /*11e0*/  CALL.REL.NOINC `($__internal_25_$__cuda_sm20_dsqrt_rn_f64_mediumpath_v1) ;  /* 0x0000049c00007944 */ /* 0x000fea0003c00000 */
[----:B------:R-:W-:Y:S01]  /*11f0*/  IMAD.MOV.U32 R12, RZ, RZ, R4 ;  /* 0x000000ffff0c7224 */ /* 0x000fe200078e0004 */
[----:B------:R-:W-:-:S07]  /*1200*/  MOV R13, R5 ;  /* 0x00000005000d7202 */ /* 0x000fce0000000f00 */
.L_x_5224:
[----:B------:R-:W-:Y:S05]  /*1210*/  BSYNC B3 ;  /* 0x0000000000037941 */ /* 0x000fea0003800000 */
.L_x_5223:
        /* <DEDUP_REMOVED lines=17> */
[----:B------:R-:W-:Y:S05]  /*1330*/  CALL.REL.NOINC `($__internal_24_$__cuda_sm20_div_rn_f64_full) ;  /* 0x0000049400147944 */ /* 0x000fea0003c00000 */
.L_x_5226:
[----:B------:R-:W-:Y:S05]  /*1340*/  BSYNC B2 ;  /* 0x0000000000027941 */ /* 0x000fea0003800000 */
.L_x_5225:
[----:B------:R-:W-:-:S14]  /*1350*/  DSETP.GEU.AND P0, PT, R16, R4, PT ;  /* 0x000000041000722a */ /* 0x000fdc0003f0e000 */
[----:B------:R-:W-:Y:S05]  /*1360*/  @!P0 BREAK B1 ;  /* 0x0000000000018942 */ /* 0x000fea0003800000 */
[----:B------:R-:W-:Y:S05]  /*1370*/  @!P0 BRA `(.L_x_5227) ;  /* 0x0000004400188947 */ /* 0x000fea0003800000 */
.L_x_5222:
[----:B------:R-:W-:Y:S05]  /*1380*/  BSYNC B1 ;  /* 0x0000000000017941 */ /* 0x000fea0003800000 */
.L_x_5221:
        /* <DEDUP_REMOVED lines=108> */
[----:B------:R-:W-:-:S03]  /*1a50*/  MOV R13, R15 ;  /* 0x0000000f000d7202 */ /* 0x000fc60000000f00 */
[----:B------:R-:W-:Y:S01]  /*1a60*/  VIADD R5, R4, 0xfff00000 ;  /* 0xfff0000004057836 */ /* 0x000fe20000000000 */
[----:B------:R-:W-:-:S07]  /*1a70*/  MOV R4, 0x1a90 ;  /* 0x00001a9000047802 */ /* 0x000fce0000000f00 */
[----:B------:R-:W-:Y:S05]  /*1a80*/  CALL.REL.NOINC `($__internal_23_$__cuda_sm20_dblrcp_rn_slowpath_v3) ;  /* 0x0000048800a07944 */ /* 0x000fea0003c00000 */
[----:B------:R-:W-:Y:S01]  /*1a90*/  IMAD.MOV.U32 R4, RZ, RZ, R6 ;  /* 0x000000ffff047224 */ /* 0x000fe200078e0006 */
[----:B------:R-:W-:-:S07]  /*1aa0*/  MOV R5, R7 ;  /* 0x0000000700057202 */ /* 0x000fce0000000f00 */
.L_x_5234:
[----:B------:R-:W-:Y:S05]  /*1ab0*/  BSYNC B6 ;  /* 0x0000000000067941 */ /* 0x000fea0003800000 */
.L_x_5233:
[----:B------:R-:W-:Y:S01]  /*1ac0*/  HFMA2.MMA R6, -RZ, RZ, -29.21875, -12.359375 ;  /* 0xcf4eca2eff067435 */ /* 0x000fe200000001ff */
[----:B------:R-:W-:Y:S02]  /*1ad0*/  IMAD.MOV.U32 R9, RZ, RZ, 0xc ;  /* 0x0000000cff097424 */ /* 0x000fe400078e00ff */
[----:B------:R-:W-:Y:S02]  /*1ae0*/  IMAD.MOV.U32 R8, RZ, RZ, -0x1 ;  /* 0xffffffffff087424 */ /* 0x000fe400078e00ff */
[----:B------:R-:W-:-:S07]  /*1af0*/  IMAD.MOV.U32 R7, RZ, RZ, 0x418b2298 ;  /* 0x418b2298ff077424 */ /* 0x000fce00078e00ff */
.L_x_5232:
[----:B------:R-:W-:Y:S05]  /*1b00*/  BSYNC B3 ;  /* 0x0000000000037941 */ /* 0x000fea0003800000 */
.L_x_5231:
        /* <DEDUP_REMOVED lines=18> */
[----:B------:R-:W4:Y:S01]  /*1c30*/  LDL.64 R60, [R16] ;  /* 0x00000000103c7983 */ /* 0x000f220000100a00 */
[----:B-1----:R-:W-:-:S03]  /*1c40*/  IMAD.IADD R12, R16, 0x1, R29 ;  /* 0x00000001100c7824 */ /* 0x002fc600078e021d */
[----:B------:R1:W4:Y:S01]  /*1c50*/  LDL.64 R58, [R0] ;  /* 0x00000000003a7983 */ /* 0x0003220000100a00 */
[----:B------:R-:W-:-:S03]  /*1c60*/  IMAD.IADD R28, R29, 0x1, R0 ;  /* 0x000000011d1c7824 */ /* 0x000fc600078e0200 */
[----:B------:R1:W4:Y:S01]  /*1c70*/  LDL.64 R56, [R12] ;  /* 0x000000000c387983 */ /* 0x0003220000100a00 */
[----:B------:R-:W-:-:S03]  /*1c80*/  IADD3 R8, R12, R29, RZ ;  /* 0x0000001d0c087210 */ /* 0x000fc60007ffe0ff */
[----:B------:R1:W4:Y:S01]  /*1c90*/  LDL.64 R54, [R28] ;  /* 0x000000001c367983 */ /* 0x0003220000100a00 */
[----:B-----5:R-:W-:-:S03]  /*1ca0*/  IMAD.IADD R26, R28, 0x1, R29 ;  /* 0x000000011c1a7824 */ /* 0x020fc600078e021d */
[----:B------:R-:W5:Y:S01]  /*1cb0*/  LDL.64 R52, [R8] ;  /* 0x0000000008347983 */ /* 0x000f620000100a00 */
[----:B0-----:R-:W-:-:S03]  /*1cc0*/  IMAD.IADD R10, R8, 0x1, R29 ;  /* 0x00000001080a7824 */ /* 0x001fc600078e021d */
[----:B------:R-:W5:Y:S01]  /*1cd0*/  LDL.64 R50, [R26] ;  /* 0x000000001a327983 */ /* 0x000f620000100a00 */
[----:B------:R-:W-:-:S03]  /*1ce0*/  IADD3 R22, R26, R29, RZ ;  /* 0x0000001d1a167210 */ /* 0x000fc60007ffe0ff */
[----:B------:R-:W5:Y:S01]  /*1cf0*/  LDL.64 R38, [R10] ;  /* 0x000000000a267983 */ /* 0x000f620000100a00 */
        /* <DEDUP_REMOVED lines=36> */
[----:B-----5:R-:W-:-:S06]  /*1f40*/  DFMA R6, R6, R4, R50 ;  /* 0x000000040606722b */ /* 0x020fcc0000000032 */
        /* <DEDUP_REMOVED lines=20> */
[----:B------:R-:W-:Y:S02]  /*2090*/  DFMA R8, R16, R8, R16 ;  /* 0x000000081008722b */ /* 0x000fe40000000010 */
[----:B------:R-:W-:-:S06]  /*20a0*/  DADD R16, R14, UR8 ;  /* 0x000000080e107e29 */ /* 0x000fcc0008000000 */
[----:B------:R-:W-:Y:S02]  /*20b0*/  DMUL R22, R6, R8 ;  /* 0x0000000806167228 */ /* 0x000fe40000000000 */
[----:B------:R-:W-:-:S06]  /*20c0*/  DADD R16, R16, -0.5 ;  /* 0xbfe0000010107429 */ /* 0x000fcc0000000000 */
        /* <DEDUP_REMOVED lines=10> */
[----:B------:R-:W-:Y:S05]  /*2170*/  CALL.REL.NOINC `($__internal_24_$__cuda_sm20_div_rn_f64_full) ;  /* 0x0000048400847944 */ /* 0x000fea0003c00000 */
[----:B------:R-:W-:Y:S01]  /*2180*/  IMAD.MOV.U32 R22, RZ, RZ, R4 ;  /* 0x000000ffff167224 */ /* 0x000fe200078e0004 */
[----:B------:R-:W-:-:S07]  /*2190*/  MOV R23, R5 ;  /* 0x0000000500177202 */ /* 0x000fce0000000f00 */
.L_x_5236:
[----:B------:R-:W-:Y:S05]  /*21a0*/  BSYNC B2 ;  /* 0x0000000000027941 */ /* 0x000fea0003800000 */
.L_x_5235:
        /* <DEDUP_REMOVED lines=22> */
[----:B------:R-:W-:Y:S05]  /*2310*/  CALL.REL.NOINC `($__internal_24_$__cuda_sm20_div_rn_f64_full) ;  /* 0x00000484001c7944 */ /* 0x000fea0003c00000 */
[----:B------:R-:W-:Y:S01]  /*2320*/  IMAD.MOV.U32 R6, RZ, RZ, R4 ;  /* 0x000000ffff067224 */ /* 0x000fe200078e0004 */
[----:B------:R-:W-:-:S07]  /*2330*/  MOV R7, R5 ;  /* 0x0000000500077202 */ /* 0x000fce0000000f00 */
.L_x_5238:
[----:B------:R-:W-:Y:S05]  /*2340*/  BSYNC B2 ;  /* 0x0000000000027941 */ /* 0x000fea0003800000 */
.L_x_5237:
        /* <DEDUP_REMOVED lines=29> */
.L_x_5240:
[----:B------:R-:W-:Y:S05]  /*2520*/  BSYNC B3 ;  /* 0x0000000000037941 */ /* 0x000fea0003800000 */
.L_x_5239:
        /* <DEDUP_REMOVED lines=21> */
[----:B------:R-:W-:Y:S01]  /*2680*/  MOV R26, R4 ;  /* 0x00000004001a7202 */ /* 0x000fe20000000f00 */
[----:B------:R-:W-:-:S07]  /*2690*/  IMAD.MOV.U32 R27, RZ, RZ, R5 ;  /* 0x000000ffff1b7224 */ /* 0x000fce00078e0005 */
.L_x_5242:
[----:B------:R-:W-:Y:S05]  /*26a0*/  BSYNC B2 ;  /* 0x0000000000027941 */ /* 0x000fea0003800000 */
.L_x_5241:
        /* <DEDUP_REMOVED lines=26> */
[----:B------:R-:W-:Y:S05]  /*2850*/  CALL.REL.NOINC `($__internal_24_$__cuda_sm20_div_rn_f64_full) ;  /* 0x0000047c00cc7944 */ /* 0x000fea0003c00000 */
[----:B------:R-:W-:Y:S02]  /*2860*/  IMAD.MOV.U32 R18, RZ, RZ, R4 ;  /* 0x000000ffff127224 */ /* 0x000fe400078e0004 */
[----:B------:R-:W-:-:S07]  /*2870*/  IMAD.MOV.U32 R19, RZ, RZ, R5 ;  /* 0x000000ffff137224 */ /* 0x000fce00078e0005 */
.L_x_5245:
[----:B------:R-:W-:Y:S05]  /*2880*/  BSYNC B2 ;  /* 0x0000000000027941 */ /* 0x000fea0003800000 */
.L_x_5244:
        /* <DEDUP_REMOVED lines=85> */
.L_x_5247:
        /* <DEDUP_REMOVED lines=19> */
[----:B------:R-:W-:Y:S05]  /*2f10*/  CALL.REL.NOINC `($__internal_24_$__cuda_sm20_div_rn_f64_full) ;  /* 0x00000478001c7944 */ /* 0x000fea0003c00000 */
.L_x_5250:
[----:B------:R-:W-:Y:S05]  /*2f20*/  BSYNC B6 ;  /* 0x0000000000067941 */ /* 0x000fea0003800000 */
.L_x_5249:
        /* <DEDUP_REMOVED lines=29> */
.L_x_5248:
[----:B------:R-:W-:Y:S05]  /*3100*/  BSYNC B2 ;  /* 0x0000000000027941 */ /* 0x000fea0003800000 */
.L_x_5246:
        /* <DEDUP_REMOVED lines=25> */
.L_x_5252:
[----:B------:R-:W-:Y:S05]  /*32a0*/  BSYNC B2 ;  /* 0x0000000000027941 */ /* 0x000fea0003800000 */
.L_x_5251:
[----:B------:R-:W-:Y:S01]  /*32b0*/  DFMA R18, R14, R18, R4 ;  /* 0x000000120e12722b */ /* 0x000fe20000000004 */
        /* <DEDUP_REMOVED lines=58> */
.L_x_5254:
[----:B------:R-:W-:Y:S05]  /*3660*/  BSYNC B2 ;  /* 0x0000000000027941 */ /* 0x000fea0003800000 */
.L_x_5253:
[----:B------:R-:W-:Y:S01]  /*3670*/  DMUL R24, R24, R26 ;  /* 0x0000001a18187228 */ /* 0x000fe20000000000 */
[----:B------:R-:W-:Y:S10]  /*3680*/  BRA `(.L_x_5255) ;  /* 0x0000001c00387947 */ /* 0x000ff40003800000 */
.L_x_5243:
        /* <DEDUP_REMOVED lines=64> */
[----:B------:R-:W-:Y:S01]  /*3a90*/  FSEL R18, R8, RZ, P1 ;  /* 0x000000ff08127208 */ /* 0x000fe20000800000 */
[----:B------:R-:W-:Y:S01]  /*3aa0*/  @!P0 IMAD.MOV.U32 R8, RZ, RZ, RZ ;  /* 0x000000ffff088224 */ /* 0x000fe200078e00ff */
[----:B------:R-:W-:-:S05]  /*3ab0*/  @!P0 SHF.R.S32.HI R7, RZ, 0x1, R0 ;  /* 0x00000001ff078819 */ /* 0x000fca0000011400 */
[----:B------:R-:W-:Y:S02]  /*3ac0*/  @!P0 IMAD.IADD R6, R6, 0x1, -R7 ;  /* 0x0000000106068824 */ /* 0x000fe400078e0a07 */
[----:B------:R-:W-:-:S03]  /*3ad0*/  @!P0 IMAD R7, R7, 0x100000, R11 ;  /* 0x0010000007078824 */ /* 0x000fc600078e020b */
[----:B------:R-:W-:Y:S02]  /*3ae0*/  @!P0 LEA R9, R6, 0x3ff00000, 0x14 ;  /* 0x3ff0000006098811 */ /* 0x000fe400078ea0ff */
[----:B------:R-:W-:-:S06]  /*3af0*/  @!P0 MOV R6, R10 ;  /* 0x0000000a00068202 */ /* 0x000fcc0000000f00 */
[----:B------:R-:W-:-:S11]  /*3b00*/  @!P0 DMUL R18, R6, R8 ;  /* 0x0000000806128228 */ /* 0x000fd60000000000 */
.L_x_5257:
[----:B------:R-:W-:Y:S05]  /*3b10*/  BSYNC B2 ;  /* 0x0000000000027941 */ /* 0x000fea0003800000 */
.L_x_5256:
[----:B------:R-:W-:Y:S04]  /*3b20*/  BSSY B2, `(.L_x_5258) ;  /* 0x0000008000027945 */ /* 0x000fe80003800000 */
[----:B------:R-:W-:Y:S05]  /*3b30*/  @P2 BRA P3, `(.L_x_5259) ;  /* 0x0000000000182947 */ /* 0x000fea0001800000 */
[----:B------:R-:W-:Y:S01]  /*3b40*/  IMAD.MOV.U32 R12, RZ, RZ, R16 ;  /* 0x000000ffff0c7224 */ /* 0x000fe200078e0010 */
[----:B------:R-:W-:Y:S01]  /*3b50*/  MOV R13, R17 ;  /* 0x00000011000d7202 */ /* 0x000fe20000000f00 */
[----:B------:R-:W-:Y:S01]  /*3b60*/  IMAD.MOV.U32 R4, RZ, RZ, R2 ;  /* 0x000000ffff047224 */ /* 0x000fe200078e0002 */
[----:B------:R-:W-:Y:S01]  /*3b70*/  MOV R0, 0x3ba0 ;  /* 0x00003ba000007802 */ /* 0x000fe20000000f00 */
[----:B------:R-:W-:-:S07]  /*3b80*/  IMAD.MOV.U32 R5, RZ, RZ, R3 ;  /* 0x000000ffff057224 */ /* 0x000fce00078e0003 */
[----:B------:R-:W-:Y:S05]  /*3b90*/  CALL.REL.NOINC `($__internal_24_$__cuda_sm20_div_rn_f64_full) ;  /* 0x0000046800fc7944 */ /* 0x000fea0003c00000 */
.L_x_5259:
[----:B------:R-:W-:Y:S05]  /*3ba0*/  BSYNC B2 ;  /* 0x0000000000027941 */ /* 0x000fea0003800000 */
.L_x_5258:
[----:B------:R-:W-:Y:S01]  /*3bb0*/  DADD R12, -RZ, |R4| ;  /* 0x00000000ff0c7229 */ /* 0x000fe20000000504 */
[----:B------:R-:W-:Y:S01]  /*3bc0*/  BSSY B2, `(.L_x_5260) ;  /* 0x0000005000027945 */ /* 0x000fe20003800000 */
[----:B------:R-:W-:Y:S01]  /*3bd0*/  MOV R7, R14 ;  /* 0x0000000e00077202 */ /* 0x000fe20000000f00 */
[----:B------:R-:W-:Y:S01]  /*3be0*/  IMAD.MOV.U32 R6, RZ, RZ, R15 ;  /* 0x000000ffff067224 */ /* 0x000fe200078e000f */
[----:B------:R-:W-:-:S07]  /*3bf0*/  MOV R0, 0x3c10 ;  /* 0x00003c1000007802 */ /* 0x000fce0000000f00 */
[----:B------:R-:W-:Y:S05]  /*3c00*/  CALL.REL.NOINC `($_ZN2at6native27unrolled_elementwise_kernelIN48_GLOBAL__N__08322988_15_IGammaKernel_cu_cb51a28d10CalcIgammaIdEESt5arrayIPcLm3EELi4E23TrivialOffsetCalculatorILi2EjES8_ILi1EjENS0_6memory15LoadWithoutCastENSB_16StoreWithoutCastEEEviT_T0_T2_T3_T4_T5_$__internal_accurate_pow) ;  /* 0x0000047400447944 */ /* 0x000fea0003c00000 */
[----:B------:R-:W-:Y:S05]  /*3c10*/  BSYNC B2 ;  /* 0x0000000000027941 */ /* 0x000fea0003800000 */
.L_x_5260:
        /* <DEDUP_REMOVED lines=26> */
.L_x_5262:
[----:B------:R-:W-:Y:S01]  /*3dc0*/  DSETP.NEU.AND P0, PT, R20, 0.5, PT ;  /* 0x3fe000001400742a */ /* 0x000fe20003f0d000 */
[----:B------:R-:W-:Y:S01]  /*3dd0*/  ISETP.GE.AND P2, PT, R15, RZ, PT ;  /* 0x000000ff0f00720c */ /* 0x000fe20003f46270 */
[----:B------:R-:W-:Y:S01]  /*3de0*/  IMAD.MOV.U32 R6, RZ, RZ, RZ ;  /* 0x000000ffff067224 */ /* 0x000fe200078e00ff */
[----:B------:R-:W-:-:S04]  /*3df0*/  ISETP.EQ.U32.AND P1, PT, R0, RZ, PT ;  /* 0x000000ff0000720c */ /* 0x000fc80003f22070 */
[----:B------:R-:W-:-:S04]  /*3e00*/  ISETP.EQ.AND.EX P0, PT, R8, -0x80000000, P0, P1 ;  /* 0x800000000800780c */ /* 0x000fc80000702310 */
[----:B------:R-:W-:-:S04]  /*3e10*/  SEL R7, R5, RZ, P0 ;  /* 0x000000ff05077207 */ /* 0x000fc80000000000 */
[----:B------:R-:W-:-:S07]  /*3e20*/  @!P2 LOP3.LUT R7, R7, 0x7ff00000, RZ, 0xfc, !PT ;  /* 0x7ff000000707a812 */ /* 0x000fce00078efcff */
.L_x_5263:
[----:B------:R-:W-:Y:S05]  /*3e30*/  BSYNC B2 ;  /* 0x0000000000027941 */ /* 0x000fea0003800000 */
.L_x_5261:
        /* <DEDUP_REMOVED lines=18> */
.L_x_5266:
[----:B------:R-:W-:-:S11]  /*3f60*/  DADD R6, R14, R4 ;  /* 0x000000000e067229 */ /* 0x000fd60000000004 */
.L_x_5265:
[----:B------:R-:W-:Y:S05]  /*3f70*/  BSYNC B2 ;  /* 0x0000000000027941 */ /* 0x000fea0003800000 */
.L_x_5264:
[----:B------:R-:W-:-:S06]  /*3f80*/  DSETP.NEU.AND P0, PT, R4, 1, PT ;  /* 0x3ff000000400742a */ /* 0x000fcc0003f0d000 */
[----:B------:R-:W-:Y:S02]  /*3f90*/  FSEL R4, R6, RZ, P0 ;  /* 0x000000ff06047208 */ /* 0x000fe40000000000 */
[----:B------:R-:W-:-:S06]  /*3fa0*/  FSEL R5, R7, 1.875, P0 ;  /* 0x3ff0000007057808 */ /* 0x000fcc0000000000 */
[----:B------:R-:W-:-:S08]  /*3fb0*/  DMUL R18, R18, R4 ;  /* 0x0000000412127228 */ /* 0x000fd00000000000 */
[----:B------:R-:W-:Y:S01]  /*3fc0*/  DMUL R24, R18, R26 ;  /* 0x0000001a12187228 */ /* 0x000fe20000000000 */
[----:B------:R-:W-:Y:S10]  /*3fd0*/  BRA `(.L_x_5255) ;  /* 0x0000001000e47947 */ /* 0x000ff40003800000 */
.L_x_5230:
        /* <DEDUP_REMOVED lines=83> */
.L_x_5268:
[----:B------:R-:W-:Y:S05]  /*4510*/  BSYNC B2 ;  /* 0x0000000000027941 */ /* 0x000fea0003800000 */
.L_x_5267:
[----:B------:R-:W-:Y:S04]  /*4520*/  BSSY B6, `(.L_x_5269) ;  /* 0x00000a4000067945 */ /* 0x000fe80003800000 */
[----:B------:R-:W-:Y:S05]  /*4530*/  @P3 BRA `(.L_x_5270) ;  /* 0x0000000800843947 */ /* 0x000fea0003800000 */
[----:B------:R-:W-:Y:S01]  /*4540*/  MOV R18, R20 ;  /* 0x0000001400127202 */ /* 0x000fe20000000f00 */
[----:B------:R-:W-:Y:S01]  /*4550*/  IMAD.MOV.U32 R19, RZ, RZ, R21 ;  /* 0x000000ffff137224 */ /* 0x000fe200078e0015 */
[----:B------:R-:W-:-:S07]  /*4560*/  MOV R22, 0x4580 ;  /* 0x0000458000167802 */ /* 0x000fce0000000f00 */
[----:B------:R-:W-:Y:S05]  /*4570*/  CALL.REL.NOINC `($_ZN2at6native27unrolled_elementwise_kernelIN48_GLOBAL__N__08322988_15_IGammaKernel_cu_cb51a28d10CalcIgammaIdEESt5arrayIPcLm3EELi4E23TrivialOffsetCalculatorILi2EjES8_ILi1EjENS0_6memory15LoadWithoutCastENSB_16StoreWithoutCastEEEviT_T0_T2_T3_T4_T5_$__internal_lgamma_pos) ;  /* 0x0000047400b07944 */ /* 0x000fea0003c00000 */
        /* <DEDUP_REMOVED lines=66> */
[----:B------:R-:W-:Y:S05]  /*49a0*/  CALL.REL.NOINC `($__internal_24_$__cuda_sm20_div_rn_f64_full) ;  /* 0x0000045c00787944 */ /* 0x000fea0003c00000 */
.L_x_5275:
[----:B------:R-:W-:Y:S05]  /*49b0*/  BSYNC B7 ;  /* 0x0000000000077941 */ /* 0x000fea0003800000 */
.L_x_5274:
[----:B------:R-:W-:Y:S01]  /*49c0*/  MOV R0, R5 ;  /* 0x0000000500007202 */ /* 0x000fe20000000f00 */
[----:B------:R-:W-:Y:S02]  /*49d0*/  IMAD.MOV.U32 R20, RZ, RZ, R4 ;  /* 0x000000ffff147224 */ /* 0x000fe400078e0004 */
[----:B------:R-:W-:-:S07]  /*49e0*/  IMAD.MOV.U32 R21, RZ, RZ, R5 ;  /* 0x000000ffff157224 */ /* 0x000fce00078e0005 */
.L_x_5273:
[----:B------:R-:W-:Y:S05]  /*49f0*/  BSYNC B2 ;  /* 0x0000000000027941 */ /* 0x000fea0003800000 */
.L_x_5272:
        /* <DEDUP_REMOVED lines=79> */
.L_x_5277:
[----:B------:R-:W-:Y:S05]  /*4ef0*/  BSYNC B2 ;  /* 0x0000000000027941 */ /* 0x000fea0003800000 */
.L_x_5276:
[--C-:B------:R-:W-:Y:S02]  /*4f00*/  DADD R18, -R18, R4.reuse ;  /* 0x0000000012127229 */ /* 0x100fe40000000104 */
[----:B------:R-:W-:-:S10]  /*4f10*/  DADD R4, -RZ, -R4 ;  /* 0x00000000ff047229 */ /* 0x000fd40000000904 */
[----:B------:R-:W-:Y:S02]  /*4f20*/  FSEL R4, R4, R18, !P4 ;  /* 0x0000001204047208 */ /* 0x000fe40006000000 */
[----:B------:R-:W-:Y:S01]  /*4f30*/  FSEL R5, R5, R19, !P4 ;  /* 0x0000001305057208 */ /* 0x000fe20006000000 */
[----:B------:R-:W-:Y:S06]  /*4f40*/  BRA `(.L_x_5271) ;  /* 0x0000000000047947 */ /* 0x000fec0003800000 */
.L_x_5270:
[----:B------:R-:W-:-:S11]  /*4f50*/  DADD R4, R14, R14 ;  /* 0x000000000e047229 */ /* 0x000fd6000000000e */
.L_x_5271:
[----:B------:R-:W-:Y:S05]  /*4f60*/  BSYNC B6 ;  /* 0x0000000000067941 */ /* 0x000fea0003800000 */
.L_x_5269:
        /* <DEDUP_REMOVED lines=64> */
.L_x_5255:
[----:B------:R-:W-:Y:S05]  /*5370*/  BSYNC B1 ;  /* 0x0000000000017941 */ /* 0x000fea0003800000 */
.L_x_5229:
[----:B------:R-:W-:Y:S01]  /*5380*/  DSETP.NEU.AND P0, PT, R24, RZ, PT ;  /* 0x000000ff1800722a */ /* 0x000fe20003f0d000 */
[----:B------:R-:W-:-:S13]  /*5390*/  CS2R R4, SRZ ;  /* 0x0000000000047805 */ /* 0x000fda000001ff00 */
        /* <DEDUP_REMOVED lines=9> */
.L_x_5281:
[----:B------:R-:W-:Y:S01]  /*5430*/  DADD R12, R18, 1 ;  /* 0x3ff00000120c7429 */ /* 0x000fe20000000000 */
[----:B------:R-:W-:Y:S01]  /*5440*/  IMAD.MOV.U32 R4, RZ, RZ, 0x1 ;  /* 0x00000001ff047424 */ /* 0x000fe200078e00ff */
[----:B------:R-:W-:Y:S01]  /*5450*/  FSETP.GEU.AND P1, PT, |R3|, 6.5827683646048100446e-37, PT ;  /* 0x036000000300780b */ /* 0x000fe20003f2e200 */
[----:B------:R-:W-:Y:S03]  /*5460*/  BSSY B2, `(.L_x_5279) ;  /* 0x0000013000027945 */ /* 0x000fe60003800000 */
        /* <DEDUP_REMOVED lines=17> */
[----:B------:R-:W-:Y:S05]  /*5580*/  CALL.REL.NOINC `($__internal_24_$__cuda_sm20_div_rn_f64_full) ;  /* 0x0000045000807944 */ /* 0x000fea0003c00000 */
.L_x_5280:
[----:B------:R-:W-:Y:S05]  /*5590*/  BSYNC B2 ;  /* 0x0000000000027941 */ /* 0x000fea0003800000 */
.L_x_5279:
        /* <DEDUP_REMOVED lines=8> */
.L_x_5278:
        /* <DEDUP_REMOVED lines=22> */
.L_x_5283:
[----:B------:R-:W-:Y:S05]  /*5780*/  BSYNC B1 ;  /* 0x0000000000017941 */ /* 0x000fea0003800000 */
.L_x_5282:
[----:B------:R-:W-:Y:S05]  /*5790*/  BRA `(.L_x_5216) ;  /* 0x0000017000907947 */ /* 0x000fea0003800000 */
.L_x_5228:
[----:B------:R-:W-:-:S07]  /*57a0*/  MOV R84, 0x57c0 ;  /* 0x000057c000547802 */ /* 0x000fce0000000f00 */
[----:B------:R-:W-:Y:S05]  /*57b0*/  CALL.REL.NOINC `($_ZN2at6native27unrolled_elementwise_kernelIN48_GLOBAL__N__08322988_15_IGammaKernel_cu_cb51a28d10CalcIgammaIdEESt5arrayIPcLm3EELi4E23TrivialOffsetCalculatorILi2EjES8_ILi1EjENS0_6memory15LoadWithoutCastENSB_16StoreWithoutCastEEEviT_T0_T2_T3_T4_T5_$_ZN46_INTERNAL_08322988_15_IGammaKernel_cu_cb51a28d48_GLOBAL__N__08322988_15_IGammaKernel_cu_cb51a28d12calc_igammacIdEET_S2_S2_) ;  /* 0x0000017000987944 */ /* 0x000fea0003c00000 */
[----:B------:R-:W-:Y:S01]  /*57c0*/  DADD R4, -R4, 1 ;  /* 0x3ff0000004047429 */ /* 0x000fe20000000100 */
[----:B------:R-:W-:Y:S10]  /*57d0*/  BRA `(.L_x_5216) ;  /* 0x0000017000807947 */ /* 0x000ff40003800000 */
.L_x_5227:
        /* <DEDUP_REMOVED lines=1244> */
[----:B------:R-:W-:-:S02]  /*a5a0*/  IMAD.MOV.U32 R28, RZ, RZ, 0x1fd5f699 ;  /* 0x1fd5f699ff1c7424 */ /* 0x000fc400078e00ff */
[----:B------:R-:W-:Y:S01]  /*a5b0*/  IMAD.MOV.U32 R29, RZ, RZ, 0x3f6966e5 ;  /* 0x3f6966e5ff1d7424 */ /* 0x000fe200078e00ff */
[----:B------:R3:W-:Y:S01]  /*a5c0*/  STL.64 [R1+0xcc8], R8 ;  /* 0x000cc80801007387 */ /* 0x0007e20000100a00 */
[----:B0-----:R-:W-:Y:S01]  /*a5d0*/  IMAD.MOV.U32 R12, RZ, RZ, 0xc4df7f1 ;  /* 0x0c4df7f1ff0c7424 */ /* 0x001fe200078e00ff */
[----:B------:R-:W-:Y:S01]  /*a5e0*/  MOV R13, 0x3f3adee2 ;  /* 0x3f3adee2000d7802 */ /* 0x000fe20000000f00 */
[----:B-1----:R-:W-:Y:S01]  /*a5f0*/  IMAD.MOV.U32 R6, RZ, RZ, 0x7c4544c3 ;  /* 0x7c4544c3ff067424 */ /* 0x002fe200078e00ff */
[----:B------:R-:W-:Y:S01]  /*a600*/  MOV R7, 0x3f10af03 ;  /* 0x3f10af0300077802 */ /* 0x000fe20000000f00 */
[----:B------:R0:W-:Y:S01]  /*a610*/  STL.64 [R1+0xce8], R10 ;  /* 0x000ce80a01007387 */ /* 0x0001e20000100a00 */
[----:B--2---:R-:W-:Y:S02]  /*a620*/  IMAD.MOV.U32 R16, RZ, RZ, 0x6a382e07 ;  /* 0x6a382e07ff107424 */ /* 0x004fe400078e00ff */
[----:B------:R-:W-:Y:S01]  /*a630*/  IMAD.MOV.U32 R17, RZ, RZ, 0x3db43183 ;  /* 0x3db43183ff117424 */ /* 0x000fe200078e00ff */
[----:B------:R1:W-:Y:S01]  /*a640*/  STL.64 [R1+0xcf0], R12 ;  /* 0x000cf00c01007387 */ /* 0x0003e20000100a00 */
[----:B---3--:R-:W-:-:S02]  /*a650*/  IMAD.MOV.U32 R8, RZ, RZ, -0x6f643b9e ;  /* 0x909bc462ff087424 */ /* 0x008fc400078e00ff */
[----:B------:R-:W-:Y:S01]  /*a660*/  IMAD.MOV.U32 R9, RZ, RZ, -0x410a3a9c ;  /* 0xbef5c564ff097424 */ /* 0x000fe200078e00ff */
[----:B------:R2:W-:Y:S01]  /*a670*/  STL.64 [R1+0xd08], R6 ;  /* 0x000d080601007387 */ /* 0x0005e20000100a00 */
[----:B0-----:R-:W-:-:S03]  /*a680*/  MOV R10, 0xba744e1c ;  /* 0xba744e1c000a7802 */ /* 0x001fc60000000f00 */
[----:B------:R0:W-:Y:S01]  /*a690*/  STL.64 [R1+0xd10], R8 ;  /* 0x000d100801007387 */ /* 0x0001e20000100a00 */
[----:B------:R-:W-:Y:S02]  /*a6a0*/  IMAD.MOV.U32 R11, RZ, RZ, 0x3eab1a24 ;  /* 0x3eab1a24ff0b7424 */ /* 0x000fe400078e00ff */
[----:B-1----:R-:W-:Y:S01]  /*a6b0*/  IMAD.MOV.U32 R12, RZ, RZ, -0xa078040 ;  /* 0xf5f87fc0ff0c7424 */ /* 0x002fe200078e00ff */
[----:B------:R-:W-:Y:S01]  /*a6c0*/  MOV R13, 0x3cc5a9a2 ;  /* 0x3cc5a9a2000d7802 */ /* 0x000fe20000000f00 */
[----:B------:R1:W-:Y:S01]  /*a6d0*/  STL.64 [R1+0xcf8], R16 ;  /* 0x000cf81001007387 */ /* 0x0003e20000100a00 */
[----:B--2---:R-:W-:Y:S02]  /*a6e0*/  IMAD.MOV.U32 R6, RZ, RZ, 0x66be9669 ;  /* 0x66be9669ff067424 */ /* 0x004fe400078e00ff */
[----:B------:R-:W-:Y:S01]  /*a6f0*/  IMAD.MOV.U32 R7, RZ, RZ, -0x417c3ae7 ;  /* 0xbe83c519ff077424 */ /* 0x000fe200078e00ff */
[----:B------:R2:W-:Y:S01]  /*a700*/  STL.64 [R1+0xd30], R10 ;  /* 0x000d300a01007387 */ /* 0x0005e20000100a00 */
[----:B0-----:R-:W-:-:S02]  /*a710*/  IMAD.MOV.U32 R8, RZ, RZ, -0x498130b8 ;  /* 0xb67ecf48ff087424 */ /* 0x001fc400078e00ff */
[----:B------:R-:W-:Y:S01]  /*a720*/  IMAD.MOV.U32 R9, RZ, RZ, 0x3fd75748 ;  /* 0x3fd75748ff097424 */ /* 0x000fe200078e00ff */
[----:B------:R0:W-:Y:S01]  /*a730*/  STL.64 [R1+0xd38], R12 ;  /* 0x000d380c01007387 */ /* 0x0001e20000100a00 */
[----:B-1----:R-:W-:Y:S01]  /*a740*/  MOV R16, 0xc43300a2 ;  /* 0xc43300a200107802 */ /* 0x002fe20000000f00 */
[----:B------:R-:W-:Y:S02]  /*a750*/  IMAD.MOV.U32 R17, RZ, RZ, -0x40366831 ;  /* 0xbfc997cfff117424 */ /* 0x000fe400078e00ff */
[----:B------:R1:W-:Y:S01]  /*a760*/  STL.64 [R1+0xd40], R6 ;  /* 0x000d400601007387 */ /* 0x0003e20000100a00 */
[----:B--2---:R-:W-:-:S03]  /*a770*/  IMAD.MOV.U32 R10, RZ, RZ, -0x359d8d2a ;  /* 0xca6272d6ff0a7424 */ /* 0x004fc600078e00ff */
[----:B------:R2:W-:Y:S01]  /*a780*/  STL.64 [R1+0xd58], R8 ;  /* 0x000d580801007387 */ /* 0x0005e20000100a00 */
[----:B------:R-:W-:Y:S01]  /*a790*/  MOV R11, 0x3fd10cd9 ;  /* 0x3fd10cd9000b7802 */ /* 0x000fe20000000f00 */
[----:B0-----:R-:W-:Y:S01]  /*a7a0*/  IMAD.MOV.U32 R12, RZ, RZ, 0x4744ccfb ;  /* 0x4744ccfbff0c7424 */ /* 0x001fe200078e00ff */
[----:B------:R-:W-:Y:S01]  /*a7b0*/  MOV R13, 0x3fc056ba ;  /* 0x3fc056ba000d7802 */ /* 0x000fe20000000f00 */
[----:B------:R0:W-:Y:S01]  /*a7c0*/  STL.64 [R1+0xd48], R16 ;  /* 0x000d481001007387 */ /* 0x0001e20000100a00 */
[----:B-1----:R-:W-:-:S03]  /*a7d0*/  IMAD.MOV.U32 R6, RZ, RZ, 0x182c4e01 ;  /* 0x182c4e01ff067424 */ /* 0x002fc600078e00ff */
[----:B------:R1:W-:Y:S01]  /*a7e0*/  STL.64 [R1+0xc98], R20 ;  /* 0x000c981401007387 */ /* 0x0003e20000100a00 */
[----:B------:R-:W-:Y:S01]  /*a7f0*/  IMAD.MOV.U32 R7, RZ, RZ, -0x405337f1 ;  /* 0xbfacc80fff077424 */ /* 0x000fe200078e00ff */
[----:B--2---:R-:W-:Y:S01]  /*a800*/  MOV R8, 0xd3bab1e9 ;  /* 0xd3bab1e900087802 */ /* 0x004fe20000000f00 */
[----:B------:R-:W-:Y:S01]  /*a810*/  IMAD.MOV.U32 R9, RZ, RZ, -0x41787839 ;  /* 0xbe8787c7ff097424 */ /* 0x000fe200078e00ff */
[----:B------:R2:W-:Y:S01]  /*a820*/  STL.64 [R1+0xd68], R10 ;  /* 0x000d680a01007387 */ /* 0x0005e20000100a00 */
[----:B0-----:R-:W-:Y:S01]  /*a830*/  IMAD.MOV.U32 R16, RZ, RZ, -0x35537826 ;  /* 0xcaac87daff107424 */ /* 0x001fe200078e00ff */
[----:B------:R-:W-:Y:S02]  /*a840*/  MOV R17, 0x3f93b27e ;  /* 0x3f93b27e00117802 */ /* 0x000fe40000000f00 */
[----:B------:R0:W-:Y:S01]  /*a850*/  STL.64 [R1+0xd80], R12 ;  /* 0x000d800c01007387 */ /* 0x0001e20000100a00 */
[----:B-1----:R-:W-:-:S03]  /*a860*/  IMAD.MOV.U32 R20, RZ, RZ, -0x1da32ee4 ;  /* 0xe25cd11cff147424 */ /* 0x002fc600078e00ff */
[----:B------:R1:W-:Y:S01]  /*a870*/  STL.64 [R1+0xd88], R6 ;  /* 0x000d880601007387 */ /* 0x0003e20000100a00 */
[----:B------:R-:W-:Y:S02]  /*a880*/  IMAD.MOV.U32 R21, RZ, RZ, 0x3f5a4350 ;  /* 0x3f5a4350ff157424 */ /* 0x000fe400078e00ff */
[----:B--2---:R-:W-:Y:S01]  /*a890*/  IMAD.MOV.U32 R10, RZ, RZ, -0x793f6ca ;  /* 0xf86c0936ff0a7424 */ /* 0x004fe200078e00ff */
[----:B------:R2:W-:Y:S01]  /*a8a0*/  STL.64 [R1+0xd90], R8 ;  /* 0x000d900801007387 */ /* 0x0005e20000100a00 */
[----:B------:R-:W-:Y:S01]  /*a8b0*/  MOV R11, 0x3e123fc5 ;  /* 0x3e123fc5000b7802 */ /* 0x000fe20000000f00 */
[----:B0-----:R-:W-:Y:S02]  /*a8c0*/  IMAD.MOV.U32 R12, RZ, RZ, -0x8aa5d37 ;  /* 0xf755a2c9ff0c7424 */ /* 0x001fe400078e00ff */
        /* <DEDUP_REMOVED lines=12> */
[----:B------:R-:W-:Y:S02]  /*a990*/  IMAD.MOV.U32 R23, RZ, RZ, -0x40e6e001 ;  /* 0xbf191fffff177424 */ /* 0x000fe400078e00ff */
[----:B------:R1:W-:Y:S01]  /*a9a0*/  STL.64 [R1+0xce0], R20 ;  /* 0x000ce01401007387 */ /* 0x0003e20000100a00 */
[----:B--2---:R-:W-:-:S03]  /*a9b0*/  IMAD.MOV.U32 R24, RZ, RZ, 0x539275a7 ;  /* 0x539275a7ff187424 */ /* 0x004fc600078e00ff */
[----:B------:R2:W-:Y:S01]  /*a9c0*/  STL.64 [R1+0xdb0], R10 ;  /* 0x000db00a01007387 */ /* 0x0005e20000100a00 */
[----:B------:R-:W-:-:S03]  /*a9d0*/  MOV R25, 0x3ed1abde ;  /* 0x3ed1abde00197802 */ /* 0x000fc60000000f00 */
[----:B------:R3:W-:Y:S01]  /*a9e0*/  STL.64 [R1+0xdb8], R12 ;  /* 0x000db80c01007387 */ /* 0x0007e20000100a00 */
[----:B0-----:R-:W-:Y:S02]  /*a9f0*/  IMAD.MOV.U32 R26, RZ, RZ, -0x39092c3 ;  /* 0xfc6f6d3dff1a7424 */ /* 0x001fe400078e00ff */
[----:B------:R-:W-:Y:S01]  /*aa00*/  IMAD.MOV.U32 R27, RZ, RZ, -0x4139f83b ;  /* 0xbec607c5ff1b7424 */ /* 0x000fe200078e00ff */
        /* <DEDUP_REMOVED lines=20> */
[----:B------:R-:W-:Y:S02]  /*ab50*/  MOV R23, 0xbf8ed5bd ;  /* 0xbf8ed5bd00177802 */ /* 0x000fe40000000f00 */
[----:B-1----:R-:W-:Y:S01]  /*ab60*/  MOV R20, 0x20e7ea15 ;  /* 0x20e7ea1500147802 */ /* 0x002fe20000000f00 */
[----:B------:R1:W-:Y:S01]  /*ab70*/  STL.64 [R1+0xdf8], R10 ;  /* 0x000df80a01007387 */ /* 0x0003e20000100a00 */
[----:B------:R-:W-:-:S03]  /*ab80*/  IMAD.MOV.U32 R21, RZ, RZ, -0x4022480f ;  /* 0xbfddb7f1ff157424 */ /* 0x000fc600078e00ff */
[----:B------:R3:W-:Y:S01]  /*ab90*/  STL.64 [R1+0xe00], R12 ;  /* 0x000e000c01007387 */ /* 0x0007e20000100a00 */
[----:B--2---:R-:W-:Y:S02]  /*aba0*/  IMAD.MOV.U32 R24, RZ, RZ, -0x15b5e6ab ;  /* 0xea4a1955ff187424 */ /* 0x004fe400078e00ff */
[----:B------:R-:W-:Y:S01]  /*abb0*/  IMAD.MOV.U32 R25, RZ, RZ, 0x3f01d889 ;  /* 0x3f01d889ff197424 */ /* 0x000fe200078e00ff */
[----:B------:R2:W-:Y:S01]  /*abc0*/  STL.64 [R1+0xe08], R6 ;  /* 0x000e080601007387 */ /* 0x0005e20000100a00 */
[----:B0-----:R-:W-:Y:S01]  /*abd0*/  MOV R26, 0x23c48dc0 ;  /* 0x23c48dc0001a7802 */ /* 0x001fe20000000f00 */
[----:B------:R-:W-:Y:S02]  /*abe0*/  IMAD.MOV.U32 R27, RZ, RZ, -0x403e5b26 ;  /* 0xbfc1a4daff1b7424 */ /* 0x000fe400078e00ff */
[----:B------:R0:W-:Y:S01]  /*abf0*/  STL.64 [R1+0xe20], R8 ;  /* 0x000e200801007387 */ /* 0x0001e20000100a00 */
[----:B-1----:R-:W-:Y:S02]  /*ac00*/  IMAD.MOV.U32 R10, RZ, RZ, 0x127046e4 ;  /* 0x127046e4ff0a7424 */ /* 0x002fe400078e00ff */
[----:B------:R-:W-:Y:S01]  /*ac10*/  IMAD.MOV.U32 R11, RZ, RZ, -0x401588c4 ;  /* 0xbfea773cff0b7424 */ /* 0x000fe200078e00ff */
[----:B------:R1:W-:Y:S01]  /*ac20*/  STL.64 [R1+0xe28], R16 ;  /* 0x000e281001007387 */ /* 0x0003e20000100a00 */
[----:B---3--:R-:W-:-:S02]  /*ac30*/  IMAD.MOV.U32 R12, RZ, RZ, -0x77e3fbe3 ;  /* 0x881c041dff0c7424 */ /* 0x008fc400078e00ff */
[----:B------:R-:W-:Y:S01]  /*ac40*/  IMAD.MOV.U32 R13, RZ, RZ, -0x4144f9ed ;  /* 0xbebb0613ff0d7424 */ /* 0x000fe200078e00ff */
[----:B--2---:R-:W-:Y:S01]  /*ac50*/  MOV R6, 0x41653f05 ;  /* 0x41653f0500067802 */ /* 0x004fe20000000f00 */
[----:B------:R-:W-:Y:S01]  /*ac60*/  IMAD.MOV.U32 R7, RZ, RZ, 0x3fc89f1e ;  /* 0x3fc89f1eff077424 */ /* 0x000fe200078e00ff */
[----:B------:R2:W-:Y:S01]  /*ac70*/  STL.64 [R1+0xd50], R22 ;  /* 0x000d501601007387 */ /* 0x0005e20000100a00 */
[----:B0-----:R-:W-:Y:S01]  /*ac80*/  IMAD.MOV.U32 R8, RZ, RZ, 0x2bd4a5fe ;  /* 0x2bd4a5feff087424 */ /* 0x001fe200078e00ff */
[----:B------:R-:W-:Y:S02]  /*ac90*/  MOV R9, 0xbfc53ebc ;  /* 0xbfc53ebc00097802 */ /* 0x000fe40000000f00 */
[----:B------:R0:W-:Y:S01]  /*aca0*/  STL.64 [R1+0xd60], R20 ;  /* 0x000d601401007387 */ /* 0x0001e20000100a00 */
[----:B-1----:R-:W-:Y:S01]  /*acb0*/  IMAD.MOV.U32 R16, RZ, RZ, -0xa3c9470 ;  /* 0xf5c36b90ff107424 */ /* 0x002fe200078e00ff */
[----:B------:R-:W-:Y:S02]  /*acc0*/  MOV R17, 0xbf95fbff ;  /* 0xbf95fbff00117802 */ /* 0x000fe40000000f00 */
[----:B------:R1:W-:Y:S04]  /*acd0*/  STL.64 [R1+0xd70], R24 ;  /* 0x000d701801007387 */ /* 0x0003e80000100a00 */
[----:B------:R3:W-:Y:S01]  /*ace0*/  STL.64 [R1+0xd78], R26 ;  /* 0x000d781a01007387 */ /* 0x0007e20000100a00 */
[----:B--2---:R-:W-:-:S02]  /*acf0*/  IMAD.MOV.U32 R22, RZ, RZ, 0x4f7ffc6f ;  /* 0x4f7ffc6fff167424 */ /* 0x004fc400078e00ff */
[----:B------:R-:W-:Y:S01]  /*ad00*/  IMAD.MOV.U32 R23, RZ, RZ, -0x4071191d ;  /* 0xbf8ee6e3ff177424 */ /* 0x000fe200078e00ff */
[----:B------:R2:W-:Y:S01]  /*ad10*/  STL.64 [R1+0xe30], R10 ;  /* 0x000e300a01007387 */ /* 0x0005e20000100a00 */
[----:B0-----:R-:W-:Y:S01]  /*ad20*/  MOV R20, 0x4c284396 ;  /* 0x4c28439600147802 */ /* 0x001fe20000000f00 */
[----:B------:R-:W-:Y:S02]  /*ad30*/  IMAD.MOV.U32 R21, RZ, RZ, 0x3f778305 ;  /* 0x3f778305ff157424 */ /* 0x000fe400078e00ff */
[----:B------:R0:W-:Y:S01]  /*ad40*/  STL.64 [R1+0xe48], R12 ;  /* 0x000e480c01007387 */ /* 0x0001e20000100a00 */
[----:B-1----:R-:W-:Y:S01]  /*ad50*/  MOV R24, 0xb54bf1cd ;  /* 0xb54bf1cd00187802 */ /* 0x002fe20000000f00 */
[----:B------:R-:W-:Y:S02]  /*ad60*/  IMAD.MOV.U32 R25, RZ, RZ, 0x3f51b9f3 ;  /* 0x3f51b9f3ff197424 */ /* 0x000fe400078e00ff */
[----:B------:R1:W-:Y:S01]  /*ad70*/  STL.64 [R1+0xe50], R6 ;  /* 0x000e500601007387 */ /* 0x0003e20000100a00 */
[----:B---3--:R-:W-:Y:S01]  /*ad80*/  IMAD.MOV.U32 R26, RZ, RZ, 0x172c9899 ;  /* 0x172c9899ff1a7424 */ /* 0x008fe200078e00ff */
[----:B------:R-:W-:-:S02]  /*ad90*/  MOV R27, 0xbf387e11 ;  /* 0xbf387e11001b7802 */ /* 0x000fc40000000f00 */
[----:B------:R3:W-:Y:S01]  /*ada0*/  STL.64 [R1+0xe58], R8 ;  /* 0x000e580801007387 */ /* 0x0007e20000100a00 */
[----:B--2---:R-:W-:Y:S02]  /*adb0*/  IMAD.MOV.U32 R10, RZ, RZ, 0x78d507d5 ;  /* 0x78d507d5ff0a7424 */ /* 0x004fe400078e00ff */
[----:B------:R-:W-:Y:S01]  /*adc0*/  IMAD.MOV.U32 R11, RZ, RZ, 0x3f909e54 ;  /* 0x3f909e54ff0b7424 */ /* 0x000fe200078e00ff */
[----:B0-----:R-:W-:Y:S01]  /*add0*/  MOV R12, 0x163a4d10 ;  /* 0x163a4d10000c7802 */ /* 0x001fe20000000f00 */
[----:B------:R-:W-:Y:S01]  /*ade0*/  IMAD.MOV.U32 R13, RZ, RZ, -0x408781ef ;  /* 0xbf787e11ff0d7424 */ /* 0x000fe200078e00ff */
[----:B------:R0:W-:Y:S01]  /*adf0*/  STL.64 [R1+0xe70], R16 ;  /* 0x000e701001007387 */ /* 0x0001e20000100a00 */
[----:B-1----:R-:W-:Y:S01]  /*ae00*/  MOV R6, 0xca39706b ;  /* 0xca39706b00067802 */ /* 0x002fe20000000f00 */
[----:B------:R-:W-:Y:S02]  /*ae10*/  IMAD.MOV.U32 R7, RZ, RZ, -0x40aed4f2 ;  /* 0xbf512b0eff077424 */ /* 0x000fe400078e00ff */
[----:B------:R1:W-:Y:S01]  /*ae20*/  STL.64 [R1+0xda0], R22 ;  /* 0x000da01601007387 */ /* 0x0003e20000100a00 */
[----:B---3--:R-:W-:Y:S01]  /*ae30*/  IMAD.MOV.U32 R8, RZ, RZ, -0x712e25fa ;  /* 0x8ed1da06ff087424 */ /* 0x008fe200078e00ff */
[----:B------:R-:W-:-:S02]  /*ae40*/  MOV R9, 0x3f374a77 ;  /* 0x3f374a7700097802 */ /* 0x000fc40000000f00 */
[----:B------:R2:W-:Y:S01]  /*ae50*/  STL.64 [R1+0xda8], R20 ;  /* 0x000da81401007387 */ /* 0x0005e20000100a00 */
[----:B0-----:R-:W-:-:S03]  /*ae60*/  IMAD.MOV.U32 R16, RZ, RZ, 0x664ed58b ;  /* 0x664ed58bff107424 */ /* 0x001fc600078e00ff */
[----:B------:R0:W-:Y:S01]  /*ae70*/  STL.64 [R1+0xdc0], R24 ;  /* 0x000dc01801007387 */ /* 0x0001e20000100a00 */
[----:B------:R-:W-:Y:S01]  /*ae80*/  IMAD.MOV.U32 R17, RZ, RZ, 0x3d6cbf45 ;  /* 0x3d6cbf45ff117424 */ /* 0x000fe200078e00ff */
[----:B-1----:R-:W-:Y:S02]  /*ae90*/  MOV R22, 0x8655a9c8 ;  /* 0x8655a9c800167802 */ /* 0x002fe40000000f00 */
[----:B------:R1:W-:Y:S01]  /*aea0*/  STL.64 [R1+0xdc8], R26 ;  /* 0x000dc81a01007387 */ /* 0x0003e20000100a00 */
[----:B------:R-:W-:Y:S02]  /*aeb0*/  IMAD.MOV.U32 R23, RZ, RZ, 0x3d25dbb1 ;  /* 0x3d25dbb1ff177424 */ /* 0x000fe400078e00ff */
[----:B--2---:R-:W-:Y:S01]  /*aec0*/  IMAD.MOV.U32 R20, RZ, RZ, 0x3f1f53aa ;  /* 0x3f1f53aaff147424 */ /* 0x004fe200078e00ff */
[----:B------:R2:W-:Y:S01]  /*aed0*/  STL.64 [R1+0xe78], R10 ;  /* 0x000e780a01007387 */ /* 0x0005e20000100a00 */
[----:B------:R-:W-:-:S03]  /*aee0*/  IMAD.MOV.U32 R21, RZ, RZ, 0x3ef2a1f9 ;  /* 0x3ef2a1f9ff157424 */ /* 0x000fc600078e00ff */
        /* <DEDUP_REMOVED lines=9> */
[----:B---3--:R-:W-:Y:S01]  /*af80*/  MOV R12, 0xe70f541b ;  /* 0xe70f541b000c7802 */ /* 0x008fe20000000f00 */
[----:B------:R-:W-:Y:S01]  /*af90*/  IMAD.MOV.U32 R13, RZ, RZ, 0x3d0c1417 ;  /* 0x3d0c1417ff0d7424 */ /* 0x000fe200078e00ff */
[----:B------:R2:W-:Y:S01]  /*afa0*/  STL.64 [R1+0xea8], R16 ;  /* 0x000ea81001007387 */ /* 0x0005e20000100a00 */
[----:B0-----:R-:W-:Y:S01]  /*afb0*/  IMAD.MOV.U32 R6, RZ, RZ, -0x2584fef8 ;  /* 0xda7b0108ff067424 */ /* 0x001fe200078e00ff */
[----:B------:R-:W-:-:S02]  /*afc0*/  MOV R7, 0x3eca5076 ;  /* 0x3eca507600077802 */ /* 0x000fc40000000f00 */
[----:B------:R0:W-:Y:S01]  /*afd0*/  STL.64 [R1+0xde8], R20 ;  /* 0x000de81401007387 */ /* 0x0001e20000100a00 */
[----:B-1----:R-:W-:Y:S01]  /*afe0*/  IMAD.MOV.U32 R8, RZ, RZ, -0x7d41b984 ;  /* 0x82be467cff087424 */ /* 0x002fe200078e00ff */
[----:B------:R-:W-:Y:S02]  /*aff0*/  MOV R9, 0xc00aa176 ;  /* 0xc00aa17600097802 */ /* 0x000fe40000000f00 */
[----:B------:R1:W-:Y:S01]  /*b000*/  STL.64 [R1+0xdf0], R22 ;  /* 0x000df01601007387 */ /* 0x0003e20000100a00 */
[----:B--2---:R-:W-:-:S03]  /*b010*/  IMAD.MOV.U32 R16, RZ, RZ, 0x7f446f75 ;  /* 0x7f446f75ff107424 */ /* 0x004fc600078e00ff */
[----:B------:R2:W-:Y:S01]  /*b020*/  STL.64 [R1+0xe10], R24 ;  /* 0x000e101801007387 */ /* 0x0005e20000100a00 */
[----:B------:R-:W-:Y:S01]  /*b030*/  IMAD.MOV.U32 R17, RZ, RZ, 0x4011e07e ;  /* 0x4011e07eff117424 */ /* 0x000fe200078e00ff */
[----:B0-----:R-:W-:Y:S02]  /*b040*/  MOV R20, 0x57cf058f ;  /* 0x57cf058f00147802 */ /* 0x001fe40000000f00 */
[----:B------:R0:W-:Y:S01]  /*b050*/  STL.64 [R1+0xe18], R26 ;  /* 0x000e181a01007387 */ /* 0x0001e20000100a00 */
[----:B------:R-:W-:Y:S02]  /*b060*/  IMAD.MOV.U32 R21, RZ, RZ, 0x3fec97c0 ;  /* 0x3fec97c0ff157424 */ /* 0x000fe400078e00ff */
[----:B-1----:R-:W-:Y:S01]  /*b070*/  IMAD.MOV.U32 R22, RZ, RZ, -0x616e0a62 ;  /* 0x9e91f59eff167424 */ /* 0x002fe200078e00ff */
[----:B------:R1:W-:Y:S01]  /*b080*/  STL.64 [R1+0xec0], R10 ;  /* 0x000ec00a01007387 */ /* 0x0003e20000100a00 */
[----:B------:R-:W-:-:S03]  /*b090*/  MOV R23, 0xbfdcc80c ;  /* 0xbfdcc80c00177802 */ /* 0x000fc60000000f00 */
[----:B------:R3:W-:Y:S01]  /*b0a0*/  STL.64 [R1+0xec8], R12 ;  /* 0x000ec80c01007387 */ /* 0x0007e20000100a00 */
[----:B--2---:R-:W-:Y:S02]  /*b0b0*/  IMAD.MOV.U32 R24, RZ, RZ, -0x124e4a17 ;  /* 0xedb1b5e9ff187424 */ /* 0x004fe400078e00ff */
[----:B------:R-:W-:Y:S01]  /*b0c0*/  IMAD.MOV.U32 R25, RZ, RZ, 0x3fb1a243 ;  /* 0x3fb1a243ff197424 */ /* 0x000fe200078e00ff */
[----:B------:R2:W-:Y:S01]  /*b0d0*/  STL.64 [R1+0xed0], R6 ;  /* 0x000ed00601007387 */ /* 0x0005e20000100a00 */
[----:B0-----:R-:W-:Y:S01]  /*b0e0*/  MOV R26, 0x5f42d73e ;  /* 0x5f42d73e001a7802 */ /* 0x001fe20000000f00 */
[----:B------:R-:W-:Y:S02]  /*b0f0*/  IMAD.MOV.U32 R27, RZ, RZ, 0x3e4ddf27 ;  /* 0x3e4ddf27ff1b7424 */ /* 0x000fe400078e00ff */
[----:B------:R0:W-:Y:S01]  /*b100*/  STL.64 [R1+0xee8], R8 ;  /* 0x000ee80801007387 */ /* 0x0001e20000100a00 */
[----:B-1----:R-:W-:Y:S01]  /*b110*/  MOV R10, 0x12bad9bf ;  /* 0x12bad9bf000a7802 */ /* 0x002fe20000000f00 */
[----:B------:R-:W-:Y:S01]  /*b120*/  IMAD.MOV.U32 R11, RZ, RZ, -0x3ffa6af8 ;  /* 0xc0059508ff0b7424 */ /* 0x000fe200078e00ff */
[----:B---3--:R-:W-:Y:S01]  /*b130*/  MOV R12, 0xe1cfec61 ;  /* 0xe1cfec61000c7802 */ /* 0x008fe20000000f00 */
[----:B------:R-:W-:Y:S01]  /*b140*/  IMAD.MOV.U32 R13, RZ, RZ, -0x4008196a ;  /* 0xbff7e696ff0d7424 */ /* 0x000fe200078e00ff */
[----:B------:R1:W-:Y:S01]  /*b150*/  STL.64 [R1+0xef0], R16 ;  /* 0x000ef01001007387 */ /* 0x0003e20000100a00 */
[----:B--2---:R-:W-:Y:S01]  /*b160*/  IMAD.MOV.U32 R6, RZ, RZ, 0x7fbade6a ;  /* 0x7fbade6aff067424 */ /* 0x004fe200078e00ff */
[----:B------:R-:W-:-:S02]  /*b170*/  MOV R7, 0x3fe60acf ;  /* 0x3fe60acf00077802 */ /* 0x000fc40000000f00 */
[----:B------:R2:W-:Y:S01]  /*b180*/  STL.64 [R1+0xe38], R20 ;  /* 0x000e381401007387 */ /* 0x0005e20000100a00 */
[----:B0-----:R-:W-:Y:S02]  /*b190*/  IMAD.MOV.U32 R8, RZ, RZ, 0x5a443c00 ;  /* 0x5a443c00ff087424 */ /* 0x001fe400078e00ff */
[----:B------:R-:W-:Y:S01]  /*b1a0*/  IMAD.MOV.U32 R9, RZ, RZ, 0x3eb5f0bc ;  /* 0x3eb5f0bcff097424 */ /* 0x000fe200078e00ff */
[----:B------:R0:W-:Y:S01]  /*b1b0*/  STL.64 [R1+0xe40], R22 ;  /* 0x000e401601007387 */ /* 0x0001e20000100a00 */
[----:B-1----:R-:W-:-:S03]  /*b1c0*/  IMAD.MOV.U32 R16, RZ, RZ, -0x49e4a63d ;  /* 0xb61b59c3ff107424 */ /* 0x002fc600078e00ff */
[----:B------:R1:W-:Y:S01]  /*b1d0*/  STL.64 [R1+0xe60], R24 ;  /* 0x000e601801007387 */ /* 0x0003e20000100a00 */
[----:B------:R-:W-:Y:S02]  /*b1e0*/  IMAD.MOV.U32 R17, RZ, RZ, -0x404a91b2 ;  /* 0xbfb56e4eff117424 */ /* 0x000fe400078e00ff */
        /* <DEDUP_REMOVED lines=13> */
[----:B---3--:R-:W-:Y:S01]  /*b2c0*/  MOV R10, 0x8b9466e1 ;  /* 0x8b9466e1000a7802 */ /* 0x008fe20000000f00 */
[----:B------:R-:W-:Y:S02]  /*b2d0*/  IMAD.MOV.U32 R11, RZ, RZ, -0x41bf4448 ;  /* 0xbe40bbb8ff0b7424 */ /* 0x000fe400078e00ff */
[----:B0-----:R-:W-:Y:S01]  /*b2e0*/  IMAD.MOV.U32 R12, RZ, RZ, -0x4060f7e2 ;  /* 0xbf9f081eff0c7424 */ /* 0x001fe200078e00ff */
[----:B------:R-:W-:Y:S01]  /*b2f0*/  MOV R13, 0x3f98d9b0 ;  /* 0x3f98d9b0000d7802 */ /* 0x000fe20000000f00 */
[----:B------:R0:W-:Y:S01]  /*b300*/  STL.64 [R1+0xf38], R16 ;  /* 0x000f381001007387 */ /* 0x0001e20000100a00 */
[----:B-1----:R-:W-:Y:S01]  /*b310*/  IMAD.MOV.U32 R6, RZ, RZ, -0x7c1f5c1b ;  /* 0x83e0a3e5ff067424 */ /* 0x002fe200078e00ff */
[----:B------:R-:W-:Y:S02]  /*b320*/  MOV R7, 0x3dcb2cc4 ;  /* 0x3dcb2cc400077802 */ /* 0x000fe40000000f00 */
[----:B------:R1:W-:Y:S01]  /*b330*/  STL.64 [R1+0xe88], R20 ;  /* 0x000e881401007387 */ /* 0x0003e20000100a00 */
[----:B--2---:R-:W-:-:S02]  /*b340*/  IMAD.MOV.U32 R8, RZ, RZ, -0x3f0a6f3b ;  /* 0xc0f590c5ff087424 */ /* 0x004fc400078e00ff */
[----:B------:R-:W-:Y:S01]  /*b350*/  IMAD.MOV.U32 R9, RZ, RZ, -0x40a683ee ;  /* 0xbf597c12ff097424 */ /* 0x000fe200078e00ff */
[----:B------:R2:W-:Y:S01]  /*b360*/  STL.64 [R1+0xe90], R22 ;  /* 0x000e901601007387 */ /* 0x0005e20000100a00 */
[----:B0-----:R-:W-:Y:S01]  /*b370*/  MOV R16, 0xe26aa905 ;  /* 0xe26aa90500107802 */ /* 0x001fe20000000f00 */
[----:B------:R-:W-:Y:S02]  /*b380*/  IMAD.MOV.U32 R17, RZ, RZ, 0x3f514daf ;  /* 0x3f514dafff117424 */ /* 0x000fe400078e00ff */
[----:B------:R0:W-:Y:S01]  /*b390*/  STL.64 [R1+0xeb0], R24 ;  /* 0x000eb01801007387 */ /* 0x0001e20000100a00 */
[----:B-1----:R-:W-:-:S03]  /*b3a0*/  IMAD.MOV.U32 R20, RZ, RZ, 0x101bb71a ;  /* 0x101bb71aff147424 */ /* 0x002fc600078e00ff */
[----:B------:R1:W-:Y:S01]  /*b3b0*/  STL.64 [R1+0xeb8], R26 ;  /* 0x000eb81a01007387 */ /* 0x0003e20000100a00 */
[----:B------:R-:W-:Y:S01]  /*b3c0*/  IMAD.MOV.U32 R21, RZ, RZ, 0x3ffaab9a ;  /* 0x3ffaab9aff157424 */ /* 0x000fe200078e00ff */
[----:B--2---:R-:W-:Y:S02]  /*b3d0*/  MOV R22, 0xe771b94 ;  /* 0x0e771b9400167802 */ /* 0x004fe40000000f00 */
[----:B------:R2:W-:Y:S01]  /*b3e0*/  STL.64 [R1+0xf40], R10 ;  /* 0x000f400a01007387 */ /* 0x0005e20000100a00 */
[----:B------:R-:W-:-:S03]  /*b3f0*/  IMAD.MOV.U32 R23, RZ, RZ, 0x3fbdd5fa ;  /* 0x3fbdd5faff177424 */ /* 0x000fc600078e00ff */
        /* <DEDUP_REMOVED lines=8> */
[----:B------:R-:W-:-:S02]  /*b480*/  IMAD.MOV.U32 R11, RZ, RZ, 0x3f13bc59 ;  /* 0x3f13bc59ff0b7424 */ /* 0x000fc400078e00ff */
[----:B---3--:R-:W-:Y:S01]  /*b490*/  IMAD.MOV.U32 R12, RZ, RZ, 0x115cc480 ;  /* 0x115cc480ff0c7424 */ /* 0x008fe200078e00ff */
[----:B------:R-:W-:Y:S01]  /*b4a0*/  MOV R13, 0xbf09437c ;  /* 0xbf09437c000d7802 */ /* 0x000fe20000000f00 */
[----:B------:R2:W-:Y:S01]  /*b4b0*/  STL.64 [R1+0xf70], R16 ;  /* 0x000f701001007387 */ /* 0x0005e20000100a00 */
[----:B0-----:R-:W-:Y:S02]  /*b4c0*/  IMAD.MOV.U32 R6, RZ, RZ, 0x428cf51e ;  /* 0x428cf51eff067424 */ /* 0x001fe400078e00ff */
[----:B------:R-:W-:Y:S01]  /*b4d0*/  IMAD.MOV.U32 R7, RZ, RZ, 0x3eefef14 ;  /* 0x3eefef14ff077424 */ /* 0x000fe200078e00ff */
[----:B------:R0:W-:Y:S01]  /*b4e0*/  STL.64 [R1+0xed8], R20 ;  /* 0x000ed81401007387 */ /* 0x0001e20000100a00 */
[----:B-1----:R-:W-:Y:S02]  /*b4f0*/  IMAD.MOV.U32 R8, RZ, RZ, -0x3cbd0b71 ;  /* 0xc342f48fff087424 */ /* 0x002fe400078e00ff */
[----:B------:R-:W-:Y:S01]  /*b500*/  IMAD.MOV.U32 R9, RZ, RZ, -0x3fda6bdb ;  /* 0xc0259425ff097424 */ /* 0x000fe200078e00ff */
[----:B------:R1:W-:Y:S01]  /*b510*/  STL.64 [R1+0xee0], R22 ;  /* 0x000ee01601007387 */ /* 0x0003e20000100a00 */
[----:B--2---:R-:W-:Y:S01]  /*b520*/  MOV R16, 0x98bad82d ;  /* 0x98bad82d00107802 */ /* 0x004fe20000000f00 */
[----:B------:R-:W-:-:S02]  /*b530*/  IMAD.MOV.U32 R17, RZ, RZ, -0x40a87c3b ;  /* 0xbf5783c5ff117424 */ /* 0x000fc400078e00ff */
[----:B------:R2:W-:Y:S01]  /*b540*/  STL.64 [R1+0xf00], R24 ;  /* 0x000f001801007387 */ /* 0x0005e20000100a00 */
[----:B0-----:R-:W-:-:S03]  /*b550*/  MOV R20, 0x542640 ;  /* 0x0054264000147802 */ /* 0x001fc60000000f00 */
[----:B------:R0:W-:Y:S01]  /*b560*/  STL.64 [R1+0xf08], R26 ;  /* 0x000f081a01007387 */ /* 0x0001e20000100a00 */
[----:B------:R-:W-:Y:S02]  /*b570*/  IMAD.MOV.U32 R21, RZ, RZ, -0x402f82ff ;  /* 0xbfd07d01ff157424 */ /* 0x000fe400078e00ff */
[----:B-1----:R-:W-:Y:S01]  /*b580*/  IMAD.MOV.U32 R22, RZ, RZ, 0x5866b19f ;  /* 0x5866b19fff167424 */ /* 0x002fe200078e00ff */
[----:B------:R1:W-:Y:S01]  /*b590*/  STL.64 [R1+0xf88], R10 ;  /* 0x000f880a01007387 */ /* 0x0003e20000100a00 */
[----:B------:R-:W-:-:S03]  /*b5a0*/  MOV R23, 0x3fcb0149 ;  /* 0x3fcb014900177802 */ /* 0x000fc60000000f00 */
[----:B------:R3:W-:Y:S01]  /*b5b0*/  STL.64 [R1+0xf90], R12 ;  /* 0x000f900c01007387 */ /* 0x0007e20000100a00 */
[----:B--2---:R-:W-:Y:S02]  /*b5c0*/  IMAD.MOV.U32 R24, RZ, RZ, -0x4886cb15 ;  /* 0xb77934ebff187424 */ /* 0x004fe400078e00ff */
[----:B------:R-:W-:Y:S01]  /*b5d0*/  IMAD.MOV.U32 R25, RZ, RZ, -0x406dc241 ;  /* 0xbf923dbfff197424 */ /* 0x000fe200078e00ff */
[----:B------:R2:W-:Y:S01]  /*b5e0*/  STL.64 [R1+0xf98], R6 ;  /* 0x000f980601007387 */ /* 0x0005e20000100a00 */
[----:B0-----:R-:W-:Y:S01]  /*b5f0*/  MOV R26, 0x7b186dc8 ;  /* 0x7b186dc8001a7802 */ /* 0x001fe20000000f00 */
[----:B------:R-:W-:Y:S02]  /*b600*/  IMAD.MOV.U32 R27, RZ, RZ, 0x3f7a33c6 ;  /* 0x3f7a33c6ff1b7424 */ /* 0x000fe400078e00ff */
[----:B------:R0:W-:Y:S01]  /*b610*/  STL.64 [R1+0xfb0], R8 ;  /* 0x000fb00801007387 */ /* 0x0001e20000100a00 */
[----:B-1----:R-:W-:Y:S01]  /*b620*/  IMAD.MOV.U32 R10, RZ, RZ, 0x33a9e5be ;  /* 0x33a9e5beff0a7424 */ /* 0x002fe200078e00ff */
[----:B------:R-:W-:Y:S01]  /*b630*/  MOV R11, 0x4022777c ;  /* 0x4022777c000b7802 */ /* 0x000fe20000000f00 */
[----:B---3--:R-:W-:Y:S01]  /*b640*/  IMAD.MOV.U32 R12, RZ, RZ, 0x683ce6df ;  /* 0x683ce6dfff0c7424 */ /* 0x008fe200078e00ff */
[----:B------:R-:W-:Y:S01]  /*b650*/  MOV R13, 0x3ee93792 ;  /* 0x3ee93792000d7802 */ /* 0x000fe20000000f00 */
        /* <DEDUP_REMOVED lines=10> */
[----:B--2---:R-:W-:-:S03]  /*b700*/  IMAD.MOV.U32 R20, RZ, RZ, -0x76e7b570 ;  /* 0x89184a90ff147424 */ /* 0x004fc600078e00ff */
[----:B------:R2:W-:Y:S01]  /*b710*/  STL.64 [R1+0xf58], R26 ;  /* 0x000f581a01007387 */ /* 0x0005e20000100a00 */
[----:B------:R-:W-:Y:S01]  /*b720*/  MOV R21, 0xbf371e87 ;  /* 0xbf371e8700157802 */ /* 0x000fe20000000f00 */
[----:B0-----:R-:W-:Y:S02]  /*b730*/  IMAD.MOV.U32 R22, RZ, RZ, 0x43f4cecc ;  /* 0x43f4ceccff167424 */ /* 0x001fe400078e00ff */
[----:B------:R0:W-:Y:S01]  /*b740*/  STL.64 [R1+0xfc0], R10 ;  /* 0x000fc00a01007387 */ /* 0x0001e20000100a00 */
[----:B------:R-:W-:-:S03]  /*b750*/  IMAD.MOV.U32 R23, RZ, RZ, 0x3d3a2d86 ;  /* 0x3d3a2d86ff177424 */ /* 0x000fc600078e00ff */
[----:B------:R3:W-:Y:S01]  /*b760*/  STL.64 [R1+0xfd8], R12 ;  /* 0x000fd80c01007387 */ /* 0x0007e20000100a00 */
[----:B-1----:R-:W-:Y:S01]  /*b770*/  MOV R24, 0x8aaafd02 ;  /* 0x8aaafd0200187802 */ /* 0x002fe20000000f00 */
[----:B------:R-:W-:Y:S02]  /*b780*/  IMAD.MOV.U32 R25, RZ, RZ, -0x3fe58652 ;  /* 0xc01a79aeff197424 */ /* 0x000fe400078e00ff */
[----:B------:R1:W-:Y:S01]  /*b790*/  STL.64 [R1+0xfe0], R6 ;  /* 0x000fe00601007387 */ /* 0x0003e20000100a00 */
[----:B--2---:R-:W-:Y:S01]  /*b7a0*/  IMAD.MOV.U32 R26, RZ, RZ, -0x401bc200 ;  /* 0xbfe43e00ff1a7424 */ /* 0x004fe200078e00ff */
[----:B------:R-:W-:Y:S02]  /*b7b0*/  MOV R27, 0x402acbc4 ;  /* 0x402acbc4001b7802 */ /* 0x000fe40000000f00 */
[----:B------:R2:W-:Y:S01]  /*b7c0*/  STL.64 [R1+0xfe8], R8 ;  /* 0x000fe80801007387 */ /* 0x0005e20000100a00 */
[----:B0-----:R-:W-:Y:S01]  /*b7d0*/  IMAD.MOV.U32 R10, RZ, RZ, -0x448ac069 ;  /* 0xbb753f97ff0a7424 */ /* 0x001fe200078e00ff */
[----:B------:R-:W-:Y:S01]  /*b7e0*/  MOV R11, 0xbfd119e3 ;  /* 0xbfd119e3000b7802 */ /* 0x000fe20000000f00 */
[----:B---3--:R-:W-:Y:S01]  /*b7f0*/  IMAD.MOV.U32 R12, RZ, RZ, 0x7aa334e1 ;  /* 0x7aa334e1ff0c7424 */ /* 0x008fe200078e00ff */
[----:B------:R0:W-:Y:S01]  /*b800*/  STL.64 [R1+0x1000], R16 ;  /* 0x0010001001007387 */ /* 0x0001e20000100a00 */
[----:B------:R-:W-:-:S02]  /*b810*/  IMAD.MOV.U32 R13, RZ, RZ, 0x3fba33c6 ;  /* 0x3fba33c6ff0d7424 */ /* 0x000fc400078e00ff */
[----:B-1----:R-:W-:Y:S01]  /*b820*/  IMAD.MOV.U32 R6, RZ, RZ, -0x232dd40d ;  /* 0xdcd22bf3ff067424 */ /* 0x002fe200078e00ff */
[----:B------:R1:W-:Y:S01]  /*b830*/  STL.64 [R1+0xf78], R20 ;  /* 0x000f781401007387 */ /* 0x0003e20000100a00 */
[----:B------:R-:W-:Y:S01]  /*b840*/  IMAD.MOV.U32 R7, RZ, RZ, 0x3f948c40 ;  /* 0x3f948c40ff077424 */ /* 0x000fe200078e00ff */
[----:B--2---:R-:W-:Y:S01]  /*b850*/  MOV R8, 0x6b540e4a ;  /* 0x6b540e4a00087802 */ /* 0x004fe20000000f00 */
[----:B------:R-:W-:Y:S01]  /*b860*/  IMAD.MOV.U32 R9, RZ, RZ, -0x408319d7 ;  /* 0xbf7ce629ff097424 */ /* 0x000fe200078e00ff */
[----:B------:R2:W-:Y:S01]  /*b870*/  STL.64 [R1+0xf80], R22 ;  /* 0x000f801601007387 */ /* 0x0005e20000100a00 */
[----:B0-----:R-:W-:Y:S01]  /*b880*/  IMAD.MOV.U32 R16, RZ, RZ, -0x1e36eb88 ;  /* 0xe1c91478ff107424 */ /* 0x001fe200078e00ff */
[----:B------:R-:W-:Y:S02]  /*b890*/  MOV R17, 0x3d8110fe ;  /* 0x3d8110fe00117802 */ /* 0x000fe40000000f00 */
        /* <DEDUP_REMOVED lines=12> */
[----:B------:R-:W-:Y:S01]  /*b960*/  IMAD.MOV.U32 R27, RZ, RZ, -0x4184993b ;  /* 0xbe7b66c5ff1b7424 */ /* 0x000fe200078e00ff */
[----:B------:R1:W-:Y:S01]  /*b970*/  STL.64 [R1+0x1030], R8 ;  /* 0x0010300801007387 */ /* 0x0003e20000100a00 */
[----:B--2---:R-:W-:Y:S01]  /*b980*/  IMAD.MOV.U32 R10, RZ, RZ, 0x31e8c834 ;  /* 0x31e8c834ff0a7424 */ /* 0x004fe200078e00ff */
[----:B------:R-:W-:Y:S01]  /*b990*/  MOV R11, 0x3f37f34f ;  /* 0x3f37f34f000b7802 */ /* 0x000fe20000000f00 */
[----:B---3--:R-:W-:Y:S01]  /*b9a0*/  IMAD.MOV.U32 R12, RZ, RZ, 0x272abdba ;  /* 0x272abdbaff0c7424 */ /* 0x008fe200078e00ff */
        /* <DEDUP_REMOVED lines=8> */
[----:B--2---:R-:W-:Y:S01]  /*ba30*/  IMAD.MOV.U32 R16, RZ, RZ, -0x414a6413 ;  /* 0xbeb59bedff107424 */ /* 0x004fe200078e00ff */
[----:B------:R-:W-:Y:S02]  /*ba40*/  MOV R17, 0xc04a262d ;  /* 0xc04a262d00117802 */ /* 0x000fe40000000f00 */
[----:B------:R2:W-:Y:S01]  /*ba50*/  STL.64 [R1+0xff0], R24 ;  /* 0x000ff01801007387 */ /* 0x0005e20000100a00 */
[----:B0-----:R-:W-:-:S03]  /*ba60*/  MOV R20, 0xb6c4bf11 ;  /* 0xb6c4bf1100147802 */ /* 0x001fc60000000f00 */
[----:B------:R0:W-:Y:S01]  /*ba70*/  STL.64 [R1+0xff8], R26 ;  /* 0x000ff81a01007387 */ /* 0x0001e20000100a00 */
[----:B------:R-:W-:Y:S02]  /*ba80*/  IMAD.MOV.U32 R21, RZ, RZ, 0x3e0cf9b8 ;  /* 0x3e0cf9b8ff157424 */ /* 0x000fe400078e00ff */
[----:B-1----:R-:W-:Y:S01]  /*ba90*/  IMAD.MOV.U32 R22, RZ, RZ, 0x18f65fc2 ;  /* 0x18f65fc2ff167424 */ /* 0x002fe200078e00ff */
[----:B------:R1:W-:Y:S01]  /*baa0*/  STL.64 [R1+0x1050], R10 ;  /* 0x0010500a01007387 */ /* 0x0003e20000100a00 */
[----:B------:R-:W-:-:S03]  /*bab0*/  MOV R23, 0xbf9cab95 ;  /* 0xbf9cab9500177802 */ /* 0x000fc60000000f00 */
[----:B------:R3:W-:Y:S01]  /*bac0*/  STL.64 [R1+0x1058], R12 ;  /* 0x0010580c01007387 */ /* 0x0007e20000100a00 */
[----:B--2---:R-:W-:Y:S02]  /*bad0*/  IMAD.MOV.U32 R24, RZ, RZ, -0x6e766f2a ;  /* 0x918990d6ff187424 */ /* 0x004fe400078e00ff */
[----:B------:R-:W-:Y:S01]  /*bae0*/  IMAD.MOV.U32 R25, RZ, RZ, 0x3f5b22fa ;  /* 0x3f5b22faff197424 */ /* 0x000fe200078e00ff */
[----:B------:R2:W-:Y:S01]  /*baf0*/  STL.64 [R1+0x1060], R6 ;  /* 0x0010600601007387 */ /* 0x0005e20000100a00 */
[----:B0-----:R-:W-:Y:S01]  /*bb00*/  MOV R26, 0x2c7988e6 ;  /* 0x2c7988e6001a7802 */ /* 0x001fe20000000f00 */
[----:B------:R-:W-:Y:S02]  /*bb10*/  IMAD.MOV.U32 R27, RZ, RZ, -0x40add77f ;  /* 0xbf522881ff1b7424 */ /* 0x000fe400078e00ff */
[----:B------:R0:W-:Y:S01]  /*bb20*/  STL.64 [R1+0x1078], R8 ;  /* 0x0010780801007387 */ /* 0x0001e20000100a00 */
[----:B-1----:R-:W-:Y:S02]  /*bb30*/  IMAD.MOV.U32 R10, RZ, RZ, -0x22008eaf ;  /* 0xddff7151ff0a7424 */ /* 0x002fe400078e00ff */
[----:B------:R-:W-:Y:S01]  /*bb40*/  IMAD.MOV.U32 R11, RZ, RZ, 0x4040877f ;  /* 0x4040877fff0b7424 */ /* 0x000fe200078e00ff */
[----:B------:R1:W-:Y:S01]  /*bb50*/  STL.64 [R1+0x1080], R16 ;  /* 0x0010801001007387 */ /* 0x0003e20000100a00 */
[----:B---3--:R-:W-:-:S02]  /*bb60*/  IMAD.MOV.U32 R12, RZ, RZ, -0x68fb0aa9 ;  /* 0x9704f557ff0c7424 */ /* 0x008fc400078e00ff */
[----:B------:R-:W-:Y:S01]  /*bb70*/  IMAD.MOV.U32 R13, RZ, RZ, 0x4034e300 ;  /* 0x4034e300ff0d7424 */ /* 0x000fe200078e00ff */
[----:B--2---:R-:W-:Y:S01]  /*bb80*/  MOV R6, 0x824d1546 ;  /* 0x824d154600067802 */ /* 0x004fe20000000f00 */
[----:B------:R-:W-:Y:S01]  /*bb90*/  IMAD.MOV.U32 R7, RZ, RZ, -0x3fdbe89a ;  /* 0xc0241766ff077424 */ /* 0x000fe200078e00ff */
        /* <DEDUP_REMOVED lines=11> */
[----:B0-----:R-:W-:Y:S02]  /*bc50*/  IMAD.MOV.U32 R22, RZ, RZ, -0x568a9fde ;  /* 0xa9756022ff167424 */ /* 0x001fe400078e00ff */
[----:B------:R-:W-:Y:S01]  /*bc60*/  IMAD.MOV.U32 R23, RZ, RZ, -0x400e1130 ;  /* 0xbff1eed0ff177424 */ /* 0x000fe200078e00ff */
[----:B------:R0:W-:Y:S01]  /*bc70*/  STL.64 [R1+0x10a0], R12 ;  /* 0x0010a00c01007387 */ /* 0x0001e20000100a00 */
[----:B-1----:R-:W-:Y:S01]  /*bc80*/  MOV R24, 0xbaa6692d ;  /* 0xbaa6692d00187802 */ /* 0x002fe20000000f00 */
[----:B------:R-:W-:Y:S02]  /*bc90*/  IMAD.MOV.U32 R25, RZ, RZ, 0x3f644f1c ;  /* 0x3f644f1cff197424 */ /* 0x000fe400078e00ff */
[----:B------:R1:W-:Y:S01]  /*bca0*/  STL.64 [R1+0x10a8], R6 ;  /* 0x0010a80601007387 */ /* 0x0003e20000100a00 */
[----:B---3--:R-:W-:Y:S01]  /*bcb0*/  IMAD.MOV.U32 R26, RZ, RZ, -0x72d62748 ;  /* 0x8d29d8b8ff1a7424 */ /* 0x008fe200078e00ff */
[----:B------:R-:W-:-:S02]  /*bcc0*/  MOV R27, 0xc0349c63 ;  /* 0xc0349c63001b7802 */ /* 0x000fc40000000f00 */
[----:B------:R3:W-:Y:S01]  /*bcd0*/  STL.64 [R1+0x10b0], R8 ;  /* 0x0010b00801007387 */ /* 0x0007e20000100a00 */
[----:B--2---:R-:W-:Y:S02]  /*bce0*/  IMAD.MOV.U32 R10, RZ, RZ, -0x1c0ba3cb ;  /* 0xe3f45c35ff0a7424 */ /* 0x004fe400078e00ff */
        /* <DEDUP_REMOVED lines=10> */
[----:B0-----:R-:W-:-:S03]  /*bd90*/  IMAD.MOV.U32 R16, RZ, RZ, -0x759a0054 ;  /* 0x8a65ffacff107424 */ /* 0x001fc600078e00ff */
[----:B------:R0:W-:Y:S01]  /*bda0*/  STL.64 [R1+0x1090], R24 ;  /* 0x0010901801007387 */ /* 0x0001e20000100a00 */
[----:B------:R-:W-:Y:S02]  /*bdb0*/  IMAD.MOV.U32 R17, RZ, RZ, -0x40682ad7 ;  /* 0xbf97d529ff117424 */ /* 0x000fe400078e00ff */
[----:B-1----:R-:W-:Y:S01]  /*bdc0*/  IMAD.MOV.U32 R20, RZ, RZ, -0x645f7a03 ;  /* 0x9ba085fdff147424 */ /* 0x002fe200078e00ff */
[----:B------:R1:W-:Y:S01]  /*bdd0*/  STL.64 [R1+0x1098], R26 ;  /* 0x0010981a01007387 */ /* 0x0003e20000100a00 */
[----:B------:R-:W-:Y:S01]  /*bde0*/  IMAD.MOV.U32 R21, RZ, RZ, 0x40104edc ;  /* 0x40104edcff157424 */ /* 0x000fe200078e00ff */
[----:B--2---:R-:W-:Y:S02]  /*bdf0*/  MOV R22, 0x1cae7f61 ;  /* 0x1cae7f6100167802 */ /* 0x004fe40000000f00 */
        /* <DEDUP_REMOVED lines=9> */
[----:B--2---:R-:W-:Y:S02]  /*be90*/  IMAD.MOV.U32 R10, RZ, RZ, 0x7e2fe4f3 ;  /* 0x7e2fe4f3ff0a7424 */ /* 0x004fe400078e00ff */
        /* <DEDUP_REMOVED lines=20> */
[----:B--2---:R-:W-:Y:S02]  /*bfe0*/  IMAD.MOV.U32 R24, RZ, RZ, 0x311f1460 ;  /* 0x311f1460ff187424 */ /* 0x004fe400078e00ff */
[----:B------:R-:W-:Y:S01]  /*bff0*/  IMAD.MOV.U32 R25, RZ, RZ, 0x405278fb ;  /* 0x405278fbff197424 */ /* 0x000fe200078e00ff */
[----:B------:R2:W-:Y:S01]  /*c000*/  STL.64 [R1+0x1128], R6 ;  /* 0x0011280601007387 */ /* 0x0005e20000100a00 */
[----:B0-----:R-:W-:Y:S01]  /*c010*/  MOV R26, 0x2c414c0d ;  /* 0x2c414c0d001a7802 */ /* 0x001fe20000000f00 */
[----:B------:R-:W-:Y:S02]  /*c020*/  IMAD.MOV.U32 R27, RZ, RZ, -0x3f9c665b ;  /* 0xc06399a5ff1b7424 */ /* 0x000fe400078e00ff */
[----:B------:R0:W-:Y:S01]  /*c030*/  STL.64 [R1+0x1140], R8 ;  /* 0x0011400801007387 */ /* 0x0001e20000100a00 */
[----:B-1----:R-:W-:Y:S01]  /*c040*/  MOV R10, 0xd98bc840 ;  /* 0xd98bc840000a7802 */ /* 0x002fe20000000f00 */
[----:B------:R-:W-:Y:S01]  /*c050*/  IMAD.MOV.U32 R11, RZ, RZ, -0x3fa11572 ;  /* 0xc05eea8eff0b7424 */ /* 0x000fe200078e00ff */
[----:B---3--:R-:W-:Y:S01]  /*c060*/  MOV R12, 0xb29bdf67 ;  /* 0xb29bdf67000c7802 */ /* 0x008fe20000000f00 */
[----:B------:R-:W-:Y:S01]  /*c070*/  IMAD.MOV.U32 R13, RZ, RZ, -0x40e27ba5 ;  /* 0xbf1d845bff0d7424 */ /* 0x000fe200078e00ff */
[----:B------:R1:W-:Y:S01]  /*c080*/  STL.64 [R1+0x1148], R16 ;  /* 0x0011481001007387 */ /* 0x0003e20000100a00 */
[----:B--2---:R-:W-:Y:S01]  /*c090*/  IMAD.MOV.U32 R6, RZ, RZ, -0x4ee5e7bf ;  /* 0xb11a1841ff067424 */ /* 0x004fe200078e00ff */
[----:B------:R-:W-:-:S02]  /*c0a0*/  MOV R7, 0x40446293 ;  /* 0x4044629300077802 */ /* 0x000fc40000000f00 */
[----:B------:R2:W-:Y:S01]  /*c0b0*/  STL.64 [R1+0x1108], R20 ;  /* 0x0011081401007387 */ /* 0x0005e20000100a00 */
[----:B0-----:R-:W-:Y:S02]  /*c0c0*/  IMAD.MOV.U32 R8, RZ, RZ, 0x6beb0621 ;  /* 0x6beb0621ff087424 */ /* 0x001fe400078e00ff */
[----:B------:R-:W-:Y:S01]  /*c0d0*/  IMAD.MOV.U32 R9, RZ, RZ, -0x3fbce514 ;  /* 0xc0431aecff097424 */ /* 0x000fe200078e00ff */
        /* <DEDUP_REMOVED lines=14> */
[----:B--2---:R-:W-:Y:S01]  /*c1c0*/  IMAD.MOV.U32 R26, RZ, RZ, 0x205f94ff ;  /* 0x205f94ffff1a7424 */ /* 0x004fe200078e00ff */
[----:B------:R-:W-:-:S02]  /*c1d0*/  MOV R27, 0x3eaf6148 ;  /* 0x3eaf6148001b7802 */ /* 0x000fc40000000f00 */
[----:B------:R2:W-:Y:S01]  /*c1e0*/  STL.64 [R1+0x1178], R8 ;  /* 0x0011780801007387 */ /* 0x0005e20000100a00 */
[----:B---3--:R-:W-:Y:S01]  /*c1f0*/  MOV R10, 0x9bf91088 ;  /* 0x9bf91088000a7802 */ /* 0x008fe20000000f00 */
[----:B------:R-:W-:Y:S02]  /*c200*/  IMAD.MOV.U32 R11, RZ, RZ, 0x401477b4 ;  /* 0x401477b4ff0b7424 */ /* 0x000fe400078e00ff */
[----:B0-----:R-:W-:Y:S01]  /*c210*/  IMAD.MOV.U32 R12, RZ, RZ, 0x4a8e94a0 ;  /* 0x4a8e94a0ff0c7424 */ /* 0x001fe200078e00ff */
[----:B------:R-:W-:Y:S01]  /*c220*/  MOV R13, 0xc0004177 ;  /* 0xc0004177000d7802 */ /* 0x000fe20000000f00 */
[----:B------:R0:W-:Y:S01]  /*c230*/  STL.64 [R1+0x1190], R16 ;  /* 0x0011901001007387 */ /* 0x0001e20000100a00 */
[----:B-1----:R-:W-:Y:S01]  /*c240*/  IMAD.MOV.U32 R6, RZ, RZ, 0x54519e31 ;  /* 0x54519e31ff067424 */ /* 0x002fe200078e00ff */
[----:B------:R-:W-:Y:S02]  /*c250*/  MOV R7, 0xbfdc4d21 ;  /* 0xbfdc4d2100077802 */ /* 0x000fe40000000f00 */
        /* <DEDUP_REMOVED lines=14> */
[----:B0-----:R-:W-:Y:S01]  /*c340*/  IMAD.MOV.U32 R24, RZ, RZ, -0x393fe757 ;  /* 0xc6c018a9ff187424 */ /* 0x001fe200078e00ff */
[----:B------:R-:W-:Y:S02]  /*c350*/  MOV R25, 0xbfa4a331 ;  /* 0xbfa4a33100197802 */ /* 0x000fe40000000f00 */
[----:B------:R0:W-:Y:S01]  /*c360*/  STL.64 [R1+0x11b8], R6 ;  /* 0x0011b80601007387 */ /* 0x0001e20000100a00 */
[----:B-1----:R-:W-:Y:S02]  /*c370*/  IMAD.MOV.U32 R26, RZ, RZ, 0x28bbd500 ;  /* 0x28bbd500ff1a7424 */ /* 0x002fe400078e00ff */
[----:B------:R-:W-:Y:S01]  /*c380*/  IMAD.MOV.U32 R27, RZ, RZ, 0x3f9c8476 ;  /* 0x3f9c8476ff1b7424 */ /* 0x000fe200078e00ff */
[----:B------:R1:W-:Y:S01]  /*c390*/  STL.64 [R1+0x11c0], R8 ;  /* 0x0011c00801007387 */ /* 0x0003e20000100a00 */
[----:B--2---:R-:W-:Y:S01]  /*c3a0*/  MOV R10, 0xec7c1fdc ;  /* 0xec7c1fdc000a7802 */ /* 0x004fe20000000f00 */
[----:B------:R-:W-:-:S02]  /*c3b0*/  IMAD.MOV.U32 R11, RZ, RZ, -0x407c9847 ;  /* 0xbf8367b9ff0b7424 */ /* 0x000fc400078e00ff */
[----:B---3--:R-:W-:Y:S01]  /*c3c0*/  IMAD.MOV.U32 R12, RZ, RZ, -0x368a72c3 ;  /* 0xc9758d3dff0c7424 */ /* 0x008fe200078e00ff */
        /* <DEDUP_REMOVED lines=9> */
[----:B------:R-:W-:-:S02]  /*c460*/  IMAD.MOV.U32 R17, RZ, RZ, 0x4086d9ba ;  /* 0x4086d9baff117424 */ /* 0x000fc400078e00ff */
[----:B------:R2:W-:Y:S01]  /*c470*/  STL.64 [R1+0x11d0], R24 ;  /* 0x0011d01801007387 */ /* 0x0005e20000100a00 */
[----:B0-----:R-:W-:-:S03]  /*c480*/  MOV R20, 0x4b8ba3fd ;  /* 0x4b8ba3fd00147802 */ /* 0x001fc60000000f00 */
[----:B------:R0:W-:Y:S01]  /*c490*/  STL.64 [R1+0x11d8], R26 ;  /* 0x0011d81a01007387 */ /* 0x0001e20000100a00 */
[----:B------:R-:W-:Y:S02]  /*c4a0*/  IMAD.MOV.U32 R21, RZ, RZ, 0x406a8563 ;  /* 0x406a8563ff157424 */ /* 0x000fe400078e00ff */
[----:B-1----:R-:W-:Y:S01]  /*c4b0*/  IMAD.MOV.U32 R22, RZ, RZ, -0x2d8aadfe ;  /* 0xd2755202ff167424 */ /* 0x002fe200078e00ff */
        /* <DEDUP_REMOVED lines=20> */
[----:B-1----:R-:W-:Y:S01]  /*c600*/  MOV R16, 0xa77aa105 ;  /* 0xa77aa10500107802 */ /* 0x002fe20000000f00 */
[----:B------:R-:W-:Y:S02]  /*c610*/  IMAD.MOV.U32 R17, RZ, RZ, -0x3fc38d70 ;  /* 0xc03c7290ff117424 */ /* 0x000fe400078e00ff */
[----:B------:R1:W-:Y:S01]  /*c620*/  STL.64 [R1+0x1218], R10 ;  /* 0x0012180a01007387 */ /* 0x0003e20000100a00 */
[----:B--2---:R-:W-:-:S03]  /*c630*/  IMAD.MOV.U32 R20, RZ, RZ, 0x549f7d79 ;  /* 0x549f7d79ff147424 */ /* 0x004fc600078e00ff */
[----:B------:R2:W-:Y:S01]  /*c640*/  STL.64 [R1+0x1220], R24 ;  /* 0x0012201801007387 */ /* 0x0005e20000100a00 */
[----:B------:R-:W-:Y:S01]  /*c650*/  MOV R21, 0xc052d09a ;  /* 0xc052d09a00157802 */ /* 0x000fe20000000f00 */
[----:B0-----:R-:W-:Y:S02]  /*c660*/  IMAD.MOV.U32 R22, RZ, RZ, -0x3cdc45bc ;  /* 0xc323ba44ff167424 */ /* 0x001fe400078e00ff */
[----:B------:R0:W-:Y:S01]  /*c670*/  STL.64 [R1+0x1228], R26 ;  /* 0x0012281a01007387 */ /* 0x0001e20000100a00 */
[----:B------:R-:W-:-:S03]  /*c680*/  IMAD.MOV.U32 R23, RZ, RZ, 0x4050a142 ;  /* 0x4050a142ff177424 */ /* 0x000fc600078e00ff */
[----:B------:R3:W-:Y:S01]  /*c690*/  STL.64 [R1+0x1230], R12 ;  /* 0x0012300c01007387 */ /* 0x0007e20000100a00 */
[----:B-1----:R-:W-:Y:S01]  /*c6a0*/  IMAD.MOV.U32 R10, RZ, RZ, -0x16b3f2be ;  /* 0xe94c0d42ff0a7424 */ /* 0x002fe200078e00ff */
[----:B------:R-:W-:Y:S02]  /*c6b0*/  MOV R11, 0xbea98c1e ;  /* 0xbea98c1e000b7802 */ /* 0x000fe40000000f00 */
[----:B------:R1:W-:Y:S01]  /*c6c0*/  STL.64 [R1+0x1238], R6 ;  /* 0x0012380601007387 */ /* 0x0003e20000100a00 */
[----:B--2---:R-:W-:Y:S01]  /*c6d0*/  MOV R24, 0x69db732d ;  /* 0x69db732d00187802 */ /* 0x004fe20000000f00 */
[----:B------:R-:W-:Y:S02]  /*c6e0*/  IMAD.MOV.U32 R25, RZ, RZ, -0x3fe1ee0d ;  /* 0xc01e11f3ff197424 */ /* 0x000fe400078e00ff */
[----:B------:R2:W-:Y:S01]  /*c6f0*/  STL.64 [R1+0x1240], R8 ;  /* 0x0012400801007387 */ /* 0x0005e20000100a00 */
[----:B0-----:R-:W-:Y:S01]  /*c700*/  IMAD.MOV.U32 R26, RZ, RZ, 0xf4b0bff ;  /* 0x0f4b0bffff1a7424 */ /* 0x001fe200078e00ff */
[----:B------:R-:W-:Y:S01]  /*c710*/  MOV R27, 0x400727bb ;  /* 0x400727bb001b7802 */ /* 0x000fe20000000f00 */
[----:B---3--:R-:W-:Y:S01]  /*c720*/  IMAD.MOV.U32 R12, RZ, RZ, 0x33c28106 ;  /* 0x33c28106ff0c7424 */ /* 0x008fe200078e00ff */
[----:B------:R0:W-:Y:S01]  /*c730*/  STL.64 [R1+0x1258], R16 ;  /* 0x0012581001007387 */ /* 0x0001e20000100a00 */
[----:B------:R-:W-:-:S02]  /*c740*/  IMAD.MOV.U32 R13, RZ, RZ, 0x40231498 ;  /* 0x40231498ff0d7424 */ /* 0x000fc400078e00ff */
[----:B-1----:R-:W-:Y:S01]  /*c750*/  IMAD.MOV.U32 R6, RZ, RZ, 0x413bd03 ;  /* 0x0413bd03ff067424 */ /* 0x002fe200078e00ff */
        /* <DEDUP_REMOVED lines=25> */
[----:B------:R-:W-:Y:S01]  /*c8f0*/  IMAD.MOV.U32 R27, RZ, RZ, 0x40a1211c ;  /* 0x40a1211cff1b7424 */ /* 0x000fe200078e00ff */
[----:B0-----:R-:W-:Y:S01]  /*c900*/  MOV R6, 0x3f907c55 ;  /* 0x3f907c5500067802 */ /* 0x001fe20000000f00 */
        /* <DEDUP_REMOVED lines=8> */
[----:B0-----:R-:W-:-:S03]  /*c990*/  MOV R20, 0xc187647b ;  /* 0xc187647b00147802 */ /* 0x001fc60000000f00 */
[----:B------:R0:W-:Y:S01]  /*c9a0*/  STL.64 [R1+0x12b0], R12 ;  /* 0x0012b00c01007387 */ /* 0x0001e20000100a00 */
[----:B------:R-:W-:Y:S02]  /*c9b0*/  IMAD.MOV.U32 R21, RZ, RZ, -0x3f5d3180 ;  /* 0xc0a2ce80ff157424 */ /* 0x000fe400078e00ff */
        /* <DEDUP_REMOVED lines=11> */
[----:B------:R-:W-:Y:S01]  /*ca70*/  IMAD.MOV.U32 R7, RZ, RZ, 0x3f552b59 ;  /* 0x3f552b59ff077424 */ /* 0x000fe200078e00ff */
[----:B------:R1:W-:Y:S01]  /*ca80*/  STL.64 [R1+0x12d8], R16 ;  /* 0x0012d81001007387 */ /* 0x0003e20000100a00 */
[----:B---3--:R-:W-:-:S02]  /*ca90*/  IMAD.MOV.U32 R24, RZ, RZ, 0x7b2e5ff5 ;  /* 0x7b2e5ff5ff187424 */ /* 0x008fc400078e00ff */
[----:B------:R-:W-:Y:S01]  /*caa0*/  IMAD.MOV.U32 R25, RZ, RZ, -0x3f8aaa14 ;  /* 0xc07555ecff197424 */ /* 0x000fe200078e00ff */
[----:B------:R3:W-:Y:S01]  /*cab0*/  STL.64 [R1+0x12f0], R4 ;  /* 0x0012f00401007387 */ /* 0x0007e20000100a00 */
[----:B--2---:R-:W-:Y:S01]  /*cac0*/  MOV R26, 0xf314c0d ;  /* 0x0f314c0d001a7802 */ /* 0x004fe20000000f00 */
[----:B------:R-:W-:Y:S02]  /*cad0*/  IMAD.MOV.U32 R27, RZ, RZ, 0x404727bb ;  /* 0x404727bbff1b7424 */ /* 0x000fe400078e00ff */
[----:B------:R2:W-:Y:S01]  /*cae0*/  STL.64 [R1+0x12e0], R10 ;  /* 0x0012e00a01007387 */ /* 0x0005e20000100a00 */
[----:B0-----:R-:W-:Y:S01]  /*caf0*/  MOV R8, 0x857992ab ;  /* 0x857992ab00087802 */ /* 0x001fe20000000f00 */
[----:B------:R-:W-:Y:S01]  /*cb00*/  IMAD.MOV.U32 R9, RZ, RZ, -0x411b0ef3 ;  /* 0xbee4f10dff097424 */ /* 0x000fe200078e00ff */
[----:B-1----:R-:W-:Y:S01]  /*cb10*/  DMUL R16, R18, R30 ;  /* 0x0000001e12107228 */ /* 0x002fe20000000000 */
[----:B------:R0:W-:Y:S04]  /*cb20*/  STL.64 [R1+0x12e8], R20 ;  /* 0x0012e81401007387 */ /* 0x0001e80000100a00 */
[----:B------:R1:W-:Y:S03]  /*cb30*/  STL.64 [R1+0x12f8], R6 ;  /* 0x0012f80601007387 */ /* 0x0003e60000100a00 */
[----:B---3--:R-:W-:Y:S01]  /*cb40*/  DFMA R4, -R14, R16, R18 ;  /* 0x000000100e04722b */ /* 0x008fe20000000112 */
[----:B--2---:R-:W-:Y:S01]  /*cb50*/  IMAD.MOV.U32 R10, RZ, RZ, 0x2d01f9ee ;  /* 0x2d01f9eeff0a7424 */ /* 0x004fe200078e00ff */
[----:B------:R-:W-:Y:S01]  /*cb60*/  MOV R11, 0x4060b205 ;  /* 0x4060b205000b7802 */ /* 0x000fe20000000f00 */
[----:B------:R2:W-:Y:S01]  /*cb70*/  STL.64 [R1+0x1300], R12 ;  /* 0x0013000c01007387 */ /* 0x0005e20000100a00 */
[----:B0-----:R-:W-:-:S02]  /*cb80*/  IMAD.MOV.U32 R20, RZ, RZ, 0x33000f3b ;  /* 0x33000f3bff147424 */ /* 0x001fc400078e00ff */
[----:B------:R-:W-:Y:S02]  /*cb90*/  IMAD.MOV.U32 R21, RZ, RZ, -0x3fa3cf2c ;  /* 0xc05c30d4ff157424 */ /* 0x000fe400078e00ff */
[----:B------:R-:W-:Y:S01]  /*cba0*/  DFMA R16, R30, R4, R16 ;  /* 0x000000041e10722b */ /* 0x000fe20000000010 */
[----:B------:R0:W-:Y:S01]  /*cbb0*/  STL.64 [R1+0x1308], R22 ;  /* 0x0013081601007387 */ /* 0x0001e20000100a00 */
[----:B-1----:R-:W-:Y:S01]  /*cbc0*/  IMAD.MOV.U32 R6, RZ, RZ, 0x5b39c078 ;  /* 0x5b39c078ff067424 */ /* 0x002fe200078e00ff */
[----:B------:R-:W-:Y:S01]  /*cbd0*/  MOV R7, 0xbee09e06 ;  /* 0xbee09e0600077802 */ /* 0x000fe20000000f00 */
[----:B------:R-:W-:Y:S01]  /*cbe0*/  IMAD.MOV.U32 R5, RZ, RZ, 0x3ff1f3c0 ;  /* 0x3ff1f3c0ff057424 */ /* 0x000fe200078e00ff */
[----:B------:R1:W-:Y:S01]  /*cbf0*/  STL.64 [R1+0x1310], R24 ;  /* 0x0013101801007387 */ /* 0x0003e20000100a00 */
[----:B------:R-:W-:Y:S01]  /*cc00*/  MOV R4, 0x47d911f2 ;  /* 0x47d911f200047802 */ /* 0x000fe20000000f00 */
[----:B--2---:R-:W-:Y:S02]  /*cc10*/  IMAD.MOV.U32 R12, RZ, RZ, -0xe8963 ;  /* 0xfff1769dff0c7424 */ /* 0x004fe400078e00ff */
[----:B------:R2:W-:Y:S01]  /*cc20*/  STL.64 [R1+0x1318], R8 ;  /* 0x0013180801007387 */ /* 0x0005e20000100a00 */
[----:B------:R-:W-:-:S02]  /*cc30*/  IMAD.MOV.U32 R13, RZ, RZ, -0x3fd2fa83 ;  /* 0xc02d057dff0d7424 */ /* 0x000fc400078e00ff */
[----:B------:R-:W-:Y:S01]  /*cc40*/  FFMA R0, RZ, R15, R17 ;  /* 0x0000000fff007223 */ /* 0x000fe20000000011 */
[----:B------:R3:W-:Y:S01]  /*cc50*/  STL.64 [R1+0x1320], R10 ;  /* 0x0013200a01007387 */ /* 0x0007e20000100a00 */
[----:B0-----:R-:W-:Y:S01]  /*cc60*/  MOV R22, 0x14be7336 ;  /* 0x14be733600167802 */ /* 0x001fe20000000f00 */
[----:B------:R-:W-:Y:S02]  /*cc70*/  IMAD.MOV.U32 R23, RZ, RZ, 0x4026393a ;  /* 0x4026393aff177424 */ /* 0x000fe400078e00ff */
[----:B------:R-:W-:Y:S01]  /*cc80*/  FSETP.GT.AND P0, PT, |R0|, 1.469367938527859385e-39, PT ;  /* 0x001000000000780b */ /* 0x000fe20003f04200 */
[----:B------:R0:W-:Y:S01]  /*cc90*/  STL.64 [R1+0x1328], R20 ;  /* 0x0013281401007387 */ /* 0x0001e20000100a00 */
[----:B-1----:R-:W-:Y:S01]  /*cca0*/  IMAD.MOV.U32 R24, RZ, RZ, -0x38d8a0ef ;  /* 0xc7275f11ff187424 */ /* 0x002fe200078e00ff */
[----:B------:R-:W-:Y:S02]  /*ccb0*/  MOV R25, 0xc010ad23 ;  /* 0xc010ad2300197802 */ /* 0x000fe40000000f00 */
        /* <DEDUP_REMOVED lines=9> */
[----:B-1----:R-:W-:Y:S01]  /*cd50*/  IMAD.MOV.U32 R26, RZ, RZ, -0x5fb49ca2 ;  /* 0xa04b635eff1a7424 */ /* 0x002fe200078e00ff */
        /* <DEDUP_REMOVED lines=15> */
[----:B------:R-:W-:Y:S05]  /*ce50*/  CALL.REL.NOINC `($__internal_24_$__cuda_sm20_div_rn_f64_full) ;  /* 0x000003d8004c7944 */ /* 0x000fea0003c00000 */
[----:B------:R-:W-:Y:S01]  /*ce60*/  IMAD.MOV.U32 R16, RZ, RZ, R4 ;  /* 0x000000ffff107224 */ /* 0x000fe200078e0004 */
[----:B------:R-:W-:-:S07]  /*ce70*/  MOV R17, R5 ;  /* 0x0000000500117202 */ /* 0x000fce0000000f00 */
.L_x_5285:
[----:B------:R-:W-:Y:S05]  /*ce80*/  BSYNC B2 ;  /* 0x0000000000027941 */ /* 0x000fea0003800000 */
.L_x_5284:
        /* <DEDUP_REMOVED lines=21> */
.L_x_5287:
[----:B------:R-:W-:Y:S05]  /*cfe0*/  BSYNC B2 ;  /* 0x0000000000027941 */ /* 0x000fea0003800000 */
.L_x_5286:
        /* <DEDUP_REMOVED lines=91> */
.L_x_5292:
        /* <DEDUP_REMOVED lines=20> */
.L_x_5295:
[----:B------:R-:W-:Y:S05]  /*d6e0*/  BSYNC B7 ;  /* 0x0000000000077941 */ /* 0x000fea0003800000 */
.L_x_5294:
        /* <DEDUP_REMOVED lines=29> */
.L_x_5293:
[----:B------:R-:W-:Y:S05]  /*d8c0*/  BSYNC B2 ;  /* 0x0000000000027941 */ /* 0x000fea0003800000 */
.L_x_5291:
        /* <DEDUP_REMOVED lines=27> */
[----:B------:R-:W-:Y:S05]  /*da80*/  CALL.REL.NOINC `($__internal_25_$__cuda_sm20_dsqrt_rn_f64_mediumpath_v1) ;  /* 0x000003d000d87944 */ /* 0x000fea0003c00000 */
[----:B------:R-:W-:Y:S02]  /*da90*/  IMAD.MOV.U32 R2, RZ, RZ, R4 ;  /* 0x000000ffff027224 */ /* 0x000fe400078e0004 */
[----:B------:R-:W-:-:S07]  /*daa0*/  IMAD.MOV.U32 R3, RZ, RZ, R5 ;  /* 0x000000ffff037224 */ /* 0x000fce00078e0005 */
.L_x_5297:
[----:B------:R-:W-:Y:S05]  /*dab0*/  BSYNC B3 ;  /* 0x0000000000037941 */ /* 0x000fea0003800000 */
.L_x_5296:
[----:B------:R-:W-:Y:S01]  /*dac0*/  DADD R2, -RZ, -R2 ;  /* 0x00000000ff027229 */ /* 0x000fe20000000902 */
[----:B------:R-:W-:Y:S10]  /*dad0*/  BRA `(.L_x_5290) ;  /* 0x0000000800a07947 */ /* 0x000ff40003800000 */
.L_x_5289:
        /* <DEDUP_REMOVED lines=86> */
.L_x_5299:
        /* <DEDUP_REMOVED lines=19> */
[----:B------:R-:W-:Y:S05]  /*e170*/  CALL.REL.NOINC `($__internal_24_$__cuda_sm20_div_rn_f64_full) ;  /* 0x000003c400847944 */ /* 0x000fea0003c00000 */
.L_x_5302:
[----:B------:R-:W-:Y:S05]  /*e180*/  BSYNC B7 ;  /* 0x0000000000077941 */ /* 0x000fea0003800000 */
.L_x_5301:
        /* <DEDUP_REMOVED lines=29> */
.L_x_5300:
[----:B------:R-:W-:Y:S05]  /*e360*/  BSYNC B2 ;  /* 0x0000000000027941 */ /* 0x000fea0003800000 */
.L_x_5298:
        /* <DEDUP_REMOVED lines=30> */
.L_x_5303:
[----:B------:R-:W-:Y:S05]  /*e550*/  BSYNC B3 ;  /* 0x0000000000037941 */ /* 0x000fea0003800000 */
.L_x_5290:
[----:B------:R-:W-:Y:S05]  /*e560*/  BSYNC B6 ;  /* 0x0000000000067941 */ /* 0x000fea0003800000 */
.L_x_5288:
        /* <DEDUP_REMOVED lines=29> */
.L_x_5305:
[----:B------:R-:W-:Y:S05]  /*e740*/  BSYNC B3 ;  /* 0x0000000000037941 */ /* 0x000fea0003800000 */
.L_x_5304:
        /* <DEDUP_REMOVED lines=14> */
.L_x_5307:
        /* <DEDUP_REMOVED lines=139> */
[----:B------:R-:W-:Y:S01]  /*f0e0*/  DFMA R16, R4, R16, R18 ;  /* 0x000000100410722b */ /* 0x000fe20000000012 */
[----:B------:R-:W-:Y:S01]  /*f0f0*/  LEA R13, R12, 0x3ff00000, 0x14 ;  /* 0x3ff000000c0d7811 */ /* 0x000fe200078ea0ff */
[----:B------:R-:W-:-:S06]  /*f100*/  IMAD.MOV.U32 R12, RZ, RZ, RZ ;  /* 0x000000ffff0c7224 */ /* 0x000fcc00078e00ff */
[----:B------:R-:W-:Y:S02]  /*f110*/  DMUL R12, R26, R12 ;  /* 0x0000000c1a0c7228 */ /* 0x000fe40000000000 */
[----:B------:R-:W-:-:S06]  /*f120*/  DADD R16, -R8, R16 ;  /* 0x0000000008107229 */ /* 0x000fcc0000000110 */
        /* <DEDUP_REMOVED lines=9> */
.L_x_5308:
[----:B------:R-:W-:Y:S05]  /*f1c0*/  BSYNC B2 ;  /* 0x0000000000027941 */ /* 0x000fea0003800000 */
.L_x_5306:
[----:B------:R-:W-:Y:S01]  /*f1d0*/  BSSY B2, `(.L_x_5309) ;  /* 0x0000179000027945 */ /* 0x000fe20003800000 */
[----:B------:R-:W-:Y:S01]  /*f1e0*/  CS2R R22, SRZ ;  /* 0x0000000000167805 */ /* 0x000fe2000001ff00 */
[----:B------:R-:W-:Y:S01]  /*f1f0*/  IMAD.MOV.U32 R6, RZ, RZ, 0x0 ;  /* 0x00000000ff067424 */ /* 0x000fe200078e00ff */
[----:B------:R-:W-:Y:S02]  /*f200*/  MOV R7, 0x7ff00000 ;  /* 0x7ff0000000077802 */ /* 0x000fe40000000f00 */
        /* <DEDUP_REMOVED lines=27> */
.L_x_5315:
        /* <DEDUP_REMOVED lines=307> */
[----:B------:R-:W-:-:S04]  /*106f0*/  @P0 IMAD.MOV R10, RZ, RZ, R22 ;  /* 0x000000ffff0a0224 */ /* 0x000fc800078e0216 */
[----:B------:R-:W-:Y:S01]  /*10700*/  IMAD.MOV.U32 R22, RZ, RZ, R10 ;  /* 0x000000ffff167224 */ /* 0x000fe200078e000a */
[----:B--2---:R-:W-:-:S11]  /*10710*/  DFMA R74, R76, R8, R74 ;  /* 0x000000084c4a722b */ /* 0x004fd6000000004a */
.L_x_5311:
[----:B------:R-:W-:Y:S05]  /*10720*/  BSYNC B3 ;  /* 0x0000000000037941 */ /* 0x000fea0003800000 */
.L_x_5310:
        /* <DEDUP_REMOVED lines=28> */
.L_x_5314:
[----:B------:R-:W-:Y:S05]  /*108f0*/  BSYNC B6 ;  /* 0x0000000000067941 */ /* 0x000fea0003800000 */
.L_x_5313:
[----:B------:R-:W-:Y:S01]  /*10900*/  VIADD R23, R23, 0x1 ;  /* 0x0000000117177836 */ /* 0x000fe20000000000 */
[----:B------:R-:W-:Y:S01]  /*10910*/  DADD R6, -RZ, |R74| ;  /* 0x00000000ff067229 */ /* 0x000fe2000000054a */
[----:B------:R-:W-:Y:S01]  /*10920*/  MOV R4, R8 ;  /* 0x0000000800047202 */ /* 0x000fe20000000f00 */
[----:B------:R-:W-:Y:S02]  /*10930*/  IMAD.MOV.U32 R5, RZ, RZ, R9 ;  /* 0x000000ffff057224 */ /* 0x000fe400078e0009 */
[----:B------:R-:W-:-:S13]  /*10940*/  ISETP.GE.U32.AND P0, PT, R23, 0x19, PT ;  /* 0x000000191700780c */ /* 0x000fda0003f06070 */
[----:B------:R-:W-:Y:S05]  /*10950*/  @!P0 BRA `(.L_x_5315) ;  /* 0xffffffe800988947 */ /* 0x000fea000383ffff */
.L_x_5312:
[----:B------:R-:W-:Y:S05]  /*10960*/  BSYNC B2 ;  /* 0x0000000000027941 */ /* 0x000fea0003800000 */
.L_x_5309:
        /* <DEDUP_REMOVED lines=61> */
.L_x_5317:
[----:B------:R-:W-:Y:S05]  /*10d40*/  BSYNC B2 ;  /* 0x0000000000027941 */ /* 0x000fea0003800000 */
.L_x_5316:
        /* <DEDUP_REMOVED lines=25> */
[----:B------:R-:W-:Y:S01]  /*10ee0*/  IMAD.MOV.U32 R6, RZ, RZ, R11 ;  /* 0x000000ffff067224 */ /* 0x000fe200078e000b */
[----:B------:R-:W-:Y:S01]  /*10ef0*/  MOV R11, R16 ;  /* 0x00000010000b7202 */ /* 0x000fe20000000f00 */
[----:B------:R-:W-:Y:S02]  /*10f00*/  IMAD.MOV.U32 R5, RZ, RZ, R14 ;  /* 0x000000ffff057224 */ /* 0x000fe400078e000e */
[----:B------:R-:W-:-:S07]  /*10f10*/  IMAD.MOV.U32 R10, RZ, RZ, R17 ;  /* 0x000000ffff0a7224 */ /* 0x000fce00078e0011 */
[----:B------:R-:W-:Y:S05]  /*10f20*/  CALL.REL.NOINC `($__internal_25_$__cuda_sm20_dsqrt_rn_f64_mediumpath_v1) ;  /* 0x0000039c00b07944 */ /* 0x000fea0003c00000 */
[----:B------:R-:W-:Y:S01]  /*10f30*/  IMAD.MOV.U32 R12, RZ, RZ, R4 ;  /* 0x000000ffff0c7224 */ /* 0x000fe200078e0004 */
[----:B------:R-:W-:-:S07]  /*10f40*/  MOV R13, R5 ;  /* 0x00000005000d7202 */ /* 0x000fce0000000f00 */
.L_x_5319:
[----:B------:R-:W-:Y:S05]  /*10f50*/  BSYNC B3 ;  /* 0x0000000000037941 */ /* 0x000fea0003800000 */
.L_x_5318:
        /* <DEDUP_REMOVED lines=19> */
.L_x_5321:
[----:B------:R-:W-:Y:S05]  /*11090*/  BSYNC B2 ;  /* 0x0000000000027941 */ /* 0x000fea0003800000 */
.L_x_5320:
[----:B------:R-:W-:Y:S01]  /*110a0*/  DFMA R4, R82, 0.5, -R4 ;  /* 0x3fe000005204782b */ /* 0x000fe20000000804 */
[----:B------:R-:W-:Y:S10]  /*110b0*/  BRA `(.L_x_5216) ;  /* 0x000000b800487947 */ /* 0x000ff40003800000 */
.L_x_5220:
        /* <DEDUP_REMOVED lines=1215> */
[----:B------:R-:W-:Y:S01]  /*15cb0*/  IMAD.MOV.U32 R26, RZ, RZ, -0x4ddbedfe ;  /* 0xb2241202ff1a7424 */ /* 0x000fe200078e00ff */
[----:B------:R-:W-:Y:S01]  /*15cc0*/  MOV R27, 0xbe2494d3 ;  /* 0xbe2494d3001b7802 */ /* 0x000fe20000000f00 */
[----:B0-----:R-:W-:Y:S01]  /*15cd0*/  IMAD.MOV.U32 R22, RZ, RZ, 0x3cf8dfb4 ;  /* 0x3cf8dfb4ff167424 */ /* 0x001fe200078e00ff */
        /* <DEDUP_REMOVED lines=25> */
[----:B------:R2:W-:Y:S04]  /*15e70*/  STL.64 [R1+0xcb8], R16 ;  /* 0x000cb81001007387 */ /* 0x0005e80000100a00 */
[----:B------:R3:W-:Y:S01]  /*15e80*/  STL.64 [R1+0xcc8], R8 ;  /* 0x000cc80801007387 */ /* 0x0007e20000100a00 */
[----:B0-----:R-:W-:Y:S01]  /*15e90*/  IMAD.MOV.U32 R12, RZ, RZ, 0xc4df7f1 ;  /* 0x0c4df7f1ff0c7424 */ /* 0x001fe200078e00ff */
[----:B------:R-:W-:Y:S01]  /*15ea0*/  MOV R13, 0x3f3adee2 ;  /* 0x3f3adee2000d7802 */ /* 0x000fe20000000f00 */
[----:B-1----:R-:W-:Y:S01]  /*15eb0*/  IMAD.MOV.U32 R6, RZ, RZ, 0x7c4544c3 ;  /* 0x7c4544c3ff067424 */ /* 0x002fe200078e00ff */
[----:B------:R-:W-:Y:S01]  /*15ec0*/  MOV R7, 0x3f10af03 ;  /* 0x3f10af0300077802 */ /* 0x000fe20000000f00 */
[----:B------:R0:W-:Y:S01]  /*15ed0*/  STL.64 [R1+0xce8], R10 ;  /* 0x000ce80a01007387 */ /* 0x0001e20000100a00 */
[----:B--2---:R-:W-:-:S02]  /*15ee0*/  IMAD.MOV.U32 R16, RZ, RZ, 0x6a382e07 ;  /* 0x6a382e07ff107424 */ /* 0x004fc400078e00ff */
[----:B------:R-:W-:Y:S01]  /*15ef0*/  IMAD.MOV.U32 R17, RZ, RZ, 0x3db43183 ;  /* 0x3db43183ff117424 */ /* 0x000fe200078e00ff */
[----:B------:R1:W-:Y:S01]  /*15f00*/  STL.64 [R1+0xcf0], R12 ;  /* 0x000cf00c01007387 */ /* 0x0003e20000100a00 */
[----:B---3--:R-:W-:Y:S02]  /*15f10*/  IMAD.MOV.U32 R8, RZ, RZ, -0x6f643b9e ;  /* 0x909bc462ff087424 */ /* 0x008fe400078e00ff */
        /* <DEDUP_REMOVED lines=35> */
[----:B--2---:R-:W-:-:S03]  /*16150*/  IMAD.MOV.U32 R20, RZ, RZ, -0x1da32ee4 ;  /* 0xe25cd11cff147424 */ /* 0x004fc600078e00ff */
[----:B------:R2:W-:Y:S01]  /*16160*/  STL.64 [R1+0xd88], R6 ;  /* 0x000d880601007387 */ /* 0x0005e20000100a00 */
[----:B------:R-:W-:Y:S02]  /*16170*/  IMAD.MOV.U32 R21, RZ, RZ, 0x3f5a4350 ;  /* 0x3f5a4350ff157424 */ /* 0x000fe400078e00ff */
[----:B0-----:R-:W-:Y:S01]  /*16180*/  IMAD.MOV.U32 R10, RZ, RZ, -0x793f6ca ;  /* 0xf86c0936ff0a7424 */ /* 0x001fe200078e00ff */
[----:B------:R0:W-:Y:S01]  /*16190*/  STL.64 [R1+0xd90], R8 ;  /* 0x000d900801007387 */ /* 0x0001e20000100a00 */
[----:B------:R-:W-:Y:S01]  /*161a0*/  MOV R11, 0x3e123fc5 ;  /* 0x3e123fc5000b7802 */ /* 0x000fe20000000f00 */
[----:B-1----:R-:W-:Y:S02]  /*161b0*/  IMAD.MOV.U32 R12, RZ, RZ, -0x8aa5d37 ;  /* 0xf755a2c9ff0c7424 */ /* 0x002fe400078e00ff */
[----:B------:R1:W-:Y:S01]  /*161c0*/  STL.64 [R1+0xd98], R16 ;  /* 0x000d981001007387 */ /* 0x0003e20000100a00 */
[----:B------:R-:W-:Y:S02]  /*161d0*/  IMAD.MOV.U32 R13, RZ, RZ, -0x40a6e001 ;  /* 0xbf591fffff0d7424 */ /* 0x000fe400078e00ff */
[----:B--2---:R-:W-:Y:S01]  /*161e0*/  IMAD.MOV.U32 R6, RZ, RZ, -0x613dd9bf ;  /* 0x9ec22641ff067424 */ /* 0x004fe200078e00ff */
[----:B------:R2:W-:Y:S01]  /*161f0*/  STL.64 [R1+0xd28], R26 ;  /* 0x000d281a01007387 */ /* 0x0005e20000100a00 */
[----:B------:R-:W-:Y:S01]  /*16200*/  IMAD.MOV.U32 R7, RZ, RZ, -0x4262e5d2 ;  /* 0xbd9d1a2eff077424 */ /* 0x000fe200078e00ff */
[----:B0-----:R-:W-:Y:S01]  /*16210*/  MOV R8, 0xec6f637f ;  /* 0xec6f637f00087802 */ /* 0x001fe20000000f00 */
[----:B------:R-:W-:Y:S01]  /*16220*/  IMAD.MOV.U32 R9, RZ, RZ, 0x3f1616d5 ;  /* 0x3f1616d5ff097424 */ /* 0x000fe200078e00ff */
[----:B------:R0:W-:Y:S01]  /*16230*/  STL.64 [R1+0xca8], R22 ;  /* 0x000ca81601007387 */ /* 0x0001e20000100a00 */
[----:B-1----:R-:W-:Y:S01]  /*16240*/  IMAD.MOV.U32 R16, RZ, RZ, -0x24814352 ;  /* 0xdb7ebcaeff107424 */ /* 0x002fe200078e00ff */
[----:B------:R-:W-:-:S02]  /*16250*/  MOV R17, 0xbf0cea33 ;  /* 0xbf0cea3300117802 */ /* 0x000fc40000000f00 */
[----:B------:R1:W-:Y:S01]  /*16260*/  STL.64 [R1+0xcd0], R24 ;  /* 0x000cd01801007387 */ /* 0x0003e20000100a00 */
[----:B--2---:R-:W-:Y:S01]  /*16270*/  MOV R26, 0x23c48dc0 ;  /* 0x23c48dc0001a7802 */ /* 0x004fe20000000f00 */
[----:B------:R-:W-:Y:S02]  /*16280*/  IMAD.MOV.U32 R27, RZ, RZ, -0x403e5b26 ;  /* 0xbfc1a4daff1b7424 */ /* 0x000fe400078e00ff */
        /* <DEDUP_REMOVED lines=12> */
[----:B------:R-:W-:Y:S01]  /*16350*/  MOV R11, 0xbecda7a6 ;  /* 0xbecda7a6000b7802 */ /* 0x000fe20000000f00 */
[----:B---3--:R-:W-:Y:S01]  /*16360*/  IMAD.MOV.U32 R12, RZ, RZ, -0x2a8595fa ;  /* 0xd57a6a06ff0c7424 */ /* 0x008fe200078e00ff */
[----:B------:R0:W-:Y:S01]  /*16370*/  STL.64 [R1+0xde0], R16 ;  /* 0x000de01001007387 */ /* 0x0001e20000100a00 */
[----:B------:R-:W-:Y:S01]  /*16380*/  IMAD.MOV.U32 R13, RZ, RZ, 0x3ec257a6 ;  /* 0x3ec257a6ff0d7424 */ /* 0x000fe200078e00ff */
[----:B-1----:R-:W-:Y:S01]  /*16390*/  MOV R6, 0x18d848b8 ;  /* 0x18d848b800067802 */ /* 0x002fe20000000f00 */
[----:B------:R-:W-:Y:S01]  /*163a0*/  IMAD.MOV.U32 R7, RZ, RZ, -0x415994d2 ;  /* 0xbea66b2eff077424 */ /* 0x000fe200078e00ff */
[----:B------:R1:W-:Y:S01]  /*163b0*/  STL.64 [R1+0xd78], R26 ;  /* 0x000d781a01007387 */ /* 0x0003e20000100a00 */
[----:B--2---:R-:W-:Y:S01]  /*163c0*/  MOV R8, 0xe6e8d273 ;  /* 0xe6e8d27300087802 */ /* 0x004fe20000000f00 */
        /* <DEDUP_REMOVED lines=15> */
[----:B-1----:R-:W-:Y:S02]  /*164c0*/  IMAD.MOV.U32 R24, RZ, RZ, -0x15b5e6ab ;  /* 0xea4a1955ff187424 */ /* 0x002fe400078e00ff */
[----:B------:R-:W-:Y:S01]  /*164d0*/  IMAD.MOV.U32 R25, RZ, RZ, 0x3f01d889 ;  /* 0x3f01d889ff197424 */ /* 0x000fe200078e00ff */
[----:B------:R1:W-:Y:S01]  /*164e0*/  STL.64 [R1+0xe20], R8 ;  /* 0x000e200801007387 */ /* 0x0003e20000100a00 */
[----:B--2---:R-:W-:Y:S02]  /*164f0*/  IMAD.MOV.U32 R10, RZ, RZ, 0x127046e4 ;  /* 0x127046e4ff0a7424 */ /* 0x004fe400078e00ff */
[----:B------:R-:W-:Y:S01]  /*16500*/  IMAD.MOV.U32 R11, RZ, RZ, -0x401588c4 ;  /* 0xbfea773cff0b7424 */ /* 0x000fe200078e00ff */
[----:B------:R2:W-:Y:S01]  /*16510*/  STL.64 [R1+0xe28], R16 ;  /* 0x000e281001007387 */ /* 0x0005e20000100a00 */
[----:B0-----:R-:W-:Y:S02]  /*16520*/  IMAD.MOV.U32 R12, RZ, RZ, -0x77e3fbe3 ;  /* 0x881c041dff0c7424 */ /* 0x001fe400078e00ff */
[----:B------:R-:W-:Y:S01]  /*16530*/  IMAD.MOV.U32 R13, RZ, RZ, -0x4144f9ed ;  /* 0xbebb0613ff0d7424 */ /* 0x000fe200078e00ff */
[----:B---3--:R-:W-:Y:S01]  /*16540*/  MOV R6, 0x41653f05 ;  /* 0x41653f0500067802 */ /* 0x008fe20000000f00 */
[----:B------:R-:W-:Y:S01]  /*16550*/  IMAD.MOV.U32 R7, RZ, RZ, 0x3fc89f1e ;  /* 0x3fc89f1eff077424 */ /* 0x000fe200078e00ff */
        /* <DEDUP_REMOVED lines=20> */
[----:B-1----:R-:W-:Y:S02]  /*166a0*/  IMAD.MOV.U32 R10, RZ, RZ, 0x78d507d5 ;  /* 0x78d507d5ff0a7424 */ /* 0x002fe400078e00ff */
[----:B------:R-:W-:Y:S01]  /*166b0*/  IMAD.MOV.U32 R11, RZ, RZ, 0x3f909e54 ;  /* 0x3f909e54ff0b7424 */ /* 0x000fe200078e00ff */
[----:B--2---:R-:W-:Y:S01]  /*166c0*/  MOV R12, 0x163a4d10 ;  /* 0x163a4d10000c7802 */ /* 0x004fe20000000f00 */
        /* <DEDUP_REMOVED lines=8> */
[----:B-1----:R-:W-:-:S03]  /*16750*/  IMAD.MOV.U32 R16, RZ, RZ, 0x664ed58b ;  /* 0x664ed58bff107424 */ /* 0x002fc600078e00ff */
        /* <DEDUP_REMOVED lines=20> */
[----:B---3--:R-:W-:Y:S01]  /*168a0*/  IMAD.MOV.U32 R6, RZ, RZ, -0x2584fef8 ;  /* 0xda7b0108ff067424 */ /* 0x008fe200078e00ff */
[----:B------:R-:W-:-:S02]  /*168b0*/  MOV R7, 0x3eca5076 ;  /* 0x3eca507600077802 */ /* 0x000fc40000000f00 */
[----:B------:R1:W-:Y:S01]  /*168c0*/  STL.64 [R1+0xe68], R26 ;  /* 0x000e681a01007387 */ /* 0x0003e20000100a00 */
[----:B--2---:R-:W-:Y:S01]  /*168d0*/  IMAD.MOV.U32 R8, RZ, RZ, -0x7d41b984 ;  /* 0x82be467cff087424 */ /* 0x004fe200078e00ff */
[----:B------:R-:W-:Y:S02]  /*168e0*/  MOV R9, 0xc00aa176 ;  /* 0xc00aa17600097802 */ /* 0x000fe40000000f00 */
[----:B------:R2:W-:Y:S01]  /*168f0*/  STL.64 [R1+0xde8], R20 ;  /* 0x000de81401007387 */ /* 0x0005e20000100a00 */
[----:B0-----:R-:W-:-:S03]  /*16900*/  IMAD.MOV.U32 R16, RZ, RZ, 0x7f446f75 ;  /* 0x7f446f75ff107424 */ /* 0x001fc600078e00ff */
[----:B------:R0:W-:Y:S01]  /*16910*/  STL.64 [R1+0xdf0], R22 ;  /* 0x000df01601007387 */ /* 0x0001e20000100a00 */
[----:B------:R-:W-:Y:S02]  /*16920*/  IMAD.MOV.U32 R17, RZ, RZ, 0x4011e07e ;  /* 0x4011e07eff117424 */ /* 0x000fe400078e00ff */
[----:B-1----:R-:W-:Y:S01]  /*16930*/  IMAD.MOV.U32 R26, RZ, RZ, -0x2d24c015 ;  /* 0xd2db3febff1a7424 */ /* 0x002fe200078e00ff */
[----:B------:R-:W-:Y:S01]  /*16940*/  MOV R27, 0x3f0a5dff ;  /* 0x3f0a5dff001b7802 */ /* 0x000fe20000000f00 */
        /* <DEDUP_REMOVED lines=16> */
[----:B---3--:R-:W-:Y:S01]  /*16a50*/  IMAD.MOV.U32 R6, RZ, RZ, 0x7fbade6a ;  /* 0x7fbade6aff067424 */ /* 0x008fe200078e00ff */
[----:B------:R-:W-:-:S02]  /*16a60*/  MOV R7, 0x3fe60acf ;  /* 0x3fe60acf00077802 */ /* 0x000fc40000000f00 */
[----:B------:R2:W-:Y:S01]  /*16a70*/  STL.64 [R1+0xeb8], R26 ;  /* 0x000eb81a01007387 */ /* 0x0005e20000100a00 */
[----:B-1----:R-:W-:Y:S02]  /*16a80*/  IMAD.MOV.U32 R8, RZ, RZ, 0x5a443c00 ;  /* 0x5a443c00ff087424 */ /* 0x002fe400078e00ff */
[----:B------:R-:W-:Y:S01]  /*16a90*/  IMAD.MOV.U32 R9, RZ, RZ, 0x3eb5f0bc ;  /* 0x3eb5f0bcff097424 */ /* 0x000fe200078e00ff */
[----:B------:R1:W-:Y:S01]  /*16aa0*/  STL.64 [R1+0xe38], R20 ;  /* 0x000e381401007387 */ /* 0x0003e20000100a00 */
[----:B0-----:R-:W-:-:S03]  /*16ab0*/  IMAD.MOV.U32 R16, RZ, RZ, -0x49e4a63d ;  /* 0xb61b59c3ff107424 */ /* 0x001fc600078e00ff */
[----:B------:R0:W-:Y:S01]  /*16ac0*/  STL.64 [R1+0xe40], R22 ;  /* 0x000e401601007387 */ /* 0x0001e20000100a00 */
[----:B------:R-:W-:Y:S02]  /*16ad0*/  IMAD.MOV.U32 R17, RZ, RZ, -0x404a91b2 ;  /* 0xbfb56e4eff117424 */ /* 0x000fe400078e00ff */
[----:B--2---:R-:W-:Y:S01]  /*16ae0*/  IMAD.MOV.U32 R26, RZ, RZ, 0x741b2958 ;  /* 0x741b2958ff1a7424 */ /* 0x004fe200078e00ff */
        /* <DEDUP_REMOVED lines=17> */
[----:B0-----:R-:W-:Y:S01]  /*16c00*/  IMAD.MOV.U32 R6, RZ, RZ, -0x7c1f5c1b ;  /* 0x83e0a3e5ff067424 */ /* 0x001fe200078e00ff */
[----:B------:R-:W-:Y:S02]  /*16c10*/  MOV R7, 0x3dcb2cc4 ;  /* 0x3dcb2cc400077802 */ /* 0x000fe40000000f00 */
[----:B------:R0:W-:Y:S01]  /*16c20*/  STL.64 [R1+0xf08], R26 ;  /* 0x000f081a01007387 */ /* 0x0001e20000100a00 */
[----:B--2---:R-:W-:-:S02]  /*16c30*/  IMAD.MOV.U32 R8, RZ, RZ, -0x3f0a6f3b ;  /* 0xc0f590c5ff087424 */ /* 0x004fc400078e00ff */
[----:B------:R-:W-:Y:S01]  /*16c40*/  IMAD.MOV.U32 R9, RZ, RZ, -0x40a683ee ;  /* 0xbf597c12ff097424 */ /* 0x000fe200078e00ff */
        /* <DEDUP_REMOVED lines=9> */
[----:B------:R-:W-:-:S03]  /*16ce0*/  IMAD.MOV.U32 R21, RZ, RZ, 0x3ffaab9a ;  /* 0x3ffaab9aff157424 */ /* 0x000fc600078e00ff */
        /* <DEDUP_REMOVED lines=12> */
[----:B-1----:R-:W-:Y:S02]  /*16db0*/  IMAD.MOV.U32 R6, RZ, RZ, 0x428cf51e ;  /* 0x428cf51eff067424 */ /* 0x002fe400078e00ff */
[----:B------:R-:W-:Y:S01]  /*16dc0*/  IMAD.MOV.U32 R7, RZ, RZ, 0x3eefef14 ;  /* 0x3eefef14ff077424 */ /* 0x000fe200078e00ff */
[----:B------:R1:W-:Y:S01]  /*16dd0*/  STL.64 [R1+0xf58], R26 ;  /* 0x000f581a01007387 */ /* 0x0003e20000100a00 */
[----:B0-----:R-:W-:Y:S02]  /*16de0*/  IMAD.MOV.U32 R8, RZ, RZ, -0x3cbd0b71 ;  /* 0xc342f48fff087424 */ /* 0x001fe400078e00ff */
[----:B------:R-:W-:Y:S01]  /*16df0*/  IMAD.MOV.U32 R9, RZ, RZ, -0x3fda6bdb ;  /* 0xc0259425ff097424 */ /* 0x000fe200078e00ff */
[----:B------:R0:W-:Y:S01]  /*16e00*/  STL.64 [R1+0xed8], R20 ;  /* 0x000ed81401007387 */ /* 0x0001e20000100a00 */
[----:B--2---:R-:W-:Y:S01]  /*16e10*/  MOV R16, 0x98bad82d ;  /* 0x98bad82d00107802 */ /* 0x004fe20000000f00 */
[----:B------:R-:W-:-:S02]  /*16e20*/  IMAD.MOV.U32 R17, RZ, RZ, -0x40a87c3b ;  /* 0xbf5783c5ff117424 */ /* 0x000fc400078e00ff */
[----:B------:R2:W-:Y:S01]  /*16e30*/  STL.64 [R1+0xee0], R22 ;  /* 0x000ee01601007387 */ /* 0x0005e20000100a00 */
[----:B-1----:R-:W-:Y:S01]  /*16e40*/  IMAD.MOV.U32 R26, RZ, RZ, -0x401bc200 ;  /* 0xbfe43e00ff1a7424 */ /* 0x002fe200078e00ff */
[----:B------:R-:W-:Y:S02]  /*16e50*/  MOV R27, 0x402acbc4 ;  /* 0x402acbc4001b7802 */ /* 0x000fe40000000f00 */
[----:B------:R1:W-:Y:S01]  /*16e60*/  STL.64 [R1+0xf00], R24 ;  /* 0x000f001801007387 */ /* 0x0003e20000100a00 */
[----:B0-----:R-:W-:Y:S01]  /*16e70*/  MOV R20, 0x542640 ;  /* 0x0054264000147802 */ /* 0x001fe20000000f00 */
[----:B------:R-:W-:Y:S02]  /*16e80*/  IMAD.MOV.U32 R21, RZ, RZ, -0x402f82ff ;  /* 0xbfd07d01ff157424 */ /* 0x000fe400078e00ff */
[----:B------:R0:W-:Y:S01]  /*16e90*/  STL.64 [R1+0xf88], R10 ;  /* 0x000f880a01007387 */ /* 0x0001e20000100a00 */
[----:B--2---:R-:W-:-:S03]  /*16ea0*/  IMAD.MOV.U32 R22, RZ, RZ, 0x5866b19f ;  /* 0x5866b19fff167424 */ /* 0x004fc600078e00ff */
[----:B------:R2:W-:Y:S01]  /*16eb0*/  STL.64 [R1+0xf90], R12 ;  /* 0x000f900c01007387 */ /* 0x0005e20000100a00 */
[----:B------:R-:W-:-:S03]  /*16ec0*/  MOV R23, 0x3fcb0149 ;  /* 0x3fcb014900177802 */ /* 0x000fc60000000f00 */
[----:B------:R3:W-:Y:S01]  /*16ed0*/  STL.64 [R1+0xf98], R6 ;  /* 0x000f980601007387 */ /* 0x0007e20000100a00 */
[----:B-1----:R-:W-:Y:S02]  /*16ee0*/  IMAD.MOV.U32 R24, RZ, RZ, -0x4886cb15 ;  /* 0xb77934ebff187424 */ /* 0x002fe400078e00ff */
[----:B------:R-:W-:Y:S01]  /*16ef0*/  IMAD.MOV.U32 R25, RZ, RZ, -0x406dc241 ;  /* 0xbf923dbfff197424 */ /* 0x000fe200078e00ff */
[----:B------:R1:W-:Y:S01]  /*16f00*/  STL.64 [R1+0xfb0], R8 ;  /* 0x000fb00801007387 */ /* 0x0003e20000100a00 */
[----:B0-----:R-:W-:Y:S01]  /*16f10*/  IMAD.MOV.U32 R10, RZ, RZ, 0x33a9e5be ;  /* 0x33a9e5beff0a7424 */ /* 0x001fe200078e00ff */
[----:B------:R-:W-:Y:S01]  /*16f20*/  MOV R11, 0x4022777c ;  /* 0x4022777c000b7802 */ /* 0x000fe20000000f00 */
[----:B--2---:R-:W-:Y:S01]  /*16f30*/  IMAD.MOV.U32 R12, RZ, RZ, 0x683ce6df ;  /* 0x683ce6dfff0c7424 */ /* 0x004fe200078e00ff */
[----:B------:R-:W-:Y:S01]  /*16f40*/  MOV R13, 0x3ee93792 ;  /* 0x3ee93792000d7802 */ /* 0x000fe20000000f00 */
[----:B------:R0:W-:Y:S01]  /*16f50*/  STL.64 [R1+0xfb8], R16 ;  /* 0x000fb81001007387 */ /* 0x0001e20000100a00 */
[----:B---3--:R-:W-:-:S02]  /*16f60*/  IMAD.MOV.U32 R6, RZ, RZ, 0x2368986f ;  /* 0x2368986fff067424 */ /* 0x008fc400078e00ff */
        /* <DEDUP_REMOVED lines=13> */
[----:B------:R-:W-:-:S03]  /*17040*/  MOV R21, 0xbf371e87 ;  /* 0xbf371e8700157802 */ /* 0x000fc60000000f00 */
[----:B------:R3:W-:Y:S01]  /*17050*/  STL.64 [R1+0xfd8], R12 ;  /* 0x000fd80c01007387 */ /* 0x0007e20000100a00 */
[----:B0-----:R-:W-:Y:S02]  /*17060*/  IMAD.MOV.U32 R22, RZ, RZ, 0x43f4cecc ;  /* 0x43f4ceccff167424 */ /* 0x001fe400078e00ff */
[----:B------:R-:W-:Y:S01]  /*17070*/  IMAD.MOV.U32 R23, RZ, RZ, 0x3d3a2d86 ;  /* 0x3d3a2d86ff177424 */ /* 0x000fe200078e00ff */
[----:B------:R0:W-:Y:S01]  /*17080*/  STL.64 [R1+0xfe0], R6 ;  /* 0x000fe00601007387 */ /* 0x0001e20000100a00 */
[----:B--2---:R-:W-:Y:S01]  /*17090*/  MOV R24, 0x8aaafd02 ;  /* 0x8aaafd0200187802 */ /* 0x004fe20000000f00 */
[----:B------:R-:W-:Y:S02]  /*170a0*/  IMAD.MOV.U32 R25, RZ, RZ, -0x3fe58652 ;  /* 0xc01a79aeff197424 */ /* 0x000fe400078e00ff */
[----:B------:R2:W-:Y:S01]  /*170b0*/  STL.64 [R1+0xfe8], R8 ;  /* 0x000fe80801007387 */ /* 0x0005e20000100a00 */
[----:B-1----:R-:W-:Y:S01]  /*170c0*/  IMAD.MOV.U32 R10, RZ, RZ, -0x448ac069 ;  /* 0xbb753f97ff0a7424 */ /* 0x002fe200078e00ff */
[----:B------:R-:W-:Y:S01]  /*170d0*/  MOV R11, 0xbfd119e3 ;  /* 0xbfd119e3000b7802 */ /* 0x000fe20000000f00 */
[----:B---3--:R-:W-:Y:S01]  /*170e0*/  IMAD.MOV.U32 R12, RZ, RZ, 0x7aa334e1 ;  /* 0x7aa334e1ff0c7424 */ /* 0x008fe200078e00ff */
[----:B------:R1:W-:Y:S01]  /*170f0*/  STL.64 [R1+0x1000], R16 ;  /* 0x0010001001007387 */ /* 0x0003e20000100a00 */
[----:B------:R-:W-:-:S02]  /*17100*/  IMAD.MOV.U32 R13, RZ, RZ, 0x3fba33c6 ;  /* 0x3fba33c6ff0d7424 */ /* 0x000fc400078e00ff */
[----:B0-----:R-:W-:Y:S01]  /*17110*/  IMAD.MOV.U32 R6, RZ, RZ, -0x232dd40d ;  /* 0xdcd22bf3ff067424 */ /* 0x001fe200078e00ff */
[----:B------:R0:W-:Y:S01]  /*17120*/  STL.64 [R1+0xff8], R26 ;  /* 0x000ff81a01007387 */ /* 0x0001e20000100a00 */
[----:B------:R-:W-:Y:S01]  /*17130*/  IMAD.MOV.U32 R7, RZ, RZ, 0x3f948c40 ;  /* 0x3f948c40ff077424 */ /* 0x000fe200078e00ff */
[----:B--2---:R-:W-:Y:S01]  /*17140*/  MOV R8, 0x6b540e4a ;  /* 0x6b540e4a00087802 */ /* 0x004fe20000000f00 */
[----:B------:R-:W-:Y:S01]  /*17150*/  IMAD.MOV.U32 R9, RZ, RZ, -0x408319d7 ;  /* 0xbf7ce629ff097424 */ /* 0x000fe200078e00ff */
[----:B------:R2:W-:Y:S01]  /*17160*/  STL.64 [R1+0xf78], R20 ;  /* 0x000f781401007387 */ /* 0x0005e20000100a00 */
[----:B-1----:R-:W-:Y:S01]  /*17170*/  IMAD.MOV.U32 R16, RZ, RZ, -0x1e36eb88 ;  /* 0xe1c91478ff107424 */ /* 0x002fe200078e00ff */
[----:B------:R-:W-:Y:S02]  /*17180*/  MOV R17, 0x3d8110fe ;  /* 0x3d8110fe00117802 */ /* 0x000fe40000000f00 */
[----:B------:R1:W-:Y:S01]  /*17190*/  STL.64 [R1+0xf80], R22 ;  /* 0x000f801601007387 */ /* 0x0003e20000100a00 */
[----:B0-----:R-:W-:Y:S01]  /*171a0*/  MOV R26, 0x2c7988e6 ;  /* 0x2c7988e6001a7802 */ /* 0x001fe20000000f00 */
[----:B------:R-:W-:-:S02]  /*171b0*/  IMAD.MOV.U32 R27, RZ, RZ, -0x40add77f ;  /* 0xbf522881ff1b7424 */ /* 0x000fc400078e00ff */
[----:B------:R0:W-:Y:S01]  /*171c0*/  STL.64 [R1+0xfa0], R24 ;  /* 0x000fa01801007387 */ /* 0x0001e20000100a00 */
[----:B--2---:R-:W-:-:S03]  /*171d0*/  IMAD.MOV.U32 R20, RZ, RZ, 0x4a89b561 ;  /* 0x4a89b561ff147424 */ /* 0x004fc600078e00ff */
        /* <DEDUP_REMOVED lines=9> */
[----:B--2---:R-:W-:Y:S01]  /*17270*/  IMAD.MOV.U32 R10, RZ, RZ, 0x31e8c834 ;  /* 0x31e8c834ff0a7424 */ /* 0x004fe200078e00ff */
[----:B------:R-:W-:Y:S01]  /*17280*/  MOV R11, 0x3f37f34f ;  /* 0x3f37f34f000b7802 */ /* 0x000fe20000000f00 */
[----:B---3--:R-:W-:Y:S01]  /*17290*/  IMAD.MOV.U32 R12, RZ, RZ, 0x272abdba ;  /* 0x272abdbaff0c7424 */ /* 0x008fe200078e00ff */
        /* <DEDUP_REMOVED lines=11> */
[----:B-1----:R-:W-:Y:S01]  /*17350*/  IMAD.MOV.U32 R26, RZ, RZ, -0x72d62748 ;  /* 0x8d29d8b8ff1a7424 */ /* 0x002fe200078e00ff */
[----:B------:R-:W-:Y:S02]  /*17360*/  MOV R27, 0xc0349c63 ;  /* 0xc0349c63001b7802 */ /* 0x000fe40000000f00 */
[----:B------:R1:W-:Y:S01]  /*17370*/  STL.64 [R1+0xff0], R24 ;  /* 0x000ff01801007387 */ /* 0x0003e20000100a00 */
[----:B0-----:R-:W-:Y:S01]  /*17380*/  MOV R20, 0xb6c4bf11 ;  /* 0xb6c4bf1100147802 */ /* 0x001fe20000000f00 */
[----:B------:R-:W-:-:S02]  /*17390*/  IMAD.MOV.U32 R21, RZ, RZ, 0x3e0cf9b8 ;  /* 0x3e0cf9b8ff157424 */ /* 0x000fc400078e00ff */
[----:B------:R0:W-:Y:S01]  /*173a0*/  STL.64 [R1+0x1050], R10 ;  /* 0x0010500a01007387 */ /* 0x0001e20000100a00 */
[----:B--2---:R-:W-:-:S03]  /*173b0*/  IMAD.MOV.U32 R22, RZ, RZ, 0x18f65fc2 ;  /* 0x18f65fc2ff167424 */ /* 0x004fc600078e00ff */
[----:B------:R2:W-:Y:S01]  /*173c0*/  STL.64 [R1+0x1058], R12 ;  /* 0x0010580c01007387 */ /* 0x0005e20000100a00 */
[----:B------:R-:W-:-:S03]  /*173d0*/  MOV R23, 0xbf9cab95 ;  /* 0xbf9cab9500177802 */ /* 0x000fc60000000f00 */
[----:B------:R3:W-:Y:S01]  /*173e0*/  STL.64 [R1+0x1060], R6 ;  /* 0x0010600601007387 */ /* 0x0007e20000100a00 */
[----:B-1----:R-:W-:Y:S02]  /*173f0*/  IMAD.MOV.U32 R24, RZ, RZ, -0x6e766f2a ;  /* 0x918990d6ff187424 */ /* 0x002fe400078e00ff */
[----:B------:R-:W-:Y:S01]  /*17400*/  IMAD.MOV.U32 R25, RZ, RZ, 0x3f5b22fa ;  /* 0x3f5b22faff197424 */ /* 0x000fe200078e00ff */
[----:B------:R1:W-:Y:S01]  /*17410*/  STL.64 [R1+0x1078], R8 ;  /* 0x0010780801007387 */ /* 0x0003e20000100a00 */
[----:B0-----:R-:W-:Y:S02]  /*17420*/  IMAD.MOV.U32 R10, RZ, RZ, -0x22008eaf ;  /* 0xddff7151ff0a7424 */ /* 0x001fe400078e00ff */
[----:B------:R-:W-:Y:S01]  /*17430*/  IMAD.MOV.U32 R11, RZ, RZ, 0x4040877f ;  /* 0x4040877fff0b7424 */ /* 0x000fe200078e00ff */
[----:B------:R0:W-:Y:S01]  /*17440*/  STL.64 [R1+0x1080], R16 ;  /* 0x0010801001007387 */ /* 0x0001e20000100a00 */
[----:B--2---:R-:W-:Y:S02]  /*17450*/  IMAD.MOV.U32 R12, RZ, RZ, -0x68fb0aa9 ;  /* 0x9704f557ff0c7424 */ /* 0x004fe400078e00ff */
[----:B------:R-:W-:Y:S01]  /*17460*/  IMAD.MOV.U32 R13, RZ, RZ, 0x4034e300 ;  /* 0x4034e300ff0d7424 */ /* 0x000fe200078e00ff */
        /* <DEDUP_REMOVED lines=9> */
[----:B--2---:R-:W-:-:S03]  /*17500*/  IMAD.MOV.U32 R26, RZ, RZ, 0x4ab1cf11 ;  /* 0x4ab1cf11ff1a7424 */ /* 0x004fc600078e00ff */
[----:B------:R2:W-:Y:S01]  /*17510*/  STL.64 [R1+0x1040], R24 ;  /* 0x0010401801007387 */ /* 0x0005e20000100a00 */
[----:B------:R-:W-:Y:S02]  /*17520*/  IMAD.MOV.U32 R27, RZ, RZ, -0x403fbe89 ;  /* 0xbfc04177ff1b7424 */ /* 0x000fe400078e00ff */
[----:B-1----:R-:W-:Y:S01]  /*17530*/  IMAD.MOV.U32 R20, RZ, RZ, 0x4df23f8f ;  /* 0x4df23f8fff147424 */ /* 0x002fe200078e00ff */
        /* <DEDUP_REMOVED lines=9> */
[----:B-1----:R-:W-:Y:S02]  /*175d0*/  IMAD.MOV.U32 R10, RZ, RZ, -0x1c0ba3cb ;  /* 0xe3f45c35ff0a7424 */ /* 0x002fe400078e00ff */
[----:B------:R-:W-:Y:S01]  /*175e0*/  IMAD.MOV.U32 R11, RZ, RZ, 0x3e7327d0 ;  /* 0x3e7327d0ff0b7424 */ /* 0x000fe200078e00ff */
[----:B0-----:R-:W-:Y:S01]  /*175f0*/  MOV R12, 0x261f4c56 ;  /* 0x261f4c56000c7802 */ /* 0x001fe20000000f00 */
        /* <DEDUP_REMOVED lines=10> */
[----:B------:R-:W-:Y:S01]  /*176a0*/  IMAD.MOV.U32 R17, RZ, RZ, -0x40682ad7 ;  /* 0xbf97d529ff117424 */ /* 0x000fe200078e00ff */
[----:B-1----:R-:W-:Y:S01]  /*176b0*/  MOV R26, 0x2c414c0d ;  /* 0x2c414c0d001a7802 */ /* 0x002fe20000000f00 */
[----:B------:R-:W-:Y:S01]  /*176c0*/  IMAD.MOV.U32 R27, RZ, RZ, -0x3f9c665b ;  /* 0xc06399a5ff1b7424 */ /* 0x000fe200078e00ff */
        /* <DEDUP_REMOVED lines=11> */
[----:B--2---:R-:W-:Y:S02]  /*17780*/  IMAD.MOV.U32 R10, RZ, RZ, 0x7e2fe4f3 ;  /* 0x7e2fe4f3ff0a7424 */ /* 0x004fe400078e00ff */
        /* <DEDUP_REMOVED lines=14> */
[----:B------:R-:W-:Y:S01]  /*17870*/  MOV R27, 0x3eaf6148 ;  /* 0x3eaf6148001b7802 */ /* 0x000fe20000000f00 */
[----:B------:R2:W-:Y:S01]  /*17880*/  STL.64 [R1+0x10e0], R24 ;  /* 0x0010e01801007387 */ /* 0x0005e20000100a00 */
[----:B-1----:R-:W-:Y:S01]  /*17890*/  MOV R20, 0x72284d2c ;  /* 0x72284d2c00147802 */ /* 0x002fe20000000f00 */
[----:B------:R-:W-:Y:S02]  /*178a0*/  IMAD.MOV.U32 R21, RZ, RZ, 0x3f807746 ;  /* 0x3f807746ff157424 */ /* 0x000fe400078e00ff */
[----:B------:R1:W-:Y:S01]  /*178b0*/  STL.64 [R1+0x1118], R10 ;  /* 0x0011180a01007387 */ /* 0x0003e20000100a00 */
[----:B0-----:R-:W-:-:S03]  /*178c0*/  IMAD.MOV.U32 R22, RZ, RZ, -0x377db633 ;  /* 0xc88249cdff167424 */ /* 0x001fc600078e00ff */
[----:B------:R0:W-:Y:S01]  /*178d0*/  STL.64 [R1+0x1120], R12 ;  /* 0x0011200c01007387 */ /* 0x0001e20000100a00 */
[----:B------:R-:W-:-:S03]  /*178e0*/  MOV R23, 0xbe143c0a ;  /* 0xbe143c0a00177802 */ /* 0x000fc60000000f00 */
[----:B------:R3:W-:Y:S01]  /*178f0*/  STL.64 [R1+0x1128], R6 ;  /* 0x0011280601007387 */ /* 0x0007e20000100a00 */
[----:B--2---:R-:W-:Y:S02]  /*17900*/  IMAD.MOV.U32 R24, RZ, RZ, 0x311f1460 ;  /* 0x311f1460ff187424 */ /* 0x004fe400078e00ff */
[----:B------:R-:W-:Y:S01]  /*17910*/  IMAD.MOV.U32 R25, RZ, RZ, 0x405278fb ;  /* 0x405278fbff197424 */ /* 0x000fe200078e00ff */
[----:B------:R2:W-:Y:S01]  /*17920*/  STL.64 [R1+0x1140], R8 ;  /* 0x0011400801007387 */ /* 0x0005e20000100a00 */
[----:B-1----:R-:W-:Y:S01]  /*17930*/  MOV R10, 0xd98bc840 ;  /* 0xd98bc840000a7802 */ /* 0x002fe20000000f00 */
[----:B------:R-:W-:Y:S01]  /*17940*/  IMAD.MOV.U32 R11, RZ, RZ, -0x3fa11572 ;  /* 0xc05eea8eff0b7424 */ /* 0x000fe200078e00ff */
[----:B0-----:R-:W-:Y:S01]  /*17950*/  MOV R12, 0xb29bdf67 ;  /* 0xb29bdf67000c7802 */ /* 0x001fe20000000f00 */
[----:B------:R-:W-:Y:S01]  /*17960*/  IMAD.MOV.U32 R13, RZ, RZ, -0x40e27ba5 ;  /* 0xbf1d845bff0d7424 */ /* 0x000fe200078e00ff */
[----:B------:R0:W-:Y:S01]  /*17970*/  STL.64 [R1+0x1148], R16 ;  /* 0x0011481001007387 */ /* 0x0001e20000100a00 */
[----:B---3--:R-:W-:Y:S01]  /*17980*/  IMAD.MOV.U32 R6, RZ, RZ, -0x4ee5e7bf ;  /* 0xb11a1841ff067424 */ /* 0x008fe200078e00ff */
[----:B------:R-:W-:-:S02]  /*17990*/  MOV R7, 0x40446293 ;  /* 0x4044629300077802 */ /* 0x000fc40000000f00 */
[----:B------:R1:W-:Y:S01]  /*179a0*/  STL.64 [R1+0x1188], R26 ;  /* 0x0011881a01007387 */ /* 0x0003e20000100a00 */
[----:B--2---:R-:W-:Y:S02]  /*179b0*/  IMAD.MOV.U32 R8, RZ, RZ, 0x6beb0621 ;  /* 0x6beb0621ff087424 */ /* 0x004fe400078e00ff */
[----:B------:R-:W-:Y:S01]  /*179c0*/  IMAD.MOV.U32 R9, RZ, RZ, -0x3fbce514 ;  /* 0xc0431aecff097424 */ /* 0x000fe200078e00ff */
[----:B------:R2:W-:Y:S01]  /*179d0*/  STL.64 [R1+0x1108], R20 ;  /* 0x0011081401007387 */ /* 0x0005e20000100a00 */
[----:B0-----:R-:W-:-:S03]  /*179e0*/  IMAD.MOV.U32 R16, RZ, RZ, -0x7f6a3542 ;  /* 0x8095cabeff107424 */ /* 0x001fc600078e00ff */
[----:B------:R0:W-:Y:S01]  /*179f0*/  STL.64 [R1+0x1110], R22 ;  /* 0x0011101601007387 */ /* 0x0001e20000100a00 */
[----:B------:R-:W-:Y:S02]  /*17a00*/  IMAD.MOV.U32 R17, RZ, RZ, -0x3fe6e9de ;  /* 0xc0191622ff117424 */ /* 0x000fe400078e00ff */
[----:B-1----:R-:W-:Y:S01]  /*17a10*/  IMAD.MOV.U32 R26, RZ, RZ, 0x28bbd500 ;  /* 0x28bbd500ff1a7424 */ /* 0x002fe200078e00ff */
        /* <DEDUP_REMOVED lines=17> */
[----:B0-----:R-:W-:Y:S01]  /*17b30*/  IMAD.MOV.U32 R6, RZ, RZ, 0x54519e31 ;  /* 0x54519e31ff067424 */ /* 0x001fe200078e00ff */
[----:B------:R-:W-:Y:S02]  /*17b40*/  MOV R7, 0xbfdc4d21 ;  /* 0xbfdc4d2100077802 */ /* 0x000fe40000000f00 */
[----:B------:R0:W-:Y:S01]  /*17b50*/  STL.64 [R1+0x11d8], R26 ;  /* 0x0011d81a01007387 */ /* 0x0001e20000100a00 */
[----:B-1----:R-:W-:-:S02]  /*17b60*/  IMAD.MOV.U32 R8, RZ, RZ, 0xeaf4767 ;  /* 0x0eaf4767ff087424 */ /* 0x002fc400078e00ff */
[----:B------:R-:W-:Y:S01]  /*17b70*/  IMAD.MOV.U32 R9, RZ, RZ, 0x3fc49518 ;  /* 0x3fc49518ff097424 */ /* 0x000fe200078e00ff */
[----:B------:R1:W-:Y:S01]  /*17b80*/  STL.64 [R1+0x1158], R20 ;  /* 0x0011581401007387 */ /* 0x0003e20000100a00 */
[----:B--2---:R-:W-:Y:S01]  /*17b90*/  MOV R16, 0x79502d77 ;  /* 0x79502d7700107802 */ /* 0x004fe20000000f00 */
[----:B------:R-:W-:Y:S02]  /*17ba0*/  IMAD.MOV.U32 R17, RZ, RZ, -0x41a5713b ;  /* 0xbe5a8ec5ff117424 */ /* 0x000fe400078e00ff */
[----:B------:R2:W-:Y:S01]  /*17bb0*/  STL.64 [R1+0x1160], R22 ;  /* 0x0011601601007387 */ /* 0x0005e20000100a00 */
[----:B0-----:R-:W-:Y:S01]  /*17bc0*/  MOV R26, 0xdd1575ec ;  /* 0xdd1575ec001a7802 */ /* 0x001fe20000000f00 */
[----:B------:R-:W-:Y:S02]  /*17bd0*/  IMAD.MOV.U32 R27, RZ, RZ, 0x407462ac ;  /* 0x407462acff1b7424 */ /* 0x000fe400078e00ff */
[----:B------:R0:W-:Y:S01]  /*17be0*/  STL.64 [R1+0x1180], R24 ;  /* 0x0011801801007387 */ /* 0x0001e20000100a00 */
[----:B-1----:R-:W-:-:S03]  /*17bf0*/  IMAD.MOV.U32 R20, RZ, RZ, 0x3c3db77e ;  /* 0x3c3db77eff147424 */ /* 0x002fc600078e00ff */
        /* <DEDUP_REMOVED lines=26> */
[----:B0-----:R-:W-:Y:S01]  /*17da0*/  MOV R20, 0x4b8ba3fd ;  /* 0x4b8ba3fd00147802 */ /* 0x001fe20000000f00 */
[----:B------:R-:W-:Y:S02]  /*17db0*/  IMAD.MOV.U32 R21, RZ, RZ, 0x406a8563 ;  /* 0x406a8563ff157424 */ /* 0x000fe400078e00ff */
[----:B------:R0:W-:Y:S01]  /*17dc0*/  STL.64 [R1+0x11e0], R10 ;  /* 0x0011e00a01007387 */ /* 0x0001e20000100a00 */
[----:B-1----:R-:W-:-:S03]  /*17dd0*/  IMAD.MOV.U32 R22, RZ, RZ, -0x2d8aadfe ;  /* 0xd2755202ff167424 */ /* 0x002fc600078e00ff */
[----:B------:R1:W-:Y:S01]  /*17de0*/  STL.64 [R1+0x11e8], R12 ;  /* 0x0011e80c01007387 */ /* 0x0003e20000100a00 */
[----:B------:R-:W-:-:S03]  /*17df0*/  MOV R23, 0x402a3739 ;  /* 0x402a373900177802 */ /* 0x000fc60000000f00 */
[----:B------:R3:W-:Y:S01]  /*17e00*/  STL.64 [R1+0x11f0], R6 ;  /* 0x0011f00601007387 */ /* 0x0007e20000100a00 */
[----:B--2---:R-:W-:Y:S02]  /*17e10*/  IMAD.MOV.U32 R24, RZ, RZ, -0x2d3698eb ;  /* 0xd2c96715ff187424 */ /* 0x004fe400078e00ff */
[----:B------:R-:W-:Y:S01]  /*17e20*/  IMAD.MOV.U32 R25, RZ, RZ, -0x40627dbc ;  /* 0xbf9d8244ff197424 */ /* 0x000fe200078e00ff */
[----:B------:R2:W-:Y:S01]  /*17e30*/  STL.64 [R1+0x1208], R8 ;  /* 0x0012080801007387 */ /* 0x0005e20000100a00 */
[----:B0-----:R-:W-:Y:S01]  /*17e40*/  IMAD.MOV.U32 R10, RZ, RZ, 0x233f801a ;  /* 0x233f801aff0a7424 */ /* 0x001fe200078e00ff */
[----:B------:R-:W-:Y:S01]  /*17e50*/  MOV R11, 0xc07e2236 ;  /* 0xc07e2236000b7802 */ /* 0x000fe20000000f00 */
[----:B-1----:R-:W-:Y:S01]  /*17e60*/  IMAD.MOV.U32 R12, RZ, RZ, 0x60bc3e58 ;  /* 0x60bc3e58ff0c7424 */ /* 0x002fe200078e00ff */
[----:B------:R-:W-:Y:S01]  /*17e70*/  MOV R13, 0xc0757e4b ;  /* 0xc0757e4b000d7802 */ /* 0x000fe20000000f00 */
[----:B------:R0:W-:Y:S01]  /*17e80*/  STL.64 [R1+0x1210], R16 ;  /* 0x0012101001007387 */ /* 0x0001e20000100a00 */
[----:B---3--:R-:W-:-:S02]  /*17e90*/  IMAD.MOV.U32 R6, RZ, RZ, 0x482a6b51 ;  /* 0x482a6b51ff067424 */ /* 0x008fc400078e00ff */
[----:B------:R-:W-:Y:S01]  /*17ea0*/  IMAD.MOV.U32 R7, RZ, RZ, 0x40657e76 ;  /* 0x40657e76ff077424 */ /* 0x000fe200078e00ff */
[----:B------:R1:W-:Y:S01]  /*17eb0*/  STL.64 [R1+0x1278], R26 ;  /* 0x0012781a01007387 */ /* 0x0003e20000100a00 */
[----:B--2---:R-:W-:Y:S01]  /*17ec0*/  MOV R8, 0xaa2d3d74 ;  /* 0xaa2d3d7400087802 */ /* 0x004fe20000000f00 */
[----:B------:R-:W-:Y:S02]  /*17ed0*/  IMAD.MOV.U32 R9, RZ, RZ, 0x3f226665 ;  /* 0x3f226665ff097424 */ /* 0x000fe400078e00ff */
[----:B------:R2:W-:Y:S01]  /*17ee0*/  STL.64 [R1+0x11f8], R20 ;  /* 0x0011f81401007387 */ /* 0x0005e20000100a00 */
[----:B0-----:R-:W-:Y:S01]  /*17ef0*/  MOV R16, 0xa77aa105 ;  /* 0xa77aa10500107802 */ /* 0x001fe20000000f00 */
[----:B------:R-:W-:Y:S02]  /*17f00*/  IMAD.MOV.U32 R17, RZ, RZ, -0x3fc38d70 ;  /* 0xc03c7290ff117424 */ /* 0x000fe400078e00ff */
        /* <DEDUP_REMOVED lines=8> */
[----:B0-----:R-:W-:Y:S02]  /*17f90*/  IMAD.MOV.U32 R22, RZ, RZ, -0x3cdc45bc ;  /* 0xc323ba44ff167424 */ /* 0x001fe400078e00ff */
[----:B------:R-:W-:Y:S01]  /*17fa0*/  IMAD.MOV.U32 R23, RZ, RZ, 0x4050a142 ;  /* 0x4050a142ff177424 */ /* 0x000fe200078e00ff */
[----:B------:R0:W-:Y:S01]  /*17fb0*/  STL.64 [R1+0x1238], R6 ;  /* 0x0012380601007387 */ /* 0x0001e20000100a00 */
[----:B-1----:R-:W-:Y:S01]  /*17fc0*/  IMAD.MOV.U32 R10, RZ, RZ, -0x16b3f2be ;  /* 0xe94c0d42ff0a7424 */ /* 0x002fe200078e00ff */
[----:B------:R-:W-:Y:S02]  /*17fd0*/  MOV R11, 0xbea98c1e ;  /* 0xbea98c1e000b7802 */ /* 0x000fe40000000f00 */
[----:B------:R1:W-:Y:S01]  /*17fe0*/  STL.64 [R1+0x1240], R8 ;  /* 0x0012400801007387 */ /* 0x0003e20000100a00 */
[----:B--2---:R-:W-:Y:S01]  /*17ff0*/  MOV R24, 0x69db732d ;  /* 0x69db732d00187802 */ /* 0x004fe20000000f00 */
[----:B------:R-:W-:-:S02]  /*18000*/  IMAD.MOV.U32 R25, RZ, RZ, -0x3fe1ee0d ;  /* 0xc01e11f3ff197424 */ /* 0x000fc400078e00ff */
[----:B---3--:R-:W-:Y:S01]  /*18010*/  IMAD.MOV.U32 R12, RZ, RZ, 0x33c28106 ;  /* 0x33c28106ff0c7424 */ /* 0x008fe200078e00ff */
[----:B------:R2:W-:Y:S01]  /*18020*/  STL.64 [R1+0x1258], R16 ;  /* 0x0012581001007387 */ /* 0x0005e20000100a00 */
[----:B------:R-:W-:Y:S02]  /*18030*/  IMAD.MOV.U32 R13, RZ, RZ, 0x40231498 ;  /* 0x40231498ff0d7424 */ /* 0x000fe400078e00ff */
[----:B0-----:R-:W-:Y:S01]  /*18040*/  IMAD.MOV.U32 R6, RZ, RZ, 0x413bd03 ;  /* 0x0413bd03ff067424 */ /* 0x001fe200078e00ff */
[----:B------:R0:W-:Y:S01]  /*18050*/  STL.64 [R1+0x12c8], R26 ;  /* 0x0012c81a01007387 */ /* 0x0001e20000100a00 */
[----:B------:R-:W-:Y:S01]  /*18060*/  IMAD.MOV.U32 R7, RZ, RZ, -0x4160b816 ;  /* 0xbe9f47eaff077424 */ /* 0x000fe200078e00ff */
[----:B-1----:R-:W-:Y:S01]  /*18070*/  MOV R8, 0x38dc7845 ;  /* 0x38dc784500087802 */ /* 0x002fe20000000f00 */
[----:B------:R-:W-:Y:S01]  /*18080*/  IMAD.MOV.U32 R9, RZ, RZ, -0x40163402 ;  /* 0xbfe9cbfeff097424 */ /* 0x000fe200078e00ff */
[----:B------:R1:W-:Y:S01]  /*18090*/  STL.64 [R1+0x1248], R20 ;  /* 0x0012481401007387 */ /* 0x0003e20000100a00 */
[----:B--2---:R-:W-:Y:S01]  /*180a0*/  IMAD.MOV.U32 R16, RZ, RZ, -0x75425d1d ;  /* 0x8abda2e3ff107424 */ /* 0x004fe200078e00ff */
[----:B------:R-:W-:-:S02]  /*180b0*/  MOV R17, 0x3fe2b6ed ;  /* 0x3fe2b6ed00117802 */ /* 0x000fc40000000f00 */
[----:B------:R2:W-:Y:S01]  /*180c0*/  STL.64 [R1+0x1250], R22 ;  /* 0x0012501601007387 */ /* 0x0005e20000100a00 */
[----:B0-----:R-:W-:-:S03]  /*180d0*/  DMUL R26, R18, R28 ;  /* 0x0000001c121a7228 */ /* 0x001fc60000000000 */
[----:B------:R0:W-:Y:S01]  /*180e0*/  STL.64 [R1+0x1260], R10 ;  /* 0x0012600a01007387 */ /* 0x0001e20000100a00 */
[----:B-1----:R-:W-:-:S03]  /*180f0*/  IMAD.MOV.U32 R20, RZ, RZ, -0x5af264f2 ;  /* 0xa50d9b0eff147424 */ /* 0x002fc600078e00ff */
[----:B------:R1:W-:Y:S01]  /*18100*/  STL.64 [R1+0x1268], R12 ;  /* 0x0012680c01007387 */ /* 0x0003e20000100a00 */
[----:B------:R-:W-:Y:S01]  /*18110*/  IMAD.MOV.U32 R21, RZ, RZ, -0x40355161 ;  /* 0xbfcaae9fff157424 */ /* 0x000fe200078e00ff */
[----:B------:R-:W-:Y:S02]  /*18120*/  DFMA R30, -R14, R26, R18 ;  /* 0x0000001a0e1e722b */ /* 0x000fe40000000112 */
[----:B------:R3:W-:Y:S01]  /*18130*/  STL.64 [R1+0x1270], R24 ;  /* 0x0012701801007387 */ /* 0x0007e20000100a00 */
[----:B--2---:R-:W-:Y:S01]  /*18140*/  MOV R22, 0x30c9aff6 ;  /* 0x30c9aff600167802 */ /* 0x004fe20000000f00 */
[----:B------:R-:W-:Y:S02]  /*18150*/  IMAD.MOV.U32 R23, RZ, RZ, 0x3f235a96 ;  /* 0x3f235a96ff177424 */ /* 0x000fe400078e00ff */
[----:B------:R2:W-:Y:S01]  /*18160*/  STL.64 [R1+0x1280], R6 ;  /* 0x0012800601007387 */ /* 0x0005e20000100a00 */
[----:B0-----:R-:W-:Y:S01]  /*18170*/  IMAD.MOV.U32 R10, RZ, RZ, -0x68f25d89 ;  /* 0x970da277ff0a7424 */ /* 0x001fe200078e00ff */
[----:B------:R-:W-:-:S02]  /*18180*/  MOV R11, 0x3faa1cba ;  /* 0x3faa1cba000b7802 */ /* 0x000fc40000000f00 */
[----:B------:R0:W-:Y:S01]  /*18190*/  STL.64 [R1+0x1288], R8 ;  /* 0x0012880801007387 */ /* 0x0001e20000100a00 */
[----:B-1----:R-:W-:Y:S02]  /*181a0*/  IMAD.MOV.U32 R12, RZ, RZ, 0x4f19f2c4 ;  /* 0x4f19f2c4ff0c7424 */ /* 0x002fe400078e00ff */
[----:B------:R-:W-:Y:S01]  /*181b0*/  IMAD.MOV.U32 R13, RZ, RZ, -0x405f11f1 ;  /* 0xbfa0ee0fff0d7424 */ /* 0x000fe200078e00ff */
[----:B---3--:R-:W-:Y:S01]  /*181c0*/  MOV R25, 0xc08eecc5 ;  /* 0xc08eecc500197802 */ /* 0x008fe20000000f00 */
[----:B------:R-:W-:Y:S01]  /*181d0*/  IMAD.MOV.U32 R24, RZ, RZ, 0x7d9b7a22 ;  /* 0x7d9b7a22ff187424 */ /* 0x000fe200078e00ff */
[----:B------:R1:W-:Y:S01]  /*181e0*/  STL.64 [R1+0x1290], R16 ;  /* 0x0012901001007387 */ /* 0x0003e20000100a00 */
[----:B--2---:R-:W-:Y:S01]  /*181f0*/  MOV R6, 0x3f907c55 ;  /* 0x3f907c5500067802 */ /* 0x004fe20000000f00 */
[----:B------:R-:W-:Y:S02]  /*18200*/  IMAD.MOV.U32 R7, RZ, RZ, 0x3f8ef19b ;  /* 0x3f8ef19bff077424 */ /* 0x000fe400078e00ff */
[----:B------:R2:W-:Y:S01]  /*18210*/  STL.64 [R1+0x1298], R20 ;  /* 0x0012981401007387 */ /* 0x0005e20000100a00 */
[----:B0-----:R-:W-:Y:S01]  /*18220*/  MOV R8, 0x495b65de ;  /* 0x495b65de00087802 */ /* 0x001fe20000000f00 */
[----:B------:R-:W-:-:S02]  /*18230*/  IMAD.MOV.U32 R9, RZ, RZ, -0x3f61de91 ;  /* 0xc09e216fff097424 */ /* 0x000fc400078e00ff */
[----:B------:R0:W-:Y:S01]  /*18240*/  STL.64 [R1+0x12a0], R22 ;  /* 0x0012a01601007387 */ /* 0x0001e20000100a00 */
[----:B-1----:R-:W-:Y:S01]  /*18250*/  IMAD.MOV.U32 R16, RZ, RZ, -0x42008b47 ;  /* 0xbdff74b9ff107424 */ /* 0x002fe200078e00ff */
[----:B------:R-:W-:Y:S02]  /*18260*/  MOV R17, 0xbfc4628b ;  /* 0xbfc4628b00117802 */ /* 0x000fe40000000f00 */
[----:B------:R1:W-:Y:S01]  /*18270*/  STL.64 [R1+0x12a8], R10 ;  /* 0x0012a80a01007387 */ /* 0x0003e20000100a00 */
[----:B--2---:R-:W-:Y:S01]  /*18280*/  MOV R20, 0xc187647b ;  /* 0xc187647b00147802 */ /* 0x004fe20000000f00 */
[----:B------:R-:W-:Y:S02]  /*18290*/  IMAD.MOV.U32 R21, RZ, RZ, -0x3f5d3180 ;  /* 0xc0a2ce80ff157424 */ /* 0x000fe400078e00ff */
[----:B------:R2:W-:Y:S01]  /*182a0*/  STL.64 [R1+0x12b0], R12 ;  /* 0x0012b00c01007387 */ /* 0x0005e20000100a00 */
[----:B0-----:R-:W-:Y:S01]  /*182b0*/  IMAD.MOV.U32 R22, RZ, RZ, -0x39628573 ;  /* 0xc69d7a8dff167424 */ /* 0x001fe200078e00ff */
[----:B------:R-:W-:-:S02]  /*182c0*/  MOV R23, 0x4086ddbb ;  /* 0x4086ddbb00177802 */ /* 0x000fc40000000f00 */
[----:B------:R0:W-:Y:S04]  /*182d0*/  STL.64 [R1+0x12b8], R6 ;  /* 0x0012b80601007387 */ /* 0x0001e80000100a00 */
        /* <DEDUP_REMOVED lines=8> */
[----:B------:R-:W-:Y:S01]  /*18360*/  IMAD.MOV.U32 R7, RZ, RZ, 0x3f552b59 ;  /* 0x3f552b59ff077424 */ /* 0x000fe200078e00ff */
[----:B------:R0:W-:Y:S01]  /*18370*/  STL.64 [R1+0x12e0], R10 ;  /* 0x0012e00a01007387 */ /* 0x0001e20000100a00 */
[----:B---3--:R-:W-:Y:S02]  /*18380*/  IMAD.MOV.U32 R24, RZ, RZ, 0x7b2e5ff5 ;  /* 0x7b2e5ff5ff187424 */ /* 0x008fe400078e00ff */
[----:B------:R-:W-:Y:S01]  /*18390*/  IMAD.MOV.U32 R25, RZ, RZ, -0x3f8aaa14 ;  /* 0xc07555ecff197424 */ /* 0x000fe200078e00ff */
[----:B------:R3:W-:Y:S01]  /*183a0*/  STL.64 [R1+0x12e8], R20 ;  /* 0x0012e81401007387 */ /* 0x0007e20000100a00 */
[----:B-1----:R-:W-:Y:S01]  /*183b0*/  MOV R8, 0x857992ab ;  /* 0x857992ab00087802 */ /* 0x002fe20000000f00 */
[----:B------:R-:W-:-:S02]  /*183c0*/  IMAD.MOV.U32 R9, RZ, RZ, -0x411b0ef3 ;  /* 0xbee4f10dff097424 */ /* 0x000fc400078e00ff */
[----:B--2---:R-:W-:Y:S01]  /*183d0*/  IMAD.MOV.U32 R16, RZ, RZ, 0x33000f3b ;  /* 0x33000f3bff107424 */ /* 0x004fe200078e00ff */
[----:B------:R1:W-:Y:S01]  /*183e0*/  STL.64 [R1+0x12f0], R4 ;  /* 0x0012f00401007387 */ /* 0x0003e20000100a00 */
[----:B------:R-:W-:Y:S02]  /*183f0*/  IMAD.MOV.U32 R17, RZ, RZ, -0x3fa3cf2c ;  /* 0xc05c30d4ff117424 */ /* 0x000fe400078e00ff */
[----:B0-----:R-:W-:Y:S01]  /*18400*/  IMAD.MOV.U32 R10, RZ, RZ, 0x2d01f9ee ;  /* 0x2d01f9eeff0a7424 */ /* 0x001fe200078e00ff */
[----:B------:R-:W-:Y:S01]  /*18410*/  MOV R11, 0x4060b205 ;  /* 0x4060b205000b7802 */ /* 0x000fe20000000f00 */
[----:B------:R0:W-:Y:S01]  /*18420*/  STL.64 [R1+0x12f8], R6 ;  /* 0x0012f80601007387 */ /* 0x0001e20000100a00 */
[----:B---3--:R-:W-:Y:S01]  /*18430*/  MOV R20, 0xf314c0d ;  /* 0x0f314c0d00147802 */ /* 0x008fe20000000f00 */
[----:B------:R-:W-:Y:S02]  /*18440*/  IMAD.MOV.U32 R21, RZ, RZ, 0x404727bb ;  /* 0x404727bbff157424 */ /* 0x000fe400078e00ff */
[----:B------:R2:W-:Y:S01]  /*18450*/  STL.64 [R1+0x1328], R16 ;  /* 0x0013281001007387 */ /* 0x0005e20000100a00 */
[----:B-1----:R-:W-:-:S03]  /*18460*/  IMAD.MOV.U32 R4, RZ, RZ, 0x5b39c078 ;  /* 0x5b39c078ff047424 */ /* 0x002fc600078e00ff */
[----:B------:R1:W-:Y:S01]  /*18470*/  STL.64 [R1+0x1300], R12 ;  /* 0x0013000c01007387 */ /* 0x0003e20000100a00 */
[----:B------:R-:W-:-:S03]  /*18480*/  MOV R5, 0xbee09e06 ;  /* 0xbee09e0600057802 */ /* 0x000fc60000000f00 */
[----:B------:R3:W-:Y:S01]  /*18490*/  STL.64 [R1+0x1308], R22 ;  /* 0x0013081601007387 */ /* 0x0007e20000100a00 */
[----:B0-----:R-:W-:Y:S02]  /*184a0*/  IMAD.MOV.U32 R6, RZ, RZ, -0xe8963 ;  /* 0xfff1769dff067424 */ /* 0x001fe400078e00ff */
[----:B------:R-:W-:Y:S01]  /*184b0*/  IMAD.MOV.U32 R7, RZ, RZ, -0x3fd2fa83 ;  /* 0xc02d057dff077424 */ /* 0x000fe200078e00ff */
[----:B--2---:R-:W-:Y:S01]  /*184c0*/  DFMA R16, R28, R30, R26 ;  /* 0x0000001e1c10722b */ /* 0x004fe2000000001a */
[----:B------:R0:W-:Y:S01]  /*184d0*/  STL.64 [R1+0x1310], R24 ;  /* 0x0013101801007387 */ /* 0x0001e20000100a00 */
[----:B------:R-:W-:Y:S01]  /*184e0*/  MOV R26, 0x728f44d1 ;  /* 0x728f44d1001a7802 */ /* 0x000fe20000000f00 */
[----:B------:R-:W-:Y:S01]  /*184f0*/  IMAD.MOV.U32 R27, RZ, RZ, 0x3fcc603b ;  /* 0x3fcc603bff1b7424 */ /* 0x000fe200078e00ff */
[----:B-1----:R-:W-:Y:S01]  /*18500*/  MOV R12, 0x14be7336 ;  /* 0x14be7336000c7802 */ /* 0x002fe20000000f00 */
[----:B------:R1:W-:Y:S01]  /*18510*/  STL.64 [R1+0x1318], R8 ;  /* 0x0013180801007387 */ /* 0x0003e20000100a00 */
[----:B------:R-:W-:Y:S01]  /*18520*/  IMAD.MOV.U32 R13, RZ, RZ, 0x4026393a ;  /* 0x4026393aff0d7424 */ /* 0x000fe200078e00ff */
[----:B------:R-:W-:Y:S01]  /*18530*/  MOV R29, 0x3fdf284b ;  /* 0x3fdf284b001d7802 */ /* 0x000fe20000000f00 */
[----:B---3--:R-:W-:Y:S01]  /*18540*/  IMAD.MOV.U32 R22, RZ, RZ, -0x38d8a0ef ;  /* 0xc7275f11ff167424 */ /* 0x008fe200078e00ff */
[----:B------:R2:W-:Y:S01]  /*18550*/  STL.64 [R1+0x1320], R10 ;  /* 0x0013200a01007387 */ /* 0x0005e20000100a00 */
[----:B------:R-:W-:Y:S01]  /*18560*/  MOV R23, 0xc010ad23 ;  /* 0xc010ad2300177802 */ /* 0x000fe20000000f00 */
[----:B------:R-:W-:-:S02]  /*18570*/  IMAD.MOV.U32 R28, RZ, RZ, -0x5fb49ca2 ;  /* 0xa04b635eff1c7424 */ /* 0x000fc400078e00ff */
[----:B------:R-:W-:Y:S01]  /*18580*/  FFMA R0, RZ, R15, R17 ;  /* 0x0000000fff007223 */ /* 0x000fe20000000011 */
[----:B------:R3:W-:Y:S01]  /*18590*/  STL.64 [R1+0x1330], R20 ;  /* 0x0013301401007387 */ /* 0x0007e20000100a00 */
[----:B0-----:R-:W-:Y:S02]  /*185a0*/  IMAD.MOV.U32 R24, RZ, RZ, 0x1fd5f699 ;  /* 0x1fd5f699ff187424 */ /* 0x001fe400078e00ff */
[----:B------:R-:W-:Y:S01]  /*185b0*/  IMAD.MOV.U32 R25, RZ, RZ, 0x3f6966e5 ;  /* 0x3f6966e5ff197424 */ /* 0x000fe200078e00ff */
[----:B-1----:R-:W-:Y:S01]  /*185c0*/  MOV R8, 0x47d911f2 ;  /* 0x47d911f200087802 */ /* 0x002fe20000000f00 */
[----:B------:R-:W-:Y:S01]  /*185d0*/  IMAD.MOV.U32 R9, RZ, RZ, 0x3ff1f3c0 ;  /* 0x3ff1f3c0ff097424 */ /* 0x000fe200078e00ff */
[----:B------:R0:W-:Y:S01]  /*185e0*/  STL.64 [R1+0x1338], R4 ;  /* 0x0013380401007387 */ /* 0x0001e20000100a00 */
[----:B------:R-:W-:Y:S01]  /*185f0*/  FSETP.GT.AND P0, PT, |R0|, 1.469367938527859385e-39, PT ;  /* 0x001000000000780b */ /* 0x000fe20003f04200 */
[----:B--2---:R-:W-:Y:S01]  /*18600*/  IMAD.MOV.U32 R10, RZ, RZ, 0x1b50cc3 ;  /* 0x01b50cc3ff0a7424 */ /* 0x004fe200078e00ff */
[----:B------:R-:W-:Y:S01]  /*18610*/  MOV R11, 0xbfe85636 ;  /* 0xbfe85636000b7802 */ /* 0x000fe20000000f00 */
[----:B------:R0:W-:Y:S01]  /*18620*/  STL.64 [R1+0x1340], R6 ;  /* 0x0013400601007387 */ /* 0x0001e20000100a00 */
[----:B---3--:R-:W-:-:S02]  /*18630*/  IMAD.MOV.U32 R20, RZ, RZ, 0x6fac42ee ;  /* 0x6fac42eeff147424 */ /* 0x008fc400078e00ff */
        /* <DEDUP_REMOVED lines=13> */
[----:B------:R-:W-:Y:S01]  /*18710*/  MOV R0, 0x18740 ;  /* 0x0001874000007802 */ /* 0x000fe20000000f00 */
[----:B------:R-:W-:-:S07]  /*18720*/  IMAD.MOV.U32 R13, RZ, RZ, R15 ;  /* 0x000000ffff0d7224 */ /* 0x000fce00078e000f */
[----:B------:R-:W-:Y:S05]  /*18730*/  CALL.REL.NOINC `($__internal_24_$__cuda_sm20_div_rn_f64_full) ;  /* 0x0000032000147944 */ /* 0x000fea0003c00000 */
[----:B------:R-:W-:Y:S01]  /*18740*/  IMAD.MOV.U32 R16, RZ, RZ, R4 ;  /* 0x000000ffff107224 */ /* 0x000fe200078e0004 */
[----:B------:R-:W-:-:S07]  /*18750*/  MOV R17, R5 ;  /* 0x0000000500117202 */ /* 0x000fce0000000f00 */
.L_x_5323:
[----:B------:R-:W-:Y:S05]  /*18760*/  BSYNC B1 ;  /* 0x0000000000017941 */ /* 0x000fea0003800000 */
.L_x_5322:
        /* <DEDUP_REMOVED lines=21> */
.L_x_5325:
[----:B------:R-:W-:Y:S05]  /*188c0*/  BSYNC B1 ;  /* 0x0000000000017941 */ /* 0x000fea0003800000 */
.L_x_5324:
        /* <DEDUP_REMOVED lines=91> */
.L_x_5330:
        /* <DEDUP_REMOVED lines=20> */
.L_x_5333:
[----:B------:R-:W-:Y:S05]  /*18fc0*/  BSYNC B6 ;  /* 0x0000000000067941 */ /* 0x000fea0003800000 */
.L_x_5332:
        /* <DEDUP_REMOVED lines=29> */
.L_x_5331:
[----:B------:R-:W-:Y:S05]  /*191a0*/  BSYNC B2 ;  /* 0x0000000000027941 */ /* 0x000fea0003800000 */
.L_x_5329:
        /* <DEDUP_REMOVED lines=30> */
.L_x_5335:
[----:B------:R-:W-:Y:S05]  /*19390*/  BSYNC B3 ;  /* 0x0000000000037941 */ /* 0x000fea0003800000 */
.L_x_5334:
[----:B------:R-:W-:Y:S01]  /*193a0*/  DADD R2, -RZ, -R2 ;  /* 0x00000000ff027229 */ /* 0x000fe20000000902 */
[----:B------:R-:W-:Y:S10]  /*193b0*/  BRA `(.L_x_5328) ;  /* 0x0000000800a07947 */ /* 0x000ff40003800000 */
.L_x_5327:
        /* <DEDUP_REMOVED lines=86> */
.L_x_5337:
        /* <DEDUP_REMOVED lines=20> */
.L_x_5340:
[----:B------:R-:W-:Y:S05]  /*19a60*/  BSYNC B6 ;  /* 0x0000000000067941 */ /* 0x000fea0003800000 */
.L_x_5339:
        /* <DEDUP_REMOVED lines=29> */
.L_x_5338:
[----:B------:R-:W-:Y:S05]  /*19c40*/  BSYNC B2 ;  /* 0x0000000000027941 */ /* 0x000fea0003800000 */
.L_x_5336:
        /* <DEDUP_REMOVED lines=30> */
.L_x_5341:
[----:B------:R-:W-:Y:S05]  /*19e30*/  BSYNC B3 ;  /* 0x0000000000037941 */ /* 0x000fea0003800000 */
.L_x_5328:
[----:B------:R-:W-:Y:S05]  /*19e40*/  BSYNC B1 ;  /* 0x0000000000017941 */ /* 0x000fea0003800000 */
.L_x_5326:
        /* <DEDUP_REMOVED lines=29> */
.L_x_5343:
[----:B------:R-:W-:Y:S05]  /*1a020*/  BSYNC B1 ;  /* 0x0000000000017941 */ /* 0x000fea0003800000 */
.L_x_5342:
        /* <DEDUP_REMOVED lines=14> */
.L_x_5345:
        /* <DEDUP_REMOVED lines=153> */
.L_x_5346:
[----:B------:R-:W-:Y:S05]  /*1aaa0*/  BSYNC B1 ;  /* 0x0000000000017941 */ /* 0x000fea0003800000 */
.L_x_5344:
        /* <DEDUP_REMOVED lines=31> */
.L_x_5353:
        /* <DEDUP_REMOVED lines=310> */
.L_x_5349:
[----:B------:R-:W-:Y:S05]  /*1c000*/  BSYNC B2 ;  /* 0x0000000000027941 */ /* 0x000fea0003800000 */
.L_x_5348:
        /* <DEDUP_REMOVED lines=28> */
.L_x_5352:
[----:B------:R-:W-:Y:S05]  /*1c1d0*/  BSYNC B2 ;  /* 0x0000000000027941 */ /* 0x000fea0003800000 */
.L_x_5351:
[----:B------:R-:W-:Y:S01]  /*1c1e0*/  VIADD R23, R23, 0x1 ;  /* 0x0000000117177836 */ /* 0x000fe20000000000 */
[----:B------:R-:W-:Y:S01]  /*1c1f0*/  DADD R6, -RZ, |R74| ;  /* 0x00000000ff067229 */ /* 0x000fe2000000054a */
[----:B------:R-:W-:Y:S01]  /*1c200*/  MOV R4, R8 ;  /* 0x0000000800047202 */ /* 0x000fe20000000f00 */
[----:B------:R-:W-:Y:S02]  /*1c210*/  IMAD.MOV.U32 R5, RZ, RZ, R9 ;  /* 0x000000ffff057224 */ /* 0x000fe400078e0009 */
[----:B------:R-:W-:-:S13]  /*1c220*/  ISETP.GE.U32.AND P0, PT, R23, 0x19, PT ;  /* 0x000000191700780c */ /* 0x000fda0003f06070 */
[----:B------:R-:W-:Y:S05]  /*1c230*/  @!P0 BRA `(.L_x_5353) ;  /* 0xffffffe800988947 */ /* 0x000fea000383ffff */
.L_x_5350:
[----:B------:R-:W-:Y:S05]  /*1c240*/  BSYNC B1 ;  /* 0x0000000000017941 */ /* 0x000fea0003800000 */
.L_x_5347:
        /* <DEDUP_REMOVED lines=61> */
.L_x_5355:
[----:B------:R-:W-:Y:S05]  /*1c620*/  BSYNC B1 ;  /* 0x0000000000017941 */ /* 0x000fea0003800000 */
.L_x_5354:
        /* <DEDUP_REMOVED lines=32> */
.L_x_5357:
[----:B------:R-:W-:Y:S05]  /*1c830*/  BSYNC B1 ;  /* 0x0000000000017941 */ /* 0x000fea0003800000 */
.L_x_5356:
        /* <DEDUP_REMOVED lines=19> */
.L_x_5359:
[----:B------:R-:W-:Y:S05]  /*1c970*/  BSYNC B1 ;  /* 0x0000000000017941 */ /* 0x000fea0003800000 */
.L_x_5358:
[----:B------:R-:W-:Y:S01]  /*1c980*/  DFMA R4, R82, 0.5, -R4 ;  /* 0x3fe000005204782b */ /* 0x000fe20000000804 */
[----:B------:R-:W-:Y:S10]  /*1c990*/  BRA `(.L_x_5216) ;  /* 0x0000000000107947 */ /* 0x000ff40003800000 */
.L_x_5217:
[----:B------:R-:W-:Y:S01]  /*1c9a0*/  DSETP.GT.AND P0, PT, R2, RZ, PT ;  /* 0x000000ff0200722a */ /* 0x000fe20003f04000 */
[----:B------:R-:W-:-:S05]  /*1c9b0*/  IMAD.MOV.U32 R4, RZ, RZ, 0x3ff00000 ;  /* 0x3ff00000ff047424 */ /* 0x000fca00078e00ff */
[----:B------:R-:W-:Y:S01]  /*1c9c0*/  FSEL R5, R4, +QNAN , P0 ;  /* 0x7ff8000004057808 */ /* 0x000fe20000000000 */
[----:B------:R-:W-:-:S07]  /*1c9d0*/  IMAD.MOV.U32 R4, RZ, RZ, RZ ;  /* 0x000000ffff047224 */ /* 0x000fce00078e00ff */
.L_x_5216:
[----:B------:R-:W-:Y:S05]  /*1c9e0*/  BSYNC B4 ;  /* 0x0000000000047941 */ /* 0x000fea0003800000 */
.L_x_5215:
[----:B------:R-:W-:Y:S01]  /*1c9f0*/  MOV R2, R85 ;  /* 0x0000005500027202 */ /* 0x000fe20000000f00 */
[----:B------:R-:W-:-:S04]  /*1ca00*/  IMAD.MOV.U32 R3, RZ, RZ, 0x0 ;  /* 0x00000000ff037424 */ /* 0x000fc800078e00ff */
[----:B------:R-:W-:Y:S05]  /*1ca10*/  RET.REL.NODEC R2 `(_ZN2at6native27unrolled_elementwise_kernelIN48_GLOBAL__N__08322988_15_IGammaKernel_cu_cb51a28d10CalcIgammaIdEESt5arrayIPcLm3EELi4E23TrivialOffsetCalculatorILi2EjES8_ILi1EjENS0_6memory15LoadWithoutCastENSB_16StoreWithoutCastEEEviT_T0_T2_T3_T4_T5_) ;  /* 0xfffffe3402787950 */ /* 0x000fea0003c3ffff */
        .type           $_ZN2at6native27unrolled_elementwise_kernelIN48_GLOBAL__N__08322988_15_IGammaKernel_cu_cb51a28d10CalcIgammaIdEESt5arrayIPcLm3EELi4E23TrivialOffsetCalculatorILi2EjES8_ILi1EjENS0_6memory15LoadWithoutCastENSB_16StoreWithoutCastEEEviT_T0_T2_T3_T4_T5_$_ZN46_INTERNAL_08322988_15_IGammaKernel_cu_cb51a28d48_GLOBAL__N__08322988_15_IGammaKernel_cu_cb51a28d12calc_igammacIdEET_S2_S2_,@function
        .size           $_ZN2at6native27unrolled_elementwise_kernelIN48_GLOBAL__N__08322988_15_IGammaKernel_cu_cb51a28d10CalcIgammaIdEESt5arrayIPcLm3EELi4E23TrivialOffsetCalculatorILi2EjES8_ILi1EjENS0_6memory15LoadWithoutCastENSB_16StoreWithoutCastEEEviT_T0_T2_T3_T4_T5_$_ZN46_INTERNAL_08322988_15_IGammaKernel_cu_cb51a28d48_GLOBAL__N__08322988_15_IGammaKernel_cu_cb51a28d12calc_igammacIdEET_S2_S2_,($__internal_23_$__cuda_sm20_dblrcp_rn_slowpath_v3 - $_ZN2at6native27unrolled_elementwise_kernelIN48_GLOBAL__N__08322988_15_IGammaKernel_cu_cb51a28d10CalcIgammaIdEESt5arrayIPcLm3EELi4E23TrivialOffsetCalculatorILi2EjES8_ILi1EjENS0_6memory15LoadWithoutCastENSB_16StoreWithoutCastEEEviT_T0_T2_T3_T4_T5_$_ZN46_INTERNAL_08322988_15_IGammaKernel_cu_cb51a28d48_GLOBAL__N__08322988_15_IGammaKernel_cu_cb51a28d12calc_igammacIdEET_S2_S2_)
$_ZN2at6native27unrolled_elementwise_kernelIN48_GLOBAL__N__08322988_15_IGammaKernel_cu_cb51a28d10CalcIgammaIdEESt5arrayIPcLm3EELi4E23TrivialOffsetCalculatorILi2EjES8_ILi1EjENS0_6memory15LoadWithoutCastENSB_16StoreWithoutCastEEEviT_T0_T2_T3_T4_T5_$_ZN46_INTERNAL_08322988_15_IGammaKernel_cu_cb51a28d48_GLOBAL__N__08322988_15_IGammaKernel_cu_cb51a28d12calc_igammacIdEET_S2_S2_:
[----:B------:R-:W-:Y:S01]  /*1ca20*/  DSETP.GEU.AND P0, PT, R2, RZ, PT ;  /* 0x000000ff0200722a */ /* 0x000fe20003f0e000 */
[----:B------:R-:W-:Y:S01]  /*1ca30*/  BSSY B1, `(.L_x_5360) ;  /* 0x0002daa000017945 */ /* 0x000fe20003800000 */
[----:B------:R-:W-:Y:S01]  /*1ca40*/  IMAD.MOV.U32 R4, RZ, RZ, 0x0 ;  /* 0x00000000ff047424 */ /* 0x000fe200078e00ff */
[----:B------:R-:W-:-:S03]  /*1ca50*/  MOV R5, 0x7ff80000 ;  /* 0x7ff8000000057802 */ /* 0x000fc60000000f00 */
[----:B------:R-:W-:-:S14]  /*1ca60*/  DSETP.LT.OR P0, PT, R14, RZ, !P0 ;  /* 0x000000ff0e00722a */ /* 0x000fdc0004701400 */
[----:B------:R-:W-:Y:S05]  /*1ca70*/  @P0 BRA `(.L_x_5361) ;  /* 0x000002d800940947 */ /* 0x000fea0003800000 */
[----:B------:R-:W-:-:S14]  /*1ca80*/  DSETP.NEU.AND P0, PT, R14, RZ, PT ;  /* 0x000000ff0e00722a */ /* 0x000fdc0003f0d000 */
[----:B------:R-:W-:Y:S05]  /*1ca90*/  @!P0 BRA `(.L_x_5362) ;  /* 0x000002d800808947 */ /* 0x000fea0003800000 */
[----:B------:R-:W-:Y:S01]  /*1caa0*/  DSETP.NEU.AND P0, PT, R2, RZ, PT ;  /* 0x000000ff0200722a */ /* 0x000fe20003f0d000 */
[----:B------:R-:W-:Y:S02]  /*1cab0*/  IMAD.MOV.U32 R4, RZ, RZ, 0x0 ;  /* 0x00000000ff047424 */ /* 0x000fe400078e00ff */
[----:B------:R-:W-:-:S11]  /*1cac0*/  IMAD.MOV.U32 R5, RZ, RZ, 0x3ff00000 ;  /* 0x3ff00000ff057424 */ /* 0x000fd600078e00ff */
[----:B------:R-:W-:Y:S05]  /*1cad0*/  @!P0 BRA `(.L_x_5361) ;  /* 0x000002d8007c8947 */ /* 0x000fea0003800000 */
[----:B------:R-:W-:-:S14]  /*1cae0*/  DSETP.NEU.AND P1, PT, |R14|, +INF , PT ;  /* 0x7ff000000e00742a */ /* 0x000fdc0003f2d200 */
[----:B------:R-:W-:Y:S01]  /*1caf0*/  @!P1 DSETP.NEU.AND P0, PT, |R2|, +INF , PT ;  /* 0x7ff000000200942a */ /* 0x000fe20003f0d200 */
[----:B------:R-:W-:-:S05]  /*1cb00*/  @!P1 MOV R4, 0x3ff00000 ;  /* 0x3ff0000000049802 */ /* 0x000fca0000000f00 */
[----:B------:R-:W-:Y:S01]  /*1cb10*/  @!P1 FSEL R5, R4, +QNAN , P0 ;  /* 0x7ff8000004059808 */ /* 0x000fe20000000000 */
[----:B------:R-:W-:Y:S01]  /*1cb20*/  @!P1 IMAD.MOV.U32 R4, RZ, RZ, RZ ;  /* 0x000000ffff049224 */ /* 0x000fe200078e00ff */
        /* <DEDUP_REMOVED lines=8> */
[----:B------:R-:W-:Y:S01]  /*1cbb0*/  IADD3 R81, R1, 0x13f0, RZ ;  /* 0x000013f001517810 */ /* 0x000fe20007ffe0ff */
[----:B------:R-:W-:Y:S01]  /*1cbc0*/  BSSY B2, `(.L_x_5363) ;  /* 0x0000016000027945 */ /* 0x000fe20003800000 */
[----:B------:R-:W-:-:S03]  /*1cbd0*/  DADD R16, -RZ, |R14| ;  /* 0x00000000ff107229 */ /* 0x000fc6000000050e */
[----:B------:R-:W-:Y:S01]  /*1cbe0*/  VIADD R28, R81, 0x1388 ;  /* 0x00001388511c7836 */ /* 0x000fe20000000000 */
        /* <DEDUP_REMOVED lines=12> */
[----:B-1----:R-:W-:Y:S05]  /*1ccb0*/  @P0 BRA P1, `(.L_x_5364) ;  /* 0x0000000000180947 */ /* 0x002fea0000800000 */
[----:B------:R-:W-:Y:S01]  /*1ccc0*/  IMAD.MOV.U32 R12, RZ, RZ, R14 ;  /* 0x000000ffff0c7224 */ /* 0x000fe200078e000e */
[----:B------:R-:W-:Y:S02]  /*1ccd0*/  MOV R13, R15 ;  /* 0x0000000f000d7202 */ /* 0x000fe40000000f00 */
[----:B------:R-:W-:-:S07]  /*1cce0*/  MOV R0, 0x1cd00 ;  /* 0x0001cd0000007802 */ /* 0x000fce0000000f00 */
[----:B------:R-:W-:Y:S05]  /*1ccf0*/  CALL.REL.NOINC `($__internal_24_$__cuda_sm20_div_rn_f64_full) ;  /* 0x000002d800a47944 */ /* 0x000fea0003c00000 */
[----:B------:R-:W-:Y:S02]  /*1cd00*/  IMAD.MOV.U32 R18, RZ, RZ, R4 ;  /* 0x000000ffff127224 */ /* 0x000fe400078e0004 */
[----:B------:R-:W-:-:S07]  /*1cd10*/  IMAD.MOV.U32 R19, RZ, RZ, R5 ;  /* 0x000000ffff137224 */ /* 0x000fce00078e0005 */
.L_x_5364:
[----:B------:R-:W-:Y:S05]  /*1cd20*/  BSYNC B2 ;  /* 0x0000000000027941 */ /* 0x000fea0003800000 */
.L_x_5363:
        /* <DEDUP_REMOVED lines=35> */
[----:B------:R-:W-:Y:S01]  /*1cf60*/  MOV R12, R4 ;  /* 0x00000004000c7202 */ /* 0x000fe20000000f00 */
[----:B------:R-:W-:-:S07]  /*1cf70*/  IMAD.MOV.U32 R13, RZ, RZ, R5 ;  /* 0x000000ffff0d7224 */ /* 0x000fce00078e0005 */
.L_x_5369:
[----:B------:R-:W-:Y:S05]  /*1cf80*/  BSYNC B3 ;  /* 0x0000000000037941 */ /* 0x000fea0003800000 */
.L_x_5368:
        /* <DEDUP_REMOVED lines=17> */
[----:B------:R-:W-:Y:S05]  /*1d0a0*/  CALL.REL.NOINC `($__internal_24_$__cuda_sm20_div_rn_f64_full) ;  /* 0x000002d400b87944 */ /* 0x000fea0003c00000 */
.L_x_5371:
[----:B------:R-:W-:Y:S05]  /*1d0b0*/  BSYNC B2 ;  /* 0x0000000000027941 */ /* 0x000fea0003800000 */
.L_x_5370:
[----:B------:R-:W-:-:S14]  /*1d0c0*/  DSETP.GEU.AND P0, PT, R18, R4, PT ;  /* 0x000000041200722a */ /* 0x000fdc0003f0e000 */
[----:B------:R-:W-:Y:S05]  /*1d0d0*/  @!P0 BREAK B7 ;  /* 0x0000000000078942 */ /* 0x000fea0003800000 */
[----:B------:R-:W-:Y:S05]  /*1d0e0*/  @!P0 BRA `(.L_x_5372) ;  /* 0x0000016000848947 */ /* 0x000fea0003800000 */
.L_x_5367:
[----:B------:R-:W-:Y:S05]  /*1d0f0*/  BSYNC B7 ;  /* 0x0000000000077941 */ /* 0x000fea0003800000 */
.L_x_5366:
[----:B------:R-:W-:Y:S01]  /*1d100*/  IMAD.MOV.U32 R4, RZ, RZ, -0x66666666 ;  /* 0x9999999aff047424 */ /* 0x000fe200078e00ff */
[----:B------:R-:W-:-:S06]  /*1d110*/  MOV R5, 0x3ff19999 ;  /* 0x3ff1999900057802 */ /* 0x000fcc0000000f00 */
        /* <DEDUP_REMOVED lines=10> */
[----:B------:R-:W-:-:S04]  /*1d1c0*/  @!P5 IMAD.MOV.U32 R23, RZ, RZ, R5 ;  /* 0x000000ffff17d224 */ /* 0x000fc800078e0005 */
[----:B------:R-:W-:-:S05]  /*1d1d0*/  VIADD R0, R23, 0xffffffff ;  /* 0xffffffff17007836 */ /* 0x000fca0000000000 */
[----:B------:R-:W-:Y:S01]  /*1d1e0*/  ISETP.GE.U32.AND P0, PT, R0, 0x7fefffff, PT ;  /* 0x7fefffff0000780c */ /* 0x000fe20003f06070 */
[----:B------:R-:W-:Y:S01]  /*1d1f0*/  IMAD.MOV.U32 R0, RZ, RZ, R2 ;  /* 0x000000ffff007224 */ /* 0x000fe200078e0002 */
[----:B------:R-:W-:-:S11]  /*1d200*/  @!P5 MOV R0, R4 ;  /* 0x000000040000d202 */ /* 0x000fd60000000f00 */
        /* <DEDUP_REMOVED lines=16> */
[----:B------:R-:W-:Y:S01]  /*1d310*/  IMAD.MOV.U32 R0, RZ, RZ, -0x3ff ;  /* 0xfffffc01ff007424 */ /* 0x000fe200078e00ff */
[----:B------:R-:W-:Y:S01]  /*1d320*/  UMOV UR10, 0x80000000 ;  /* 0x80000000000a7882 */ /* 0x000fe20000000000 */
[----:B------:R-:W-:Y:S01]  /*1d330*/  @!P5 IMAD.MOV.U32 R0, RZ, RZ, -0x435 ;  /* 0xfffffbcbff00d424 */ /* 0x000fe200078e00ff */
[----:B------:R-:W-:-:S04]  /*1d340*/  UMOV UR11, 0x43300000 ;  /* 0x43300000000b7882 */ /* 0x000fc80000000000 */
[----:B------:R-:W-:Y:S01]  /*1d350*/  LEA.HI R0, R23, R0, RZ, 0xc ;  /* 0x0000000017007211 */ /* 0x000fe200078f60ff */
[----:B------:R-:W-:-:S04]  /*1d360*/  IMAD.MOV.U32 R23, RZ, RZ, 0x43300000 ;  /* 0x43300000ff177424 */ /* 0x000fc800078e00ff */
        /* <DEDUP_REMOVED lines=49> */
.L_x_5376:
[----:B------:R-:W-:Y:S05]  /*1d680*/  BSYNC B2 ;  /* 0x0000000000027941 */ /* 0x000fea0003800000 */
.L_x_5375:
[----:B------:R-:W0:Y:S01]  /*1d690*/  MUFU.RCP64H R5, R25 ;  /* 0x0000001900057308 */ /* 0x000e220000001800 */
[----:B------:R-:W-:Y:S01]  /*1d6a0*/  IMAD.MOV.U32 R4, RZ, RZ, 0x1 ;  /* 0x00000001ff047424 */ /* 0x000fe200078e00ff */
[----:B------:R-:W-:Y:S01]  /*1d6b0*/  UMOV UR8, 0x9999999a ;  /* 0x9999999a00087882 */ /* 0x000fe20000000000 */
[----:B------:R-:W-:Y:S01]  /*1d6c0*/  UMOV UR9, 0x3fd99999 ;  /* 0x3fd9999900097882 */ /* 0x000fe20000000000 */
[----:B------:R-:W-:Y:S01]  /*1d6d0*/  BSSY B2, `(.L_x_5377) ;  /* 0x0000014000027945 */ /* 0x000fe20003800000 */
[----:B------:R-:W-:Y:S01]  /*1d6e0*/  MOV R26, R3 ;  /* 0x00000003001a7202 */ /* 0x000fe20000000f00 */
[----:B------:R-:W-:Y:S01]  /*1d6f0*/  IMAD.MOV.U32 R27, RZ, RZ, R2 ;  /* 0x000000ffff1b7224 */ /* 0x000fe200078e0002 */
        /* <DEDUP_REMOVED lines=12> */
[----:B------:R-:W-:Y:S01]  /*1d7c0*/  MOV R5, 0xbfd99999 ;  /* 0xbfd9999900057802 */ /* 0x000fe20000000f00 */
[----:B------:R-:W-:Y:S01]  /*1d7d0*/  IMAD.MOV.U32 R12, RZ, RZ, R24 ;  /* 0x000000ffff0c7224 */ /* 0x000fe200078e0018 */
[----:B------:R-:W-:Y:S01]  /*1d7e0*/  MOV R0, 0x1d810 ;  /* 0x0001d81000007802 */ /* 0x000fe20000000f00 */
[----:B------:R-:W-:-:S07]  /*1d7f0*/  IMAD.MOV.U32 R13, RZ, RZ, R25 ;  /* 0x000000ffff0d7224 */ /* 0x000fce00078e0019 */
[----:B------:R-:W-:Y:S05]  /*1d800*/  CALL.REL.NOINC `($__internal_24_$__cuda_sm20_div_rn_f64_full) ;  /* 0x000002cc00e07944 */ /* 0x000fea0003c00000 */
.L_x_5378:
[----:B------:R-:W-:Y:S05]  /*1d810*/  BSYNC B2 ;  /* 0x0000000000027941 */ /* 0x000fea0003800000 */
.L_x_5377:
[----:B------:R-:W-:-:S14]  /*1d820*/  DSETP.GEU.AND P0, PT, R4, R14, PT ;  /* 0x0000000e0400722a */ /* 0x000fdc0003f0e000 */
[----:B------:R-:W-:Y:S05]  /*1d830*/  @!P0 BRA `(.L_x_5379) ;  /* 0x0000002400908947 */ /* 0x000fea0003800000 */
[----:B------:R-:W-:Y:S01]  /*1d840*/  DADD R24, -RZ, -R2 ;  /* 0x00000000ff187229 */ /* 0x000fe20000000902 */
[----:B------:R-:W-:Y:S01]  /*1d850*/  BSSY B2, `(.L_x_5380) ;  /* 0x0000039000027945 */ /* 0x000fe20003800000 */
[----:B------:R-:W-:Y:S01]  /*1d860*/  IMAD.MOV.U32 R22, RZ, RZ, 0x0 ;  /* 0x00000000ff167424 */ /* 0x000fe200078e00ff */
[----:B------:R-:W-:Y:S01]  /*1d870*/  CS2R R20, SRZ ;  /* 0x0000000000147805 */ /* 0x000fe2000001ff00 */
[----:B------:R-:W-:Y:S02]  /*1d880*/  IMAD.MOV.U32 R23, RZ, RZ, 0x3ff00000 ;  /* 0x3ff00000ff177424 */ /* 0x000fe400078e00ff */
[----:B------:R-:W-:-:S07]  /*1d890*/  MOV R24, 0x1 ;  /* 0x0000000100187802 */ /* 0x000fce0000000f00 */
.L_x_5385:
[----:B------:R-:W0:Y:S01]  /*1d8a0*/  I2F.F64 R18, R24 ;  /* 0x0000001800127312 */ /* 0x000e220000201c00 */
[----:B------:R-:W-:Y:S01]  /*1d8b0*/  MOV R4, 0x1 ;  /* 0x0000000100047802 */ /* 0x000fe20000000f00 */
[----:B------:R-:W-:Y:S01]  /*1d8c0*/  BSSY B6, `(.L_x_5381) ;  /* 0x0000015000067945 */ /* 0x000fe20003800000 */
[----:B------:R-:W-:-:S05]  /*1d8d0*/  FSETP.GEU.AND P1, PT, |R25|, 6.5827683646048100446e-37, PT ;  /* 0x036000001900780b */ /* 0x000fca0003f2e200 */
        /* <DEDUP_REMOVED lines=19> */
.L_x_5382:
[----:B------:R-:W-:Y:S05]  /*1da10*/  BSYNC B6 ;  /* 0x0000000000067941 */ /* 0x000fea0003800000 */
.L_x_5381:
        /* <DEDUP_REMOVED lines=21> */
.L_x_5384:
[----:B------:R-:W-:Y:S05]  /*1db70*/  BSYNC B6 ;  /* 0x0000000000067941 */ /* 0x000fea0003800000 */
.L_x_5383:
[----:B------:R-:W-:Y:S01]  /*1db80*/  DADD R20, R4, R20 ;  /* 0x0000000004147229 */ /* 0x000fe20000000014 */
[----:B------:R-:W-:-:S05]  /*1db90*/  VIADD R24, R24, 0x1 ;  /* 0x0000000118187836 */ /* 0x000fca0000000000 */
[----:B------:R-:W-:Y:S02]  /*1dba0*/  ISETP.GE.U32.AND P0, PT, R24, 0x7d0, PT ;  /* 0x000007d01800780c */ /* 0x000fe40003f06070 */
[----:B------:R-:W-:-:S08]  /*1dbb0*/  DMUL R6, |R20|, 1.1102230246251565404e-16 ;  /* 0x3ca0000014067828 */ /* 0x000fd00000000200 */
[----:B------:R-:W-:-:S14]  /*1dbc0*/  DSETP.GTU.AND P1, PT, |R4|, R6, PT ;  /* 0x000000060400722a */ /* 0x000fdc0003f2c200 */
[----:B------:R-:W-:Y:S05]  /*1dbd0*/  @!P0 BRA P1, `(.L_x_5385) ;  /* 0xfffffffc00308947 */ /* 0x000fea000083ffff */
[----:B------:R-:W-:Y:S05]  /*1dbe0*/  BSYNC B2 ;  /* 0x0000000000027941 */ /* 0x000fea0003800000 */
.L_x_5380:
[----:B------:R-:W-:Y:S01]  /*1dbf0*/  @!P5 DMUL R2, R2, 1.80143985094819840000e+16 ;  /* 0x435000000202d828 */ /* 0x000fe20000000000 */
[----:B------:R-:W-:Y:S01]  /*1dc00*/  BSSY B2, `(.L_x_5386) ;  /* 0x000004e000027945 */ /* 0x000fe20003800000 */
[----:B------:R-:W-:Y:S01]  /*1dc10*/  DADD R24, R14, 1 ;  /* 0x3ff000000e187429 */ /* 0x000fe20000000000 */
[----:B------:R-:W-:Y:S01]  /*1dc20*/  IMAD.MOV.U32 R19, RZ, RZ, -0x3ff ;  /* 0xfffffc01ff137424 */ /* 0x000fe200078e00ff */
[----:B------:R-:W-:-:S06]  /*1dc30*/  @!P5 MOV R19, 0xfffffbcb ;  /* 0xfffffbcb0013d802 */ /* 0x000fcc0000000f00 */
[----:B------:R-:W-:Y:S01]  /*1dc40*/  @!P5 MOV R26, R3 ;  /* 0x00000003001ad202 */ /* 0x000fe20000000f00 */
[----:B------:R-:W-:Y:S01]  /*1dc50*/  DSETP.GTU.AND P2, PT, |R24|, +INF , PT ;  /* 0x7ff000001800742a */ /* 0x000fe20003f4c200 */
[----:B------:R-:W-:-:S03]  /*1dc60*/  @!P5 IMAD.MOV.U32 R27, RZ, RZ, R2 ;  /* 0x000000ffff1bd224 */ /* 0x000fc600078e0002 */
        /* <DEDUP_REMOVED lines=10> */
[----:B------:R-:W-:Y:S01]  /*1dd10*/  IMAD.MOV.U32 R2, RZ, RZ, R27 ;  /* 0x000000ffff027224 */ /* 0x000fe200078e001b */
[----:B------:R-:W-:Y:S01]  /*1dd20*/  MOV R13, 0x3ed0ee25 ;  /* 0x3ed0ee25000d7802 */ /* 0x000fe20000000f00 */
[----:B------:R-:W-:Y:S01]  /*1dd30*/  IMAD.MOV.U32 R6, RZ, RZ, RZ ;  /* 0x000000ffff067224 */ /* 0x000fe200078e00ff */
[----:B------:R-:W-:Y:S01]  /*1dd40*/  LOP3.LUT R3, R0, 0x3ff00000, RZ, 0xfc, !PT ;  /* 0x3ff0000000037812 */ /* 0x000fe200078efcff */
[----:B------:R-:W-:Y:S01]  /*1dd50*/  IMAD.MOV.U32 R12, RZ, RZ, -0x748574fc ;  /* 0x8b7a8b04ff0c7424 */ /* 0x000fe200078e00ff */
        /* <DEDUP_REMOVED lines=56> */
.L_x_5387:
[----:B------:R-:W-:Y:S05]  /*1e0e0*/  BSYNC B2 ;  /* 0x0000000000027941 */ /* 0x000fea0003800000 */
.L_x_5386:
[----:B------:R-:W-:Y:S01]  /*1e0f0*/  BSSY B6, `(.L_x_5388) ;  /* 0x00000a7000067945 */ /* 0x000fe20003800000 */
[----:B------:R-:W-:-:S03]  /*1e100*/  DMUL R26, R14, R4 ;  /* 0x000000040e1a7228 */ /* 0x000fc60000000000 */
[----:B------:R-:W-:Y:S08]  /*1e110*/  @P2 BRA `(.L_x_5389) ;  /* 0x00000008008c2947 */ /* 0x000ff00003800000 */
[----:B------:R-:W-:Y:S01]  /*1e120*/  DADD R2, -RZ, |R24| ;  /* 0x00000000ff027229 */ /* 0x000fe20000000518 */
[----:B------:R-:W-:-:S09]  /*1e130*/  MOV R22, 0x1e170 ;  /* 0x0001e17000167802 */ /* 0x000fd20000000f00 */
[----:B------:R-:W-:Y:S01]  /*1e140*/  MOV R18, R2 ;  /* 0x0000000200127202 */ /* 0x000fe20000000f00 */
[----:B------:R-:W-:-:S07]  /*1e150*/  IMAD.MOV.U32 R19, RZ, RZ, R3 ;  /* 0x000000ffff137224 */ /* 0x000fce00078e0003 */
[----:B------:R-:W-:Y:S05]  /*1e160*/  CALL.REL.NOINC `($_ZN2at6native27unrolled_elementwise_kernelIN48_GLOBAL__N__08322988_15_IGammaKernel_cu_cb51a28d10CalcIgammaIdEESt5arrayIPcLm3EELi4E23TrivialOffsetCalculatorILi2EjES8_ILi1EjENS0_6memory15LoadWithoutCastENSB_16StoreWithoutCastEEEviT_T0_T2_T3_T4_T5_$__internal_lgamma_pos) ;  /* 0x000002d800b47944 */ /* 0x000fea0003c00000 */
        /* <DEDUP_REMOVED lines=50> */
[----:B------:R-:W-:Y:S01]  /*1e490*/  DMUL R12, R2, |R24| ;  /* 0x40000018020c7228 */ /* 0x000fe20000000000 */
[----:B------:R-:W-:-:S05]  /*1e4a0*/  MOV R2, 0x1 ;  /* 0x0000000100027802 */ /* 0x000fca0000000f00 */
        /* <DEDUP_REMOVED lines=16> */
.L_x_5394:
[----:B------:R-:W-:Y:S05]  /*1e5b0*/  BSYNC B7 ;  /* 0x0000000000077941 */ /* 0x000fea0003800000 */
.L_x_5393:
[----:B------:R-:W-:Y:S01]  /*1e5c0*/  MOV R0, R5 ;  /* 0x0000000500007202 */ /* 0x000fe20000000f00 */
[----:B------:R-:W-:Y:S02]  /*1e5d0*/  IMAD.MOV.U32 R2, RZ, RZ, R4 ;  /* 0x000000ffff027224 */ /* 0x000fe400078e0004 */
[----:B------:R-:W-:-:S07]  /*1e5e0*/  IMAD.MOV.U32 R3, RZ, RZ, R5 ;  /* 0x000000ffff037224 */ /* 0x000fce00078e0005 */
.L_x_5392:
[----:B------:R-:W-:Y:S05]  /*1e5f0*/  BSYNC B2 ;  /* 0x0000000000027941 */ /* 0x000fea0003800000 */
.L_x_5391:
        /* <DEDUP_REMOVED lines=79> */
.L_x_5396:
[----:B------:R-:W-:Y:S05]  /*1eaf0*/  BSYNC B2 ;  /* 0x0000000000027941 */ /* 0x000fea0003800000 */
.L_x_5395:
[--C-:B------:R-:W-:Y:S02]  /*1eb00*/  DADD R18, -R18, R4.reuse ;  /* 0x0000000012127229 */ /* 0x100fe40000000104 */
[----:B------:R-:W-:-:S10]  /*1eb10*/  DADD R4, -RZ, -R4 ;  /* 0x00000000ff047229 */ /* 0x000fd40000000904 */
[----:B------:R-:W-:Y:S02]  /*1eb20*/  FSEL R24, R4, R18, !P4 ;  /* 0x0000001204187208 */ /* 0x000fe40006000000 */
[----:B------:R-:W-:Y:S01]  /*1eb30*/  FSEL R25, R5, R19, !P4 ;  /* 0x0000001305197208 */ /* 0x000fe20006000000 */
[----:B------:R-:W-:Y:S06]  /*1eb40*/  BRA `(.L_x_5390) ;  /* 0x0000000000047947 */ /* 0x000fec0003800000 */
.L_x_5389:
[----:B------:R-:W-:-:S11]  /*1eb50*/  DADD R24, R24, R24 ;  /* 0x0000000018187229 */ /* 0x000fd60000000018 */
.L_x_5390:
[----:B------:R-:W-:Y:S05]  /*1eb60*/  BSYNC B6 ;  /* 0x0000000000067941 */ /* 0x000fea0003800000 */
.L_x_5388:
        /* <DEDUP_REMOVED lines=13> */
.L_x_5398:
        /* <DEDUP_REMOVED lines=28> */
[----:B------:R-:W-:Y:S01]  /*1ee00*/  @P0 IMAD.MOV R3, RZ, RZ, R2 ;  /* 0x000000ffff030224 */ /* 0x000fe200078e0202 */
[----:B------:R-:W-:-:S04]  /*1ee10*/  MOV R2, RZ ;  /* 0x000000ff00027202 */ /* 0x000fc80000000f00 */
        /* <DEDUP_REMOVED lines=28> */
[----:B------:R-:W-:Y:S02]  /*1efe0*/  IMAD.MOV.U32 R2, RZ, RZ, R4 ;  /* 0x000000ffff027224 */ /* 0x000fe400078e0004 */
[----:B------:R-:W-:-:S07]  /*1eff0*/  IMAD.MOV.U32 R3, RZ, RZ, R5 ;  /* 0x000000ffff037224 */ /* 0x000fce00078e0005 */
.L_x_5399:
[----:B------:R-:W-:Y:S05]  /*1f000*/  BSYNC B2 ;  /* 0x0000000000027941 */ /* 0x000fea0003800000 */
.L_x_5397:
[----:B------:R-:W-:Y:S01]  /*1f010*/  DSETP.GTU.AND P0, PT, R16, +INF , PT ;  /* 0x7ff000001000742a */ /* 0x000fe20003f0c000 */
[----:B------:R-:W-:-:S13]  /*1f020*/  BSSY B6, `(.L_x_5400) ;  /* 0x00000a7000067945 */ /* 0x000fda0003800000 */
[----:B------:R-:W-:Y:S05]  /*1f030*/  @P0 BRA `(.L_x_5401) ;  /* 0x0000000800900947 */ /* 0x000fea0003800000 */
[----:B------:R-:W-:Y:S01]  /*1f040*/  MOV R18, R16 ;  /* 0x0000001000127202 */ /* 0x000fe20000000f00 */
[----:B------:R-:W-:Y:S01]  /*1f050*/  IMAD.MOV.U32 R19, RZ, RZ, R17 ;  /* 0x000000ffff137224 */ /* 0x000fe200078e0011 */
[----:B------:R-:W-:-:S07]  /*1f060*/  MOV R22, 0x1f080 ;  /* 0x0001f08000167802 */ /* 0x000fce0000000f00 */
[----:B------:R-:W-:Y:S05]  /*1f070*/  CALL.REL.NOINC `($_ZN2at6native27unrolled_elementwise_kernelIN48_GLOBAL__N__08322988_15_IGammaKernel_cu_cb51a28d10CalcIgammaIdEESt5arrayIPcLm3EELi4E23TrivialOffsetCalculatorILi2EjES8_ILi1EjENS0_6memory15LoadWithoutCastENSB_16StoreWithoutCastEEEviT_T0_T2_T3_T4_T5_$__internal_lgamma_pos) ;  /* 0x000002c800f07944 */ /* 0x000fea0003c00000 */
        /* <DEDUP_REMOVED lines=69> */
[----:B------:R-:W-:Y:S05]  /*1f4d0*/  CALL.REL.NOINC `($__internal_24_$__cuda_sm20_div_rn_f64_full) ;  /* 0x000002b000ac7944 */ /* 0x000fea0003c00000 */
.L_x_5406:
[----:B------:R-:W-:Y:S05]  /*1f4e0*/  BSYNC B7 ;  /* 0x0000000000077941 */ /* 0x000fea0003800000 */
.L_x_5405:
[--C-:B------:R-:W-:Y:S01]  /*1f4f0*/  IMAD.MOV.U32 R0, RZ, RZ, R5.reuse ;  /* 0x000000ffff007224 */ /* 0x100fe200078e0005 */
[----:B------:R-:W-:Y:S01]  /*1f500*/  MOV R16, R4 ;  /* 0x0000000400107202 */ /* 0x000fe20000000f00 */
[----:B------:R-:W-:-:S07]  /*1f510*/  IMAD.MOV.U32 R17, RZ, RZ, R5 ;  /* 0x000000ffff117224 */ /* 0x000fce00078e0005 */
.L_x_5404:
[----:B------:R-:W-:Y:S05]  /*1f520*/  BSYNC B2 ;  /* 0x0000000000027941 */ /* 0x000fea0003800000 */
.L_x_5403:
        /* <DEDUP_REMOVED lines=79> */
.L_x_5408:
[----:B------:R-:W-:Y:S05]  /*1fa20*/  BSYNC B2 ;  /* 0x0000000000027941 */ /* 0x000fea0003800000 */
.L_x_5407:
[--C-:B------:R-:W-:Y:S02]  /*1fa30*/  DADD R14, -R14, R4.reuse ;  /* 0x000000000e0e7229 */ /* 0x100fe40000000104 */
[----:B------:R-:W-:-:S10]  /*1fa40*/  DADD R4, -RZ, -R4 ;  /* 0x00000000ff047229 */ /* 0x000fd40000000904 */
[----:B------:R-:W-:Y:S02]  /*1fa50*/  FSEL R4, R4, R14, !P4 ;  /* 0x0000000e04047208 */ /* 0x000fe40006000000 */
[----:B------:R-:W-:Y:S01]  /*1fa60*/  FSEL R5, R5, R15, !P4 ;  /* 0x0000000f05057208 */ /* 0x000fe20006000000 */
[----:B------:R-:W-:Y:S06]  /*1fa70*/  BRA `(.L_x_5402) ;  /* 0x0000000000047947 */ /* 0x000fec0003800000 */
.L_x_5401:
[----:B------:R-:W-:-:S11]  /*1fa80*/  DADD R4, R14, R14 ;  /* 0x000000000e047229 */ /* 0x000fd6000000000e */
.L_x_5402:
[----:B------:R-:W-:Y:S05]  /*1fa90*/  BSYNC B6 ;  /* 0x0000000000067941 */ /* 0x000fea0003800000 */
.L_x_5400:
        /* <DEDUP_REMOVED lines=59> */
.L_x_5410:
[----:B------:R-:W-:Y:S05]  /*1fe50*/  BSYNC B2 ;  /* 0x0000000000027941 */ /* 0x000fea0003800000 */
.L_x_5409:
[----:B------:R-:W-:Y:S01]  /*1fe60*/  DFMA R4, -R20, R4, -R2 ;  /* 0x000000041404722b */ /* 0x000fe20000000902 */
[----:B------:R-:W-:Y:S10]  /*1fe70*/  BRA `(.L_x_5361) ;  /* 0x000002a400947947 */ /* 0x000ff40003800000 */
.L_x_5379:
        /* <DEDUP_REMOVED lines=25> */
[----:B0-----:R-:W-:Y:S01]  /*20010*/  IMAD.MOV.U32 R10, RZ, RZ, 0x0 ;  /* 0x00000000ff0a7424 */ /* 0x001fe200078e00ff */
[----:B------:R-:W-:Y:S01]  /*20020*/  MOV R11, 0x3ff00000 ;  /* 0x3ff00000000b7802 */ /* 0x000fe20000000f00 */
        /* <DEDUP_REMOVED lines=10> */
[----:B------:R-:W-:Y:S01]  /*200d0*/  DSETP.GT.AND P0, PT, R16, 1, PT ;  /* 0x3ff000001000742a */ /* 0x000fe20003f04000 */
[----:B------:R-:W-:Y:S01]  /*200e0*/  IMAD.MOV.U32 R5, RZ, RZ, 0x3f78d44d ;  /* 0x3f78d44dff057424 */ /* 0x000fe200078e00ff */
[----:B------:R3:W-:Y:S01]  /*200f0*/  STL.64 [R1+0x2778], R10 ;  /* 0x0027780a01007387 */ /* 0x0007e20000100a00 */
[----:B0-----:R-:W-:Y:S01]  /*20100*/  IMAD.MOV.U32 R24, RZ, RZ, 0x0 ;  /* 0x00000000ff187424 */ /* 0x001fe200078e00ff */
[----:B------:R-:W-:Y:S01]  /*20110*/  UMOV UR8, 0xb9800000 ;  /* 0xb980000000087882 */ /* 0x000fe20000000000 */
[----:B------:R-:W-:Y:S01]  /*20120*/  IMAD.MOV.U32 R25, RZ, RZ, 0x4115d0bc ;  /* 0x4115d0bcff197424 */ /* 0x000fe200078e00ff */
[----:B------:R0:W-:Y:S01]  /*20130*/  STL.64 [R1+0x2780], R12 ;  /* 0x0027800c01007387 */ /* 0x0001e20000100a00 */
[----:B-1----:R-:W-:Y:S01]  /*20140*/  MOV R30, 0x0 ;  /* 0x00000000001e7802 */ /* 0x002fe20000000f00 */
[----:B------:R-:W-:Y:S01]  /*20150*/  IMAD.MOV.U32 R31, RZ, RZ, 0x41441f7b ;  /* 0x41441f7bff1f7424 */ /* 0x000fe200078e00ff */
[----:B------:R-:W-:Y:S01]  /*20160*/  UMOV UR9, 0x40181945 ;  /* 0x4018194500097882 */ /* 0x000fe20000000000 */
[----:B--2---:R-:W-:Y:S01]  /*20170*/  IMAD.MOV.U32 R32, RZ, RZ, -0x20000000 ;  /* 0xe0000000ff207424 */ /* 0x004fe200078e00ff */
[----:B------:R-:W-:Y:S01]  /*20180*/  MOV R33, 0x41697171 ;  /* 0x4169717100217802 */ /* 0x000fe20000000f00 */
[----:B------:R-:W-:Y:S01]  /*20190*/  STL.64 [R1+0x2790], R22 ;  /* 0x0027901601007387 */ /* 0x000fe20000100a00 */
[----:B------:R-:W-:Y:S01]  /*201a0*/  IMAD.MOV.U32 R6, RZ, RZ, 0x77f7c44b ;  /* 0x77f7c44bff067424 */ /* 0x000fe200078e00ff */
[----:B---3--:R-:W-:Y:S01]  /*201b0*/  MOV R11, 0x41a1fda6 ;  /* 0x41a1fda6000b7802 */ /* 0x008fe20000000f00 */
[----:B------:R-:W-:Y:S01]  /*201c0*/  IMAD.MOV.U32 R10, RZ, RZ, -0x50000000 ;  /* 0xb0000000ff0a7424 */ /* 0x000fe200078e00ff */
[----:B------:R-:W-:Y:S01]  /*201d0*/  STL.64 [R1+0x2798], R24 ;  /* 0x0027981801007387 */ /* 0x000fe20000100a00 */
[----:B------:R-:W-:Y:S01]  /*201e0*/  IMAD.MOV.U32 R8, RZ, RZ, -0x19c7c7e ;  /* 0xfe638382ff087424 */ /* 0x000fe200078e00ff */
[----:B------:R-:W-:Y:S01]  /*201f0*/  BSSY B3, `(.L_x_5413) ;  /* 0x0000040000037945 */ /* 0x000fe20003800000 */
[----:B0-----:R-:W-:Y:S01]  /*20200*/  IMAD.MOV.U32 R12, RZ, RZ, -0x80000000 ;  /* 0x80000000ff0c7424 */ /* 0x001fe200078e00ff */
[----:B------:R-:W-:Y:S01]  /*20210*/  STL.64 [R1+0x27a0], R30 ;  /* 0x0027a01e01007387 */ /* 0x000fe20000100a00 */
[----:B------:R-:W-:Y:S01]  /*20220*/  IMAD.MOV.U32 R13, RZ, RZ, 0x419cbd69 ;  /* 0x419cbd69ff0d7424 */ /* 0x000fe200078e00ff */
[----:B------:R-:W-:Y:S01]  /*20230*/  MOV R0, 0x1 ;  /* 0x0000000100007802 */ /* 0x000fe20000000f00 */
        /* <DEDUP_REMOVED lines=51> */
[----:B------:R-:W-:Y:S05]  /*20570*/  CALL.REL.NOINC `($__internal_23_$__cuda_sm20_dblrcp_rn_slowpath_v3) ;  /* 0x0000029c00e47944 */ /* 0x000fea0003c00000 */
[----:B------:R-:W-:Y:S01]  /*20580*/  MOV R4, R6 ;  /* 0x0000000600047202 */ /* 0x000fe20000000f00 */
[----:B------:R-:W-:-:S07]  /*20590*/  IMAD.MOV.U32 R5, RZ, RZ, R7 ;  /* 0x000000ffff057224 */ /* 0x000fce00078e0007 */
.L_x_5416:
[----:B------:R-:W-:Y:S05]  /*205a0*/  BSYNC B6 ;  /* 0x0000000000067941 */ /* 0x000fea0003800000 */
.L_x_5415:
[----:B------:R-:W-:Y:S01]  /*205b0*/  IMAD.MOV.U32 R9, RZ, RZ, 0xc ;  /* 0x0000000cff097424 */ /* 0x000fe200078e00ff */
[----:B------:R-:W-:Y:S01]  /*205c0*/  MOV R0, 0xffffffff ;  /* 0xffffffff00007802 */ /* 0x000fe20000000f00 */
[----:B------:R-:W-:Y:S02]  /*205d0*/  IMAD.MOV.U32 R6, RZ, RZ, -0x30b135d2 ;  /* 0xcf4eca2eff067424 */ /* 0x000fe400078e00ff */
[----:B------:R-:W-:-:S07]  /*205e0*/  IMAD.MOV.U32 R7, RZ, RZ, 0x418b2298 ;  /* 0x418b2298ff077424 */ /* 0x000fce00078e00ff */
.L_x_5414:
[----:B------:R-:W-:Y:S05]  /*205f0*/  BSYNC B3 ;  /* 0x0000000000037941 */ /* 0x000fea0003800000 */
.L_x_5413:
        /* <DEDUP_REMOVED lines=16> */
[----:B0-----:R-:W-:Y:S01]  /*20700*/  IADD3 R33, R35, R42, RZ ;  /* 0x0000002a23217210 */ /* 0x001fe20007ffe0ff */
[----:B------:R-:W-:-:S04]  /*20710*/  IMAD.IADD R0, R9, 0x1, R0 ;  /* 0x0000000109007824 */ /* 0x000fc800078e0200 */
[----:B------:R-:W-:Y:S01]  /*20720*/  IMAD.U32 R81, R0, 0x8, R81 ;  /* 0x0000000800517824 */ /* 0x000fe200078e0051 */
[----:B------:R0:W4:Y:S01]  /*20730*/  LDL.64 R64, [R33] ;  /* 0x0000000021407983 */ /* 0x0001220000100a00 */
[----:B-1----:R-:W-:-:S03]  /*20740*/  IMAD.IADD R37, R33, 0x1, R42 ;  /* 0x0000000121257824 */ /* 0x002fc600078e022a */
[----:B------:R-:W4:Y:S01]  /*20750*/  LDL.64 R62, [R81] ;  /* 0x00000000513e7983 */ /* 0x000f220000100a00 */
[----:B------:R-:W-:-:S03]  /*20760*/  IADD3 R43, R42, R81, RZ ;  /* 0x000000512a2b7210 */ /* 0x000fc60007ffe0ff */
[----:B------:R-:W4:Y:S01]  /*20770*/  LDL.64 R60, [R37] ;  /* 0x00000000253c7983 */ /* 0x000f220000100a00 */
[----:B------:R-:W-:-:S03]  /*20780*/  IMAD.IADD R9, R37, 0x1, R42 ;  /* 0x0000000125097824 */ /* 0x000fc600078e022a */
[----:B------:R1:W4:Y:S01]  /*20790*/  LDL.64 R58, [R43] ;  /* 0x000000002b3a7983 */ /* 0x0003220000100a00 */
[----:B-----5:R-:W-:-:S03]  /*207a0*/  IMAD.IADD R41, R43, 0x1, R42 ;  /* 0x000000012b297824 */ /* 0x020fc600078e022a */
[----:B------:R-:W5:Y:S01]  /*207b0*/  LDL.64 R56, [R9] ;  /* 0x0000000009387983 */ /* 0x000f620000100a00 */
[----:B------:R-:W-:-:S03]  /*207c0*/  IADD3 R35, R9, R42, RZ ;  /* 0x0000002a09237210 */ /* 0x000fc60007ffe0ff */
[----:B------:R-:W5:Y:S01]  /*207d0*/  LDL.64 R54, [R41] ;  /* 0x0000000029367983 */ /* 0x000f620000100a00 */
[----:B------:R-:W-:-:S03]  /*207e0*/  IMAD.IADD R39, R41, 0x1, R42 ;  /* 0x0000000129277824 */ /* 0x000fc600078e022a */
[----:B------:R-:W5:Y:S01]  /*207f0*/  LDL.64 R52, [R35] ;  /* 0x0000000023347983 */ /* 0x000f620000100a00 */
[----:B0-----:R-:W-:-:S03]  /*20800*/  IMAD.IADD R33, R35, 0x1, R42 ;  /* 0x0000000123217824 */ /* 0x001fc600078e022a */
[----:B------:R-:W5:Y:S01]  /*20810*/  LDL.64 R50, [R39] ;  /* 0x0000000027327983 */ /* 0x000f620000100a00 */
[----:B------:R-:W-:Y:S01]  /*20820*/  IADD3 R69, R39, R42, RZ ;  /* 0x0000002a27457210 */ /* 0x000fe20007ffe0ff */
[--C-:B------:R-:W-:Y:S02]  /*20830*/  IMAD.IADD R44, R33, 0x1, R42.reuse ;  /* 0x00000001212c7824 */ /* 0x100fe400078e022a */
[----:B------:R-:W5:Y:S04]  /*20840*/  LDL.64 R48, [R33] ;  /* 0x0000000021307983 */ /* 0x000f680000100a00 */
[----:B------:R0:W5:Y:S01]  /*20850*/  LDL.64 R46, [R69] ;  /* 0x00000000452e7983 */ /* 0x0001620000100a00 */
        /* <DEDUP_REMOVED lines=15> */
[----:B-1----:R-:W-:Y:S01]  /*20950*/  FSEL R67, RZ, 1.875, P0 ;  /* 0x3ff00000ff437808 */ /* 0x002fe20000000000 */
[----:B------:R-:W-:Y:S01]  /*20960*/  BSSY B2, `(.L_x_5417) ;  /* 0x000002e000027945 */ /* 0x000fe20003800000 */
[----:B------:R-:W-:-:S06]  /*20970*/  MOV R66, RZ ;  /* 0x000000ff00427202 */ /* 0x000fcc0000000f00 */
        /* <DEDUP_REMOVED lines=42> */
[----:B------:R-:W-:Y:S02]  /*20c20*/  IMAD.MOV.U32 R22, RZ, RZ, R4 ;  /* 0x000000ffff167224 */ /* 0x000fe400078e0004 */
[----:B------:R-:W-:-:S07]  /*20c30*/  IMAD.MOV.U32 R23, RZ, RZ, R5 ;  /* 0x000000ffff177224 */ /* 0x000fce00078e0005 */
.L_x_5418:
[----:B------:R-:W-:Y:S05]  /*20c40*/  BSYNC B2 ;  /* 0x0000000000027941 */ /* 0x000fea0003800000 */
.L_x_5417:
        /* <DEDUP_REMOVED lines=22> */
[----:B------:R-:W-:Y:S05]  /*20db0*/  CALL.REL.NOINC `($__internal_24_$__cuda_sm20_div_rn_f64_full) ;  /* 0x0000029800747944 */ /* 0x000fea0003c00000 */
[----:B------:R-:W-:Y:S02]  /*20dc0*/  IMAD.MOV.U32 R6, RZ, RZ, R4 ;  /* 0x000000ffff067224 */ /* 0x000fe400078e0004 */
[----:B------:R-:W-:-:S07]  /*20dd0*/  IMAD.MOV.U32 R7, RZ, RZ, R5 ;  /* 0x000000ffff077224 */ /* 0x000fce00078e0005 */
.L_x_5420:
[----:B------:R-:W-:Y:S05]  /*20de0*/  BSYNC B2 ;  /* 0x0000000000027941 */ /* 0x000fea0003800000 */
.L_x_5419:
        /* <DEDUP_REMOVED lines=29> */
.L_x_5422:
[----:B------:R-:W-:Y:S05]  /*20fc0*/  BSYNC B3 ;  /* 0x0000000000037941 */ /* 0x000fea0003800000 */
.L_x_5421:
        /* <DEDUP_REMOVED lines=23> */
.L_x_5424:
[----:B------:R-:W-:Y:S05]  /*21140*/  BSYNC B2 ;  /* 0x0000000000027941 */ /* 0x000fea0003800000 */
.L_x_5423:
        /* <DEDUP_REMOVED lines=29> */
.L_x_5427:
[----:B------:R-:W-:Y:S05]  /*21320*/  BSYNC B2 ;  /* 0x0000000000027941 */ /* 0x000fea0003800000 */
.L_x_5426:
        /* <DEDUP_REMOVED lines=85> */
.L_x_5429:
        /* <DEDUP_REMOVED lines=20> */
.L_x_5432:
[----:B------:R-:W-:Y:S05]  /*219c0*/  BSYNC B6 ;  /* 0x0000000000067941 */ /* 0x000fea0003800000 */
.L_x_5431:
        /* <DEDUP_REMOVED lines=29> */
.L_x_5430:
[----:B------:R-:W-:Y:S05]  /*21ba0*/  BSYNC B2 ;  /* 0x0000000000027941 */ /* 0x000fea0003800000 */
.L_x_5428:
        /* <DEDUP_REMOVED lines=25> */
.L_x_5434:
[----:B------:R-:W-:Y:S05]  /*21d40*/  BSYNC B2 ;  /* 0x0000000000027941 */ /* 0x000fea0003800000 */
.L_x_5433:
        /* <DEDUP_REMOVED lines=59> */
.L_x_5436:
[----:B------:R-:W-:Y:S05]  /*22100*/  BSYNC B2 ;  /* 0x0000000000027941 */ /* 0x000fea0003800000 */
.L_x_5435:
[----:B------:R-:W-:Y:S01]  /*22110*/  DMUL R22, R22, R24 ;  /* 0x0000001816167228 */ /* 0x000fe20000000000 */
[----:B------:R-:W-:Y:S10]  /*22120*/  BRA `(.L_x_5437) ;  /* 0x0000001400f07947 */ /* 0x000ff40003800000 */
.L_x_5425:
        /* <DEDUP_REMOVED lines=65> */
[----:B------:R-:W-:Y:S02]  /*22540*/  @!P0 SHF.R.S32.HI R7, RZ, 0x1, R0 ;  /* 0x00000001ff078819 */ /* 0x000fe40000011400 */
[----:B------:R-:W-:Y:S02]  /*22550*/  @!P0 MOV R8, RZ ;  /* 0x000000ff00088202 */ /* 0x000fe40000000f00 */
[----:B------:R-:W-:Y:S01]  /*22560*/  @!P0 IADD3 R6, R6, -R7, RZ ;  /* 0x8000000706068210 */ /* 0x000fe20007ffe0ff */
[----:B------:R-:W-:-:S03]  /*22570*/  @!P0 IMAD R7, R7, 0x100000, R11 ;  /* 0x0010000007078824 */ /* 0x000fc600078e020b */
[----:B------:R-:W-:Y:S01]  /*22580*/  @!P0 LEA R9, R6, 0x3ff00000, 0x14 ;  /* 0x3ff0000006098811 */ /* 0x000fe200078ea0ff */
[----:B------:R-:W-:-:S06]  /*22590*/  @!P0 IMAD.MOV.U32 R6, RZ, RZ, R10 ;  /* 0x000000ffff068224 */ /* 0x000fcc00078e000a */
[----:B------:R-:W-:-:S11]  /*225a0*/  @!P0 DMUL R20, R6, R8 ;  /* 0x0000000806148228 */ /* 0x000fd60000000000 */
.L_x_5439:
[----:B------:R-:W-:Y:S05]  /*225b0*/  BSYNC B2 ;  /* 0x0000000000027941 */ /* 0x000fea0003800000 */
.L_x_5438:
        /* <DEDUP_REMOVED lines=8> */
.L_x_5441:
[----:B------:R-:W-:Y:S05]  /*22640*/  BSYNC B2 ;  /* 0x0000000000027941 */ /* 0x000fea0003800000 */
.L_x_5440:
[----:B------:R-:W-:Y:S01]  /*22650*/  LOP3.LUT R0, R15, 0x7ff00000, RZ, 0xc0, !PT ;  /* 0x7ff000000f007812 */ /* 0x000fe200078ec0ff */
[----:B------:R-:W-:Y:S01]  /*22660*/  DADD R12, -RZ, |R4| ;  /* 0x00000000ff0c7229 */ /* 0x000fe20000000504 */
[----:B------:R-:W-:Y:S01]  /*22670*/  BSSY B2, `(.L_x_5442) ;  /* 0x0000008000027945 */ /* 0x000fe20003800000 */
[----:B------:R-:W-:Y:S01]  /*22680*/  IMAD.MOV.U32 R7, RZ, RZ, R14 ;  /* 0x000000ffff077224 */ /* 0x000fe200078e000e */
[----:B------:R-:W-:Y:S02]  /*22690*/  LEA.HI R11, R0, 0xfffffc0c, RZ, 0xc ;  /* 0xfffffc0c000b7811 */ /* 0x000fe400078f60ff */
[----:B------:R-:W-:Y:S02]  /*226a0*/  MOV R6, R15 ;  /* 0x0000000f00067202 */ /* 0x000fe40000000f00 */
[CC--:B------:R-:W-:Y:S02]  /*226b0*/  SHF.L.U64.HI R9, R14.reuse, R11.reuse, R15 ;  /* 0x0000000b0e097219 */ /* 0x0c0fe4000001020f */
[----:B------:R-:W-:-:S02]  /*226c0*/  SHF.L.U32 R18, R14, R11, RZ ;  /* 0x0000000b0e127219 */ /* 0x000fc400000006ff */
[----:B------:R-:W-:-:S07]  /*226d0*/  MOV R0, 0x226f0 ;  /* 0x000226f000007802 */ /* 0x000fce0000000f00 */
[----:B------:R-:W-:Y:S05]  /*226e0*/  CALL.REL.NOINC `($_ZN2at6native27unrolled_elementwise_kernelIN48_GLOBAL__N__08322988_15_IGammaKernel_cu_cb51a28d10CalcIgammaIdEESt5arrayIPcLm3EELi4E23TrivialOffsetCalculatorILi2EjES8_ILi1EjENS0_6memory15LoadWithoutCastENSB_16StoreWithoutCastEEEviT_T0_T2_T3_T4_T5_$__internal_accurate_pow) ;  /* 0x00000288008c7944 */ /* 0x000fea0003c00000 */
[----:B------:R-:W-:Y:S05]  /*226f0*/  BSYNC B2 ;  /* 0x0000000000027941 */ /* 0x000fea0003800000 */
.L_x_5442:
        /* <DEDUP_REMOVED lines=22> */
.L_x_5444:
[----:B------:R-:W-:Y:S01]  /*22860*/  DSETP.NEU.AND P0, PT, R16, 0.5, PT ;  /* 0x3fe000001000742a */ /* 0x000fe20003f0d000 */
[----:B------:R-:W-:Y:S01]  /*22870*/  ISETP.GE.AND P2, PT, R15, RZ, PT ;  /* 0x000000ff0f00720c */ /* 0x000fe20003f46270 */
[----:B------:R-:W-:Y:S01]  /*22880*/  IMAD.MOV.U32 R6, RZ, RZ, RZ ;  /* 0x000000ffff067224 */ /* 0x000fe200078e00ff */
[----:B------:R-:W-:-:S04]  /*22890*/  ISETP.EQ.U32.AND P1, PT, R18, RZ, PT ;  /* 0x000000ff1200720c */ /* 0x000fc80003f22070 */
[----:B------:R-:W-:-:S04]  /*228a0*/  ISETP.EQ.AND.EX P0, PT, R9, -0x80000000, P0, P1 ;  /* 0x800000000900780c */ /* 0x000fc80000702310 */
[----:B------:R-:W-:-:S04]  /*228b0*/  SEL R7, R5, RZ, P0 ;  /* 0x000000ff05077207 */ /* 0x000fc80000000000 */
[----:B------:R-:W-:-:S07]  /*228c0*/  @!P2 LOP3.LUT R7, R7, 0x7ff00000, RZ, 0xfc, !PT ;  /* 0x7ff000000707a812 */ /* 0x000fce00078efcff */
.L_x_5445:
[----:B------:R-:W-:Y:S05]  /*228d0*/  BSYNC B2 ;  /* 0x0000000000027941 */ /* 0x000fea0003800000 */
.L_x_5443:
        /* <DEDUP_REMOVED lines=18> */
.L_x_5448:
[----:B------:R-:W-:-:S11]  /*22a00*/  DADD R6, R14, R4 ;  /* 0x000000000e067229 */ /* 0x000fd60000000004 */
.L_x_5447:
[----:B------:R-:W-:Y:S05]  /*22a10*/  BSYNC B2 ;  /* 0x0000000000027941 */ /* 0x000fea0003800000 */
.L_x_5446:
[----:B------:R-:W-:-:S06]  /*22a20*/  DSETP.NEU.AND P0, PT, R4, 1, PT ;  /* 0x3ff000000400742a */ /* 0x000fcc0003f0d000 */
[----:B------:R-:W-:Y:S02]  /*22a30*/  FSEL R4, R6, RZ, P0 ;  /* 0x000000ff06047208 */ /* 0x000fe40000000000 */
[----:B------:R-:W-:-:S06]  /*22a40*/  FSEL R5, R7, 1.875, P0 ;  /* 0x3ff0000007057808 */ /* 0x000fcc0000000000 */
[----:B------:R-:W-:-:S08]  /*22a50*/  DMUL R20, R20, R4 ;  /* 0x0000000414147228 */ /* 0x000fd00000000000 */
[----:B------:R-:W-:Y:S01]  /*22a60*/  DMUL R22, R20, R24 ;  /* 0x0000001814167228 */ /* 0x000fe20000000000 */
[----:B------:R-:W-:Y:S10]  /*22a70*/  BRA `(.L_x_5437) ;  /* 0x0000000c009c7947 */ /* 0x000ff40003800000 */
.L_x_5412:
[----:B------:R-:W-:Y:S01]  /*22a80*/  DSETP.GTU.AND P0, PT, R16, +INF , PT ;  /* 0x7ff000001000742a */ /* 0x000fe20003f0c000 */
[----:B------:R-:W-:-:S13]  /*22a90*/  BSSY B6, `(.L_x_5449) ;  /* 0x00000a5000067945 */ /* 0x000fda0003800000 */
[----:B------:R-:W-:Y:S05]  /*22aa0*/  @P0 BRA `(.L_x_5450) ;  /* 0x0000000800880947 */ /* 0x000fea0003800000 */
[----:B------:R-:W-:Y:S01]  /*22ab0*/  IMAD.MOV.U32 R18, RZ, RZ, R16 ;  /* 0x000000ffff127224 */ /* 0x000fe200078e0010 */
[----:B------:R-:W-:Y:S01]  /*22ac0*/  MOV R22, 0x22af0 ;  /* 0x00022af000167802 */ /* 0x000fe20000000f00 */
[----:B------:R-:W-:-:S07]  /*22ad0*/  IMAD.MOV.U32 R19, RZ, RZ, R17 ;  /* 0x000000ffff137224 */ /* 0x000fce00078e0011 */
[----:B------:R-:W-:Y:S05]  /*22ae0*/  CALL.REL.NOINC `($_ZN2at6native27unrolled_elementwise_kernelIN48_GLOBAL__N__08322988_15_IGammaKernel_cu_cb51a28d10CalcIgammaIdEESt5arrayIPcLm3EELi4E23TrivialOffsetCalculatorILi2EjES8_ILi1EjENS0_6memory15LoadWithoutCastENSB_16StoreWithoutCastEEEviT_T0_T2_T3_T4_T5_$__internal_lgamma_pos) ;  /* 0x0000029000547944 */ /* 0x000fea0003c00000 */
        /* <DEDUP_REMOVED lines=67> */
[----:B------:R-:W-:Y:S05]  /*22f20*/  CALL.REL.NOINC `($__internal_24_$__cuda_sm20_div_rn_f64_full) ;  /* 0x0000027800187944 */ /* 0x000fea0003c00000 */
.L_x_5455:
[----:B------:R-:W-:Y:S05]  /*22f30*/  BSYNC B8 ;  /* 0x0000000000087941 */ /* 0x000fea0003800000 */
.L_x_5454:
[----:B------:R-:W-:Y:S01]  /*22f40*/  IMAD.MOV.U32 R0, RZ, RZ, R5 ;  /* 0x000000ffff007224 */ /* 0x000fe200078e0005 */
[----:B------:R-:W-:Y:S01]  /*22f50*/  MOV R17, R5 ;  /* 0x0000000500117202 */ /* 0x000fe20000000f00 */
[----:B------:R-:W-:-:S07]  /*22f60*/  IMAD.MOV.U32 R16, RZ, RZ, R4 ;  /* 0x000000ffff107224 */ /* 0x000fce00078e0004 */
.L_x_5453:
[----:B------:R-:W-:Y:S05]  /*22f70*/  BSYNC B2 ;  /* 0x0000000000027941 */ /* 0x000fea0003800000 */
.L_x_5452:
        /* <DEDUP_REMOVED lines=79> */
.L_x_5457:
[----:B------:R-:W-:Y:S05]  /*23470*/  BSYNC B2 ;  /* 0x0000000000027941 */ /* 0x000fea0003800000 */
.L_x_5456:
[--C-:B------:R-:W-:Y:S02]  /*23480*/  DADD R18, -R18, R4.reuse ;  /* 0x0000000012127229 */ /* 0x100fe40000000104 */
[----:B------:R-:W-:-:S10]  /*23490*/  DADD R4, -RZ, -R4 ;  /* 0x00000000ff047229 */ /* 0x000fd40000000904 */
[----:B------:R-:W-:Y:S02]  /*234a0*/  FSEL R4, R4, R18, !P4 ;  /* 0x0000001204047208 */ /* 0x000fe40006000000 */
[----:B------:R-:W-:Y:S01]  /*234b0*/  FSEL R5, R5, R19, !P4 ;  /* 0x0000001305057208 */ /* 0x000fe20006000000 */
[----:B------:R-:W-:Y:S06]  /*234c0*/  BRA `(.L_x_5451) ;  /* 0x0000000000047947 */ /* 0x000fec0003800000 */
.L_x_5450:
[----:B------:R-:W-:-:S11]  /*234d0*/  DADD R4, R14, R14 ;  /* 0x000000000e047229 */ /* 0x000fd6000000000e */
.L_x_5451:
[----:B------:R-:W-:Y:S05]  /*234e0*/  BSYNC B6 ;  /* 0x0000000000067941 */ /* 0x000fea0003800000 */
.L_x_5449:
        /* <DEDUP_REMOVED lines=64> */
.L_x_5437:
[----:B------:R-:W-:Y:S05]  /*238f0*/  BSYNC B7 ;  /* 0x0000000000077941 */ /* 0x000fea0003800000 */
.L_x_5411:
        /* <DEDUP_REMOVED lines=12> */
.L_x_5463:
[----:B------:R-:W-:Y:S01]  /*239c0*/  DADD R12, R18, 1 ;  /* 0x3ff00000120c7429 */ /* 0x000fe20000000000 */
[----:B------:R-:W-:Y:S01]  /*239d0*/  MOV R4, 0x1 ;  /* 0x0000000100047802 */ /* 0x000fe20000000f00 */
[----:B------:R-:W-:Y:S01]  /*239e0*/  BSSY B7, `(.L_x_5461) ;  /* 0x0000014000077945 */ /* 0x000fe20003800000 */
[----:B------:R-:W-:-:S03]  /*239f0*/  FSETP.GEU.AND P1, PT, |R3|, 6.5827683646048100446e-37, PT ;  /* 0x036000000300780b */ /* 0x000fc60003f2e200 */
[----:B------:R-:W0:Y:S04]  /*23a00*/  MUFU.RCP64H R5, R13 ;  /* 0x0000000d00057308 */ /* 0x000e280000001800 */
[----:B------:R-:W-:Y:S02]  /*23a10*/  IMAD.MOV.U32 R18, RZ, RZ, R12 ;  /* 0x000000ffff127224 */ /* 0x000fe400078e000c */
        /* <DEDUP_REMOVED lines=16> */
.L_x_5462:
[----:B------:R-:W-:Y:S05]  /*23b20*/  BSYNC B7 ;  /* 0x0000000000077941 */ /* 0x000fea0003800000 */
.L_x_5461:
        /* <DEDUP_REMOVED lines=8> */
.L_x_5460:
        /* <DEDUP_REMOVED lines=22> */
.L_x_5464:
[----:B------:R-:W-:Y:S05]  /*23d10*/  BSYNC B6 ;  /* 0x0000000000067941 */ /* 0x000fea0003800000 */
.L_x_5459:
[----:B------:R-:W-:Y:S05]  /*23d20*/  BSYNC B2 ;  /* 0x0000000000027941 */ /* 0x000fea0003800000 */
.L_x_5458:
[----:B------:R-:W-:Y:S01]  /*23d30*/  DADD R4, -R4, 1 ;  /* 0x3ff0000004047429 */ /* 0x000fe20000000100 */
[----:B------:R-:W-:Y:S10]  /*23d40*/  BRA `(.L_x_5361) ;  /* 0x0000026400e07947 */ /* 0x000ff40003800000 */
.L_x_5374:
        /* <DEDUP_REMOVED lines=9> */
.L_x_5471:
        /* <DEDUP_REMOVED lines=23> */
.L_x_5468:
[----:B------:R-:W-:Y:S05]  /*23f50*/  BSYNC B6 ;  /* 0x0000000000067941 */ /* 0x000fea0003800000 */
.L_x_5467:
        /* <DEDUP_REMOVED lines=21> */
.L_x_5470:
[----:B------:R-:W-:Y:S05]  /*240b0*/  BSYNC B6 ;  /* 0x0000000000067941 */ /* 0x000fea0003800000 */
.L_x_5469:
[----:B------:R-:W-:Y:S01]  /*240c0*/  DADD R20, R4, R20 ;  /* 0x0000000004147229 */ /* 0x000fe20000000014 */
[----:B------:R-:W-:-:S05]  /*240d0*/  VIADD R24, R24, 0x1 ;  /* 0x0000000118187836 */ /* 0x000fca0000000000 */
[----:B------:R-:W-:Y:S02]  /*240e0*/  ISETP.GE.U32.AND P0, PT, R24, 0x7d0, PT ;  /* 0x000007d01800780c */ /* 0x000fe40003f06070 */
[----:B------:R-:W-:-:S08]  /*240f0*/  DMUL R6, |R20|, 1.1102230246251565404e-16 ;  /* 0x3ca0000014067828 */ /* 0x000fd00000000200 */
[----:B------:R-:W-:-:S14]  /*24100*/  DSETP.GTU.AND P1, PT, |R4|, R6, PT ;  /* 0x000000060400722a */ /* 0x000fdc0003f2c200 */
[----:B------:R-:W-:Y:S05]  /*24110*/  @!P0 BRA P1, `(.L_x_5471) ;  /* 0xfffffffc00308947 */ /* 0x000fea000083ffff */
[----:B------:R-:W-:Y:S05]  /*24120*/  BSYNC B2 ;  /* 0x0000000000027941 */ /* 0x000fea0003800000 */
.L_x_5466:
        /* <DEDUP_REMOVED lines=82> */
.L_x_5473:
[----:B------:R-:W-:Y:S05]  /*24650*/  BSYNC B2 ;  /* 0x0000000000027941 */ /* 0x000fea0003800000 */
.L_x_5472:
[----:B------:R-:W-:Y:S01]  /*24660*/  BSSY B6, `(.L_x_5474) ;  /* 0x00000a7000067945 */ /* 0x000fe20003800000 */
[----:B------:R-:W-:-:S03]  /*24670*/  DMUL R26, R14, R26 ;  /* 0x0000001a0e1a7228 */ /* 0x000fc60000000000 */
[----:B------:R-:W-:Y:S08]  /*24680*/  @P2 BRA `(.L_x_5475) ;  /* 0x00000008008c2947 */ /* 0x000ff00003800000 */
[----:B------:R-:W-:Y:S01]  /*24690*/  DADD R2, -RZ, |R24| ;  /* 0x00000000ff027229 */ /* 0x000fe20000000518 */
[----:B------:R-:W-:-:S09]  /*246a0*/  MOV R22, 0x246e0 ;  /* 0x000246e000167802 */ /* 0x000fd20000000f00 */
[----:B------:R-:W-:Y:S02]  /*246b0*/  IMAD.MOV.U32 R18, RZ, RZ, R2 ;  /* 0x000000ffff127224 */ /* 0x000fe400078e0002 */
[----:B------:R-:W-:-:S07]  /*246c0*/  IMAD.MOV.U32 R19, RZ, RZ, R3 ;  /* 0x000000ffff137224 */ /* 0x000fce00078e0003 */
[----:B------:R-:W-:Y:S05]  /*246d0*/  CALL.REL.NOINC `($_ZN2at6native27unrolled_elementwise_kernelIN48_GLOBAL__N__08322988_15_IGammaKernel_cu_cb51a28d10CalcIgammaIdEESt5arrayIPcLm3EELi4E23TrivialOffsetCalculatorILi2EjES8_ILi1EjENS0_6memory15LoadWithoutCastENSB_16StoreWithoutCastEEEviT_T0_T2_T3_T4_T5_$__internal_lgamma_pos) ;  /* 0x0000027400587944 */ /* 0x000fea0003c00000 */
        /* <DEDUP_REMOVED lines=51> */
[----:B------:R-:W-:-:S05]  /*24a10*/  IMAD.MOV.U32 R2, RZ, RZ, 0x1 ;  /* 0x00000001ff027424 */ /* 0x000fca00078e00ff */
        /* <DEDUP_REMOVED lines=16> */
.L_x_5480:
[----:B------:R-:W-:Y:S05]  /*24b20*/  BSYNC B7 ;  /* 0x0000000000077941 */ /* 0x000fea0003800000 */
.L_x_5479:
[----:B------:R-:W-:Y:S01]  /*24b30*/  IMAD.MOV.U32 R0, RZ, RZ, R5 ;  /* 0x000000ffff007224 */ /* 0x000fe200078e0005 */
[----:B------:R-:W-:Y:S01]  /*24b40*/  MOV R3, R5 ;  /* 0x0000000500037202 */ /* 0x000fe20000000f00 */
[----:B------:R-:W-:-:S07]  /*24b50*/  IMAD.MOV.U32 R2, RZ, RZ, R4 ;  /* 0x000000ffff027224 */ /* 0x000fce00078e0004 */
.L_x_5478:
[----:B------:R-:W-:Y:S05]  /*24b60*/  BSYNC B2 ;  /* 0x0000000000027941 */ /* 0x000fea0003800000 */
.L_x_5477:
        /* <DEDUP_REMOVED lines=79> */
.L_x_5482:
[----:B------:R-:W-:Y:S05]  /*25060*/  BSYNC B2 ;  /* 0x0000000000027941 */ /* 0x000fea0003800000 */
.L_x_5481:
[--C-:B------:R-:W-:Y:S02]  /*25070*/  DADD R18, -R18, R4.reuse ;  /* 0x0000000012127229 */ /* 0x100fe40000000104 */
[----:B------:R-:W-:-:S10]  /*25080*/  DADD R4, -RZ, -R4 ;  /* 0x00000000ff047229 */ /* 0x000fd40000000904 */
[----:B------:R-:W-:Y:S02]  /*25090*/  FSEL R24, R4, R18, !P4 ;  /* 0x0000001204187208 */ /* 0x000fe40006000000 */
[----:B------:R-:W-:Y:S01]  /*250a0*/  FSEL R25, R5, R19, !P4 ;  /* 0x0000001305197208 */ /* 0x000fe20006000000 */
[----:B------:R-:W-:Y:S06]  /*250b0*/  BRA `(.L_x_5476) ;  /* 0x0000000000047947 */ /* 0x000fec0003800000 */
.L_x_5475:
[----:B------:R-:W-:-:S11]  /*250c0*/  DADD R24, R24, R24 ;  /* 0x0000000018187229 */ /* 0x000fd60000000018 */
.L_x_5476:
[----:B------:R-:W-:Y:S05]  /*250d0*/  BSYNC B6 ;  /* 0x0000000000067941 */ /* 0x000fea0003800000 */
.L_x_5474:
        /* <DEDUP_REMOVED lines=13> */
.L_x_5484:
        /* <DEDUP_REMOVED lines=60> */
.L_x_5485:
[----:B------:R-:W-:Y:S05]  /*25570*/  BSYNC B2 ;  /* 0x0000000000027941 */ /* 0x000fea0003800000 */
.L_x_5483:
        /* <DEDUP_REMOVED lines=77> */
.L_x_5492:
[----:B------:R-:W-:Y:S05]  /*25a50*/  BSYNC B7 ;  /* 0x0000000000077941 */ /* 0x000fea0003800000 */
.L_x_5491:
[----:B------:R-:W-:Y:S01]  /*25a60*/  MOV R0, R5 ;  /* 0x0000000500007202 */ /* 0x000fe20000000f00 */
[----:B------:R-:W-:Y:S02]  /*25a70*/  IMAD.MOV.U32 R16, RZ, RZ, R4 ;  /* 0x000000ffff107224 */ /* 0x000fe400078e0004 */
[----:B------:R-:W-:-:S07]  /*25a80*/  IMAD.MOV.U32 R17, RZ, RZ, R5 ;  /* 0x000000ffff117224 */ /* 0x000fce00078e0005 */
.L_x_5490:
[----:B------:R-:W-:Y:S05]  /*25a90*/  BSYNC B2 ;  /* 0x0000000000027941 */ /* 0x000fea0003800000 */
.L_x_5489:
        /* <DEDUP_REMOVED lines=79> */
.L_x_5494:
[----:B------:R-:W-:Y:S05]  /*25f90*/  BSYNC B2 ;  /* 0x0000000000027941 */ /* 0x000fea0003800000 */
.L_x_5493:
[--C-:B------:R-:W-:Y:S02]  /*25fa0*/  DADD R14, -R14, R4.reuse ;  /* 0x000000000e0e7229 */ /* 0x100fe40000000104 */
[----:B------:R-:W-:-:S10]  /*25fb0*/  DADD R4, -RZ, -R4 ;  /* 0x00000000ff047229 */ /* 0x000fd40000000904 */
[----:B------:R-:W-:Y:S02]  /*25fc0*/  FSEL R4, R4, R14, !P4 ;  /* 0x0000000e04047208 */ /* 0x000fe40006000000 */
[----:B------:R-:W-:Y:S01]  /*25fd0*/  FSEL R5, R5, R15, !P4 ;  /* 0x0000000f05057208 */ /* 0x000fe20006000000 */
[----:B------:R-:W-:Y:S06]  /*25fe0*/  BRA `(.L_x_5488) ;  /* 0x0000000000047947 */ /* 0x000fec0003800000 */
.L_x_5487:
[----:B------:R-:W-:-:S11]  /*25ff0*/  DADD R4, R14, R14 ;  /* 0x000000000e047229 */ /* 0x000fd6000000000e */
.L_x_5488:
[----:B------:R-:W-:Y:S05]  /*26000*/  BSYNC B6 ;  /* 0x0000000000067941 */ /* 0x000fea0003800000 */
.L_x_5486:
        /* <DEDUP_REMOVED lines=59> */
.L_x_5496:
[----:B------:R-:W-:Y:S05]  /*263c0*/  BSYNC B2 ;  /* 0x0000000000027941 */ /* 0x000fea0003800000 */
.L_x_5495:
[----:B------:R-:W-:Y:S01]  /*263d0*/  DFMA R4, -R20, R4, -R2 ;  /* 0x000000041404722b */ /* 0x000fe20000000902 */
[----:B------:R-:W-:Y:S10]  /*263e0*/  BRA `(.L_x_5361) ;  /* 0x0000024000387947 */ /* 0x000ff40003800000 */
.L_x_5465:
        /* <DEDUP_REMOVED lines=33> */
[----:B------:R-:W-:Y:S01]  /*26600*/  IMAD.MOV.U32 R18, RZ, RZ, -0x4fb522f0 ;  /* 0xb04add10ff127424 */ /* 0x000fe200078e00ff */
        /* <DEDUP_REMOVED lines=19> */
[----:B------:R-:W-:Y:S01]  /*26740*/  IMAD.MOV.U32 R11, RZ, RZ, 0x41a1fda6 ;  /* 0x41a1fda6ff0b7424 */ /* 0x000fe200078e00ff */
[----:B------:R-:W-:Y:S01]  /*26750*/  STL.64 [R1+0x2798], R26 ;  /* 0x0027981a01007387 */ /* 0x000fe20000100a00 */
[----:B------:R-:W-:Y:S01]  /*26760*/  UMOV UR9, 0x40181945 ;  /* 0x4018194500097882 */ /* 0x000fe20000000000 */
[----:B0-----:R-:W-:Y:S01]  /*26770*/  IMAD.MOV.U32 R12, RZ, RZ, -0x80000000 ;  /* 0x80000000ff0c7424 */ /* 0x001fe200078e00ff */
[----:B------:R-:W-:Y:S01]  /*26780*/  MOV R13, 0x419cbd69 ;  /* 0x419cbd69000d7802 */ /* 0x000fe20000000f00 */
[----:B------:R-:W-:Y:S01]  /*26790*/  STL.64 [R1+0x27a0], R30 ;  /* 0x0027a01e01007387 */ /* 0x000fe20000100a00 */
[----:B------:R-:W-:Y:S01]  /*267a0*/  BSSY B3, `(.L_x_5499) ;  /* 0x000003c000037945 */ /* 0x000fe20003800000 */
[----:B------:R-:W-:-:S02]  /*267b0*/  IMAD.MOV.U32 R0, RZ, RZ, 0x1 ;  /* 0x00000001ff007424 */ /* 0x000fc400078e00ff */
        /* <DEDUP_REMOVED lines=8> */
[----:B0-----:R-:W-:-:S03]  /*26840*/  IMAD.MOV.U32 R18, RZ, RZ, 0x0 ;  /* 0x00000000ff127424 */ /* 0x001fc600078e00ff */
[----:B------:R0:W-:Y:S01]  /*26850*/  STL.64 [R1+0x1400], R8 ;  /* 0x0014000801007387 */ /* 0x0001e20000100a00 */
[----:B------:R-:W-:Y:S01]  /*26860*/  IMAD.MOV.U32 R19, RZ, RZ, 0x409e1400 ;  /* 0x409e1400ff137424 */ /* 0x000fe200078e00ff */
[----:B-1----:R-:W-:Y:S01]  /*26870*/  MOV R4, 0xed270dce ;  /* 0xed270dce00047802 */ /* 0x002fe20000000f00 */
[----:B------:R-:W-:-:S03]  /*26880*/  IMAD.MOV.U32 R5, RZ, RZ, 0x4194972f ;  /* 0x4194972fff057424 */ /* 0x000fc600078e00ff */
[----:B------:R1:W-:Y:S01]  /*26890*/  STL.64 [R1+0x2788], R18 ;  /* 0x0027881201007387 */ /* 0x0003e20000100a00 */
[----:B--2---:R-:W-:Y:S01]  /*268a0*/  IMAD.MOV.U32 R6, RZ, RZ, -0x1388dcfa ;  /* 0xec772306ff067424 */ /* 0x004fe200078e00ff */
[----:B------:R-:W-:Y:S02]  /*268b0*/  MOV R7, 0x4198bf15 ;  /* 0x4198bf1500077802 */ /* 0x000fe40000000f00 */
[----:B------:R2:W-:Y:S01]  /*268c0*/  STL.64 [R1+0x1440], R4 ;  /* 0x0014400401007387 */ /* 0x0005e20000100a00 */
[----:B0-----:R-:W-:-:S03]  /*268d0*/  IMAD.MOV.U32 R8, RZ, RZ, -0x30b135d2 ;  /* 0xcf4eca2eff087424 */ /* 0x001fc600078e00ff */
[----:B------:R0:W-:Y:S01]  /*268e0*/  STL.64 [R1+0x1448], R6 ;  /* 0x0014480601007387 */ /* 0x0001e20000100a00 */
[----:B------:R-:W-:Y:S01]  /*268f0*/  IMAD.MOV.U32 R9, RZ, RZ, 0x418b2298 ;  /* 0x418b2298ff097424 */ /* 0x000fe200078e00ff */
[----:B-1----:R-:W-:-:S04]  /*26900*/  DADD R18, R14, UR8 ;  /* 0x000000080e127e29 */ /* 0x002fc80008000000 */
[----:B------:R1:W-:Y:S01]  /*26910*/  STL.64 [R1+0x1450], R8 ;  /* 0x0014500801007387 */ /* 0x0003e20000100a00 */
[----:B--2---:R-:W-:Y:S01]  /*26920*/  IMAD.MOV.U32 R4, RZ, RZ, -0x70000000 ;  /* 0x90000000ff047424 */ /* 0x004fe200078e00ff */
[----:B------:R-:W-:Y:S01]  /*26930*/  MOV R5, 0x4185eeb6 ;  /* 0x4185eeb600057802 */ /* 0x000fe20000000f00 */
[----:B0-----:R-:W-:Y:S01]  /*26940*/  IMAD.MOV.U32 R6, RZ, RZ, 0x70000000 ;  /* 0x70000000ff067424 */ /* 0x001fe200078e00ff */
[----:B------:R-:W-:Y:S01]  /*26950*/  DADD R18, R18, -0.5 ;  /* 0xbfe0000012127429 */ /* 0x000fe20000000000 */
[----:B------:R-:W-:Y:S02]  /*26960*/  IMAD.MOV.U32 R7, RZ, RZ, 0x41991871 ;  /* 0x41991871ff077424 */ /* 0x000fe400078e00ff */
[----:B------:R0:W-:Y:S01]  /*26970*/  STL.64 [R1+0x27b0], R4 ;  /* 0x0027b00401007387 */ /* 0x0001e20000100a00 */
[----:B-1----:R-:W-:-:S03]  /*26980*/  MOV R9, RZ ;  /* 0x000000ff00097202 */ /* 0x002fc60000000f00 */
[----:B------:R1:W-:Y:S01]  /*26990*/  STL.64 [R1+0x27b8], R6 ;  /* 0x0027b80601007387 */ /* 0x0003e20000100a00 */
[----:B0-----:R-:W-:Y:S02]  /*269a0*/  IMAD.MOV.U32 R4, RZ, RZ, R14 ;  /* 0x000000ffff047224 */ /* 0x001fe400078e000e */
[----:B------:R-:W-:Y:S02]  /*269b0*/  IMAD.MOV.U32 R5, RZ, RZ, R15 ;  /* 0x000000ffff057224 */ /* 0x000fe400078e000f */
[----:B-1----:R-:W-:Y:S01]  /*269c0*/  IMAD.MOV.U32 R6, RZ, RZ, 0x6a172145 ;  /* 0x6a172145ff067424 */ /* 0x002fe200078e00ff */
        /* <DEDUP_REMOVED lines=17> */
[----:B------:R-:W-:Y:S05]  /*26ae0*/  CALL.REL.NOINC `($__internal_23_$__cuda_sm20_dblrcp_rn_slowpath_v3) ;  /* 0x0000023800887944 */ /* 0x000fea0003c00000 */
[----:B------:R-:W-:Y:S02]  /*26af0*/  IMAD.MOV.U32 R4, RZ, RZ, R6 ;  /* 0x000000ffff047224 */ /* 0x000fe400078e0006 */
[----:B------:R-:W-:-:S07]  /*26b00*/  IMAD.MOV.U32 R5, RZ, RZ, R7 ;  /* 0x000000ffff057224 */ /* 0x000fce00078e0007 */
.L_x_5502:
[----:B------:R-:W-:Y:S05]  /*26b10*/  BSYNC B6 ;  /* 0x0000000000067941 */ /* 0x000fea0003800000 */
.L_x_5501:
[----:B------:R-:W-:Y:S01]  /*26b20*/  HFMA2.MMA R7, -RZ, RZ, 2.771484375, 0.01287841796875 ;  /* 0x418b2298ff077435 */ /* 0x000fe200000001ff */
[----:B------:R-:W-:Y:S01]  /*26b30*/  MOV R9, 0xc ;  /* 0x0000000c00097802 */ /* 0x000fe20000000f00 */
[----:B------:R-:W-:Y:S02]  /*26b40*/  IMAD.MOV.U32 R0, RZ, RZ, -0x1 ;  /* 0xffffffffff007424 */ /* 0x000fe400078e00ff */
[----:B------:R-:W-:-:S07]  /*26b50*/  IMAD.MOV.U32 R6, RZ, RZ, -0x30b135d2 ;  /* 0xcf4eca2eff067424 */ /* 0x000fce00078e00ff */
.L_x_5500:
[----:B------:R-:W-:Y:S05]  /*26b60*/  BSYNC B3 ;  /* 0x0000000000037941 */ /* 0x000fea0003800000 */
.L_x_5499:
        /* <DEDUP_REMOVED lines=15> */
[----:B------:R-:W-:-:S04]  /*26c60*/  IADD3 R0, R9, R0, RZ ;  /* 0x0000000009007210 */ /* 0x000fc80007ffe0ff */
[----:B------:R5:W4:Y:S01]  /*26c70*/  LDL.64 R30, [R35] ;  /* 0x00000000231e7983 */ /* 0x000b220000100a00 */
[----:B0-----:R-:W-:Y:S02]  /*26c80*/  IMAD.IADD R33, R35, 0x1, R42 ;  /* 0x0000000123217824 */ /* 0x001fe400078e022a */
[----:B------:R-:W-:-:S03]  /*26c90*/  IMAD.U32 R81, R0, 0x8, R81 ;  /* 0x0000000800517824 */ /* 0x000fc600078e0051 */
[----:B------:R0:W4:Y:S01]  /*26ca0*/  LDL.64 R64, [R33] ;  /* 0x0000000021407983 */ /* 0x0001220000100a00 */
[----:B-1----:R-:W-:-:S03]  /*26cb0*/  IADD3 R37, R33, R42, RZ ;  /* 0x0000002a21257210 */ /* 0x002fc60007ffe0ff */
[----:B------:R-:W4:Y:S01]  /*26cc0*/  LDL.64 R62, [R81] ;  /* 0x00000000513e7983 */ /* 0x000f220000100a00 */
[----:B------:R-:W-:-:S03]  /*26cd0*/  IMAD.IADD R43, R42, 0x1, R81 ;  /* 0x000000012a2b7824 */ /* 0x000fc600078e0251 */
[----:B------:R-:W4:Y:S01]  /*26ce0*/  LDL.64 R60, [R37] ;  /* 0x00000000253c7983 */ /* 0x000f220000100a00 */
[----:B------:R-:W-:-:S03]  /*26cf0*/  IMAD.IADD R9, R37, 0x1, R42 ;  /* 0x0000000125097824 */ /* 0x000fc600078e022a */
[----:B------:R1:W4:Y:S01]  /*26d00*/  LDL.64 R58, [R43] ;  /* 0x000000002b3a7983 */ /* 0x0003220000100a00 */
[----:B-----5:R-:W-:-:S03]  /*26d10*/  IADD3 R41, R43, R42, RZ ;  /* 0x0000002a2b297210 */ /* 0x020fc60007ffe0ff */
[----:B------:R-:W5:Y:S01]  /*26d20*/  LDL.64 R56, [R9] ;  /* 0x0000000009387983 */ /* 0x000f620000100a00 */
[----:B------:R-:W-:-:S03]  /*26d30*/  IMAD.IADD R35, R9, 0x1, R42 ;  /* 0x0000000109237824 */ /* 0x000fc600078e022a */
[----:B------:R-:W5:Y:S01]  /*26d40*/  LDL.64 R54, [R41] ;  /* 0x0000000029367983 */ /* 0x000f620000100a00 */
[----:B------:R-:W-:-:S03]  /*26d50*/  IMAD.IADD R39, R41, 0x1, R42 ;  /* 0x0000000129277824 */ /* 0x000fc600078e022a */
[----:B------:R-:W5:Y:S01]  /*26d60*/  LDL.64 R52, [R35] ;  /* 0x0000000023347983 */ /* 0x000f620000100a00 */
[----:B0-----:R-:W-:-:S03]  /*26d70*/  IADD3 R33, R35, R42, RZ ;  /* 0x0000002a23217210 */ /* 0x001fc60007ffe0ff */
[----:B------:R-:W5:Y:S01]  /*26d80*/  LDL.64 R50, [R39] ;  /* 0x0000000027327983 */ /* 0x000f620000100a00 */
[----:B------:R-:W-:-:S03]  /*26d90*/  IMAD.IADD R69, R39, 0x1, R42 ;  /* 0x0000000127457824 */ /* 0x000fc600078e022a */
[----:B------:R-:W5:Y:S01]  /*26da0*/  LDL.64 R48, [R33] ;  /* 0x0000000021307983 */ /* 0x000f620000100a00 */
[----:B------:R-:W-:-:S03]  /*26db0*/  IMAD.IADD R44, R33, 0x1, R42 ;  /* 0x00000001212c7824 */ /* 0x000fc600078e022a */
[----:B------:R0:W5:Y:S01]  /*26dc0*/  LDL.64 R46, [R69] ;  /* 0x00000000452e7983 */ /* 0x0001620000100a00 */
        /* <DEDUP_REMOVED lines=15> */
[----:B-1----:R-:W-:Y:S01]  /*26ec0*/  FSEL R67, RZ, 1.875, P0 ;  /* 0x3ff00000ff437808 */ /* 0x002fe20000000000 */
[----:B------:R-:W-:Y:S01]  /*26ed0*/  IMAD.MOV.U32 R66, RZ, RZ, RZ ;  /* 0x000000ffff427224 */ /* 0x000fe200078e00ff */
        /* <DEDUP_REMOVED lines=43> */
[----:B------:R-:W-:Y:S01]  /*27190*/  IMAD.MOV.U32 R22, RZ, RZ, R4 ;  /* 0x000000ffff167224 */ /* 0x000fe200078e0004 */
[----:B------:R-:W-:-:S07]  /*271a0*/  MOV R23, R5 ;  /* 0x0000000500177202 */ /* 0x000fce0000000f00 */
.L_x_5504:
[----:B------:R-:W-:Y:S05]  /*271b0*/  BSYNC B2 ;  /* 0x0000000000027941 */ /* 0x000fea0003800000 */
.L_x_5503:
        /* <DEDUP_REMOVED lines=25> */
.L_x_5506:
[----:B------:R-:W-:Y:S05]  /*27350*/  BSYNC B2 ;  /* 0x0000000000027941 */ /* 0x000fea0003800000 */
.L_x_5505:
        /* <DEDUP_REMOVED lines=29> */
.L_x_5508:
[----:B------:R-:W-:Y:S05]  /*27530*/  BSYNC B3 ;  /* 0x0000000000037941 */ /* 0x000fea0003800000 */
.L_x_5507:
        /* <DEDUP_REMOVED lines=23> */
.L_x_5510:
[----:B------:R-:W-:Y:S05]  /*276b0*/  BSYNC B2 ;  /* 0x0000000000027941 */ /* 0x000fea0003800000 */
.L_x_5509:
        /* <DEDUP_REMOVED lines=29> */
.L_x_5513:
[----:B------:R-:W-:Y:S05]  /*27890*/  BSYNC B2 ;  /* 0x0000000000027941 */ /* 0x000fea0003800000 */
.L_x_5512:
        /* <DEDUP_REMOVED lines=85> */
.L_x_5515:
        /* <DEDUP_REMOVED lines=20> */
.L_x_5518:
[----:B------:R-:W-:Y:S05]  /*27f30*/  BSYNC B6 ;  /* 0x0000000000067941 */ /* 0x000fea0003800000 */
.L_x_5517:
        /* <DEDUP_REMOVED lines=29> */
.L_x_5516:
[----:B------:R-:W-:Y:S05]  /*28110*/  BSYNC B2 ;  /* 0x0000000000027941 */ /* 0x000fea0003800000 */
.L_x_5514:
        /* <DEDUP_REMOVED lines=25> */
.L_x_5520:
[----:B------:R-:W-:Y:S05]  /*282b0*/  BSYNC B2 ;  /* 0x0000000000027941 */ /* 0x000fea0003800000 */
.L_x_5519:
        /* <DEDUP_REMOVED lines=59> */
.L_x_5522:
[----:B------:R-:W-:Y:S05]  /*28670*/  BSYNC B2 ;  /* 0x0000000000027941 */ /* 0x000fea0003800000 */
.L_x_5521:
[----:B------:R-:W-:Y:S01]  /*28680*/  DMUL R22, R22, R26 ;  /* 0x0000001a16167228 */ /* 0x000fe20000000000 */
[----:B------:R-:W-:Y:S10]  /*28690*/  BRA `(.L_x_5523) ;  /* 0x0000001c003c7947 */ /* 0x000ff40003800000 */
.L_x_5511:
        /* <DEDUP_REMOVED lines=72> */
.L_x_5525:
[----:B------:R-:W-:Y:S05]  /*28b20*/  BSYNC B2 ;  /* 0x0000000000027941 */ /* 0x000fea0003800000 */
.L_x_5524:
        /* <DEDUP_REMOVED lines=8> */
.L_x_5527:
[----:B------:R-:W-:Y:S05]  /*28bb0*/  BSYNC B2 ;  /* 0x0000000000027941 */ /* 0x000fea0003800000 */
.L_x_5526:
[----:B------:R-:W-:Y:S01]  /*28bc0*/  LOP3.LUT R0, R15, 0x7ff00000, RZ, 0xc0, !PT ;  /* 0x7ff000000f007812 */ /* 0x000fe200078ec0ff */
[----:B------:R-:W-:Y:S01]  /*28bd0*/  DADD R12, -RZ, |R4| ;  /* 0x00000000ff0c7229 */ /* 0x000fe20000000504 */
[----:B------:R-:W-:Y:S01]  /*28be0*/  BSSY B2, `(.L_x_5528) ;  /* 0x0000008000027945 */ /* 0x000fe20003800000 */
[----:B------:R-:W-:Y:S01]  /*28bf0*/  MOV R7, R14 ;  /* 0x0000000e00077202 */ /* 0x000fe20000000f00 */
[--C-:B------:R-:W-:Y:S01]  /*28c00*/  IMAD.MOV.U32 R6, RZ, RZ, R15.reuse ;  /* 0x000000ffff067224 */ /* 0x100fe200078e000f */
[----:B------:R-:W-:Y:S02]  /*28c10*/  LEA.HI R11, R0, 0xfffffc0c, RZ, 0xc ;  /* 0xfffffc0c000b7811 */ /* 0x000fe400078f60ff */
[----:B------:R-:W-:Y:S02]  /*28c20*/  MOV R0, 0x28c60 ;  /* 0x00028c6000007802 */ /* 0x000fe40000000f00 */
[CC--:B------:R-:W-:Y:S02]  /*28c30*/  SHF.L.U64.HI R9, R14.reuse, R11.reuse, R15 ;  /* 0x0000000b0e097219 */ /* 0x0c0fe4000001020f */
[----:B------:R-:W-:-:S07]  /*28c40*/  SHF.L.U32 R18, R14, R11, RZ ;  /* 0x0000000b0e127219 */ /* 0x000fce00000006ff */
[----:B------:R-:W-:Y:S05]  /*28c50*/  CALL.REL.NOINC `($_ZN2at6native27unrolled_elementwise_kernelIN48_GLOBAL__N__08322988_15_IGammaKernel_cu_cb51a28d10CalcIgammaIdEESt5arrayIPcLm3EELi4E23TrivialOffsetCalculatorILi2EjES8_ILi1EjENS0_6memory15LoadWithoutCastENSB_16StoreWithoutCastEEEviT_T0_T2_T3_T4_T5_$__internal_accurate_pow) ;  /* 0x0000022400307944 */ /* 0x000fea0003c00000 */
[----:B------:R-:W-:Y:S05]  /*28c60*/  BSYNC B2 ;  /* 0x0000000000027941 */ /* 0x000fea0003800000 */
.L_x_5528:
        /* <DEDUP_REMOVED lines=22> */
.L_x_5530:
[----:B------:R-:W-:Y:S01]  /*28dd0*/  DSETP.NEU.AND P1, PT, R16, 0.5, PT ;  /* 0x3fe000001000742a */ /* 0x000fe20003f2d000 */
[----:B------:R-:W-:Y:S01]  /*28de0*/  ISETP.GE.AND P2, PT, R15, RZ, PT ;  /* 0x000000ff0f00720c */ /* 0x000fe20003f46270 */
[----:B------:R-:W-:Y:S01]  /*28df0*/  IMAD.MOV.U32 R6, RZ, RZ, RZ ;  /* 0x000000ffff067224 */ /* 0x000fe200078e00ff */
[----:B------:R-:W-:-:S04]  /*28e00*/  ISETP.EQ.U32.AND P0, PT, R18, RZ, PT ;  /* 0x000000ff1200720c */ /* 0x000fc80003f02070 */
[----:B------:R-:W-:-:S04]  /*28e10*/  ISETP.EQ.AND.EX P0, PT, R9, -0x80000000, P1, P0 ;  /* 0x800000000900780c */ /* 0x000fc80000f02300 */
[----:B------:R-:W-:-:S04]  /*28e20*/  SEL R7, R5, RZ, P0 ;  /* 0x000000ff05077207 */ /* 0x000fc80000000000 */
[----:B------:R-:W-:-:S07]  /*28e30*/  @!P2 LOP3.LUT R7, R7, 0x7ff00000, RZ, 0xfc, !PT ;  /* 0x7ff000000707a812 */ /* 0x000fce00078efcff */
.L_x_5531:
[----:B------:R-:W-:Y:S05]  /*28e40*/  BSYNC B2 ;  /* 0x0000000000027941 */ /* 0x000fea0003800000 */
.L_x_5529:
        /* <DEDUP_REMOVED lines=18> */
.L_x_5534:
[----:B------:R-:W-:-:S11]  /*28f70*/  DADD R6, R14, R4 ;  /* 0x000000000e067229 */ /* 0x000fd60000000004 */
.L_x_5533:
[----:B------:R-:W-:Y:S05]  /*28f80*/  BSYNC B2 ;  /* 0x0000000000027941 */ /* 0x000fea0003800000 */
.L_x_5532:
[----:B------:R-:W-:-:S06]  /*28f90*/  DSETP.NEU.AND P0, PT, R4, 1, PT ;  /* 0x3ff000000400742a */ /* 0x000fcc0003f0d000 */
[----:B------:R-:W-:Y:S02]  /*28fa0*/  FSEL R4, R6, RZ, P0 ;  /* 0x000000ff06047208 */ /* 0x000fe40000000000 */
[----:B------:R-:W-:-:S06]  /*28fb0*/  FSEL R5, R7, 1.875, P0 ;  /* 0x3ff0000007057808 */ /* 0x000fcc0000000000 */
[----:B------:R-:W-:-:S08]  /*28fc0*/  DMUL R20, R20, R4 ;  /* 0x0000000414147228 */ /* 0x000fd00000000000 */
[----:B------:R-:W-:Y:S01]  /*28fd0*/  DMUL R22, R20, R26 ;  /* 0x0000001a14167228 */ /* 0x000fe20000000000 */
[----:B------:R-:W-:Y:S10]  /*28fe0*/  BRA `(.L_x_5523) ;  /* 0x0000001000e87947 */ /* 0x000ff40003800000 */
.L_x_5498:
        /* <DEDUP_REMOVED lines=83> */
.L_x_5536:
[----:B------:R-:W-:Y:S05]  /*29520*/  BSYNC B2 ;  /* 0x0000000000027941 */ /* 0x000fea0003800000 */
.L_x_5535:
        /* <DEDUP_REMOVED lines=74> */
.L_x_5543:
[----:B------:R-:W-:Y:S05]  /*299d0*/  BSYNC B8 ;  /* 0x0000000000087941 */ /* 0x000fea0003800000 */
.L_x_5542:
[----:B------:R-:W-:Y:S01]  /*299e0*/  MOV R0, R5 ;  /* 0x0000000500007202 */ /* 0x000fe20000000f00 */
[----:B------:R-:W-:Y:S02]  /*299f0*/  IMAD.MOV.U32 R16, RZ, RZ, R4 ;  /* 0x000000ffff107224 */ /* 0x000fe400078e0004 */
[----:B------:R-:W-:-:S07]  /*29a00*/  IMAD.MOV.U32 R17, RZ, RZ, R5 ;  /* 0x000000ffff117224 */ /* 0x000fce00078e0005 */
.L_x_5541:
[----:B------:R-:W-:Y:S05]  /*29a10*/  BSYNC B2 ;  /* 0x0000000000027941 */ /* 0x000fea0003800000 */
.L_x_5540:
        /* <DEDUP_REMOVED lines=79> */
.L_x_5545:
[----:B------:R-:W-:Y:S05]  /*29f10*/  BSYNC B2 ;  /* 0x0000000000027941 */ /* 0x000fea0003800000 */
.L_x_5544:
[--C-:B------:R-:W-:Y:S02]  /*29f20*/  DADD R18, -R18, R4.reuse ;  /* 0x0000000012127229 */ /* 0x100fe40000000104 */
[----:B------:R-:W-:-:S10]  /*29f30*/  DADD R4, -RZ, -R4 ;  /* 0x00000000ff047229 */ /* 0x000fd40000000904 */
[----:B------:R-:W-:Y:S02]  /*29f40*/  FSEL R4, R4, R18, !P4 ;  /* 0x0000001204047208 */ /* 0x000fe40006000000 */
[----:B------:R-:W-:Y:S01]  /*29f50*/  FSEL R5, R5, R19, !P4 ;  /* 0x0000001305057208 */ /* 0x000fe20006000000 */
[----:B------:R-:W-:Y:S06]  /*29f60*/  BRA `(.L_x_5539) ;  /* 0x0000000000047947 */ /* 0x000fec0003800000 */
.L_x_5538:
[----:B------:R-:W-:-:S11]  /*29f70*/  DADD R4, R14, R14 ;  /* 0x000000000e047229 */ /* 0x000fd6000000000e */
.L_x_5539:
[----:B------:R-:W-:Y:S05]  /*29f80*/  BSYNC B6 ;  /* 0x0000000000067941 */ /* 0x000fea0003800000 */
.L_x_5537:
        /* <DEDUP_REMOVED lines=64> */
.L_x_5523:
[----:B------:R-:W-:Y:S05]  /*2a390*/  BSYNC B7 ;  /* 0x0000000000077941 */ /* 0x000fea0003800000 */
.L_x_5497:
        /* <DEDUP_REMOVED lines=12> */
.L_x_5551:
        /* <DEDUP_REMOVED lines=22> */
.L_x_5550:
[----:B------:R-:W-:Y:S05]  /*2a5c0*/  BSYNC B7 ;  /* 0x0000000000077941 */ /* 0x000fea0003800000 */
.L_x_5549:
        /* <DEDUP_REMOVED lines=8> */
.L_x_5548:
        /* <DEDUP_REMOVED lines=22> */
.L_x_5552:
[----:B------:R-:W-:Y:S05]  /*2a7b0*/  BSYNC B6 ;  /* 0x0000000000067941 */ /* 0x000fea0003800000 */
.L_x_5547:
[----:B------:R-:W-:Y:S05]  /*2a7c0*/  BSYNC B2 ;  /* 0x0000000000027941 */ /* 0x000fea0003800000 */
.L_x_5546:
[----:B------:R-:W-:Y:S01]  /*2a7d0*/  DADD R4, -R4, 1 ;  /* 0x3ff0000004047429 */ /* 0x000fe20000000100 */
[----:B------:R-:W-:Y:S10]  /*2a7e0*/  BRA `(.L_x_5361) ;  /* 0x000001fc00387947 */ /* 0x000ff40003800000 */
.L_x_5373:
        /* <DEDUP_REMOVED lines=116> */
.L_x_5559:
[----:B------:R-:W-:Y:S05]  /*2af30*/  BSYNC B6 ;  /* 0x0000000000067941 */ /* 0x000fea0003800000 */
.L_x_5558:
[----:B------:R-:W-:Y:S01]  /*2af40*/  HFMA2.MMA R7, -RZ, RZ, 2.771484375, 0.01287841796875 ;  /* 0x418b2298ff077435 */ /* 0x000fe200000001ff */
[----:B------:R-:W-:Y:S01]  /*2af50*/  MOV R9, 0xc ;  /* 0x0000000c00097802 */ /* 0x000fe20000000f00 */
[----:B------:R-:W-:Y:S02]  /*2af60*/  IMAD.MOV.U32 R0, RZ, RZ, -0x1 ;  /* 0xffffffffff007424 */ /* 0x000fe400078e00ff */
[----:B------:R-:W-:-:S07]  /*2af70*/  IMAD.MOV.U32 R6, RZ, RZ, -0x30b135d2 ;  /* 0xcf4eca2eff067424 */ /* 0x000fce00078e00ff */
.L_x_5557:
[----:B------:R-:W-:Y:S05]  /*2af80*/  BSYNC B3 ;  /* 0x0000000000037941 */ /* 0x000fea0003800000 */
.L_x_5556:
        /* <DEDUP_REMOVED lines=100> */
.L_x_5561:
[----:B------:R-:W-:Y:S05]  /*2b5d0*/  BSYNC B2 ;  /* 0x0000000000027941 */ /* 0x000fea0003800000 */
.L_x_5560:
        /* <DEDUP_REMOVED lines=25> */
.L_x_5563:
[----:B------:R-:W-:Y:S05]  /*2b770*/  BSYNC B2 ;  /* 0x0000000000027941 */ /* 0x000fea0003800000 */
.L_x_5562:
        /* <DEDUP_REMOVED lines=29> */
.L_x_5565:
[----:B------:R-:W-:Y:S05]  /*2b950*/  BSYNC B3 ;  /* 0x0000000000037941 */ /* 0x000fea0003800000 */
.L_x_5564:
        /* <DEDUP_REMOVED lines=23> */
.L_x_5567:
[----:B------:R-:W-:Y:S05]  /*2bad0*/  BSYNC B2 ;  /* 0x0000000000027941 */ /* 0x000fea0003800000 */
.L_x_5566:
        /* <DEDUP_REMOVED lines=29> */
.L_x_5570:
[----:B------:R-:W-:Y:S05]  /*2bcb0*/  BSYNC B2 ;  /* 0x0000000000027941 */ /* 0x000fea0003800000 */
.L_x_5569:
        /* <DEDUP_REMOVED lines=85> */
.L_x_5572:
        /* <DEDUP_REMOVED lines=20> */
.L_x_5575:
[----:B------:R-:W-:Y:S05]  /*2c350*/  BSYNC B6 ;  /* 0x0000000000067941 */ /* 0x000fea0003800000 */
.L_x_5574:
        /* <DEDUP_REMOVED lines=29> */
.L_x_5573:
[----:B------:R-:W-:Y:S05]  /*2c530*/  BSYNC B2 ;  /* 0x0000000000027941 */ /* 0x000fea0003800000 */
.L_x_5571:
        /* <DEDUP_REMOVED lines=25> */
.L_x_5577:
[----:B------:R-:W-:Y:S05]  /*2c6d0*/  BSYNC B2 ;  /* 0x0000000000027941 */ /* 0x000fea0003800000 */
.L_x_5576:
        /* <DEDUP_REMOVED lines=59> */
.L_x_5579:
[----:B------:R-:W-:Y:S05]  /*2ca90*/  BSYNC B2 ;  /* 0x0000000000027941 */ /* 0x000fea0003800000 */
.L_x_5578:
[----:B------:R-:W-:Y:S01]  /*2caa0*/  DMUL R32, R4, R32 ;  /* 0x0000002004207228 */ /* 0x000fe20000000000 */
[----:B------:R-:W-:Y:S10]  /*2cab0*/  BRA `(.L_x_5580) ;  /* 0x0000001c003c7947 */ /* 0x000ff40003800000 */
.L_x_5568:
        /* <DEDUP_REMOVED lines=72> */
.L_x_5582:
[----:B------:R-:W-:Y:S05]  /*2cf40*/  BSYNC B2 ;  /* 0x0000000000027941 */ /* 0x000fea0003800000 */
.L_x_5581:
        /* <DEDUP_REMOVED lines=8> */
.L_x_5584:
[----:B------:R-:W-:Y:S05]  /*2cfd0*/  BSYNC B2 ;  /* 0x0000000000027941 */ /* 0x000fea0003800000 */
.L_x_5583:
        /* <DEDUP_REMOVED lines=11> */
.L_x_5585:
        /* <DEDUP_REMOVED lines=22> */
.L_x_5587:
[----:B------:R-:W-:Y:S01]  /*2d1f0*/  DSETP.NEU.AND P1, PT, R16, 0.5, PT ;  /* 0x3fe000001000742a */ /* 0x000fe20003f2d000 */
[----:B------:R-:W-:Y:S01]  /*2d200*/  ISETP.GE.AND P2, PT, R15, RZ, PT ;  /* 0x000000ff0f00720c */ /* 0x000fe20003f46270 */
[----:B------:R-:W-:Y:S01]  /*2d210*/  IMAD.MOV.U32 R6, RZ, RZ, RZ ;  /* 0x000000ffff067224 */ /* 0x000fe200078e00ff */
[----:B------:R-:W-:-:S04]  /*2d220*/  ISETP.EQ.U32.AND P0, PT, R18, RZ, PT ;  /* 0x000000ff1200720c */ /* 0x000fc80003f02070 */
[----:B------:R-:W-:-:S04]  /*2d230*/  ISETP.EQ.AND.EX P0, PT, R9, -0x80000000, P1, P0 ;  /* 0x800000000900780c */ /* 0x000fc80000f02300 */
[----:B------:R-:W-:-:S04]  /*2d240*/  SEL R7, R5, RZ, P0 ;  /* 0x000000ff05077207 */ /* 0x000fc80000000000 */
[----:B------:R-:W-:-:S07]  /*2d250*/  @!P2 LOP3.LUT R7, R7, 0x7ff00000, RZ, 0xfc, !PT ;  /* 0x7ff000000707a812 */ /* 0x000fce00078efcff */
.L_x_5588:
[----:B------:R-:W-:Y:S05]  /*2d260*/  BSYNC B2 ;  /* 0x0000000000027941 */ /* 0x000fea0003800000 */
.L_x_5586:
        /* <DEDUP_REMOVED lines=18> */
.L_x_5591:
[----:B------:R-:W-:-:S11]  /*2d390*/  DADD R6, R14, R4 ;  /* 0x000000000e067229 */ /* 0x000fd60000000004 */
.L_x_5590:
[----:B------:R-:W-:Y:S05]  /*2d3a0*/  BSYNC B2 ;  /* 0x0000000000027941 */ /* 0x000fea0003800000 */
.L_x_5589:
[----:B------:R-:W-:-:S06]  /*2d3b0*/  DSETP.NEU.AND P0, PT, R4, 1, PT ;  /* 0x3ff000000400742a */ /* 0x000fcc0003f0d000 */
[----:B------:R-:W-:Y:S02]  /*2d3c0*/  FSEL R4, R6, RZ, P0 ;  /* 0x000000ff06047208 */ /* 0x000fe40000000000 */
[----:B------:R-:W-:-:S06]  /*2d3d0*/  FSEL R5, R7, 1.875, P0 ;  /* 0x3ff0000007057808 */ /* 0x000fcc0000000000 */
[----:B------:R-:W-:-:S08]  /*2d3e0*/  DMUL R20, R20, R4 ;  /* 0x0000000414147228 */ /* 0x000fd00000000000 */
[----:B------:R-:W-:Y:S01]  /*2d3f0*/  DMUL R32, R20, R32 ;  /* 0x0000002014207228 */ /* 0x000fe20000000000 */
[----:B------:R-:W-:Y:S10]  /*2d400*/  BRA `(.L_x_5580) ;  /* 0x0000001000e87947 */ /* 0x000ff40003800000 */
.L_x_5555:
        /* <DEDUP_REMOVED lines=83> */
.L_x_5593:
[----:B------:R-:W-:Y:S05]  /*2d940*/  BSYNC B2 ;  /* 0x0000000000027941 */ /* 0x000fea0003800000 */
.L_x_5592:
        /* <DEDUP_REMOVED lines=74> */
.L_x_5600:
[----:B------:R-:W-:Y:S05]  /*2ddf0*/  BSYNC B8 ;  /* 0x0000000000087941 */ /* 0x000fea0003800000 */
.L_x_5599:
[----:B------:R-:W-:Y:S01]  /*2de00*/  MOV R0, R5 ;  /* 0x0000000500007202 */ /* 0x000fe20000000f00 */
[----:B------:R-:W-:Y:S02]  /*2de10*/  IMAD.MOV.U32 R16, RZ, RZ, R4 ;  /* 0x000000ffff107224 */ /* 0x000fe400078e0004 */
[----:B------:R-:W-:-:S07]  /*2de20*/  IMAD.MOV.U32 R17, RZ, RZ, R5 ;  /* 0x000000ffff117224 */ /* 0x000fce00078e0005 */
.L_x_5598:
[----:B------:R-:W-:Y:S05]  /*2de30*/  BSYNC B2 ;  /* 0x0000000000027941 */ /* 0x000fea0003800000 */
.L_x_5597:
        /* <DEDUP_REMOVED lines=79> */
.L_x_5602:
[----:B------:R-:W-:Y:S05]  /*2e330*/  BSYNC B2 ;  /* 0x0000000000027941 */ /* 0x000fea0003800000 */
.L_x_5601:
[--C-:B------:R-:W-:Y:S02]  /*2e340*/  DADD R18, -R18, R4.reuse ;  /* 0x0000000012127229 */ /* 0x100fe40000000104 */
[----:B------:R-:W-:-:S10]  /*2e350*/  DADD R4, -RZ, -R4 ;  /* 0x00000000ff047229 */ /* 0x000fd40000000904 */
[----:B------:R-:W-:Y:S02]  /*2e360*/  FSEL R4, R4, R18, !P4 ;  /* 0x0000001204047208 */ /* 0x000fe40006000000 */
[----:B------:R-:W-:Y:S01]  /*2e370*/  FSEL R5, R5, R19, !P4 ;  /* 0x0000001305057208 */ /* 0x000fe20006000000 */
[----:B------:R-:W-:Y:S06]  /*2e380*/  BRA `(.L_x_5596) ;  /* 0x0000000000047947 */ /* 0x000fec0003800000 */
.L_x_5595:
[----:B------:R-:W-:-:S11]  /*2e390*/  DADD R4, R14, R14 ;  /* 0x000000000e047229 */ /* 0x000fd6000000000e */
.L_x_5596:
[----:B------:R-:W-:Y:S05]  /*2e3a0*/  BSYNC B6 ;  /* 0x0000000000067941 */ /* 0x000fea0003800000 */
.L_x_5594:
        /* <DEDUP_REMOVED lines=64> */
.L_x_5580:
[----:B------:R-:W-:Y:S05]  /*2e7b0*/  BSYNC B7 ;  /* 0x0000000000077941 */ /* 0x000fea0003800000 */
.L_x_5554:
        /* <DEDUP_REMOVED lines=8> */
[----:B------:R-:W-:-:S04]  /*2e840*/  FSETP.GEU.AND P1, PT, |R15|, 6.5827683646048100446e-37, PT ;  /* 0x036000000f00780b */ /* 0x000fc80003f2e200 */
[----:B------:R-:W-:-:S08]  /*2e850*/  DADD R22, R22, 1 ;  /* 0x3ff0000016167429 */ /* 0x000fd00000000000 */
[----:B------:R-:W-:-:S06]  /*2e860*/  DMUL R12, R2, R22 ;  /* 0x00000016020c7228 */ /* 0x000fcc0000000000 */
[----:B------:R-:W0:Y:S04]  /*2e870*/  MUFU.RCP64H R5, R13 ;  /* 0x0000000d00057308 */ /* 0x000e280000001800 */
[----:B------:R-:W-:Y:S01]  /*2e880*/  IMAD.MOV.U32 R16, RZ, RZ, R12 ;  /* 0x000000ffff107224 */ /* 0x000fe200078e000c */
[----:B------:R-:W-:Y:S01]  /*2e890*/  MOV R17, R13 ;  /* 0x0000000d00117202 */ /* 0x000fe20000000f00 */
        /* <DEDUP_REMOVED lines=15> */
.L_x_5604:
[----:B------:R-:W-:Y:S05]  /*2e990*/  BSYNC B2 ;  /* 0x0000000000027941 */ /* 0x000fea0003800000 */
.L_x_5603:
[----:B------:R-:W-:Y:S01]  /*2e9a0*/  MOV R28, R4 ;  /* 0x00000004001c7202 */ /* 0x000fe20000000f00 */
[----:B------:R-:W-:Y:S01]  /*2e9b0*/  HFMA2.MMA R4, -RZ, RZ, 0, 0 ;  /* 0x00000000ff047435 */ /* 0x000fe200000001ff */
[----:B------:R-:W-:Y:S01]  /*2e9c0*/  BSSY B6, `(.L_x_5605) ;  /* 0x0000056000067945 */ /* 0x000fe20003800000 */
[----:B------:R-:W-:Y:S01]  /*2e9d0*/  IMAD.MOV.U32 R29, RZ, RZ, R5 ;  /* 0x000000ffff1d7224 */ /* 0x000fe200078e0005 */
[----:B------:R-:W-:Y:S01]  /*2e9e0*/  CS2R R26, SRZ ;  /* 0x00000000001a7805 */ /* 0x000fe2000001ff00 */
[----:B------:R-:W-:Y:S02]  /*2e9f0*/  IMAD.MOV.U32 R30, RZ, RZ, RZ ;  /* 0x000000ffff1e7224 */ /* 0x000fe400078e00ff */
[----:B------:R-:W-:-:S07]  /*2ea00*/  IMAD.MOV.U32 R5, RZ, RZ, 0x3ff00000 ;  /* 0x3ff00000ff057424 */ /* 0x000fce00078e00ff */
.L_x_5612:
        /* <DEDUP_REMOVED lines=36> */
.L_x_5609:
[----:B------:R-:W-:Y:S05]  /*2ec50*/  BSYNC B7 ;  /* 0x0000000000077941 */ /* 0x000fea0003800000 */
.L_x_5608:
        /* <DEDUP_REMOVED lines=22> */
.L_x_5611:
[----:B------:R-:W-:Y:S05]  /*2edc0*/  BSYNC B7 ;  /* 0x0000000000077941 */ /* 0x000fea0003800000 */
.L_x_5610:
[----:B------:R-:W-:Y:S01]  /*2edd0*/  DADD R4, -RZ, |R4| ;  /* 0x00000000ff047229 */ /* 0x000fe20000000504 */
[----:B------:R-:W-:Y:S02]  /*2ede0*/  IMAD.MOV.U32 R28, RZ, RZ, R2 ;  /* 0x000000ffff1c7224 */ /* 0x000fe400078e0002 */
[----:B------:R-:W-:-:S08]  /*2edf0*/  IMAD.MOV.U32 R29, RZ, RZ, R3 ;  /* 0x000000ffff1d7224 */ /* 0x000fd000078e0003 */
.L_x_5607:
[----:B------:R-:W-:Y:S05]  /*2ee00*/  BSYNC B2 ;  /* 0x0000000000027941 */ /* 0x000fea0003800000 */
.L_x_5606:
        /* <DEDUP_REMOVED lines=18> */
.L_x_5605:
[----:B------:R-:W-:Y:S01]  /*2ef30*/  DMUL R4, R28, R32 ;  /* 0x000000201c047228 */ /* 0x000fe20000000000 */
[----:B------:R-:W-:Y:S10]  /*2ef40*/  BRA `(.L_x_5361) ;  /* 0x000001b400607947 */ /* 0x000ff40003800000 */
.L_x_5553:
        /* <DEDUP_REMOVED lines=110> */
.L_x_5618:
[----:B------:R-:W-:Y:S05]  /*2f630*/  BSYNC B6 ;  /* 0x0000000000067941 */ /* 0x000fea0003800000 */
.L_x_5617:
[----:B------:R-:W-:Y:S01]  /*2f640*/  IMAD.MOV.U32 R9, RZ, RZ, 0xc ;  /* 0x0000000cff097424 */ /* 0x000fe200078e00ff */
[----:B------:R-:W-:Y:S01]  /*2f650*/  MOV R0, 0xffffffff ;  /* 0xffffffff00007802 */ /* 0x000fe20000000f00 */
[----:B------:R-:W-:Y:S02]  /*2f660*/  IMAD.MOV.U32 R6, RZ, RZ, -0x30b135d2 ;  /* 0xcf4eca2eff067424 */ /* 0x000fe400078e00ff */
[----:B------:R-:W-:-:S07]  /*2f670*/  IMAD.MOV.U32 R7, RZ, RZ, 0x418b2298 ;  /* 0x418b2298ff077424 */ /* 0x000fce00078e00ff */
.L_x_5616:
[----:B------:R-:W-:Y:S05]  /*2f680*/  BSYNC B3 ;  /* 0x0000000000037941 */ /* 0x000fea0003800000 */
.L_x_5615:
        /* <DEDUP_REMOVED lines=23> */
[----:B-1----:R-:W-:-:S03]  /*2f800*/  IMAD.IADD R8, R34, 0x1, R43 ;  /* 0x0000000122087824 */ /* 0x002fc600078e022b */
[----:B------:R-:W5:Y:S01]  /*2f810*/  LDL.64 R58, [R40] ;  /* 0x00000000283a7983 */ /* 0x000f620000100a00 */
[----:B------:R-:W-:-:S03]  /*2f820*/  IMAD.IADD R36, R40, 0x1, R43 ;  /* 0x0000000128247824 */ /* 0x000fc600078e022b */
[----:B------:R-:W5:Y:S01]  /*2f830*/  LDL.64 R56, [R8] ;  /* 0x0000000008387983 */ /* 0x000f620000100a00 */
        /* <DEDUP_REMOVED lines=72> */
.L_x_5620:
[----:B------:R-:W-:Y:S05]  /*2fcc0*/  BSYNC B2 ;  /* 0x0000000000027941 */ /* 0x000fea0003800000 */
.L_x_5619:
        /* <DEDUP_REMOVED lines=25> */
.L_x_5622:
[----:B------:R-:W-:Y:S05]  /*2fe60*/  BSYNC B2 ;  /* 0x0000000000027941 */ /* 0x000fea0003800000 */
.L_x_5621:
        /* <DEDUP_REMOVED lines=29> */
.L_x_5624:
[----:B------:R-:W-:Y:S05]  /*30040*/  BSYNC B3 ;  /* 0x0000000000037941 */ /* 0x000fea0003800000 */
.L_x_5623:
        /* <DEDUP_REMOVED lines=23> */
.L_x_5626:
[----:B------:R-:W-:Y:S05]  /*301c0*/  BSYNC B2 ;  /* 0x0000000000027941 */ /* 0x000fea0003800000 */
.L_x_5625:
        /* <DEDUP_REMOVED lines=29> */
.L_x_5629:
[----:B------:R-:W-:Y:S05]  /*303a0*/  BSYNC B2 ;  /* 0x0000000000027941 */ /* 0x000fea0003800000 */
.L_x_5628:
        /* <DEDUP_REMOVED lines=85> */
.L_x_5631:
        /* <DEDUP_REMOVED lines=20> */
.L_x_5634:
[----:B------:R-:W-:Y:S05]  /*30a40*/  BSYNC B6 ;  /* 0x0000000000067941 */ /* 0x000fea0003800000 */
.L_x_5633:
        /* <DEDUP_REMOVED lines=29> */
.L_x_5632:
[----:B------:R-:W-:Y:S05]  /*30c20*/  BSYNC B2 ;  /* 0x0000000000027941 */ /* 0x000fea0003800000 */
.L_x_5630:
        /* <DEDUP_REMOVED lines=25> */
.L_x_5636:
[----:B------:R-:W-:Y:S05]  /*30dc0*/  BSYNC B2 ;  /* 0x0000000000027941 */ /* 0x000fea0003800000 */
.L_x_5635:
        /* <DEDUP_REMOVED lines=59> */
.L_x_5638:
[----:B------:R-:W-:Y:S05]  /*31180*/  BSYNC B2 ;  /* 0x0000000000027941 */ /* 0x000fea0003800000 */
.L_x_5637:
[----:B------:R-:W-:Y:S01]  /*31190*/  DMUL R22, R22, R26 ;  /* 0x0000001a16167228 */ /* 0x000fe20000000000 */
[----:B------:R-:W-:Y:S10]  /*311a0*/  BRA `(.L_x_5639) ;  /* 0x0000001c003c7947 */ /* 0x000ff40003800000 */
.L_x_5627:
        /* <DEDUP_REMOVED lines=72> */
.L_x_5641:
[----:B------:R-:W-:Y:S05]  /*31630*/  BSYNC B2 ;  /* 0x0000000000027941 */ /* 0x000fea0003800000 */
.L_x_5640:
        /* <DEDUP_REMOVED lines=8> */
.L_x_5643:
[----:B------:R-:W-:Y:S05]  /*316c0*/  BSYNC B2 ;  /* 0x0000000000027941 */ /* 0x000fea0003800000 */
.L_x_5642:
        /* <DEDUP_REMOVED lines=11> */
.L_x_5644:
        /* <DEDUP_REMOVED lines=22> */
.L_x_5646:
[----:B------:R-:W-:Y:S01]  /*318e0*/  DSETP.NEU.AND P1, PT, R16, 0.5, PT ;  /* 0x3fe000001000742a */ /* 0x000fe20003f2d000 */
[----:B------:R-:W-:Y:S01]  /*318f0*/  ISETP.GE.AND P2, PT, R15, RZ, PT ;  /* 0x000000ff0f00720c */ /* 0x000fe20003f46270 */
[----:B------:R-:W-:Y:S01]  /*31900*/  IMAD.MOV.U32 R6, RZ, RZ, RZ ;  /* 0x000000ffff067224 */ /* 0x000fe200078e00ff */
[----:B------:R-:W-:-:S04]  /*31910*/  ISETP.EQ.U32.AND P0, PT, R18, RZ, PT ;  /* 0x000000ff1200720c */ /* 0x000fc80003f02070 */
[----:B------:R-:W-:-:S04]  /*31920*/  ISETP.EQ.AND.EX P0, PT, R9, -0x80000000, P1, P0 ;  /* 0x800000000900780c */ /* 0x000fc80000f02300 */
[----:B------:R-:W-:-:S04]  /*31930*/  SEL R7, R5, RZ, P0 ;  /* 0x000000ff05077207 */ /* 0x000fc80000000000 */
[----:B------:R-:W-:-:S07]  /*31940*/  @!P2 LOP3.LUT R7, R7, 0x7ff00000, RZ, 0xfc, !PT ;  /* 0x7ff000000707a812 */ /* 0x000fce00078efcff */
.L_x_5647:
[----:B------:R-:W-:Y:S05]  /*31950*/  BSYNC B2 ;  /* 0x0000000000027941 */ /* 0x000fea0003800000 */
.L_x_5645:
        /* <DEDUP_REMOVED lines=18> */
.L_x_5650:
[----:B------:R-:W-:-:S11]  /*31a80*/  DADD R6, R14, R4 ;  /* 0x000000000e067229 */ /* 0x000fd60000000004 */
.L_x_5649:
[----:B------:R-:W-:Y:S05]  /*31a90*/  BSYNC B2 ;  /* 0x0000000000027941 */ /* 0x000fea0003800000 */
.L_x_5648:
[----:B------:R-:W-:-:S06]  /*31aa0*/  DSETP.NEU.AND P0, PT, R4, 1, PT ;  /* 0x3ff000000400742a */ /* 0x000fcc0003f0d000 */
[----:B------:R-:W-:Y:S02]  /*31ab0*/  FSEL R4, R6, RZ, P0 ;  /* 0x000000ff06047208 */ /* 0x000fe40000000000 */
[----:B------:R-:W-:-:S06]  /*31ac0*/  FSEL R5, R7, 1.875, P0 ;  /* 0x3ff0000007057808 */ /* 0x000fcc0000000000 */
[----:B------:R-:W-:-:S08]  /*31ad0*/  DMUL R20, R20, R4 ;  /* 0x0000000414147228 */ /* 0x000fd00000000000 */
[----:B------:R-:W-:Y:S01]  /*31ae0*/  DMUL R22, R20, R26 ;  /* 0x0000001a14167228 */ /* 0x000fe20000000000 */
[----:B------:R-:W-:Y:S10]  /*31af0*/  BRA `(.L_x_5639) ;  /* 0x0000001000e87947 */ /* 0x000ff40003800000 */
.L_x_5614:
        /* <DEDUP_REMOVED lines=83> */
.L_x_5652:
[----:B------:R-:W-:Y:S05]  /*32030*/  BSYNC B2 ;  /* 0x0000000000027941 */ /* 0x000fea0003800000 */
.L_x_5651:
[----:B------:R-:W-:Y:S04]  /*32040*/  BSSY B6, `(.L_x_5653) ;  /* 0x00000a5000067945 */ /* 0x000fe80003800000 */
[----:B------:R-:W-:Y:S05]  /*32050*/  @P3 BRA `(.L_x_5654) ;  /* 0x0000000800883947 */ /* 0x000fea0003800000 */
[----:B------:R-:W-:Y:S01]  /*32060*/  IMAD.MOV.U32 R18, RZ, RZ, R16 ;  /* 0x000000ffff127224 */ /* 0x000fe200078e0010 */
[----:B------:R-:W-:Y:S02]  /*32070*/  MOV R19, R17 ;  /* 0x0000001100137202 */ /* 0x000fe40000000f00 */
[----:B------:R-:W-:-:S07]  /*32080*/  MOV R22, 0x320a0 ;  /* 0x000320a000167802 */ /* 0x000fce0000000f00 */
[----:B------:R-:W-:Y:S05]  /*32090*/  CALL.REL.NOINC `($_ZN2at6native27unrolled_elementwise_kernelIN48_GLOBAL__N__08322988_15_IGammaKernel_cu_cb51a28d10CalcIgammaIdEESt5arrayIPcLm3EELi4E23TrivialOffsetCalculatorILi2EjES8_ILi1EjENS0_6memory15LoadWithoutCastENSB_16StoreWithoutCastEEEviT_T0_T2_T3_T4_T5_$__internal_lgamma_pos) ;  /* 0x0000019800e87944 */ /* 0x000fea0003c00000 */
        /* <DEDUP_REMOVED lines=11> */
[----:B------:R-:W-:-:S11]  /*32150*/  MOV R0, R17 ;  /* 0x0000001100007202 */ /* 0x000fd60000000f00 */
        /* <DEDUP_REMOVED lines=56> */
.L_x_5659:
[----:B------:R-:W-:Y:S05]  /*324e0*/  BSYNC B8 ;  /* 0x0000000000087941 */ /* 0x000fea0003800000 */
.L_x_5658:
[--C-:B------:R-:W-:Y:S01]  /*324f0*/  IMAD.MOV.U32 R0, RZ, RZ, R5.reuse ;  /* 0x000000ffff007224 */ /* 0x100fe200078e0005 */
[----:B------:R-:W-:Y:S01]  /*32500*/  MOV R16, R4 ;  /* 0x0000000400107202 */ /* 0x000fe20000000f00 */
[----:B------:R-:W-:-:S07]  /*32510*/  IMAD.MOV.U32 R17, RZ, RZ, R5 ;  /* 0x000000ffff117224 */ /* 0x000fce00078e0005 */
.L_x_5657:
[----:B------:R-:W-:Y:S05]  /*32520*/  BSYNC B2 ;  /* 0x0000000000027941 */ /* 0x000fea0003800000 */
.L_x_5656:
[----:B------:R-:W-:Y:S01]  /*32530*/  ISETP.GT.AND P0, PT, R0, 0xfffff, PT ;  /* 0x000fffff0000780c */ /* 0x000fe20003f04270 */
[----:B------:R-:W-:Y:S01]  /*32540*/  BSSY B2, `(.L_x_5660) ;  /* 0x000004e000027945 */ /* 0x000fe20003800000 */
[----:B------:R-:W-:Y:S01]  /*32550*/  MOV R6, R16 ;  /* 0x0000001000067202 */ /* 0x000fe20000000f00 */
[----:B------:R-:W-:-:S10]  /*32560*/  IMAD.MOV.U32 R23, RZ, RZ, -0x3ff ;  /* 0xfffffc01ff177424 */ /* 0x000fd400078e00ff */
        /* <DEDUP_REMOVED lines=75> */
.L_x_5661:
[----:B------:R-:W-:Y:S05]  /*32a20*/  BSYNC B2 ;  /* 0x0000000000027941 */ /* 0x000fea0003800000 */
.L_x_5660:
[--C-:B------:R-:W-:Y:S02]  /*32a30*/  DADD R18, -R18, R4.reuse ;  /* 0x0000000012127229 */ /* 0x100fe40000000104 */
[----:B------:R-:W-:-:S10]  /*32a40*/  DADD R4, -RZ, -R4 ;  /* 0x00000000ff047229 */ /* 0x000fd40000000904 */
[----:B------:R-:W-:Y:S02]  /*32a50*/  FSEL R4, R4, R18, !P4 ;  /* 0x0000001204047208 */ /* 0x000fe40006000000 */
[----:B------:R-:W-:Y:S01]  /*32a60*/  FSEL R5, R5, R19, !P4 ;  /* 0x0000001305057208 */ /* 0x000fe20006000000 */
[----:B------:R-:W-:Y:S06]  /*32a70*/  BRA `(.L_x_5655) ;  /* 0x0000000000047947 */ /* 0x000fec0003800000 */
.L_x_5654:
[----:B------:R-:W-:-:S11]  /*32a80*/  DADD R4, R14, R14 ;  /* 0x000000000e047229 */ /* 0x000fd6000000000e */
.L_x_5655:
[----:B------:R-:W-:Y:S05]  /*32a90*/  BSYNC B6 ;  /* 0x0000000000067941 */ /* 0x000fea0003800000 */
.L_x_5653:
        /* <DEDUP_REMOVED lines=64> */
.L_x_5639:
[----:B------:R-:W-:Y:S05]  /*32ea0*/  BSYNC B7 ;  /* 0x0000000000077941 */ /* 0x000fea0003800000 */
.L_x_5613:
        /* <DEDUP_REMOVED lines=12> */
.L_x_5667:
[----:B------:R-:W-:Y:S01]  /*32f70*/  DADD R12, R18, 1 ;  /* 0x3ff00000120c7429 */ /* 0x000fe20000000000 */
[----:B------:R-:W-:Y:S01]  /*32f80*/  MOV R4, 0x1 ;  /* 0x0000000100047802 */ /* 0x000fe20000000f00 */
[----:B------:R-:W-:Y:S01]  /*32f90*/  BSSY B7, `(.L_x_5665) ;  /* 0x0000014000077945 */ /* 0x000fe20003800000 */
[----:B------:R-:W-:-:S03]  /*32fa0*/  FSETP.GEU.AND P1, PT, |R3|, 6.5827683646048100446e-37, PT ;  /* 0x036000000300780b */ /* 0x000fc60003f2e200 */
        /* <DEDUP_REMOVED lines=18> */
.L_x_5666:
[----:B------:R-:W-:Y:S05]  /*330d0*/  BSYNC B7 ;  /* 0x0000000000077941 */ /* 0x000fea0003800000 */
.L_x_5665:
        /* <DEDUP_REMOVED lines=8> */
.L_x_5664:
        /* <DEDUP_REMOVED lines=21> */
[----:B------:R-:W-:Y:S05]  /*332b0*/  CALL.REL.NOINC `($__internal_24_$__cuda_sm20_div_rn_f64_full) ;  /* 0x0000017400347944 */ /* 0x000fea0003c00000 */
.L_x_5668:
[----:B------:R-:W-:Y:S05]  /*332c0*/  BSYNC B6 ;  /* 0x0000000000067941 */ /* 0x000fea0003800000 */
.L_x_5663:
[----:B------:R-:W-:Y:S05]  /*332d0*/  BSYNC B2 ;  /* 0x0000000000027941 */ /* 0x000fea0003800000 */
.L_x_5662:
[----:B------:R-:W-:Y:S01]  /*332e0*/  DADD R4, -R4, 1 ;  /* 0x3ff0000004047429 */ /* 0x000fe20000000100 */
[----:B------:R-:W-:Y:S10]  /*332f0*/  BRA `(.L_x_5361) ;  /* 0x0000017000747947 */ /* 0x000ff40003800000 */
.L_x_5372:
        /* <DEDUP_REMOVED lines=1275> */
[----:B------:R-:W-:Y:S01]  /*382b0*/  IMAD.MOV.U32 R11, RZ, RZ, 0x3fd10cd9 ;  /* 0x3fd10cd9ff0b7424 */ /* 0x000fe200078e00ff */
[----:B0-----:R-:W-:Y:S01]  /*382c0*/  MOV R12, 0x4744ccfb ;  /* 0x4744ccfb000c7802 */ /* 0x001fe20000000f00 */
[----:B------:R-:W-:Y:S01]  /*382d0*/  IMAD.MOV.U32 R13, RZ, RZ, 0x3fc056ba ;  /* 0x3fc056baff0d7424 */ /* 0x000fe200078e00ff */
[----:B------:R0:W-:Y:S01]  /*382e0*/  STL.64 [R1+0x2138], R16 ;  /* 0x0021381001007387 */ /* 0x0001e20000100a00 */
[----:B--2---:R-:W-:Y:S01]  /*382f0*/  MOV R6, 0x182c4e01 ;  /* 0x182c4e0100067802 */ /* 0x004fe20000000f00 */
[----:B------:R-:W-:-:S02]  /*38300*/  IMAD.MOV.U32 R7, RZ, RZ, -0x405337f1 ;  /* 0xbfacc80fff077424 */ /* 0x000fc400078e00ff */
[----:B------:R1:W-:Y:S01]  /*38310*/  STL.64 [R1+0x2088], R18 ;  /* 0x0020881201007387 */ /* 0x0003e20000100a00 */
[----:B---3--:R-:W-:Y:S01]  /*38320*/  MOV R8, 0xd3bab1e9 ;  /* 0xd3bab1e900087802 */ /* 0x008fe20000000f00 */
        /* <DEDUP_REMOVED lines=37> */
[----:B------:R-:W-:Y:S01]  /*38580*/  IMAD.MOV.U32 R11, RZ, RZ, -0x4132585a ;  /* 0xbecda7a6ff0b7424 */ /* 0x000fe200078e00ff */
[----:B---3--:R-:W-:Y:S01]  /*38590*/  MOV R12, 0xd57a6a06 ;  /* 0xd57a6a06000c7802 */ /* 0x008fe20000000f00 */
        /* <DEDUP_REMOVED lines=18> */
[----:B--2---:R-:W-:Y:S01]  /*386c0*/  MOV R24, 0xea4a1955 ;  /* 0xea4a195500187802 */ /* 0x004fe20000000f00 */
[----:B------:R-:W-:-:S02]  /*386d0*/  IMAD.MOV.U32 R25, RZ, RZ, 0x3f01d889 ;  /* 0x3f01d889ff197424 */ /* 0x000fc400078e00ff */
        /* <DEDUP_REMOVED lines=113> */
[----:B------:R-:W-:Y:S01]  /*38df0*/  IMAD.MOV.U32 R11, RZ, RZ, -0x41bf4448 ;  /* 0xbe40bbb8ff0b7424 */ /* 0x000fe200078e00ff */
[----:B---3--:R-:W-:Y:S01]  /*38e00*/  MOV R12, 0xbf9f081e ;  /* 0xbf9f081e000c7802 */ /* 0x008fe20000000f00 */
        /* <DEDUP_REMOVED lines=25> */
[----:B------:R-:W-:Y:S01]  /*38fa0*/  IMAD.MOV.U32 R11, RZ, RZ, 0x3f13bc59 ;  /* 0x3f13bc59ff0b7424 */ /* 0x000fe200078e00ff */
[----:B---3--:R-:W-:Y:S01]  /*38fb0*/  MOV R12, 0x115cc480 ;  /* 0x115cc480000c7802 */ /* 0x008fe20000000f00 */
        /* <DEDUP_REMOVED lines=16> */
[----:B------:R1:W-:Y:S04]  /*390c0*/  STL.64 [R1+0x2378], R10 ;  /* 0x0023780a01007387 */ /* 0x0003e80000100a00 */
        /* <DEDUP_REMOVED lines=62> */
[----:B------:R-:W-:Y:S01]  /*394b0*/  IMAD.MOV.U32 R11, RZ, RZ, 0x3f37f34f ;  /* 0x3f37f34fff0b7424 */ /* 0x000fe200078e00ff */
[----:B---3--:R-:W-:Y:S01]  /*394c0*/  MOV R12, 0x272abdba ;  /* 0x272abdba000c7802 */ /* 0x008fe20000000f00 */
        /* <DEDUP_REMOVED lines=214> */
[----:B------:R-:W-:Y:S01]  /*3a230*/  IMAD.MOV.U32 R27, RZ, RZ, 0x400727bb ;  /* 0x400727bbff1b7424 */ /* 0x000fe200078e00ff */
[----:B---3--:R-:W-:Y:S01]  /*3a240*/  MOV R12, 0x33c28106 ;  /* 0x33c28106000c7802 */ /* 0x008fe20000000f00 */
        /* <DEDUP_REMOVED lines=66> */
[----:B--2---:R-:W-:Y:S01]  /*3a670*/  MOV R10, 0x2d01f9ee ;  /* 0x2d01f9ee000a7802 */ /* 0x004fe20000000f00 */
[----:B------:R-:W-:Y:S01]  /*3a680*/  IMAD.MOV.U32 R11, RZ, RZ, 0x4060b205 ;  /* 0x4060b205ff0b7424 */ /* 0x000fe200078e00ff */
[----:B------:R2:W-:Y:S01]  /*3a690*/  STL.64 [R1+0x26f0], R12 ;  /* 0x0026f00c01007387 */ /* 0x0005e20000100a00 */
[----:B0-----:R-:W-:Y:S01]  /*3a6a0*/  MOV R18, 0x33000f3b ;  /* 0x33000f3b00127802 */ /* 0x001fe20000000f00 */
[----:B------:R-:W-:-:S02]  /*3a6b0*/  IMAD.MOV.U32 R19, RZ, RZ, -0x3fa3cf2c ;  /* 0xc05c30d4ff137424 */ /* 0x000fc400078e00ff */
[----:B------:R0:W-:Y:S01]  /*3a6c0*/  STL.64 [R1+0x26f8], R22 ;  /* 0x0026f81601007387 */ /* 0x0001e20000100a00 */
[----:B------:R-:W-:Y:S01]  /*3a6d0*/  DFMA R16, R30, R4, R16 ;  /* 0x000000041e10722b */ /* 0x000fe20000000010 */
[----:B-1----:R-:W-:Y:S01]  /*3a6e0*/  MOV R6, 0x5b39c078 ;  /* 0x5b39c07800067802 */ /* 0x002fe20000000f00 */
[----:B------:R-:W-:Y:S01]  /*3a6f0*/  IMAD.MOV.U32 R7, RZ, RZ, -0x411f61fa ;  /* 0xbee09e06ff077424 */ /* 0x000fe200078e00ff */
[----:B------:R1:W-:Y:S01]  /*3a700*/  STL.64 [R1+0x2700], R24 ;  /* 0x0027001801007387 */ /* 0x0003e20000100a00 */
[----:B------:R-:W-:Y:S01]  /*3a710*/  MOV R4, 0x47d911f2 ;  /* 0x47d911f200047802 */ /* 0x000fe20000000f00 */
[----:B------:R-:W-:Y:S02]  /*3a720*/  IMAD.MOV.U32 R5, RZ, RZ, 0x3ff1f3c0 ;  /* 0x3ff1f3c0ff057424 */ /* 0x000fe400078e00ff */
[----:B------:R3:W-:Y:S01]  /*3a730*/  STL.64 [R1+0x2708], R8 ;  /* 0x0027080801007387 */ /* 0x0007e20000100a00 */
[----:B--2---:R-:W-:Y:S01]  /*3a740*/  MOV R12, 0xfff1769d ;  /* 0xfff1769d000c7802 */ /* 0x004fe20000000f00 */
[----:B------:R-:W-:-:S02]  /*3a750*/  IMAD.MOV.U32 R13, RZ, RZ, -0x3fd2fa83 ;  /* 0xc02d057dff0d7424 */ /* 0x000fc400078e00ff */
[----:B------:R-:W-:Y:S01]  /*3a760*/  FFMA R0, RZ, R15, R17 ;  /* 0x0000000fff007223 */ /* 0x000fe20000000011 */
[----:B------:R2:W-:Y:S01]  /*3a770*/  STL.64 [R1+0x2710], R10 ;  /* 0x0027100a01007387 */ /* 0x0005e20000100a00 */
[----:B0-----:R-:W-:Y:S01]  /*3a780*/  MOV R22, 0x14be7336 ;  /* 0x14be733600167802 */ /* 0x001fe20000000f00 */
[----:B------:R-:W-:Y:S02]  /*3a790*/  IMAD.MOV.U32 R23, RZ, RZ, 0x4026393a ;  /* 0x4026393aff177424 */ /* 0x000fe400078e00ff */
[----:B------:R0:W-:Y:S01]  /*3a7a0*/  STL.64 [R1+0x2718], R18 ;  /* 0x0027181201007387 */ /* 0x0001e20000100a00 */
[----:B-1----:R-:W-:Y:S01]  /*3a7b0*/  MOV R24, 0xc7275f11 ;  /* 0xc7275f1100187802 */ /* 0x002fe20000000f00 */
[----:B------:R-:W-:Y:S01]  /*3a7c0*/  IMAD.MOV.U32 R25, RZ, RZ, -0x3fef52dd ;  /* 0xc010ad23ff197424 */ /* 0x000fe200078e00ff */
[----:B------:R-:W-:Y:S01]  /*3a7d0*/  FSETP.GT.AND P0, PT, |R0|, 1.469367938527859385e-39, PT ;  /* 0x001000000000780b */ /* 0x000fe20003f04200 */
[----:B------:R1:W-:Y:S01]  /*3a7e0*/  STL.64 [R1+0x2720], R26 ;  /* 0x0027201a01007387 */ /* 0x0003e20000100a00 */
[----:B---3--:R-:W-:Y:S01]  /*3a7f0*/  MOV R8, 0x1b50cc3 ;  /* 0x01b50cc300087802 */ /* 0x008fe20000000f00 */
[----:B------:R-:W-:Y:S01]  /*3a800*/  IMAD.MOV.U32 R9, RZ, RZ, -0x4017a9ca ;  /* 0xbfe85636ff097424 */ /* 0x000fe200078e00ff */
[----:B--2---:R-:W-:Y:S01]  /*3a810*/  MOV R10, 0x6fac42ee ;  /* 0x6fac42ee000a7802 */ /* 0x004fe20000000f00 */
[----:B------:R-:W-:Y:S01]  /*3a820*/  IMAD.MOV.U32 R11, RZ, RZ, 0x3fd73534 ;  /* 0x3fd73534ff0b7424 */ /* 0x000fe200078e00ff */
        /* <DEDUP_REMOVED lines=15> */
[----:B--2---:R-:W-:Y:S01]  /*3a920*/  MOV R4, R20 ;  /* 0x0000001400047202 */ /* 0x004fe20000000f00 */
[----:B------:R-:W-:Y:S01]  /*3a930*/  IMAD.MOV.U32 R5, RZ, RZ, R21 ;  /* 0x000000ffff057224 */ /* 0x000fe200078e0015 */
[----:B------:R-:W-:Y:S01]  /*3a940*/  MOV R12, R14 ;  /* 0x0000000e000c7202 */ /* 0x000fe20000000f00 */
[----:B------:R-:W-:Y:S01]  /*3a950*/  IMAD.MOV.U32 R13, RZ, RZ, R15 ;  /* 0x000000ffff0d7224 */ /* 0x000fe200078e000f */
[----:B------:R-:W-:-:S07]  /*3a960*/  MOV R0, 0x3a980 ;  /* 0x0003a98000007802 */ /* 0x000fce0000000f00 */
[----:B------:R-:W-:Y:S05]  /*3a970*/  CALL.REL.NOINC `($__internal_24_$__cuda_sm20_div_rn_f64_full) ;  /* 0x000000fc00847944 */ /* 0x000fea0003c00000 */
[----:B------:R-:W-:Y:S01]  /*3a980*/  MOV R16, R4 ;  /* 0x0000000400107202 */ /* 0x000fe20000000f00 */
[----:B------:R-:W-:-:S07]  /*3a990*/  IMAD.MOV.U32 R17, RZ, RZ, R5 ;  /* 0x000000ffff117224 */ /* 0x000fce00078e0005 */
.L_x_5670:
[----:B------:R-:W-:Y:S05]  /*3a9a0*/  BSYNC B2 ;  /* 0x0000000000027941 */ /* 0x000fea0003800000 */
.L_x_5669:
[----:B--2---:R-:W0:Y:S01]  /*3a9b0*/  MUFU.RCP64H R5, R15 ;  /* 0x0000000f00057308 */ /* 0x004e220000001800 */
        /* <DEDUP_REMOVED lines=20> */
.L_x_5672:
[----:B------:R-:W-:Y:S05]  /*3ab00*/  BSYNC B2 ;  /* 0x0000000000027941 */ /* 0x000fea0003800000 */
.L_x_5671:
        /* <DEDUP_REMOVED lines=91> */
.L_x_5677:
        /* <DEDUP_REMOVED lines=20> */
.L_x_5680:
[----:B------:R-:W-:Y:S05]  /*3b200*/  BSYNC B8 ;  /* 0x0000000000087941 */ /* 0x000fea0003800000 */
.L_x_5679:
        /* <DEDUP_REMOVED lines=29> */
.L_x_5678:
[----:B------:R-:W-:Y:S05]  /*3b3e0*/  BSYNC B2 ;  /* 0x0000000000027941 */ /* 0x000fea0003800000 */
.L_x_5676:
        /* <DEDUP_REMOVED lines=27> */
[----:B------:R-:W-:Y:S05]  /*3b5a0*/  CALL.REL.NOINC `($__internal_25_$__cuda_sm20_dsqrt_rn_f64_mediumpath_v1) ;  /* 0x000000f800107944 */ /* 0x000fea0003c00000 */
[----:B------:R-:W-:Y:S01]  /*3b5b0*/  IMAD.MOV.U32 R44, RZ, RZ, R4 ;  /* 0x000000ffff2c7224 */ /* 0x000fe200078e0004 */
[----:B------:R-:W-:-:S07]  /*3b5c0*/  MOV R45, R5 ;  /* 0x00000005002d7202 */ /* 0x000fce0000000f00 */
.L_x_5682:
[----:B------:R-:W-:Y:S05]  /*3b5d0*/  BSYNC B3 ;  /* 0x0000000000037941 */ /* 0x000fea0003800000 */
.L_x_5681:
[----:B------:R-:W-:Y:S01]  /*3b5e0*/  DADD R44, -RZ, -R44 ;  /* 0x00000000ff2c7229 */ /* 0x000fe2000000092c */
[----:B------:R-:W-:Y:S10]  /*3b5f0*/  BRA `(.L_x_5675) ;  /* 0x0000000800a07947 */ /* 0x000ff40003800000 */
.L_x_5674:
        /* <DEDUP_REMOVED lines=86> */
.L_x_5684:
        /* <DEDUP_REMOVED lines=20> */
.L_x_5687:
[----:B------:R-:W-:Y:S05]  /*3bca0*/  BSYNC B8 ;  /* 0x0000000000087941 */ /* 0x000fea0003800000 */
.L_x_5686:
        /* <DEDUP_REMOVED lines=29> */
.L_x_5685:
[----:B------:R-:W-:Y:S05]  /*3be80*/  BSYNC B2 ;  /* 0x0000000000027941 */ /* 0x000fea0003800000 */
.L_x_5683:
        /* <DEDUP_REMOVED lines=28> */
[----:B------:R-:W-:Y:S01]  /*3c050*/  MOV R44, R4 ;  /* 0x00000004002c7202 */ /* 0x000fe20000000f00 */
[----:B------:R-:W-:-:S07]  /*3c060*/  IMAD.MOV.U32 R45, RZ, RZ, R5 ;  /* 0x000000ffff2d7224 */ /* 0x000fce00078e0005 */
.L_x_5688:
[----:B------:R-:W-:Y:S05]  /*3c070*/  BSYNC B3 ;  /* 0x0000000000037941 */ /* 0x000fea0003800000 */
.L_x_5675:
[----:B------:R-:W-:Y:S05]  /*3c080*/  BSYNC B6 ;  /* 0x0000000000067941 */ /* 0x000fea0003800000 */
.L_x_5673:
        /* <DEDUP_REMOVED lines=26> */
[----:B------:R-:W-:Y:S05]  /*3c230*/  CALL.REL.NOINC `($__internal_25_$__cuda_sm20_dsqrt_rn_f64_mediumpath_v1) ;  /* 0x000000e800ec7944 */ /* 0x000fea0003c00000 */
[----:B------:R-:W-:Y:S01]  /*3c240*/  MOV R2, R4 ;  /* 0x0000000400027202 */ /* 0x000fe20000000f00 */
[----:B------:R-:W-:-:S07]  /*3c250*/  IMAD.MOV.U32 R3, RZ, RZ, R5 ;  /* 0x000000ffff037224 */ /* 0x000fce00078e0005 */
.L_x_5690:
[----:B------:R-:W-:Y:S05]  /*3c260*/  BSYNC B3 ;  /* 0x0000000000037941 */ /* 0x000fea0003800000 */
.L_x_5689:
        /* <DEDUP_REMOVED lines=13> */
.L_x_5692:
        /* <DEDUP_REMOVED lines=153> */
.L_x_5693:
[----:B------:R-:W-:Y:S05]  /*3ccd0*/  BSYNC B2 ;  /* 0x0000000000027941 */ /* 0x000fea0003800000 */
.L_x_5691:
[----:B------:R-:W-:Y:S01]  /*3cce0*/  HFMA2.MMA R4, -RZ, RZ, 0, 0 ;  /* 0x00000000ff047435 */ /* 0x000fe200000001ff */
        /* <DEDUP_REMOVED lines=30> */
.L_x_5700:
        /* <DEDUP_REMOVED lines=310> */
.L_x_5696:
[----:B------:R-:W-:Y:S05]  /*3e230*/  BSYNC B3 ;  /* 0x0000000000037941 */ /* 0x000fea0003800000 */
.L_x_5695:
        /* <DEDUP_REMOVED lines=26> */
[----:B------:R-:W-:Y:S01]  /*3e3e0*/  IMAD.MOV.U32 R8, RZ, RZ, R4 ;  /* 0x000000ffff087224 */ /* 0x000fe200078e0004 */
[----:B------:R-:W-:-:S07]  /*3e3f0*/  MOV R9, R5 ;  /* 0x0000000500097202 */ /* 0x000fce0000000f00 */
.L_x_5699:
[----:B------:R-:W-:Y:S05]  /*3e400*/  BSYNC B6 ;  /* 0x0000000000067941 */ /* 0x000fea0003800000 */
.L_x_5698:
[----:B------:R-:W-:Y:S01]  /*3e410*/  VIADD R3, R3, 0x1 ;  /* 0x0000000103037836 */ /* 0x000fe20000000000 */
[----:B------:R-:W-:Y:S01]  /*3e420*/  DADD R6, -RZ, |R74| ;  /* 0x00000000ff067229 */ /* 0x000fe2000000054a */
[----:B------:R-:W-:Y:S01]  /*3e430*/  MOV R4, R8 ;  /* 0x0000000800047202 */ /* 0x000fe20000000f00 */
[----:B------:R-:W-:Y:S02]  /*3e440*/  IMAD.MOV.U32 R5, RZ, RZ, R9 ;  /* 0x000000ffff057224 */ /* 0x000fe400078e0009 */
[----:B------:R-:W-:-:S13]  /*3e450*/  ISETP.GE.U32.AND P0, PT, R3, 0x19, PT ;  /* 0x000000190300780c */ /* 0x000fda0003f06070 */
[----:B------:R-:W-:Y:S05]  /*3e460*/  @!P0 BRA `(.L_x_5700) ;  /* 0xffffffe800988947 */ /* 0x000fea000383ffff */
.L_x_5697:
[----:B------:R-:W-:Y:S05]  /*3e470*/  BSYNC B2 ;  /* 0x0000000000027941 */ /* 0x000fea0003800000 */
.L_x_5694:
        /* <DEDUP_REMOVED lines=61> */
.L_x_5702:
[----:B------:R-:W-:Y:S05]  /*3e850*/  BSYNC B2 ;  /* 0x0000000000027941 */ /* 0x000fea0003800000 */
.L_x_5701:
        /* <DEDUP_REMOVED lines=28> */
[----:B------:R-:W-:Y:S05]  /*3ea20*/  CALL.REL.NOINC `($__internal_25_$__cuda_sm20_dsqrt_rn_f64_mediumpath_v1) ;  /* 0x000000c000f07944 */ /* 0x000fea0003c00000 */
[----:B------:R-:W-:Y:S01]  /*3ea30*/  IMAD.MOV.U32 R12, RZ, RZ, R4 ;  /* 0x000000ffff0c7224 */ /* 0x000fe200078e0004 */
[----:B------:R-:W-:-:S07]  /*3ea40*/  MOV R13, R5 ;  /* 0x00000005000d7202 */ /* 0x000fce0000000f00 */
.L_x_5704:
[----:B------:R-:W-:Y:S05]  /*3ea50*/  BSYNC B3 ;  /* 0x0000000000037941 */ /* 0x000fea0003800000 */
.L_x_5703:
        /* <DEDUP_REMOVED lines=20> */
.L_x_5706:
[----:B------:R-:W-:Y:S05]  /*3eba0*/  BSYNC B2 ;  /* 0x0000000000027941 */ /* 0x000fea0003800000 */
.L_x_5705:
[----:B------:R-:W-:Y:S01]  /*3ebb0*/  DFMA R4, R82, 0.5, R4 ;  /* 0x3fe000005204782b */ /* 0x000fe20000000004 */
[----:B------:R-:W-:Y:S10]  /*3ebc0*/  BRA `(.L_x_5361) ;  /* 0x000000b800407947 */ /* 0x000ff40003800000 */
.L_x_5365:
        /* <DEDUP_REMOVED lines=47> */
[----:B-1----:R-:W-:Y:S01]  /*3eec0*/  MOV R8, 0x8f5eec2 ;  /* 0x08f5eec200087802 */ /* 0x002fe20000000f00 */
        /* <DEDUP_REMOVED lines=85> */
[----:B------:R-:W-:Y:S01]  /*3f420*/  IMAD.MOV.U32 R11, RZ, RZ, -0x40e3dac2 ;  /* 0xbf1c253eff0b7424 */ /* 0x000fe200078e00ff */
[----:B---3--:R-:W-:Y:S01]  /*3f430*/  MOV R12, 0x5890f2c3 ;  /* 0x5890f2c3000c7802 */ /* 0x008fe20000000f00 */
[----:B------:R-:W-:Y:S01]  /*3f440*/  IMAD.MOV.U32 R13, RZ, RZ, -0x41153d30 ;  /* 0xbeeac2d0ff0d7424 */ /* 0x000fe200078e00ff */
        /* <DEDUP_REMOVED lines=53> */
[----:B------:R-:W-:Y:S01]  /*3f7a0*/  IMAD.MOV.U32 R13, RZ, RZ, 0x3c75d3b4 ;  /* 0x3c75d3b4ff0d7424 */ /* 0x000fe200078e00ff */
        /* <DEDUP_REMOVED lines=24> */
[----:B------:R-:W-:Y:S01]  /*3f930*/  IMAD.MOV.U32 R11, RZ, RZ, -0x40ec2d5d ;  /* 0xbf13d2a3ff0b7424 */ /* 0x000fe200078e00ff */
[----:B---3--:R-:W-:Y:S01]  /*3f940*/  MOV R12, 0x62204ef4 ;  /* 0x62204ef4000c7802 */ /* 0x008fe20000000f00 */
[----:B------:R-:W-:Y:S01]  /*3f950*/  IMAD.MOV.U32 R13, RZ, RZ, 0x3ee73df4 ;  /* 0x3ee73df4ff0d7424 */ /* 0x000fe200078e00ff */
        /* <DEDUP_REMOVED lines=24> */
[----:B------:R-:W-:Y:S01]  /*3fae0*/  IMAD.MOV.U32 R11, RZ, RZ, 0x3d850c3f ;  /* 0x3d850c3fff0b7424 */ /* 0x000fe200078e00ff */
[----:B---3--:R-:W-:Y:S01]  /*3faf0*/  MOV R12, 0x39794ba9 ;  /* 0x39794ba9000c7802 */ /* 0x008fe20000000f00 */
        /* <DEDUP_REMOVED lines=108> */
[----:B------:R-:W-:Y:S01]  /*401c0*/  IMAD.MOV.U32 R13, RZ, RZ, -0x43a2c4b7 ;  /* 0xbc5d3b49ff0d7424 */ /* 0x000fe200078e00ff */
        /* <DEDUP_REMOVED lines=354> */
[----:B------:R-:W-:Y:S01]  /*417f0*/  IMAD.MOV.U32 R25, RZ, RZ, -0x4224298f ;  /* 0xbddbd671ff197424 */ /* 0x000fe200078e00ff */
[----:B0-----:R-:W-:Y:S01]  /*41800*/  MOV R4, 0x44652279 ;  /* 0x4465227900047802 */ /* 0x001fe20000000f00 */
[----:B------:R-:W-:Y:S01]  /*41810*/  IMAD.MOV.U32 R5, RZ, RZ, -0x42f8f92a ;  /* 0xbd0706d6ff057424 */ /* 0x000fe200078e00ff */
        /* <DEDUP_REMOVED lines=134> */
[----:B------:R-:W-:Y:S01]  /*42080*/  IMAD.MOV.U32 R5, RZ, RZ, 0x3f1b648c ;  /* 0x3f1b648cff057424 */ /* 0x000fe200078e00ff */
        /* <DEDUP_REMOVED lines=161> */
[----:B------:R-:W-:Y:S01]  /*42aa0*/  IMAD.MOV.U32 R5, RZ, RZ, -0x40b9d14f ;  /* 0xbf462eb1ff057424 */ /* 0x000fe200078e00ff */
        /* <DEDUP_REMOVED lines=134> */
[----:B---3--:R-:W-:Y:S01]  /*43310*/  MOV R24, 0x3853b987 ;  /* 0x3853b98700187802 */ /* 0x008fe20000000f00 */
[----:B------:R-:W-:Y:S01]  /*43320*/  IMAD.MOV.U32 R25, RZ, RZ, 0x3f8ee504 ;  /* 0x3f8ee504ff197424 */ /* 0x000fe200078e00ff */
[----:B0-----:R-:W-:Y:S01]  /*43330*/  MOV R10, 0x94a2e4b2 ;  /* 0x94a2e4b2000a7802 */ /* 0x001fe20000000f00 */
        /* <DEDUP_REMOVED lines=65> */
[----:B-1----:R-:W-:-:S03]  /*43750*/  DFMA R4, R28, R28, R28 ;  /* 0x0000001c1c04722b */ /* 0x002fc6000000001c */
[----:B------:R1:W-:Y:S01]  /*43760*/  STL.64 [R1+0x2058], R10 ;  /* 0x0020580a01007387 */ /* 0x0003e20000100a00 */
[----:B0-----:R-:W-:Y:S01]  /*43770*/  IMAD.MOV.U32 R18, RZ, RZ, -0x2b09626c ;  /* 0xd4f69d94ff127424 */ /* 0x001fe200078e00ff */
[----:B------:R-:W-:Y:S02]  /*43780*/  MOV R19, 0xbf008105 ;  /* 0xbf00810500137802 */ /* 0x000fe40000000f00 */
[----:B------:R0:W-:Y:S01]  /*43790*/  STL.64 [R1+0x2060], R12 ;  /* 0x0020600c01007387 */ /* 0x0001e20000100a00 */
[----:B------:R-:W-:-:S03]  /*437a0*/  DFMA R4, R26, R4, R26 ;  /* 0x000000041a04722b */ /* 0x000fc6000000001a */
[----:B------:R3:W-:Y:S01]  /*437b0*/  STL.64 [R1+0x2068], R16 ;  /* 0x0020681001007387 */ /* 0x0007e20000100a00 */
[----:B------:R-:W-:Y:S01]  /*437c0*/  IMAD.MOV.U32 R26, RZ, RZ, -0x4ddbedfe ;  /* 0xb2241202ff1a7424 */ /* 0x000fe200078e00ff */
[----:B------:R-:W-:Y:S01]  /*437d0*/  MOV R27, 0xbe2494d3 ;  /* 0xbe2494d3001b7802 */ /* 0x000fe20000000f00 */
[----:B--2---:R-:W-:Y:S01]  /*437e0*/  IMAD.MOV.U32 R22, RZ, RZ, 0x3cf8dfb4 ;  /* 0x3cf8dfb4ff167424 */ /* 0x004fe200078e00ff */
[----:B------:R2:W-:Y:S01]  /*437f0*/  STL.64 [R1+0x2070], R24 ;  /* 0x0020701801007387 */ /* 0x0005e20000100a00 */
[----:B-1----:R-:W-:Y:S01]  /*43800*/  IMAD.MOV.U32 R10, RZ, RZ, 0x7a744982 ;  /* 0x7a744982ff0a7424 */ /* 0x002fe200078e00ff */
[----:B------:R-:W-:Y:S01]  /*43810*/  MOV R11, 0x3fb72bb4 ;  /* 0x3fb72bb4000b7802 */ /* 0x000fe20000000f00 */
[----:B------:R-:W-:Y:S01]  /*43820*/  DFMA R28, -R14, R4, 1 ;  /* 0x3ff000000e1c742b */ /* 0x000fe20000000104 */
[----:B------:R1:W-:Y:S01]  /*43830*/  STL.64 [R1+0x2078], R6 ;  /* 0x0020780601007387 */ /* 0x0003e20000100a00 */
[----:B0-----:R-:W-:Y:S01]  /*43840*/  IMAD.MOV.U32 R12, RZ, RZ, 0x38631744 ;  /* 0x38631744ff0c7424 */ /* 0x001fe200078e00ff */
[----:B------:R-:W-:-:S02]  /*43850*/  MOV R13, 0x3fa6bd2f ;  /* 0x3fa6bd2f000d7802 */ /* 0x000fc40000000f00 */
[----:B------:R0:W-:Y:S01]  /*43860*/  STL.64 [R1+0x2080], R8 ;  /* 0x0020800801007387 */ /* 0x0001e20000100a00 */
[----:B---3--:R-:W-:Y:S01]  /*43870*/  IMAD.MOV.U32 R16, RZ, RZ, -0x442fe938 ;  /* 0xbbd016c8ff107424 */ /* 0x008fe200078e00ff */
[----:B------:R-:W-:Y:S01]  /*43880*/  MOV R17, 0x3e92a46f ;  /* 0x3e92a46f00117802 */ /* 0x000fe20000000f00 */
[----:B------:R-:W-:Y:S01]  /*43890*/  DFMA R28, R4, R28, R4 ;  /* 0x0000001c041c722b */ /* 0x000fe20000000004 */
[----:B------:R3:W-:Y:S01]  /*438a0*/  STL.64 [R1+0x2090], R10 ;  /* 0x0020900a01007387 */ /* 0x0007e20000100a00 */
[----:B------:R-:W-:Y:S01]  /*438b0*/  MOV R23, 0xbfb7c3a1 ;  /* 0xbfb7c3a100177802 */ /* 0x000fe20000000f00 */
[----:B--2---:R-:W-:Y:S01]  /*438c0*/  IMAD.MOV.U32 R24, RZ, RZ, 0x69432cef ;  /* 0x69432cefff187424 */ /* 0x004fe200078e00ff */
[----:B------:R-:W-:Y:S01]  /*438d0*/  MOV R25, 0xbf77067b ;  /* 0xbf77067b00197802 */ /* 0x000fe20000000f00 */
[----:B-1----:R-:W-:Y:S01]  /*438e0*/  IMAD.MOV.U32 R6, RZ, RZ, 0x1cad78b9 ;  /* 0x1cad78b9ff067424 */ /* 0x002fe200078e00ff */
[----:B------:R-:W-:Y:S01]  /*438f0*/  MOV R7, 0xbf91a49f ;  /* 0xbf91a49f00077802 */ /* 0x000fe20000000f00 */
[----:B------:R1:W-:Y:S01]  /*43900*/  STL.64 [R1+0x20a0], R12 ;  /* 0x0020a00c01007387 */ /* 0x0003e20000100a00 */
[----:B------:R-:W-:Y:S01]  /*43910*/  IMAD.MOV.U32 R4, RZ, RZ, -0x3e818735 ;  /* 0xc17e78cbff047424 */ /* 0x000fe200078e00ff */
[----:B0-----:R-:W-:Y:S01]  /*43920*/  MOV R9, 0x3f8d0bef ;  /* 0x3f8d0bef00097802 */ /* 0x001fe20000000f00 */
[----:B------:R-:W-:Y:S01]  /*43930*/  IMAD.MOV.U32 R8, RZ, RZ, -0x5f55a85 ;  /* 0xfa0aa57bff087424 */ /* 0x000fe200078e00ff */
[----:B------:R0:W-:Y:S01]  /*43940*/  STL.64 [R1+0x20b0], R6 ;  /* 0x0020b00601007387 */ /* 0x0001e20000100a00 */
        /* <DEDUP_REMOVED lines=19> */
[----:B--2---:R-:W-:Y:S01]  /*43a80*/  IMAD.MOV.U32 R12, RZ, RZ, -0xa078040 ;  /* 0xf5f87fc0ff0c7424 */ /* 0x004fe200078e00ff */
[----:B------:R-:W-:Y:S01]  /*43a90*/  MOV R13, 0x3cc5a9a2 ;  /* 0x3cc5a9a2000d7802 */ /* 0x000fe20000000f00 */
[----:B------:R0:W-:Y:S01]  /*43aa0*/  STL.64 [R1+0x20e8], R16 ;  /* 0x0020e81001007387 */ /* 0x0001e20000100a00 */
[----:B---3--:R-:W-:Y:S01]  /*43ab0*/  IMAD.MOV.U32 R6, RZ, RZ, 0x66be9669 ;  /* 0x66be9669ff067424 */ /* 0x008fe200078e00ff */
        /* <DEDUP_REMOVED lines=31> */
[----:B------:R-:W-:Y:S01]  /*43cb0*/  MOV R11, 0x3e123fc5 ;  /* 0x3e123fc5000b7802 */ /* 0x000fe20000000f00 */
[----:B--2---:R-:W-:Y:S01]  /*43cc0*/  IMAD.MOV.U32 R12, RZ, RZ, -0x8aa5d37 ;  /* 0xf755a2c9ff0c7424 */ /* 0x004fe200078e00ff */
[----:B------:R-:W-:Y:S01]  /*43cd0*/  MOV R13, 0xbf591fff ;  /* 0xbf591fff000d7802 */ /* 0x000fe20000000f00 */
[----:B------:R1:W-:Y:S01]  /*43ce0*/  STL.64 [R1+0x20d0], R18 ;  /* 0x0020d01201007387 */ /* 0x0003e20000100a00 */
[----:B0-----:R-:W-:Y:S01]  /*43cf0*/  IMAD.MOV.U32 R6, RZ, RZ, -0x613dd9bf ;  /* 0x9ec22641ff067424 */ /* 0x001fe200078e00ff */
[----:B------:R-:W-:-:S02]  /*43d00*/  MOV R7, 0xbd9d1a2e ;  /* 0xbd9d1a2e00077802 */ /* 0x000fc40000000f00 */
[----:B------:R0:W-:Y:S01]  /*43d10*/  STL.64 [R1+0x2118], R26 ;  /* 0x0021181a01007387 */ /* 0x0001e20000100a00 */
[----:B---3--:R-:W-:Y:S01]  /*43d20*/  IMAD.MOV.U32 R8, RZ, RZ, -0x13909c81 ;  /* 0xec6f637fff087424 */ /* 0x008fe200078e00ff */
        /* <DEDUP_REMOVED lines=491> */
[----:B0-----:R-:W-:-:S03]  /*45be0*/  DMUL R26, R20, R28 ;  /* 0x0000001c141a7228 */ /* 0x001fc60000000000 */
[----:B------:R0:W-:Y:S01]  /*45bf0*/  STL.64 [R1+0x2650], R10 ;  /* 0x0026500a01007387 */ /* 0x0001e20000100a00 */
[----:B--2---:R-:W-:Y:S01]  /*45c00*/  IMAD.MOV.U32 R22, RZ, RZ, 0x30c9aff6 ;  /* 0x30c9aff6ff167424 */ /* 0x004fe200078e00ff */
[----:B------:R-:W-:Y:S02]  /*45c10*/  MOV R23, 0x3f235a96 ;  /* 0x3f235a9600177802 */ /* 0x000fe40000000f00 */
[----:B------:R2:W-:Y:S01]  /*45c20*/  STL.64 [R1+0x2658], R12 ;  /* 0x0026580c01007387 */ /* 0x0005e20000100a00 */
[----:B------:R-:W-:-:S03]  /*45c30*/  DFMA R30, -R14, R26, R20 ;  /* 0x0000001a0e1e722b */ /* 0x000fc60000000114 */
[----:B------:R3:W-:Y:S01]  /*45c40*/  STL.64 [R1+0x2660], R24 ;  /* 0x0026601801007387 */ /* 0x0007e20000100a00 */
[----:B-1----:R-:W-:Y:S01]  /*45c50*/  IMAD.MOV.U32 R16, RZ, RZ, -0x75425d1d ;  /* 0x8abda2e3ff107424 */ /* 0x002fe200078e00ff */
[----:B------:R-:W-:Y:S02]  /*45c60*/  MOV R17, 0x3fe2b6ed ;  /* 0x3fe2b6ed00117802 */ /* 0x000fe40000000f00 */
        /* <DEDUP_REMOVED lines=34> */
[----:B---3--:R-:W-:Y:S01]  /*45e90*/  IMAD.MOV.U32 R24, RZ, RZ, 0x7b2e5ff5 ;  /* 0x7b2e5ff5ff187424 */ /* 0x008fe200078e00ff */
[----:B------:R-:W-:-:S02]  /*45ea0*/  MOV R25, 0xc07555ec ;  /* 0xc07555ec00197802 */ /* 0x000fc40000000f00 */
[----:B------:R3:W-:Y:S01]  /*45eb0*/  STL.64 [R1+0x26d0], R10 ;  /* 0x0026d00a01007387 */ /* 0x0007e20000100a00 */
[----:B--2---:R-:W-:Y:S01]  /*45ec0*/  IMAD.MOV.U32 R8, RZ, RZ, -0x7a866d55 ;  /* 0x857992abff087424 */ /* 0x004fe200078e00ff */
[----:B------:R-:W-:Y:S01]  /*45ed0*/  MOV R9, 0xbee4f10d ;  /* 0xbee4f10d00097802 */ /* 0x000fe20000000f00 */
[----:B-1----:R-:W-:Y:S01]  /*45ee0*/  IMAD.MOV.U32 R18, RZ, RZ, 0xf314c0d ;  /* 0x0f314c0dff127424 */ /* 0x002fe200078e00ff */
[----:B------:R-:W-:Y:S01]  /*45ef0*/  MOV R19, 0x404727bb ;  /* 0x404727bb00137802 */ /* 0x000fe20000000f00 */
        /* <DEDUP_REMOVED lines=8> */
[----:B-1----:R-:W-:Y:S01]  /*45f80*/  IMAD.MOV.U32 R4, RZ, RZ, 0x5b39c078 ;  /* 0x5b39c078ff047424 */ /* 0x002fe200078e00ff */
[----:B------:R-:W-:Y:S01]  /*45f90*/  MOV R5, 0xbee09e06 ;  /* 0xbee09e0600057802 */ /* 0x000fe20000000f00 */
[----:B0-----:R-:W-:Y:S01]  /*45fa0*/  DFMA R18, R28, R30, R26 ;  /* 0x0000001e1c12722b */ /* 0x001fe2000000001a */
[----:B------:R0:W-:Y:S01]  /*45fb0*/  STL.64 [R1+0x26f8], R22 ;  /* 0x0026f81601007387 */ /* 0x0001e20000100a00 */
[----:B------:R-:W-:Y:S01]  /*45fc0*/  IMAD.MOV.U32 R26, RZ, RZ, 0x728f44d1 ;  /* 0x728f44d1ff1a7424 */ /* 0x000fe200078e00ff */
[----:B------:R-:W-:Y:S01]  /*45fd0*/  MOV R27, 0x3fcc603b ;  /* 0x3fcc603b001b7802 */ /* 0x000fe20000000f00 */
[----:B--2---:R-:W-:Y:S01]  /*45fe0*/  IMAD.MOV.U32 R6, RZ, RZ, -0xe8963 ;  /* 0xfff1769dff067424 */ /* 0x004fe200078e00ff */
[----:B------:R1:W-:Y:S01]  /*45ff0*/  STL.64 [R1+0x2700], R24 ;  /* 0x0027001801007387 */ /* 0x0003e20000100a00 */
[----:B------:R-:W-:Y:S01]  /*46000*/  MOV R7, 0xc02d057d ;  /* 0xc02d057d00077802 */ /* 0x000fe20000000f00 */
[----:B------:R-:W-:Y:S01]  /*46010*/  IMAD.MOV.U32 R28, RZ, RZ, -0x5fb49ca2 ;  /* 0xa04b635eff1c7424 */ /* 0x000fe200078e00ff */
[----:B---3--:R-:W-:Y:S01]  /*46020*/  MOV R13, 0x4026393a ;  /* 0x4026393a000d7802 */ /* 0x008fe20000000f00 */
[----:B------:R2:W-:Y:S01]  /*46030*/  STL.64 [R1+0x2708], R8 ;  /* 0x0027080801007387 */ /* 0x0005e20000100a00 */
[----:B------:R-:W-:Y:S01]  /*46040*/  IMAD.MOV.U32 R12, RZ, RZ, 0x14be7336 ;  /* 0x14be7336ff0c7424 */ /* 0x000fe200078e00ff */
[----:B------:R-:W-:Y:S01]  /*46050*/  MOV R29, 0x3fdf284b ;  /* 0x3fdf284b001d7802 */ /* 0x000fe20000000f00 */
[----:B------:R-:W-:Y:S01]  /*46060*/  FFMA R0, RZ, R15, R19 ;  /* 0x0000000fff007223 */ /* 0x000fe20000000013 */
[----:B------:R3:W-:Y:S01]  /*46070*/  STL.64 [R1+0x2710], R10 ;  /* 0x0027100a01007387 */ /* 0x0007e20000100a00 */
[----:B0-----:R-:W-:Y:S01]  /*46080*/  IMAD.MOV.U32 R22, RZ, RZ, -0x38d8a0ef ;  /* 0xc7275f11ff167424 */ /* 0x001fe200078e00ff */
[----:B------:R-:W-:-:S02]  /*46090*/  MOV R23, 0xc010ad23 ;  /* 0xc010ad2300177802 */ /* 0x000fc40000000f00 */
[----:B------:R0:W-:Y:S01]  /*460a0*/  STL.64 [R1+0x2718], R16 ;  /* 0x0027181001007387 */ /* 0x0001e20000100a00 */
[----:B-1----:R-:W-:Y:S01]  /*460b0*/  IMAD.MOV.U32 R24, RZ, RZ, 0x1fd5f699 ;  /* 0x1fd5f699ff187424 */ /* 0x002fe200078e00ff */
[----:B------:R-:W-:Y:S01]  /*460c0*/  MOV R25, 0x3f6966e5 ;  /* 0x3f6966e500197802 */ /* 0x000fe20000000f00 */
[----:B--2---:R-:W-:Y:S01]  /*460d0*/  IMAD.MOV.U32 R8, RZ, RZ, 0x47d911f2 ;  /* 0x47d911f2ff087424 */ /* 0x004fe200078e00ff */
[----:B------:R-:W-:Y:S01]  /*460e0*/  MOV R9, 0x3ff1f3c0 ;  /* 0x3ff1f3c000097802 */ /* 0x000fe20000000f00 */
[----:B------:R1:W-:Y:S01]  /*460f0*/  STL.64 [R1+0x2728], R4 ;  /* 0x0027280401007387 */ /* 0x0003e20000100a00 */
[----:B------:R-:W-:Y:S01]  /*46100*/  FSETP.GT.AND P0, PT, |R0|, 1.469367938527859385e-39, PT ;  /* 0x001000000000780b */ /* 0x000fe20003f04200 */
[----:B---3--:R-:W-:Y:S01]  /*46110*/  IMAD.MOV.U32 R10, RZ, RZ, 0x1b50cc3 ;  /* 0x01b50cc3ff0a7424 */ /* 0x008fe200078e00ff */
[----:B------:R-:W-:Y:S01]  /*46120*/  MOV R11, 0xbfe85636 ;  /* 0xbfe85636000b7802 */ /* 0x000fe20000000f00 */
[----:B------:R1:W-:Y:S01]  /*46130*/  STL.64 [R1+0x2730], R6 ;  /* 0x0027300601007387 */ /* 0x0003e20000100a00 */
[----:B0-----:R-:W-:Y:S01]  /*46140*/  IMAD.MOV.U32 R16, RZ, RZ, 0x6fac42ee ;  /* 0x6fac42eeff107424 */ /* 0x001fe200078e00ff */
        /* <DEDUP_REMOVED lines=13> */
[----:B------:R-:W-:Y:S02]  /*46220*/  MOV R13, R15 ;  /* 0x0000000f000d7202 */ /* 0x000fe40000000f00 */
[----:B------:R-:W-:-:S07]  /*46230*/  MOV R0, 0x46250 ;  /* 0x0004625000007802 */ /* 0x000fce0000000f00 */
[----:B------:R-:W-:Y:S05]  /*46240*/  CALL.REL.NOINC `($__internal_24_$__cuda_sm20_div_rn_f64_full) ;  /* 0x0000004400507944 */ /* 0x000fea0003c00000 */
[----:B------:R-:W-:Y:S01]  /*46250*/  IMAD.MOV.U32 R18, RZ, RZ, R4 ;  /* 0x000000ffff127224 */ /* 0x000fe200078e0004 */
[----:B------:R-:W-:-:S07]  /*46260*/  MOV R19, R5 ;  /* 0x0000000500137202 */ /* 0x000fce0000000f00 */
.L_x_5708:
[----:B------:R-:W-:Y:S05]  /*46270*/  BSYNC B2 ;  /* 0x0000000000027941 */ /* 0x000fea0003800000 */
.L_x_5707:
        /* <DEDUP_REMOVED lines=21> */
.L_x_5710:
[----:B------:R-:W-:Y:S05]  /*463d0*/  BSYNC B2 ;  /* 0x0000000000027941 */ /* 0x000fea0003800000 */
.L_x_5709:
        /* <DEDUP_REMOVED lines=91> */
.L_x_5715:
        /* <DEDUP_REMOVED lines=20> */
.L_x_5718:
[----:B------:R-:W-:Y:S05]  /*46ad0*/  BSYNC B7 ;  /* 0x0000000000077941 */ /* 0x000fea0003800000 */
.L_x_5717:
        /* <DEDUP_REMOVED lines=29> */
.L_x_5716:
[----:B------:R-:W-:Y:S05]  /*46cb0*/  BSYNC B2 ;  /* 0x0000000000027941 */ /* 0x000fea0003800000 */
.L_x_5714:
        /* <DEDUP_REMOVED lines=30> */
.L_x_5720:
[----:B------:R-:W-:Y:S05]  /*46ea0*/  BSYNC B3 ;  /* 0x0000000000037941 */ /* 0x000fea0003800000 */
.L_x_5719:
[----:B------:R-:W-:Y:S01]  /*46eb0*/  DADD R16, -RZ, -R16 ;  /* 0x00000000ff107229 */ /* 0x000fe20000000910 */
[----:B------:R-:W-:Y:S10]  /*46ec0*/  BRA `(.L_x_5713) ;  /* 0x0000000800a07947 */ /* 0x000ff40003800000 */
.L_x_5712:
        /* <DEDUP_REMOVED lines=86> */
.L_x_5722:
        /* <DEDUP_REMOVED lines=20> */
.L_x_5725:
[----:B------:R-:W-:Y:S05]  /*47570*/  BSYNC B7 ;  /* 0x0000000000077941 */ /* 0x000fea0003800000 */
.L_x_5724:
        /* <DEDUP_REMOVED lines=29> */
.L_x_5723:
[----:B------:R-:W-:Y:S05]  /*47750*/  BSYNC B2 ;  /* 0x0000000000027941 */ /* 0x000fea0003800000 */
.L_x_5721:
        /* <DEDUP_REMOVED lines=30> */
.L_x_5726:
[----:B------:R-:W-:Y:S05]  /*47940*/  BSYNC B3 ;  /* 0x0000000000037941 */ /* 0x000fea0003800000 */
.L_x_5713:
[----:B------:R-:W-:Y:S05]  /*47950*/  BSYNC B6 ;  /* 0x0000000000067941 */ /* 0x000fea0003800000 */
.L_x_5711:
        /* <DEDUP_REMOVED lines=29> */
.L_x_5728:
[----:B------:R-:W-:Y:S05]  /*47b30*/  BSYNC B3 ;  /* 0x0000000000037941 */ /* 0x000fea0003800000 */
.L_x_5727:
        /* <DEDUP_REMOVED lines=13> */
.L_x_5730:
        /* <DEDUP_REMOVED lines=63> */
[----:B------:R-:W-:Y:S01]  /*48000*/  IADD3 R10, R10, -R11, RZ ;  /* 0x8000000b0a0a7210 */ /* 0x000fe20007ffe0ff */
[----:B------:R-:W-:Y:S01]  /*48010*/  DFMA R18, R6, R12, -UR8 ;  /* 0x8000000806127e2b */ /* 0x000fe2000800000c */
[----:B------:R-:W-:Y:S01]  /*48020*/  UMOV UR8, 0x3b39803f ;  /* 0x3b39803f00087882 */ /* 0x000fe20000000000 */
[----:B------:R-:W-:Y:S01]  /*48030*/  UMOV UR9, 0x3c7abc9e ;  /* 0x3c7abc9e00097882 */ /* 0x000fe20000000000 */
[----:B------:R-:W-:-:S02]  /*48040*/  DFMA R8, -R2, R2, R8 ;  /* 0x000000020208722b */ /* 0x000fc40000000108 */
        /* <DEDUP_REMOVED lines=70> */
[----:B------:R-:W-:Y:S01]  /*484b0*/  IMAD R27, R11, 0x100000, R27 ;  /* 0x001000000b1b7824 */ /* 0x000fe200078e021b */
[----:B------:R-:W-:Y:S01]  /*484c0*/  LEA R11, R10, 0x3ff00000, 0x14 ;  /* 0x3ff000000a0b7811 */ /* 0x000fe200078ea0ff */
[----:B------:R-:W-:Y:S01]  /*484d0*/  DFMA R12, R2, R12, R18 ;  /* 0x0000000c020c722b */ /* 0x000fe20000000012 */
[----:B------:R-:W-:-:S06]  /*484e0*/  MOV R10, RZ ;  /* 0x000000ff000a7202 */ /* 0x000fcc0000000f00 */
        /* <DEDUP_REMOVED lines=11> */
.L_x_5731:
[----:B------:R-:W-:Y:S05]  /*485a0*/  BSYNC B2 ;  /* 0x0000000000027941 */ /* 0x000fea0003800000 */
.L_x_5729:
[----:B------:R-:W-:Y:S01]  /*485b0*/  HFMA2.MMA R5, -RZ, RZ, 1.984375, 0 ;  /* 0x3ff00000ff057435 */ /* 0x000fe200000001ff */
[----:B------:R-:W-:Y:S01]  /*485c0*/  BSSY B2, `(.L_x_5732) ;  /* 0x0000178000027945 */ /* 0x000fe20003800000 */
[----:B------:R-:W-:Y:S01]  /*485d0*/  CS2R R2, SRZ ;  /* 0x0000000000027805 */ /* 0x000fe2000001ff00 */
        /* <DEDUP_REMOVED lines=28> */
.L_x_5738:
        /* <DEDUP_REMOVED lines=310> */
.L_x_5734:
[----:B------:R-:W-:Y:S05]  /*49b00*/  BSYNC B3 ;  /* 0x0000000000037941 */ /* 0x000fea0003800000 */
.L_x_5733:
        /* <DEDUP_REMOVED lines=26> */
[----:B------:R-:W-:Y:S01]  /*49cb0*/  MOV R8, R4 ;  /* 0x0000000400087202 */ /* 0x000fe20000000f00 */
[----:B------:R-:W-:-:S07]  /*49cc0*/  IMAD.MOV.U32 R9, RZ, RZ, R5 ;  /* 0x000000ffff097224 */ /* 0x000fce00078e0005 */
.L_x_5737:
[----:B------:R-:W-:Y:S05]  /*49cd0*/  BSYNC B6 ;  /* 0x0000000000067941 */ /* 0x000fea0003800000 */
.L_x_5736:
[----:B------:R-:W-:Y:S01]  /*49ce0*/  IADD3 R3, R3, 0x1, RZ ;  /* 0x0000000103037810 */ /* 0x000fe20007ffe0ff */
[----:B------:R-:W-:Y:S01]  /*49cf0*/  DADD R6, -RZ, |R74| ;  /* 0x00000000ff067229 */ /* 0x000fe2000000054a */
[----:B------:R-:W-:Y:S01]  /*49d00*/  IMAD.MOV.U32 R4, RZ, RZ, R8 ;  /* 0x000000ffff047224 */ /* 0x000fe200078e0008 */
[----:B------:R-:W-:Y:S02]  /*49d10*/  MOV R5, R9 ;  /* 0x0000000900057202 */ /* 0x000fe40000000f00 */
[----:B------:R-:W-:-:S13]  /*49d20*/  ISETP.GE.U32.AND P0, PT, R3, 0x19, PT ;  /* 0x000000190300780c */ /* 0x000fda0003f06070 */
[----:B------:R-:W-:Y:S05]  /*49d30*/  @!P0 BRA `(.L_x_5738) ;  /* 0xffffffe800988947 */ /* 0x000fea000383ffff */
.L_x_5735:
[----:B------:R-:W-:Y:S05]  /*49d40*/  BSYNC B2 ;  /* 0x0000000000027941 */ /* 0x000fea0003800000 */
.L_x_5732:
        /* <DEDUP_REMOVED lines=61> */
.L_x_5740:
[----:B------:R-:W-:Y:S05]  /*4a120*/  BSYNC B2 ;  /* 0x0000000000027941 */ /* 0x000fea0003800000 */
.L_x_5739:
        /* <DEDUP_REMOVED lines=31> */
.L_x_5742:
[----:B------:R-:W-:Y:S05]  /*4a320*/  BSYNC B3 ;  /* 0x0000000000037941 */ /* 0x000fea0003800000 */
.L_x_5741:
        /* <DEDUP_REMOVED lines=20> */
.L_x_5744:
[----:B------:R-:W-:Y:S05]  /*4a470*/  BSYNC B2 ;  /* 0x0000000000027941 */ /* 0x000fea0003800000 */
.L_x_5743:
[----:B------:R-:W-:Y:S01]  /*4a480*/  DFMA R4, R82, 0.5, R4 ;  /* 0x3fe000005204782b */ /* 0x000fe20000000004 */
[----:B------:R-:W-:Y:S10]  /*4a490*/  BRA `(.L_x_5361) ;  /* 0x00000000000c7947 */ /* 0x000ff40003800000 */
.L_x_5362:
[----:B------:R-:W-:Y:S01]  /*4a4a0*/  DSETP.GT.AND P0, PT, R2, RZ, PT ;  /* 0x000000ff0200722a */ /* 0x000fe20003f04000 */
[----:B------:R-:W-:-:S05]  /*4a4b0*/  IMAD.MOV.U32 R4, RZ, RZ, RZ ;  /* 0x000000ffff047224 */ /* 0x000fca00078e00ff */
[----:B------:R-:W-:-:S08]  /*4a4c0*/  FSEL R5, RZ, +QNAN , P0 ;  /* 0x7ff80000ff057808 */ /* 0x000fd00000000000 */
.L_x_5361:
[----:B------:R-:W-:Y:S05]  /*4a4d0*/  BSYNC B1 ;  /* 0x0000000000017941 */ /* 0x000fea0003800000 */
.L_x_5360:
[----:B------:R-:W-:Y:S01]  /*4a4e0*/  MOV R2, R84 ;  /* 0x0000005400027202 */ /* 0x000fe20000000f00 */
[----:B------:R-:W-:-:S04]  /*4a4f0*/  IMAD.MOV.U32 R3, RZ, RZ, 0x0 ;  /* 0x00000000ff037424 */ /* 0x000fc800078e00ff */
[----:B------:R-:W-:Y:S05]  /*4a500*/  RET.REL.NODEC R2 `(_ZN2at6native27unrolled_elementwise_kernelIN48_GLOBAL__N__08322988_15_IGammaKernel_cu_cb51a28d10CalcIgammaIdEESt5arrayIPcLm3EELi4E23TrivialOffsetCalculatorILi2EjES8_ILi1EjENS0_6memory15LoadWithoutCastENSB_16StoreWithoutCastEEEviT_T0_T2_T3_T4_T5_) ;  /* 0xfffffb5802bc7950 */ /* 0x000fea0003c3ffff */
        .weak           $__internal_23_$__cuda_sm20_dblrcp_rn_slowpath_v3
        .type           $__internal_23_$__cuda_sm20_dblrcp_rn_slowpath_v3,@function
        .size           $__internal_23_$__cuda_sm20_dblrcp_rn_slowpath_v3,($__internal_24_$__cuda_sm20_div_rn_f64_full - $__internal_23_$__cuda_sm20_dblrcp_rn_slowpath_v3)
$__internal_23_$__cuda_sm20_dblrcp_rn_slowpath_v3:
        /* <DEDUP_REMOVED lines=25> */
.L_x_5748:
        /* <DEDUP_REMOVED lines=10> */
.L_x_5746:
[----:B------:R-:W-:Y:S02]  /*4a740*/  LOP3.LUT R7, R13, 0x80000, RZ, 0xfc, !PT ;  /* 0x000800000d077812 */ /* 0x000fe400078efcff */
[----:B------:R-:W-:-:S07]  /*4a750*/  MOV R6, R12 ;  /* 0x0000000c00067202 */ /* 0x000fce0000000f00 */
.L_x_5747:
[----:B------:R-:W-:Y:S05]  /*4a760*/  BSYNC B2 ;  /* 0x0000000000027941 */ /* 0x000fea0003800000 */
.L_x_5745:
[----:B------:R-:W-:-:S04]  /*4a770*/  IMAD.MOV.U32 R5, RZ, RZ, 0x0 ;  /* 0x00000000ff057424 */ /* 0x000fc800078e00ff */
[----:B------:R-:W-:Y:S05]  /*4a780*/  RET.REL.NODEC R4 `(_ZN2at6native27unrolled_elementwise_kernelIN48_GLOBAL__N__08322988_15_IGammaKernel_cu_cb51a28d10CalcIgammaIdEESt5arrayIPcLm3EELi4E23TrivialOffsetCalculatorILi2EjES8_ILi1EjENS0_6memory15LoadWithoutCastENSB_16StoreWithoutCastEEEviT_T0_T2_T3_T4_T5_) ;  /* 0xfffffb58041c7950 */ /* 0x000fea0003c3ffff */
        .weak           $__internal_24_$__cuda_sm20_div_rn_f64_full
        .type           $__internal_24_$__cuda_sm20_div_rn_f64_full,@function
        .size           $__internal_24_$__cuda_sm20_div_rn_f64_full,($__internal_25_$__cuda_sm20_dsqrt_rn_f64_mediumpath_v1 - $__internal_24_$__cuda_sm20_div_rn_f64_full)
$__internal_24_$__cuda_sm20_div_rn_f64_full:
[C---:B------:R-:W-:Y:S01]  /*4a790*/  FSETP.GEU.AND P0, PT, |R13|.reuse, 1.469367938527859385e-39, PT ;  /* 0x001000000d00780b */ /* 0x040fe20003f0e200 */
[----:B------:R-:W-:Y:S01]  /*4a7a0*/  IMAD.MOV.U32 R8, RZ, RZ, 0x1 ;  /* 0x00000001ff087424 */ /* 0x000fe200078e00ff */
[----:B------:R-:W-:Y:S01]  /*4a7b0*/  LOP3.LUT R10, R13, 0x800fffff, RZ, 0xc0, !PT ;  /* 0x800fffff0d0a7812 */ /* 0x000fe200078ec0ff */
[----:B------:R-:W-:Y:S01]  /*4a7c0*/  IMAD.MOV.U32 R48, RZ, RZ, R4 ;  /* 0x000000ffff307224 */ /* 0x000fe200078e0004 */
        /* <DEDUP_REMOVED lines=8> */
[----:B------:R-:W-:Y:S02]  /*4a850*/  MOV R80, 0x1ca00000 ;  /* 0x1ca0000000507802 */ /* 0x000fe40000000f00 */
[----:B------:R-:W-:Y:S01]  /*4a860*/  ISETP.GE.U32.AND P3, PT, R4, R6, PT ;  /* 0x000000060400720c */ /* 0x000fe20003f66070 */
[----:B------:R-:W0:Y:S03]  /*4a870*/  MUFU.RCP64H R9, R11 ;  /* 0x0000000b00097308 */ /* 0x000e260000001800 */
[----:B------:R-:W-:-:S02]  /*4a880*/  SEL R7, R80, 0x63400000, !P3 ;  /* 0x6340000050077807 */ /* 0x000fc40005800000 */
[----:B------:R-:W-:Y:S02]  /*4a890*/  @!P1 LOP3.LUT R5, R13, 0x7ff00000, RZ, 0xc0, !PT ;  /* 0x7ff000000d059812 */ /* 0x000fe400078ec0ff */
[----:B------:R-:W-:Y:S02]  /*4a8a0*/  @!P1 MOV R52, RZ ;  /* 0x000000ff00349202 */ /* 0x000fe40000000f00 */
[----:B------:R-:W-:Y:S02]  /*4a8b0*/  @!P1 ISETP.GE.U32.AND P2, PT, R4, R5, PT ;  /* 0x000000050400920c */ /* 0x000fe40003f46070 */
[----:B------:R-:W-:Y:S02]  /*4a8c0*/  @!P0 LOP3.LUT R6, R11, 0x7ff00000, RZ, 0xc0, !PT ;  /* 0x7ff000000b068812 */ /* 0x000fe400078ec0ff */
[----:B------:R-:W-:Y:S01]  /*4a8d0*/  @!P1 SEL R5, R80, 0x63400000, !P2 ;  /* 0x6340000050059807 */ /* 0x000fe20005000000 */
[----:B0-----:R-:W-:-:S03]  /*4a8e0*/  DFMA R46, R8, -R10, 1 ;  /* 0x3ff00000082e742b */ /* 0x001fc6000000080a */
[----:B------:R-:W-:-:S04]  /*4a8f0*/  @!P1 LOP3.LUT R5, R5, 0x80000000, R49, 0xf8, !PT ;  /* 0x8000000005059812 */ /* 0x000fc800078ef831 */
[----:B------:R-:W-:Y:S01]  /*4a900*/  @!P1 LOP3.LUT R53, R5, 0x100000, RZ, 0xfc, !PT ;  /* 0x0010000005359812 */ /* 0x000fe200078efcff */
[----:B------:R-:W-:Y:S01]  /*4a910*/  IMAD.MOV.U32 R5, RZ, RZ, R4 ;  /* 0x000000ffff057224 */ /* 0x000fe200078e0004 */
[----:B------:R-:W-:-:S08]  /*4a920*/  DFMA R46, R46, R46, R46 ;  /* 0x0000002e2e2e722b */ /* 0x000fd0000000002e */
[----:B------:R-:W-:Y:S01]  /*4a930*/  DFMA R8, R8, R46, R8 ;  /* 0x0000002e0808722b */ /* 0x000fe20000000008 */
[----:B------:R-:W-:Y:S01]  /*4a940*/  LOP3.LUT R47, R7, 0x800fffff, R49, 0xf8, !PT ;  /* 0x800fffff072f7812 */ /* 0x000fe200078ef831 */
[----:B------:R-:W-:-:S06]  /*4a950*/  IMAD.MOV.U32 R46, RZ, RZ, R48 ;  /* 0x000000ffff2e7224 */ /* 0x000fcc00078e0030 */
[----:B------:R-:W-:Y:S02]  /*4a960*/  DFMA R50, R8, -R10, 1 ;  /* 0x3ff000000832742b */ /* 0x000fe4000000080a */
[----:B------:R-:W-:-:S06]  /*4a970*/  @!P1 DFMA R46, R46, 2, -R52 ;  /* 0x400000002e2e982b */ /* 0x000fcc0000000834 */
[----:B------:R-:W-:Y:S01]  /*4a980*/  DFMA R50, R8, R50, R8 ;  /* 0x000000320832722b */ /* 0x000fe20000000008 */
[----:B------:R-:W-:-:S03]  /*4a990*/  VIADD R8, R6, 0xffffffff ;  /* 0xffffffff06087836 */ /* 0x000fc60000000000 */
[----:B------:R-:W-:-:S04]  /*4a9a0*/  @!P1 LOP3.LUT R5, R47, 0x7ff00000, RZ, 0xc0, !PT ;  /* 0x7ff000002f059812 */ /* 0x000fc800078ec0ff */
[----:B------:R-:W-:Y:S01]  /*4a9b0*/  IADD3 R7, R5, -0x1, RZ ;  /* 0xffffffff05077810 */ /* 0x000fe20007ffe0ff */
[----:B------:R-:W-:-:S03]  /*4a9c0*/  DMUL R52, R50, R46 ;  /* 0x0000002e32347228 */ /* 0x000fc60000000000 */
[----:B------:R-:W-:-:S04]  /*4a9d0*/  ISETP.GT.U32.AND P0, PT, R7, 0x7feffffe, PT ;  /* 0x7feffffe0700780c */ /* 0x000fc80003f04070 */
[----:B------:R-:W-:Y:S01]  /*4a9e0*/  ISETP.GT.U32.OR P0, PT, R8, 0x7feffffe, P0 ;  /* 0x7feffffe0800780c */ /* 0x000fe20000704470 */
[----:B------:R-:W-:-:S08]  /*4a9f0*/  DFMA R54, R52, -R10, R46 ;  /* 0x8000000a3436722b */ /* 0x000fd0000000002e */
[----:B------:R-:W-:-:S04]  /*4aa00*/  DFMA R8, R50, R54, R52 ;  /* 0x000000363208722b */ /* 0x000fc80000000034 */
[----:B------:R-:W-:Y:S07]  /*4aa10*/  @P0 BRA `(.L_x_5750) ;  /* 0x0000000000740947 */ /* 0x000fee0003800000 */
        /* <DEDUP_REMOVED lines=29> */
.L_x_5750:
        /* <DEDUP_REMOVED lines=17> */
.L_x_5753:
[----:B------:R-:W-:-:S04]  /*4ad00*/  LOP3.LUT R50, R13, 0x80000, RZ, 0xfc, !PT ;  /* 0x000800000d327812 */ /* 0x000fc800078efcff */
[----:B------:R-:W-:Y:S01]  /*4ad10*/  MOV R51, R50 ;  /* 0x0000003200337202 */ /* 0x000fe20000000f00 */
[----:B------:R-:W-:Y:S01]  /*4ad20*/  IMAD.MOV.U32 R50, RZ, RZ, R12 ;  /* 0x000000ffff327224 */ /* 0x000fe200078e000c */
[----:B------:R-:W-:Y:S06]  /*4ad30*/  BRA `(.L_x_5751) ;  /* 0x00000000000c7947 */ /* 0x000fec0003800000 */
.L_x_5752:
[----:B------:R-:W-:-:S04]  /*4ad40*/  LOP3.LUT R50, R49, 0x80000, RZ, 0xfc, !PT ;  /* 0x0008000031327812 */ /* 0x000fc800078efcff */
[----:B------:R-:W-:Y:S01]  /*4ad50*/  MOV R51, R50 ;  /* 0x0000003200337202 */ /* 0x000fe20000000f00 */
[----:B------:R-:W-:-:S07]  /*4ad60*/  IMAD.MOV.U32 R50, RZ, RZ, R48 ;  /* 0x000000ffff327224 */ /* 0x000fce00078e0030 */
.L_x_5751:
[----:B------:R-:W-:Y:S05]  /*4ad70*/  BSYNC B3 ;  /* 0x0000000000037941 */ /* 0x000fea0003800000 */
.L_x_5749:
[----:B------:R-:W-:Y:S01]  /*4ad80*/  MOV R8, R0 ;  /* 0x0000000000087202 */ /* 0x000fe20000000f00 */
[----:B------:R-:W-:Y:S01]  /*4ad90*/  IMAD.MOV.U32 R9, RZ, RZ, 0x0 ;  /* 0x00000000ff097424 */ /* 0x000fe200078e00ff */
[-C--:B------:R-:W-:Y:S01]  /*4ada0*/  MOV R4, R50.reuse ;  /* 0x0000003200047202 */ /* 0x080fe20000000f00 */
[--C-:B------:R-:W-:Y:S01]  /*4adb0*/  IMAD.MOV.U32 R5, RZ, RZ, R51.reuse ;  /* 0x000000ffff057224 */ /* 0x100fe200078e0033 */
[----:B------:R-:W-:Y:S01]  /*4adc0*/  MOV R6, R50 ;  /* 0x0000003200067202 */ /* 0x000fe20000000f00 */
[----:B------:R-:W-:Y:S01]  /*4add0*/  IMAD.MOV.U32 R7, RZ, RZ, R51 ;  /* 0x000000ffff077224 */ /* 0x000fe200078e0033 */
[----:B------:R-:W-:Y:S06]  /*4ade0*/  RET.REL.NODEC R8 `(_ZN2at6native27unrolled_elementwise_kernelIN48_GLOBAL__N__08322988_15_IGammaKernel_cu_cb51a28d10CalcIgammaIdEESt5arrayIPcLm3EELi4E23TrivialOffsetCalculatorILi2EjES8_ILi1EjENS0_6memory15LoadWithoutCastENSB_16StoreWithoutCastEEEviT_T0_T2_T3_T4_T5_) ;  /* 0xfffffb5008847950 */ /* 0x000fec0003c3ffff */
        .weak           $__internal_25_$__cuda_sm20_dsqrt_rn_f64_mediumpath_v1
        .type           $__internal_25_$__cuda_sm20_dsqrt_rn_f64_mediumpath_v1,@function
        .size           $__internal_25_$__cuda_sm20_dsqrt_rn_f64_mediumpath_v1,($_ZN2at6native27unrolled_elementwise_kernelIN48_GLOBAL__N__08322988_15_IGammaKernel_cu_cb51a28d10CalcIgammaIdEESt5arrayIPcLm3EELi4E23TrivialOffsetCalculatorILi2EjES8_ILi1EjENS0_6memory15LoadWithoutCastENSB_16StoreWithoutCastEEEviT_T0_T2_T3_T4_T5_$__internal_accurate_pow - $__internal_25_$__cuda_sm20_dsqrt_rn_f64_mediumpath_v1)
$__internal_25_$__cuda_sm20_dsqrt_rn_f64_mediumpath_v1:
[----:B------:R-:W-:Y:S01]  /*4adf0*/  ISETP.GE.U32.AND P0, PT, R4, -0x3400000, PT ;  /* 0xfcc000000400780c */ /* 0x000fe20003f06070 */
[----:B------:R-:W-:Y:S01]  /*4ae00*/  BSSY B2, `(.L_x_5754) ;  /* 0x000002c000027945 */ /* 0x000fe20003800000 */
[----:B------:R-:W-:Y:S02]  /*4ae10*/  LOP3.LUT R7, R7, R6, RZ, 0x3c, !PT ;  /* 0x0000000607077212 */ /* 0x000fe400078e3cff */
[----:B------:R-:W-:Y:S02]  /*4ae20*/  LOP3.LUT R11, R11, R10, RZ, 0x3c, !PT ;  /* 0x0000000a0b0b7212 */ /* 0x000fe400078e3cff */
[----:B------:R-:W-:Y:S02]  /*4ae30*/  LOP3.LUT R6, R7, R6, RZ, 0x3c, !PT ;  /* 0x0000000607067212 */ /* 0x000fe400078e3cff */
[----:B------:R-:W-:Y:S02]  /*4ae40*/  LOP3.LUT R10, R11, R10, RZ, 0x3c, !PT ;  /* 0x0000000a0b0a7212 */ /* 0x000fe400078e3cff */
[----:B------:R-:W-:Y:S01]  /*4ae50*/  MOV R4, R5 ;  /* 0x0000000500047202 */ /* 0x000fe20000000f00 */
[----:B------:R-:W-:Y:S01]  /*4ae60*/  IMAD.MOV.U32 R5, RZ, RZ, R12 ;  /* 0x000000ffff057224 */ /* 0x000fe200078e000c */
[----:B------:R-:W-:-:S02]  /*4ae70*/  LOP3.LUT R7, R7, R6, RZ, 0x3c, !PT ;  /* 0x0000000607077212 */ /* 0x000fc400078e3cff */
[----:B------:R-:W-:Y:S01]  /*4ae80*/  LOP3.LUT R11, R11, R10, RZ, 0x3c, !PT ;  /* 0x0000000a0b0b7212 */ /* 0x000fe200078e3cff */
        /* <DEDUP_REMOVED lines=9> */
.L_x_5755:
        /* <DEDUP_REMOVED lines=23> */
[----:B------:R-:W-:Y:S01]  /*4b090*/  MOV R6, R4 ;  /* 0x0000000400067202 */ /* 0x000fe20000000f00 */
[----:B------:R-:W-:Y:S06]  /*4b0a0*/  BRA `(.L_x_5756) ;  /* 0x0000000000047947 */ /* 0x000fec0003800000 */
.L_x_5757:
[----:B------:R-:W-:-:S11]  /*4b0b0*/  DADD R6, R4, R4 ;  /* 0x0000000004067229 */ /* 0x000fd60000000004 */
.L_x_5756:
[----:B------:R-:W-:Y:S05]  /*4b0c0*/  BSYNC B2 ;  /* 0x0000000000027941 */ /* 0x000fea0003800000 */
.L_x_5754:
[----:B------:R-:W-:Y:S01]  /*4b0d0*/  MOV R5, R7 ;  /* 0x0000000700057202 */ /* 0x000fe20000000f00 */
[----:B------:R-:W-:Y:S01]  /*4b0e0*/  HFMA2.MMA R7, -RZ, RZ, 0, 0 ;  /* 0x00000000ff077435 */ /* 0x000fe200000001ff */
[----:B------:R-:W-:Y:S02]  /*4b0f0*/  IMAD.MOV.U32 R4, RZ, RZ, R6 ;  /* 0x000000ffff047224 */ /* 0x000fe400078e0006 */
[----:B------:R-:W-:-:S04]  /*4b100*/  IMAD.MOV.U32 R6, RZ, RZ, R0 ;  /* 0x000000ffff067224 */ /* 0x000fc800078e0000 */
[----:B------:R-:W-:Y:S05]  /*4b110*/  RET.REL.NODEC R6 `(_ZN2at6native27unrolled_elementwise_kernelIN48_GLOBAL__N__08322988_15_IGammaKernel_cu_cb51a28d10CalcIgammaIdEESt5arrayIPcLm3EELi4E23TrivialOffsetCalculatorILi2EjES8_ILi1EjENS0_6memory15LoadWithoutCastENSB_16StoreWithoutCastEEEviT_T0_T2_T3_T4_T5_) ;  /* 0xfffffb4c06b87950 */ /* 0x000fea0003c3ffff */
        .type           $_ZN2at6native27unrolled_elementwise_kernelIN48_GLOBAL__N__08322988_15_IGammaKernel_cu_cb51a28d10CalcIgammaIdEESt5arrayIPcLm3EELi4E23TrivialOffsetCalculatorILi2EjES8_ILi1EjENS0_6memory15LoadWithoutCastENSB_16StoreWithoutCastEEEviT_T0_T2_T3_T4_T5_$__internal_accurate_pow,@function
        .size           $_ZN2at6native27unrolled_elementwise_kernelIN48_GLOBAL__N__08322988_15_IGammaKernel_cu_cb51a28d10CalcIgammaIdEESt5arrayIPcLm3EELi4E23TrivialOffsetCalculatorILi2EjES8_ILi1EjENS0_6memory15LoadWithoutCastENSB_16StoreWithoutCastEEEviT_T0_T2_T3_T4_T5_$__internal_accurate_pow,($_ZN2at6native27unrolled_elementwise_kernelIN48_GLOBAL__N__08322988_15_IGammaKernel_cu_cb51a28d10CalcIgammaIdEESt5arrayIPcLm3EELi4E23TrivialOffsetCalculatorILi2EjES8_ILi1EjENS0_6memory15LoadWithoutCastENSB_16StoreWithoutCastEEEviT_T0_T2_T3_T4_T5_$__internal_lgamma_pos - $_ZN2at6native27unrolled_elementwise_kernelIN48_GLOBAL__N__08322988_15_IGammaKernel_cu_cb51a28d10CalcIgammaIdEESt5arrayIPcLm3EELi4E23TrivialOffsetCalculatorILi2EjES8_ILi1EjENS0_6memory15LoadWithoutCastENSB_16StoreWithoutCastEEEviT_T0_T2_T3_T4_T5_$__internal_accurate_pow)
$_ZN2at6native27unrolled_elementwise_kernelIN48_GLOBAL__N__08322988_15_IGammaKernel_cu_cb51a28d10CalcIgammaIdEESt5arrayIPcLm3EELi4E23TrivialOffsetCalculatorILi2EjES8_ILi1EjENS0_6memory15LoadWithoutCastENSB_16StoreWithoutCastEEEviT_T0_T2_T3_T4_T5_$__internal_accurate_pow:
        /* <DEDUP_REMOVED lines=8> */
[----:B------:R-:W-:Y:S02]  /*4b1a0*/  MOV R23, 0x3ed0f5d2 ;  /* 0x3ed0f5d200177802 */ /* 0x000fe40000000f00 */
[----:B------:R-:W-:-:S04]  /*4b1b0*/  LOP3.LUT R7, R7, R6, RZ, 0x3c, !PT ;  /* 0x0000000607077212 */ /* 0x000fc800078e3cff */
[----:B------:R-:W-:-:S03]  /*4b1c0*/  LOP3.LUT R6, R7, R6, RZ, 0x3c, !PT ;  /* 0x0000000607067212 */ /* 0x000fc600078e3cff */
[----:B------:R-:W-:Y:S01]  /*4b1d0*/  @!P0 DMUL R10, R10, 1.80143985094819840000e+16 ;  /* 0x435000000a0a8828 */ /* 0x000fe20000000000 */
[----:B------:R-:W-:-:S09]  /*4b1e0*/  LOP3.LUT R7, R7, R6, RZ, 0x3c, !PT ;  /* 0x0000000607077212 */ /* 0x000fd200078e3cff */
[----:B------:R-:W-:Y:S01]  /*4b1f0*/  @!P0 IMAD.MOV.U32 R13, RZ, RZ, R11 ;  /* 0x000000ffff0d8224 */ /* 0x000fe200078e000b */
[----:B------:R-:W-:Y:S02]  /*4b200*/  @!P0 MOV R12, R10 ;  /* 0x0000000a000c8202 */ /* 0x000fe40000000f00 */
[----:B------:R-:W-:Y:S02]  /*4b210*/  @!P0 LEA.HI R8, R11, 0xffffffca, RZ, 0xc ;  /* 0xffffffca0b088811 */ /* 0x000fe400078f60ff */
[----:B------:R-:W-:Y:S01]  /*4b220*/  LOP3.LUT R13, R13, 0x800fffff, RZ, 0xc0, !PT ;  /* 0x800fffff0d0d7812 */ /* 0x000fe200078ec0ff */
[----:B------:R-:W-:Y:S02]  /*4b230*/  IMAD.MOV.U32 R30, RZ, RZ, R12 ;  /* 0x000000ffff1e7224 */ /* 0x000fe400078e000c */
[----:B------:R-:W-:Y:S01]  /*4b240*/  VIADD R10, R8, 0xfffffc01 ;  /* 0xfffffc01080a7836 */ /* 0x000fe20000000000 */
[----:B------:R-:W-:-:S04]  /*4b250*/  LOP3.LUT R31, R13, 0x3ff00000, RZ, 0xfc, !PT ;  /* 0x3ff000000d1f7812 */ /* 0x000fc800078efcff */
[----:B------:R-:W-:-:S13]  /*4b260*/  ISETP.GE.U32.AND P1, PT, R31, 0x3ff6a09f, PT ;  /* 0x3ff6a09f1f00780c */ /* 0x000fda0003f26070 */
[----:B------:R-:W-:Y:S02]  /*4b270*/  @P1 IADD3 R13, R31, -0x100000, RZ ;  /* 0xfff000001f0d1810 */ /* 0x000fe40007ffe0ff */
[----:B------:R-:W-:Y:S02]  /*4b280*/  @P1 IADD3 R10, R8, -0x3fe, RZ ;  /* 0xfffffc02080a1810 */ /* 0x000fe40007ffe0ff */
[----:B------:R-:W-:Y:S01]  /*4b290*/  SHF.L.U32 R8, R7, 0x1, RZ ;  /* 0x0000000107087819 */ /* 0x000fe200000006ff */
[----:B------:R-:W-:-:S03]  /*4b2a0*/  @P1 IMAD.MOV.U32 R31, RZ, RZ, R13 ;  /* 0x000000ffff1f1224 */ /* 0x000fc600078e000d */
[----:B------:R-:W-:-:S03]  /*4b2b0*/  ISETP.GT.U32.AND P0, PT, R8, -0x2000001, PT ;  /* 0xfdffffff0800780c */ /* 0x000fc60003f04070 */
        /* <DEDUP_REMOVED lines=61> */
[----:B------:R-:W-:-:S08]  /*4b690*/  DADD R12, R30, R12 ;  /* 0x000000001e0c7229 */ /* 0x000fd0000000000c */
[----:B------:R-:W-:-:S08]  /*4b6a0*/  DADD R12, R28, R12 ;  /* 0x000000001c0c7229 */ /* 0x000fd0000000000c */
[----:B------:R-:W-:Y:S01]  /*4b6b0*/  DADD R34, R34, R12 ;  /* 0x0000000022227229 */ /* 0x000fe2000000000c */
[----:B------:R-:W-:Y:S01]  /*4b6c0*/  LOP3.LUT R12, R10, 0x80000000, RZ, 0x3c, !PT ;  /* 0x800000000a0c7812 */ /* 0x000fe200078e3cff */
[----:B------:R-:W-:-:S06]  /*4b6d0*/  IMAD.MOV.U32 R13, RZ, RZ, 0x43300000 ;  /* 0x43300000ff0d7424 */ /* 0x000fcc00078e00ff */
[----:B------:R-:W-:Y:S02]  /*4b6e0*/  DADD R28, R22, R34 ;  /* 0x00000000161c7229 */ /* 0x000fe40000000022 */
[----:B------:R-:W-:Y:S01]  /*4b6f0*/  DADD R12, R12, -UR8 ;  /* 0x800000080c0c7e29 */ /* 0x000fe20008000000 */
[----:B------:R-:W-:Y:S01]  /*4b700*/  UMOV UR8, 0xfefa39ef ;  /* 0xfefa39ef00087882 */ /* 0x000fe20000000000 */
[----:B------:R-:W-:-:S04]  /*4b710*/  UMOV UR9, 0x3fe62e42 ;  /* 0x3fe62e4200097882 */ /* 0x000fc80000000000 */
[--C-:B------:R-:W-:Y:S02]  /*4b720*/  DADD R22, R22, -R28.reuse ;  /* 0x0000000016167229 */ /* 0x100fe4000000081c */
[----:B------:R-:W-:-:S06]  /*4b730*/  DFMA R10, R12, UR8, R28 ;  /* 0x000000080c0a7c2b */ /* 0x000fcc000800001c */
[----:B------:R-:W-:Y:S02]  /*4b740*/  DADD R22, R34, R22 ;  /* 0x0000000022167229 */ /* 0x000fe40000000016 */
[----:B------:R-:W-:Y:S01]  /*4b750*/  DFMA R30, -R12, UR8, R10 ;  /* 0x000000080c1e7c2b */ /* 0x000fe2000800010a */
[----:B------:R-:W-:Y:S01]  /*4b760*/  UMOV UR8, 0x3b39803f ;  /* 0x3b39803f00087882 */ /* 0x000fe20000000000 */
[----:B------:R-:W-:-:S06]  /*4b770*/  UMOV UR9, 0x3c7abc9e ;  /* 0x3c7abc9e00097882 */ /* 0x000fcc0000000000 */
[----:B------:R-:W-:Y:S01]  /*4b780*/  DADD R30, -R28, R30 ;  /* 0x000000001c1e7229 */ /* 0x000fe2000000011e */
[----:B------:R-:W-:-:S04]  /*4b790*/  LOP3.LUT R29, R7, 0xff0fffff, RZ, 0xc0, !PT ;  /* 0xff0fffff071d7812 */ /* 0x000fc800078ec0ff */
[----:B------:R-:W-:-:S03]  /*4b7a0*/  SEL R7, R29, R7, P0 ;  /* 0x000000071d077207 */ /* 0x000fc60000000000 */
        /* <DEDUP_REMOVED lines=9> */
[----:B------:R-:W-:Y:S01]  /*4b840*/  IMAD.MOV.U32 R10, RZ, RZ, 0x652b82fe ;  /* 0x652b82feff0a7424 */ /* 0x000fe200078e00ff */
[----:B------:R-:W-:-:S06]  /*4b850*/  MOV R11, 0x3ff71547 ;  /* 0x3ff71547000b7802 */ /* 0x000fcc0000000f00 */
        /* <DEDUP_REMOVED lines=56> */
.L_x_5758:
[----:B------:R-:W-:Y:S01]  /*4bbe0*/  DSETP.NEU.AND P0, PT, |R30|, +INF , PT ;  /* 0x7ff000001e00742a */ /* 0x000fe20003f0d200 */
[----:B------:R-:W-:Y:S01]  /*4bbf0*/  MOV R6, R0 ;  /* 0x0000000000067202 */ /* 0x000fe20000000f00 */
[----:B------:R-:W-:Y:S01]  /*4bc00*/  DADD R28, R22, R28 ;  /* 0x00000000161c7229 */ /* 0x000fe2000000001c */
[----:B------:R-:W-:-:S11]  /*4bc10*/  IMAD.MOV.U32 R7, RZ, RZ, 0x0 ;  /* 0x00000000ff077424 */ /* 0x000fd600078e00ff */
[----:B------:R-:W-:Y:S01]  /*4bc20*/  @P0 DFMA R30, R28, R30, R30 ;  /* 0x0000001e1c1e022b */ /* 0x000fe2000000001e */
[----:B------:R-:W-:Y:S10]  /*4bc30*/  RET.REL.NODEC R6 `(_ZN2at6native27unrolled_elementwise_kernelIN48_GLOBAL__N__08322988_15_IGammaKernel_cu_cb51a28d10CalcIgammaIdEESt5arrayIPcLm3EELi4E23TrivialOffsetCalculatorILi2EjES8_ILi1EjENS0_6memory15LoadWithoutCastENSB_16StoreWithoutCastEEEviT_T0_T2_T3_T4_T5_) ;  /* 0xfffffb4006f07950 */ /* 0x000ff40003c3ffff */
        .type           $_ZN2at6native27unrolled_elementwise_kernelIN48_GLOBAL__N__08322988_15_IGammaKernel_cu_cb51a28d10CalcIgammaIdEESt5arrayIPcLm3EELi4E23TrivialOffsetCalculatorILi2EjES8_ILi1EjENS0_6memory15LoadWithoutCastENSB_16StoreWithoutCastEEEviT_T0_T2_T3_T4_T5_$__internal_lgamma_pos,@function
        .size           $_ZN2at6native27unrolled_elementwise_kernelIN48_GLOBAL__N__08322988_15_IGammaKernel_cu_cb51a28d10CalcIgammaIdEESt5arrayIPcLm3EELi4E23TrivialOffsetCalculatorILi2EjES8_ILi1EjENS0_6memory15LoadWithoutCastENSB_16StoreWithoutCastEEEviT_T0_T2_T3_T4_T5_$__internal_lgamma_pos,(.L_x_7629 - $_ZN2at6native27unrolled_elementwise_kernelIN48_GLOBAL__N__08322988_15_IGammaKernel_cu_cb51a28d10CalcIgammaIdEESt5arrayIPcLm3EELi4E23TrivialOffsetCalculatorILi2EjES8_ILi1EjENS0_6memory15LoadWithoutCastENSB_16StoreWithoutCastEEEviT_T0_T2_T3_T4_T5_$__internal_lgamma_pos)
$_ZN2at6native27unrolled_elementwise_kernelIN48_GLOBAL__N__08322988_15_IGammaKernel_cu_cb51a28d10CalcIgammaIdEESt5arrayIPcLm3EELi4E23TrivialOffsetCalculatorILi2EjES8_ILi1EjENS0_6memory15LoadWithoutCastENSB_16StoreWithoutCastEEEviT_T0_T2_T3_T4_T5_$__internal_lgamma_pos:
        /* <DEDUP_REMOVED lines=52> */
[----:B------:R-:W-:-:S11]  /*4bf80*/  MOV R6, R4 ;  /* 0x0000000400067202 */ /* 0x000fd60000000f00 */
[----:B------:R-:W-:-:S10]  /*4bf90*/  @!P0 DMUL R6, R6, 1.80143985094819840000e+16 ;  /* 0x4350000006068828 */ /* 0x000fd40000000000 */
[----:B------:R-:W-:Y:S02]  /*4bfa0*/  @!P0 MOV R5, R7 ;  /* 0x0000000700058202 */ /* 0x000fe40000000f00 */
[----:B------:R-:W-:-:S03]  /*4bfb0*/  @!P0 MOV R4, R6 ;  /* 0x0000000600048202 */ /* 0x000fc60000000f00 */
[----:B------:R-:W-:-:S05]  /*4bfc0*/  VIADD R0, R5, 0xffffffff ;  /* 0xffffffff05007836 */ /* 0x000fca0000000000 */
[----:B------:R-:W-:Y:S02]  /*4bfd0*/  ISETP.GE.U32.AND P1, PT, R0, 0x7fefffff, PT ;  /* 0x7fefffff0000780c */ /* 0x000fe40003f26070 */
[----:B------:R-:W-:Y:S01]  /*4bfe0*/  MOV R0, 0xfffffc01 ;  /* 0xfffffc0100007802 */ /* 0x000fe20000000f00 */
[----:B------:R-:W-:-:S10]  /*4bff0*/  @!P0 IMAD.MOV.U32 R0, RZ, RZ, -0x435 ;  /* 0xfffffbcbff008424 */ /* 0x000fd400078e00ff */
[----:B------:R-:W-:Y:S05]  /*4c000*/  @P1 BRA `(.L_x_5763) ;  /* 0x0000000400001947 */ /* 0x000fea0003800000 */
        /* <DEDUP_REMOVED lines=30> */
[----:B------:R-:W-:Y:S02]  /*4c1f0*/  DADD R28, R4, R4 ;  /* 0x00000000041c7229 */ /* 0x000fe40000000004 */
[----:B------:R-:W-:Y:S01]  /*4c200*/  DADD R4, R32, -UR10 ;  /* 0x8000000a20047e29 */ /* 0x000fe20008000000 */
[----:B------:R-:W-:Y:S01]  /*4c210*/  UMOV UR10, 0xfefa39ef ;  /* 0xfefa39ef000a7882 */ /* 0x000fe20000000000 */
[----:B------:R-:W-:Y:S01]  /*4c220*/  UMOV UR11, 0x3fe62e42 ;  /* 0x3fe62e42000b7882 */ /* 0x000fe20000000000 */
[----:B------:R-:W-:Y:S01]  /*4c230*/  DFMA R18, R12, R18, UR8 ;  /* 0x000000080c127e2b */ /* 0x000fe20008000012 */
[----:B------:R-:W-:Y:S01]  /*4c240*/  UMOV UR8, 0xa9ab0956 ;  /* 0xa9ab095600087882 */ /* 0x000fe20000000000 */
[----:B------:R-:W-:Y:S01]  /*4c250*/  UMOV UR9, 0x3f1745cb ;  /* 0x3f1745cb00097882 */ /* 0x000fe20000000000 */
[----:B------:R-:W-:-:S02]  /*4c260*/  DFMA R28, R6, -R10, R28 ;  /* 0x8000000a061c722b */ /* 0x000fc4000000001c */
        /* <DEDUP_REMOVED lines=26> */
.L_x_5763:
        /* <DEDUP_REMOVED lines=8> */
.L_x_5762:
        /* <DEDUP_REMOVED lines=68> */
.L_x_5761:
        /* <DEDUP_REMOVED lines=62> */
.L_x_5760:
        /* <DEDUP_REMOVED lines=66> */
.L_x_5767:
[----:B------:R-:W-:Y:S05]  /*4d0d0*/  BSYNC B8 ;  /* 0x0000000000087941 */ /* 0x000fea0003800000 */
.L_x_5766:
[----:B------:R-:W-:Y:S01]  /*4d0e0*/  DADD R18, R18, R6 ;  /* 0x0000000012127229 */ /* 0x000fe20000000006 */
[----:B------:R-:W-:Y:S10]  /*4d0f0*/  BRA `(.L_x_5764) ;  /* 0x0000000400ac7947 */ /* 0x000ff40003800000 */
.L_x_5765:
        /* <DEDUP_REMOVED lines=11> */
[----:B------:R-:W-:Y:S01]  /*4d1b0*/  DFMA R4, R4, R8, R4 ;  /* 0x000000080404722b */ /* 0x000fe20000000004 */
[----:B------:R-:W-:Y:S01]  /*4d1c0*/  MOV R8, 0x92738fbf ;  /* 0x92738fbf00087802 */ /* 0x000fe20000000f00 */
[----:B------:R-:W-:-:S04]  /*4d1d0*/  IMAD.MOV.U32 R9, RZ, RZ, 0x3f4b68b9 ;  /* 0x3f4b68b9ff097424 */ /* 0x000fc800078e00ff */
[----:B------:R-:W-:Y:S02]  /*4d1e0*/  @P0 FSEL R36, R6, RZ, P1 ;  /* 0x000000ff06240208 */ /* 0x000fe40000800000 */
[----:B------:R-:W-:Y:S01]  /*4d1f0*/  @P0 FSEL R37, R7, -QNAN , P1 ;  /* 0xfff0000007250808 */ /* 0x000fe20000800000 */
[----:B------:R-:W-:Y:S01]  /*4d200*/  DMUL R6, R4, R4 ;  /* 0x0000000404067228 */ /* 0x000fe20000000000 */
[----:B------:R-:W-:Y:S10]  /*4d210*/  @P0 BRA `(.L_x_5769) ;  /* 0x0000000000f80947 */ /* 0x000ff40003800000 */
        /* <DEDUP_REMOVED lines=11> */
[----:B------:R-:W-:-:S10]  /*4d2d0*/  UMOV UR11, 0x43300000 ;  /* 0x43300000000b7882 */ /* 0x000fd40000000000 */
[----:B------:R-:W-:Y:S01]  /*4d2e0*/  @P0 VIADD R11, R35, 0xfff00000 ;  /* 0xfff00000230b0836 */ /* 0x000fe20000000000 */
[----:B------:R-:W-:-:S04]  /*4d2f0*/  @P0 LEA.HI R0, R19, 0xfffffc02, RZ, 0xc ;  /* 0xfffffc0213000811 */ /* 0x000fc800078f60ff */
        /* <DEDUP_REMOVED lines=25> */
[----:B------:R-:W-:Y:S01]  /*4d490*/  LOP3.LUT R32, R0, 0x80000000, RZ, 0x3c, !PT ;  /* 0x8000000000207812 */ /* 0x000fe200078e3cff */
[----:B------:R-:W-:Y:S01]  /*4d4a0*/  DMUL R34, R10, R34 ;  /* 0x000000220a227228 */ /* 0x000fe20000000000 */
[----:B------:R-:W-:-:S03]  /*4d4b0*/  MOV R33, 0x43300000 ;  /* 0x4330000000217802 */ /* 0x000fc60000000f00 */
        /* <DEDUP_REMOVED lines=20> */
.L_x_5769:
[----:B------:R-:W-:Y:S05]  /*4d600*/  BSYNC B3 ;  /* 0x0000000000037941 */ /* 0x000fea0003800000 */
.L_x_5768:
        /* <DEDUP_REMOVED lines=26> */
.L_x_5764:
[----:B------:R-:W-:Y:S05]  /*4d7b0*/  BSYNC B2 ;  /* 0x0000000000027941 */ /* 0x000fea0003800000 */
.L_x_5759:
[----:B------:R-:W-:-:S04]  /*4d7c0*/  MOV R23, 0x0 ;  /* 0x0000000000177802 */ /* 0x000fc80000000f00 */
[----:B------:R-:W-:Y:S05]  /*4d7d0*/  RET.REL.NODEC R22 `(_ZN2at6native27unrolled_elementwise_kernelIN48_GLOBAL__N__08322988_15_IGammaKernel_cu_cb51a28d10CalcIgammaIdEESt5arrayIPcLm3EELi4E23TrivialOffsetCalculatorILi2EjES8_ILi1EjENS0_6memory15LoadWithoutCastENSB_16StoreWithoutCastEEEviT_T0_T2_T3_T4_T5_) ;  /* 0xfffffb2816087950 */ /* 0x000fea0003c3ffff */
.L_x_5770:
        /* <DEDUP_REMOVED lines=10> */
.L_x_7629:


//--------------------- .text._ZN2at6native29vectorized_elementwise_kernelILi2EN48_GLOBAL__N__08322988_15_IGammaKernel_cu_cb51a28d10CalcIgammaIdEESt5arrayIPcLm3EEEEviT0_T1_ --------------------------
	.section	.text._ZN2at6native29vectorized_elementwise_kernelILi2EN48_GLOBAL__N__08322988_15_IGammaKernel_cu_cb51a28d10CalcIgammaIdEESt5arrayIPcLm3EEEEviT0_T1_,"ax",@progbits
	.align	128
.text._ZN2at6native29vectorized_elementwise_kernelILi2EN48_GLOBAL__N__08322988_15_IGammaKernel_cu_cb51a28d10CalcIgammaIdEESt5arrayIPcLm3EEEEviT0_T1_:
        .type           _ZN2at6native29vectorized_elementwise_kernelILi2EN48_GLOBAL__N__08322988_15_IGammaKernel_cu_cb51a28d10CalcIgammaIdEESt5arrayIPcLm3EEEEviT0_T1_,@function
        .size           _ZN2at6native29vectorized_elementwise_kernelILi2EN48_GLOBAL__N__08322988_15_IGammaKernel_cu_cb51a28d10CalcIgammaIdEESt5arrayIPcLm3EEEEviT0_T1_,(.L_x_7637 - _ZN2at6native29vectorized_elementwise_kernelILi2EN48_GLOBAL__N__08322988_15_IGammaKernel_cu_cb51a28d10CalcIgammaIdEESt5arrayIPcLm3EEEEviT0_T1_)
        .other          _ZN2at6native29vectorized_elementwise_kernelILi2EN48_GLOBAL__N__08322988_15_IGammaKernel_cu_cb51a28d10CalcIgammaIdEESt5arrayIPcLm3EEEEviT0_T1_,@"STO_CUDA_ENTRY STV_DEFAULT"
_ZN2at6native29vectorized_elementwise_kernelILi2EN48_GLOBAL__N__08322988_15_IGammaKernel_cu_cb51a28d10CalcIgammaIdEESt5arrayIPcLm3EEEEviT0_T1_:
[----:B------:R-:W0:Y:S08]  /*0000*/  LDC R1, c[0x0][0x28] ;  /* 0x00000a00ff017b82 */ /* 0x000e300000000800 */
[----:B------:R-:W1:Y:S01]  /*0010*/  S2UR UR4, SR_CTAID.X ;  /* 0x00000000000479c3 */ /* 0x000e620000002500 */
[----:B------:R-:W-:Y:S01]  /*0020*/  ULDC UR5, c[0x0][0x210] ;  /* 0x0000840000057ab9 */ /* 0x000fe20000000800 */
[----:B------:R-:W-:Y:S01]  /*0030*/  ULDC.64 UR10, c[0x0][0x208] ;  /* 0x00008200000a7ab9 */ /* 0x000fe20000000a00 */
[----:B------:R-:W-:Y:S01]  /*0040*/  ULDC.U8 UR12, c[0x0][0x214] ;  /* 0x00008500000c7ab9 */ /* 0x000fe20000000000 */
[----:B0-----:R-:W-:Y:S01]  /*0050*/  VIADD R1, R1, 0xffffd820 ;  /* 0xffffd82001017836 */ /* 0x001fe20000000000 */
        /* <DEDUP_REMOVED lines=11> */
[----:B------:R-:W-:Y:S02]  /*0110*/  IMAD.U32 R32, RZ, RZ, UR6 ;  /* 0x00000006ff207e24 */ /* 0x000fe4000f8e00ff */
[----:B------:R-:W-:Y:S02]  /*0120*/  IMAD.U32 R34, RZ, RZ, UR8 ;  /* 0x00000008ff227e24 */ /* 0x000fe4000f8e00ff */
[----:B------:R-:W-:Y:S02]  /*0130*/  IMAD.U32 R35, RZ, RZ, UR9 ;  /* 0x00000009ff237e24 */ /* 0x000fe4000f8e00ff */
[----:B0-----:R-:W-:-:S04]  /*0140*/  IMAD.WIDE.U32 R32, R3, 0x10, R32 ;  /* 0x0000001003207825 */ /* 0x001fc800078e0020 */
[----:B------:R-:W-:Y:S01]  /*0150*/  IMAD.WIDE.U32 R34, R3, 0x10, R34 ;  /* 0x0000001003227825 */ /* 0x000fe200078e0022 */
[----:B------:R0:W5:Y:S04]  /*0160*/  LDG.E.128 R4, desc[UR10][R32.64] ;  /* 0x0000000a20047981 */ /* 0x000168000c1e1d00 */
[----:B------:R0:W5:Y:S04]  /*0170*/  LDG.E.128 R8, desc[UR10][R32.64+0x800] ;  /* 0x0008000a20087981 */ /* 0x000168000c1e1d00 */
[----:B------:R0:W5:Y:S04]  /*0180*/  LDG.E.128 R12, desc[UR10][R32.64+0x1000] ;  /* 0x0010000a200c7981 */ /* 0x000168000c1e1d00 */
[----:B------:R0:W5:Y:S04]  /*0190*/  LDG.E.128 R16, desc[UR10][R32.64+0x1800] ;  /* 0x0018000a20107981 */ /* 0x000168000c1e1d00 */
[----:B------:R0:W5:Y:S04]  /*01a0*/  LDG.E.128 R44, desc[UR10][R34.64] ;  /* 0x0000000a222c7981 */ /* 0x000168000c1e1d00 */
[----:B------:R0:W5:Y:S04]  /*01b0*/  LDG.E.128 R20, desc[UR10][R34.64+0x800] ;  /* 0x0008000a22147981 */ /* 0x000168000c1e1d00 */
[----:B------:R0:W5:Y:S04]  /*01c0*/  LDG.E.128 R24, desc[UR10][R34.64+0x1000] ;  /* 0x0010000a22187981 */ /* 0x000168000c1e1d00 */
[----:B------:R0:W5:Y:S01]  /*01d0*/  LDG.E.128 R28, desc[UR10][R34.64+0x1800] ;  /* 0x0018000a221c7981 */ /* 0x000162000c1e1d00 */
[----:B------:R-:W-:-:S13]  /*01e0*/  ISETP.NE.AND P0, PT, RZ, UR12, PT ;  /* 0x0000000cff007c0c */ /* 0x000fda000bf05270 */
[----:B0-----:R-:W-:Y:S05]  /*01f0*/  @!P0 BRA `(.L_x_5772) ;  /* 0x0000000000fc8947 */ /* 0x001fea0003800000 */
[----:B-----5:R-:W-:Y:S01]  /*0200*/  MOV R52, R44 ;  /* 0x0000002c00347202 */ /* 0x020fe20000000f00 */
[----:B------:R-:W-:Y:S01]  /*0210*/  IMAD.MOV.U32 R53, RZ, RZ, R45 ;  /* 0x000000ffff357224 */ /* 0x000fe200078e002d */
[----:B------:R-:W-:-:S07]  /*0220*/  MOV R0, 0x240 ;  /* 0x0000024000007802 */ /* 0x000fce0000000f00 */
[----:B------:R-:W-:Y:S05]  /*0230*/  CALL.REL.NOINC `($_ZN2at6native29vectorized_elementwise_kernelILi2EN48_GLOBAL__N__08322988_15_IGammaKernel_cu_cb51a28d10CalcIgammaIdEESt5arrayIPcLm3EEEEviT0_T1_$_ZN46_INTERNAL_08322988_15_IGammaKernel_cu_cb51a28d48_GLOBAL__N__08322988_15_IGammaKernel_cu_cb51a28d12calc_igammacIdEET_S2_S2_) ;  /* 0x000001dc00047944 */ /* 0x000fea0003c00000 */
[----:B------:R-:W-:Y:S01]  /*0240*/  IMAD.MOV.U32 R4, RZ, RZ, R6 ;  /* 0x000000ffff047224 */ /* 0x000fe200078e0006 */
[----:B------:R-:W-:Y:S01]  /*0250*/  MOV R5, R7 ;  /* 0x0000000700057202 */ /* 0x000fe20000000f00 */
[----:B------:R-:W-:Y:S01]  /*0260*/  IMAD.MOV.U32 R52, RZ, RZ, R46 ;  /* 0x000000ffff347224 */ /* 0x000fe200078e002e */
[----:B------:R-:W-:Y:S01]  /*0270*/  MOV R44, R54 ;  /* 0x00000036002c7202 */ /* 0x000fe20000000f00 */
[----:B------:R-:W-:Y:S01]  /*0280*/  IMAD.MOV.U32 R53, RZ, RZ, R47 ;  /* 0x000000ffff357224 */ /* 0x000fe200078e002f */
[----:B------:R-:W-:Y:S01]  /*0290*/  MOV R0, 0x2c0 ;  /* 0x000002c000007802 */ /* 0x000fe20000000f00 */
[----:B------:R-:W-:-:S07]  /*02a0*/  IMAD.MOV.U32 R45, RZ, RZ, R55 ;  /* 0x000000ffff2d7224 */ /* 0x000fce00078e0037 */
        /* <DEDUP_REMOVED lines=51> */
[----:B------:R-:W-:Y:S06]  /*05e0*/  BRA `(.L_x_5773) ;  /* 0x0000000400007947 */ /* 0x000fec0003800000 */
.L_x_5772:
[----:B-----5:R-:W-:Y:S01]  /*05f0*/  IMAD.MOV.U32 R48, RZ, RZ, R4 ;  /* 0x000000ffff307224 */ /* 0x020fe200078e0004 */
[----:B------:R-:W-:Y:S01]  /*0600*/  MOV R4, R44 ;  /* 0x0000002c00047202 */ /* 0x000fe20000000f00 */
[----:B------:R-:W-:Y:S01]  /*0610*/  IMAD.MOV.U32 R49, RZ, RZ, R5 ;  /* 0x000000ffff317224 */ /* 0x000fe200078e0005 */
[----:B------:R-:W-:Y:S01]  /*0620*/  MOV R2, 0x650 ;  /* 0x0000065000027802 */ /* 0x000fe20000000f00 */
[----:B------:R-:W-:-:S07]  /*0630*/  IMAD.MOV.U32 R5, RZ, RZ, R45 ;  /* 0x000000ffff057224 */ /* 0x000fce00078e002d */
[----:B------:R-:W-:Y:S05]  /*0640*/  CALL.REL.NOINC `($_ZN2at6native29vectorized_elementwise_kernelILi2EN48_GLOBAL__N__08322988_15_IGammaKernel_cu_cb51a28d10CalcIgammaIdEESt5arrayIPcLm3EEEEviT0_T1_$_ZN46_INTERNAL_08322988_15_IGammaKernel_cu_cb51a28d48_GLOBAL__N__08322988_15_IGammaKernel_cu_cb51a28d11calc_igammaIdEET_S2_S2_) ;  /* 0x0000001800947944 */ /* 0x000fea0003c00000 */
[----:B------:R-:W-:Y:S01]  /*0650*/  IMAD.MOV.U32 R48, RZ, RZ, R6 ;  /* 0x000000ffff307224 */ /* 0x000fe200078e0006 */
[----:B------:R-:W-:Y:S01]  /*0660*/  MOV R49, R7 ;  /* 0x0000000700317202 */ /* 0x000fe20000000f00 */
[----:B------:R-:W-:Y:S01]  /*0670*/  IMAD.MOV.U32 R4, RZ, RZ, R46 ;  /* 0x000000ffff047224 */ /* 0x000fe200078e002e */
        /* <DEDUP_REMOVED lines=54> */
[----:B------:R-:W-:-:S07]  /*09e0*/  MOV R19, R69 ;  /* 0x0000004500137202 */ /* 0x000fce0000000f00 */
.L_x_5773:
[----:B------:R-:W-:Y:S02]  /*09f0*/  ULDC.64 UR6, c[0x0][0x218] ;  /* 0x0000860000067ab9 */ /* 0x000fe40000000a00 */
[----:B------:R-:W-:-:S06]  /*0a00*/  UIMAD.WIDE.U32 UR6, UR4, 0x8, UR6 ;  /* 0x00000008040678a5 */ /* 0x000fcc000f8e0006 */
[----:B------:R-:W-:Y:S02]  /*0a10*/  IMAD.U32 R4, RZ, RZ, UR6 ;  /* 0x00000006ff047e24 */ /* 0x000fe4000f8e00ff */
[----:B------:R-:W-:Y:S02]  /*0a20*/  IMAD.U32 R5, RZ, RZ, UR7 ;  /* 0x00000007ff057e24 */ /* 0x000fe4000f8e00ff */
[----:B------:R-:W-:-:S05]  /*0a30*/  IMAD.WIDE R2, R3, 0x10, R4 ;  /* 0x0000001003027825 */ /* 0x000fca00078e0204 */
[----:B------:R-:W-:Y:S04]  /*0a40*/  STG.E.128 desc[UR10][R2.64], R44 ;  /* 0x0000002c02007986 */ /* 0x000fe8000c101d0a */
[----:B------:R-:W-:Y:S04]  /*0a50*/  STG.E.128 desc[UR10][R2.64+0x800], R8 ;  /* 0x0008000802007986 */ /* 0x000fe8000c101d0a */
[----:B------:R-:W-:Y:S04]  /*0a60*/  STG.E.128 desc[UR10][R2.64+0x1000], R12 ;  /* 0x0010000c02007986 */ /* 0x000fe8000c101d0a */
[----:B------:R-:W-:Y:S01]  /*0a70*/  STG.E.128 desc[UR10][R2.64+0x1800], R16 ;  /* 0x0018001002007986 */ /* 0x000fe2000c101d0a */
[----:B------:R-:W-:Y:S05]  /*0a80*/  EXIT ;  /* 0x000000000000794d */ /* 0x000fea0003800000 */
.L_x_5771:
[----:B------:R-:W0:Y:S01]  /*0a90*/  S2R R3, SR_TID.X ;  /* 0x0000000000037919 */ /* 0x000e220000002100 */
[----:B------:R-:W-:Y:S02]  /*0aa0*/  CS2R R46, SRZ ;  /* 0x00000000002e7805 */ /* 0x000fe4000001ff00 */
[----:B------:R-:W-:Y:S02]  /*0ab0*/  CS2R R44, SRZ ;  /* 0x00000000002c7805 */ /* 0x000fe4000001ff00 */
[----:B0-----:R-:W-:Y:S02]  /*0ac0*/  ISETP.GE.AND P0, PT, R3, UR5, PT ;  /* 0x0000000503007c0c */ /* 0x001fe4000bf06270 */
[----:B------:R-:W-:-:S11]  /*0ad0*/  MOV R0, R3 ;  /* 0x0000000300007202 */ /* 0x000fd60000000f00 */
[C---:B------:R-:W-:Y:S01]  /*0ae0*/  @!P0 VIADD R57, R0.reuse, UR4 ;  /* 0x0000000400398c36 */ /* 0x040fe20008000000 */
[----:B------:R-:W0:Y:S01]  /*0af0*/  @!P0 LDC.64 R32, c[0x0][0x220] ;  /* 0x00008800ff208b82 */ /* 0x000e220000000a00 */
[----:B------:R-:W-:-:S05]  /*0b00*/  @!P0 VIADD R0, R0, 0x80 ;  /* 0x0000008000008836 */ /* 0x000fca0000000000 */
[C---:B------:R-:W-:Y:S02]  /*0b10*/  ISETP.GE.AND P6, PT, R0.reuse, UR5, PT ;  /* 0x0000000500007c0c */ /* 0x040fe4000bfc6270 */
[----:B------:R-:W1:Y:S11]  /*0b20*/  @!P0 LDC.64 R34, c[0x0][0x228] ;  /* 0x00008a00ff228b82 */ /* 0x000e760000000a00 */
[C---:B------:R-:W-:Y:S01]  /*0b30*/  @!P6 IADD3 R9, R0.reuse, UR4, RZ ;  /* 0x000000040009ec10 */ /* 0x040fe2000fffe0ff */
[----:B------:R-:W-:Y:S01]  /*0b40*/  @!P6 VIADD R0, R0, 0x80 ;  /* 0x000000800000e836 */ /* 0x000fe20000000000 */
[----:B------:R-:W2:Y:S04]  /*0b50*/  @!P6 LDC.64 R4, c[0x0][0x220] ;  /* 0x00008800ff04eb82 */ /* 0x000ea80000000a00 */
[----:B------:R-:W-:-:S04]  /*0b60*/  ISETP.GE.AND P5, PT, R0, UR5, PT ;  /* 0x0000000500007c0c */ /* 0x000fc8000bfa6270 */
[----:B------:R-:W3:Y:S09]  /*0b70*/  @!P6 LDC.64 R6, c[0x0][0x228] ;  /* 0x00008a00ff06eb82 */ /* 0x000ef20000000a00 */
[C---:B------:R-:W-:Y:S01]  /*0b80*/  @!P5 VIADD R23, R0.reuse, UR4 ;  /* 0x000000040017dc36 */ /* 0x040fe20008000000 */
[----:B------:R-:W-:Y:S01]  /*0b90*/  @!P5 IADD3 R0, R0, 0x80, RZ ;  /* 0x000000800000d810 */ /* 0x000fe20007ffe0ff */
[----:B------:R-:W4:Y:S03]  /*0ba0*/  @!P5 LDC.64 R10, c[0x0][0x220] ;  /* 0x00008800ff0adb82 */ /* 0x000f260000000a00 */
[----:B------:R-:W-:Y:S01]  /*0bb0*/  ISETP.GE.AND P4, PT, R0, UR5, PT ;  /* 0x0000000500007c0c */ /* 0x000fe2000bf86270 */
[----:B--2---:R-:W-:-:S04]  /*0bc0*/  @!P6 IMAD.WIDE.U32 R4, R9, 0x8, R4 ;  /* 0x000000080904e825 */ /* 0x004fc800078e0004 */
[----:B------:R-:W2:Y:S01]  /*0bd0*/  @!P5 LDC.64 R12, c[0x0][0x228] ;  /* 0x00008a00ff0cdb82 */ /* 0x000ea20000000a00 */
[----:B------:R0:W5:Y:S01]  /*0be0*/  @!P6 LDG.E.64 R46, desc[UR10][R4.64] ;  /* 0x0000000a042ee981 */ /* 0x000162000c1e1b00 */
[----:B---3--:R-:W-:-:S06]  /*0bf0*/  @!P6 IMAD.WIDE.U32 R8, R9, 0x8, R6 ;  /* 0x000000080908e825 */ /* 0x008fcc00078e0006 */
[----:B------:R-:W3:Y:S01]  /*0c00*/  @!P4 LDC.64 R14, c[0x0][0x220] ;  /* 0x00008800ff0ecb82 */ /* 0x000ee20000000a00 */
[C---:B------:R-:W-:Y:S01]  /*0c10*/  @!P4 VIADD R27, R0.reuse, UR4 ;  /* 0x00000004001bcc36 */ /* 0x040fe20008000000 */
[----:B------:R-:W5:Y:S01]  /*0c20*/  @!P6 LDG.E.64 R44, desc[UR10][R8.64] ;  /* 0x0000000a082ce981 */ /* 0x000f62000c1e1b00 */
[----:B------:R-:W-:-:S05]  /*0c30*/  @!P4 VIADD R0, R0, 0x80 ;  /* 0x000000800000c836 */ /* 0x000fca0000000000 */
[----:B------:R-:W-:Y:S01]  /*0c40*/  ISETP.GE.AND P3, PT, R0, UR5, PT ;  /* 0x0000000500007c0c */ /* 0x000fe2000bf66270 */
[----:B------:R-:W0:-:S12]  /*0c50*/  @!P4 LDC.64 R16, c[0x0][0x228] ;  /* 0x00008a00ff10cb82 */ /* 0x000e180000000a00 */
[C---:B------:R-:W-:Y:S01]  /*0c60*/  @!P3 IADD3 R41, R0.reuse, UR4, RZ ;  /* 0x000000040029bc10 */ /* 0x040fe2000fffe0ff */
[----:B------:R-:W-:Y:S01]  /*0c70*/  @!P3 VIADD R0, R0, 0x80 ;  /* 0x000000800000b836 */ /* 0x000fe20000000000 */
[----:B------:R-:W1:Y:S04]  /*0c80*/  @!P3 LDC.64 R18, c[0x0][0x220] ;  /* 0x00008800ff12bb82 */ /* 0x000e680000000a00 */
[----:B------:R-:W-:-:S04]  /*0c90*/  ISETP.GE.AND P2, PT, R0, UR5, PT ;  /* 0x0000000500007c0c */ /* 0x000fc8000bf46270 */
[----:B------:R-:W1:Y:S09]  /*0ca0*/  @!P3 LDC.64 R28, c[0x0][0x228] ;  /* 0x00008a00ff1cbb82 */ /* 0x000e720000000a00 */
[C---:B------:R-:W-:Y:S01]  /*0cb0*/  @!P2 VIADD R43, R0.reuse, UR4 ;  /* 0x00000004002bac36 */ /* 0x040fe20008000000 */
[----:B------:R-:W-:Y:S01]  /*0cc0*/  @!P2 IADD3 R0, R0, 0x80, RZ ;  /* 0x000000800000a810 */ /* 0x000fe20007ffe0ff */
[----:B------:R-:W1:Y:S03]  /*0cd0*/  @!P2 LDC.64 R36, c[0x0][0x220] ;  /* 0x00008800ff24ab82 */ /* 0x000e660000000a00 */
[----:B------:R-:W-:-:S05]  /*0ce0*/  ISETP.GE.AND P1, PT, R0, UR5, PT ;  /* 0x0000000500007c0c */ /* 0x000fca000bf26270 */
[----:B------:R-:W1:Y:S08]  /*0cf0*/  @!P2 LDC.64 R38, c[0x0][0x228] ;  /* 0x00008a00ff26ab82 */ /* 0x000e700000000a00 */
[C---:B------:R-:W-:Y:S01]  /*0d00*/  @!P1 VIADD R59, R0.reuse, UR4 ;  /* 0x00000004003b9c36 */ /* 0x040fe20008000000 */
[----:B------:R-:W-:Y:S01]  /*0d10*/  CS2R R30, SRZ ;  /* 0x00000000001e7805 */ /* 0x000fe2000001ff00 */
[----:B------:R-:W-:Y:S01]  /*0d20*/  @!P1 VIADD R0, R0, 0x80 ;  /* 0x0000008000009836 */ /* 0x000fe20000000000 */
[----:B------:R-:W1:Y:S04]  /*0d30*/  @!P1 LDC.64 R48, c[0x0][0x220] ;  /* 0x00008800ff309b82 */ /* 0x000e680000000a00 */
[----:B------:R-:W-:Y:S01]  /*0d40*/  ISETP.GE.AND P6, PT, R0, UR5, PT ;  /* 0x0000000500007c0c */ /* 0x000fe2000bfc6270 */
[----:B----4-:R-:W-:-:S03]  /*0d50*/  @!P5 IMAD.WIDE.U32 R20, R23, 0x8, R10 ;  /* 0x000000081714d825 */ /* 0x010fc600078e000a */
[----:B------:R-:W4:Y:S09]  /*0d60*/  @!P1 LDC.64 R50, c[0x0][0x228] ;  /* 0x00008a00ff329b82 */ /* 0x000f320000000a00 */
[----:B------:R-:W4:Y:S08]  /*0d70*/  @!P6 LDC.64 R52, c[0x0][0x220] ;  /* 0x00008800ff34eb82 */ /* 0x000f300000000a00 */
[----:B------:R-:W4:Y:S01]  /*0d80*/  @!P6 LDC.64 R54, c[0x0][0x228] ;  /* 0x00008a00ff36eb82 */ /* 0x000f220000000a00 */
[----:B---3--:R-:W-:Y:S01]  /*0d90*/  @!P4 IMAD.WIDE.U32 R24, R27, 0x8, R14 ;  /* 0x000000081b18c825 */ /* 0x008fe200078e000e */
[----:B------:R-:W-:-:S02]  /*0da0*/  CS2R R10, SRZ ;  /* 0x00000000000a7805 */ /* 0x000fc4000001ff00 */
[----:B------:R-:W-:Y:S01]  /*0db0*/  CS2R R14, SRZ ;  /* 0x00000000000e7805 */ /* 0x000fe2000001ff00 */
[----:B0-----:R-:W-:Y:S01]  /*0dc0*/  @!P4 IMAD.WIDE.U32 R4, R27, 0x8, R16 ;  /* 0x000000081b04c825 */ /* 0x001fe200078e0010 */
[----:B------:R0:W5:Y:S03]  /*0dd0*/  @!P4 LDG.E.64 R30, desc[UR10][R24.64] ;  /* 0x0000000a181ec981 */ /* 0x000166000c1e1b00 */
[----:B--2---:R-:W-:Y:S01]  /*0de0*/  @!P5 IMAD.WIDE.U32 R22, R23, 0x8, R12 ;  /* 0x000000081716d825 */ /* 0x004fe200078e000c */
[----:B------:R-:W-:Y:S01]  /*0df0*/  CS2R R12, SRZ ;  /* 0x00000000000c7805 */ /* 0x000fe2000001ff00 */
[----:B------:R-:W5:Y:S02]  /*0e00*/  @!P4 LDG.E.64 R10, desc[UR10][R4.64] ;  /* 0x0000000a040ac981 */ /* 0x000f64000c1e1b00 */
[----:B-1----:R-:W-:-:S04]  /*0e10*/  @!P3 IMAD.WIDE.U32 R26, R41, 0x8, R18 ;  /* 0x00000008291ab825 */ /* 0x002fc800078e0012 */
[----:B------:R-:W-:Y:S01]  /*0e20*/  @!P3 IMAD.WIDE.U32 R28, R41, 0x8, R28 ;  /* 0x00000008291cb825 */ /* 0x000fe200078e001c */
[----:B------:R1:W5:Y:S03]  /*0e30*/  @!P3 LDG.E.64 R12, desc[UR10][R26.64] ;  /* 0x0000000a1a0cb981 */ /* 0x000366000c1e1b00 */
[C---:B------:R-:W-:Y:S01]  /*0e40*/  @!P2 IMAD.WIDE.U32 R40, R43.reuse, 0x8, R36 ;  /* 0x000000082b28a825 */ /* 0x040fe200078e0024 */
[----:B------:R2:W5:Y:S03]  /*0e50*/  @!P3 LDG.E.64 R14, desc[UR10][R28.64] ;  /* 0x0000000a1c0eb981 */ /* 0x000566000c1e1b00 */
[----:B------:R-:W-:Y:S01]  /*0e60*/  @!P2 IMAD.WIDE.U32 R42, R43, 0x8, R38 ;  /* 0x000000082b2aa825 */ /* 0x000fe200078e0026 */
[----:B------:R-:W-:Y:S02]  /*0e70*/  @!P6 IADD3 R39, R0, UR4, RZ ;  /* 0x000000040027ec10 */ /* 0x000fe4000fffe0ff */
[----:B------:R-:W-:-:S02]  /*0e80*/  CS2R R16, SRZ ;  /* 0x0000000000107805 */ /* 0x000fc4000001ff00 */
[----:B------:R-:W-:Y:S02]  /*0e90*/  CS2R R18, SRZ ;  /* 0x0000000000127805 */ /* 0x000fe4000001ff00 */
[----:B0-----:R-:W-:Y:S02]  /*0ea0*/  CS2R R24, SRZ ;  /* 0x0000000000187805 */ /* 0x001fe4000001ff00 */
[----:B-1----:R-:W-:Y:S01]  /*0eb0*/  CS2R R26, SRZ ;  /* 0x00000000001a7805 */ /* 0x002fe2000001ff00 */
[C---:B----4-:R-:W-:Y:S01]  /*0ec0*/  @!P6 IMAD.WIDE.U32 R36, R39.reuse, 0x8, R52 ;  /* 0x000000082724e825 */ /* 0x050fe200078e0034 */
[----:B------:R-:W-:Y:S02]  /*0ed0*/  CS2R R4, SRZ ;  /* 0x0000000000047805 */ /* 0x000fe4000001ff00 */
[----:B--2---:R-:W-:Y:S01]  /*0ee0*/  CS2R R28, SRZ ;  /* 0x00000000001c7805 */ /* 0x004fe2000001ff00 */
[----:B------:R-:W5:Y:S01]  /*0ef0*/  @!P2 LDG.E.64 R16, desc[UR10][R40.64] ;  /* 0x0000000a2810a981 */ /* 0x000f62000c1e1b00 */
[----:B------:R-:W-:-:S03]  /*0f00*/  @!P6 IMAD.WIDE.U32 R38, R39, 0x8, R54 ;  /* 0x000000082726e825 */ /* 0x000fc600078e0036 */
[----:B------:R-:W5:Y:S01]  /*0f10*/  @!P2 LDG.E.64 R18, desc[UR10][R42.64] ;  /* 0x0000000a2a12a981 */ /* 0x000f62000c1e1b00 */
[----:B------:R-:W-:-:S03]  /*0f20*/  @!P0 IMAD.WIDE.U32 R32, R57, 0x8, R32 ;  /* 0x0000000839208825 */ /* 0x000fc600078e0020 */
[----:B------:R-:W5:Y:S01]  /*0f30*/  @!P6 LDG.E.64 R24, desc[UR10][R36.64] ;  /* 0x0000000a2418e981 */ /* 0x000f62000c1e1b00 */
[----:B------:R-:W-:-:S03]  /*0f40*/  @!P0 IMAD.WIDE.U32 R34, R57, 0x8, R34 ;  /* 0x0000000839228825 */ /* 0x000fc600078e0022 */
[----:B------:R-:W5:Y:S04]  /*0f50*/  @!P6 LDG.E.64 R26, desc[UR10][R38.64] ;  /* 0x0000000a261ae981 */ /* 0x000f68000c1e1b00 */
[----:B------:R-:W5:Y:S04]  /*0f60*/  @!P0 LDG.E.64 R4, desc[UR10][R32.64] ;  /* 0x0000000a20048981 */ /* 0x000f68000c1e1b00 */
[----:B------:R-:W5:Y:S01]  /*0f70*/  @!P0 LDG.E.64 R28, desc[UR10][R34.64] ;  /* 0x0000000a221c8981 */ /* 0x000f62000c1e1b00 */
[----:B------:R-:W-:Y:S02]  /*0f80*/  CS2R R6, SRZ ;  /* 0x0000000000067805 */ /* 0x000fe4000001ff00 */
[----:B------:R-:W-:Y:S01]  /*0f90*/  CS2R R8, SRZ ;  /* 0x0000000000087805 */ /* 0x000fe2000001ff00 */
[----:B------:R-:W-:-:S03]  /*0fa0*/  @!P1 IMAD.WIDE.U32 R48, R59, 0x8, R48 ;  /* 0x000000083b309825 */ /* 0x000fc600078e0030 */
[----:B------:R0:W5:Y:S01]  /*0fb0*/  @!P5 LDG.E.64 R6, desc[UR10][R20.64] ;  /* 0x0000000a1406d981 */ /* 0x000162000c1e1b00 */
[----:B------:R-:W-:-:S03]  /*0fc0*/  @!P1 IMAD.WIDE.U32 R50, R59, 0x8, R50 ;  /* 0x000000083b329825 */ /* 0x000fc600078e0032 */
[----:B------:R1:W5:Y:S01]  /*0fd0*/  @!P5 LDG.E.64 R8, desc[UR10][R22.64] ;  /* 0x0000000a1608d981 */ /* 0x000362000c1e1b00 */
[----:B0-----:R-:W-:Y:S02]  /*0fe0*/  CS2R R20, SRZ ;  /* 0x0000000000147805 */ /* 0x001fe4000001ff00 */
[----:B-1----:R-:W-:-:S04]  /*0ff0*/  CS2R R22, SRZ ;  /* 0x0000000000167805 */ /* 0x002fc8000001ff00 */
[----:B------:R0:W5:Y:S04]  /*1000*/  @!P1 LDG.E.64 R20, desc[UR10][R48.64] ;  /* 0x0000000a30149981 */ /* 0x000168000c1e1b00 */
[----:B------:R0:W5:Y:S01]  /*1010*/  @!P1 LDG.E.64 R22, desc[UR10][R50.64] ;  /* 0x0000000a32169981 */ /* 0x000162000c1e1b00 */
[----:B------:R-:W-:Y:S01]  /*1020*/  ISETP.NE.AND P1, PT, RZ, UR12, PT ;  /* 0x0000000cff007c0c */ /* 0x000fe2000bf25270 */
[----:B------:R-:W-:-:S12]  /*1030*/  BSSY B0, `(.L_x_5774) ;  /* 0x00000c9000007945 */ /* 0x000fd80003800000 */
[----:B0-----:R-:W-:Y:S05]  /*1040*/  @!P1 BRA `(.L_x_5775) ;  /* 0x00000004008c9947 */ /* 0x001fea0003800000 */
[----:B------:R-:W-:Y:S04]  /*1050*/  BSSY B4, `(.L_x_5776) ;  /* 0x0000008000047945 */ /* 0x000fe80003800000 */
[----:B------:R-:W-:Y:S05]  /*1060*/  @P0 BRA `(.L_x_5777) ;  /* 0x0000000000180947 */ /* 0x000fea0003800000 */
[----:B-----5:R-:W-:Y:S01]  /*1070*/  IMAD.MOV.U32 R52, RZ, RZ, R28 ;  /* 0x000000ffff347224 */ /* 0x020fe200078e001c */
[----:B------:R-:W-:Y:S01]  /*1080*/  MOV R0, 0x10b0 ;  /* 0x000010b000007802 */ /* 0x000fe20000000f00 */
[----:B------:R-:W-:-:S07]  /*1090*/  IMAD.MOV.U32 R53, RZ, RZ, R29 ;  /* 0x000000ffff357224 */ /* 0x000fce00078e001d */
[----:B------:R-:W-:Y:S05]  /*10a0*/  CALL.REL.NOINC `($_ZN2at6native29vectorized_elementwise_kernelILi2EN48_GLOBAL__N__08322988_15_IGammaKernel_cu_cb51a28d10CalcIgammaIdEESt5arrayIPcLm3EEEEviT0_T1_$_ZN46_INTERNAL_08322988_15_IGammaKernel_cu_cb51a28d48_GLOBAL__N__08322988_15_IGammaKernel_cu_cb51a28d12calc_igammacIdEET_S2_S2_) ;  /* 0x000001cc00687944 */ /* 0x000fea0003c00000 */
[----:B------:R-:W-:Y:S01]  /*10b0*/  MOV R28, R54 ;  /* 0x00000036001c7202 */ /* 0x000fe20000000f00 */
[----:B------:R-:W-:-:S07]  /*10c0*/  IMAD.MOV.U32 R29, RZ, RZ, R55 ;  /* 0x000000ffff1d7224 */ /* 0x000fce00078e0037 */
.L_x_5777:
[----:B------:R-:W-:Y:S05]  /*10d0*/  BSYNC B4 ;  /* 0x0000000000047941 */ /* 0x000fea0003800000 */
.L_x_5776:
[----:B------:R-:W-:Y:S01]  /*10e0*/  VIADD R0, R3, 0x80 ;  /* 0x0000008003007836 */ /* 0x000fe20000000000 */
[----:B------:R-:W-:Y:S04]  /*10f0*/  BSSY B4, `(.L_x_5778) ;  /* 0x000000b000047945 */ /* 0x000fe80003800000 */
[----:B------:R-:W-:-:S13]  /*1100*/  ISETP.GE.AND P0, PT, R0, UR5, PT ;  /* 0x0000000500007c0c */ /* 0x000fda000bf06270 */
[----:B------:R-:W-:Y:S05]  /*1110*/  @P0 BRA `(.L_x_5779) ;  /* 0x0000000000200947 */ /* 0x000fea0003800000 */
[----:B-----5:R-:W-:Y:S01]  /*1120*/  MOV R4, R46 ;  /* 0x0000002e00047202 */ /* 0x020fe20000000f00 */
[----:B------:R-:W-:Y:S01]  /*1130*/  IMAD.MOV.U32 R5, RZ, RZ, R47 ;  /* 0x000000ffff057224 */ /* 0x000fe200078e002f */
[----:B------:R-:W-:Y:S01]  /*1140*/  MOV R53, R45 ;  /* 0x0000002d00357202 */ /* 0x000fe20000000f00 */
[----:B------:R-:W-:Y:S01]  /*1150*/  IMAD.MOV.U32 R52, RZ, RZ, R44 ;  /* 0x000000ffff347224 */ /* 0x000fe200078e002c */
[----:B------:R-:W-:-:S07]  /*1160*/  MOV R0, 0x1180 ;  /* 0x0000118000007802 */ /* 0x000fce0000000f00 */
[----:B------:R-:W-:Y:S05]  /*1170*/  CALL.REL.NOINC `($_ZN2at6native29vectorized_elementwise_kernelILi2EN48_GLOBAL__N__08322988_15_IGammaKernel_cu_cb51a28d10CalcIgammaIdEESt5arrayIPcLm3EEEEviT0_T1_$_ZN46_INTERNAL_08322988_15_IGammaKernel_cu_cb51a28d48_GLOBAL__N__08322988_15_IGammaKernel_cu_cb51a28d12calc_igammacIdEET_S2_S2_) ;  /* 0x000001cc00347944 */ /* 0x000fea0003c00000 */
[----:B------:R-:W-:Y:S02]  /*1180*/  IMAD.MOV.U32 R44, RZ, RZ, R54 ;  /* 0x000000ffff2c7224 */ /* 0x000fe400078e0036 */
[----:B------:R-:W-:-:S07]  /*1190*/  IMAD.MOV.U32 R45, RZ, RZ, R55 ;  /* 0x000000ffff2d7224 */ /* 0x000fce00078e0037 */
.L_x_5779:
[----:B------:R-:W-:Y:S05]  /*11a0*/  BSYNC B4 ;  /* 0x0000000000047941 */ /* 0x000fea0003800000 */
.L_x_5778:
[----:B------:R-:W-:Y:S01]  /*11b0*/  IADD3 R0, R3, 0x100, RZ ;  /* 0x0000010003007810 */ /* 0x000fe20007ffe0ff */
[----:B------:R-:W-:Y:S03]  /*11c0*/  BSSY B4, `(.L_x_5780) ;  /* 0x000000b000047945 */ /* 0x000fe60003800000 */
[----:B------:R-:W-:-:S13]  /*11d0*/  ISETP.GE.AND P0, PT, R0, UR5, PT ;  /* 0x0000000500007c0c */ /* 0x000fda000bf06270 */
[----:B------:R-:W-:Y:S05]  /*11e0*/  @P0 BRA `(.L_x_5781) ;  /* 0x0000000000200947 */ /* 0x000fea0003800000 */
[----:B-----5:R-:W-:Y:S01]  /*11f0*/  IMAD.MOV.U32 R4, RZ, RZ, R6 ;  /* 0x000000ffff047224 */ /* 0x020fe200078e0006 */
[----:B------:R-:W-:Y:S01]  /*1200*/  MOV R52, R8 ;  /* 0x0000000800347202 */ /* 0x000fe20000000f00 */
[----:B------:R-:W-:Y:S01]  /*1210*/  IMAD.MOV.U32 R5, RZ, RZ, R7 ;  /* 0x000000ffff057224 */ /* 0x000fe200078e0007 */
[----:B------:R-:W-:Y:S01]  /*1220*/  MOV R0, 0x1250 ;  /* 0x0000125000007802 */ /* 0x000fe20000000f00 */
[----:B------:R-:W-:-:S07]  /*1230*/  IMAD.MOV.U32 R53, RZ, RZ, R9 ;  /* 0x000000ffff357224 */ /* 0x000fce00078e0009 */
[----:B------:R-:W-:Y:S05]  /*1240*/  CALL.REL.NOINC `($_ZN2at6native29vectorized_elementwise_kernelILi2EN48_GLOBAL__N__08322988_15_IGammaKernel_cu_cb51a28d10CalcIgammaIdEESt5arrayIPcLm3EEEEviT0_T1_$_ZN46_INTERNAL_08322988_15_IGammaKernel_cu_cb51a28d48_GLOBAL__N__08322988_15_IGammaKernel_cu_cb51a28d12calc_igammacIdEET_S2_S2_) ;  /* 0x000001cc00007944 */ /* 0x000fea0003c00000 */
[----:B------:R-:W-:Y:S01]  /*1250*/  IMAD.MOV.U32 R6, RZ, RZ, R54 ;  /* 0x000000ffff067224 */ /* 0x000fe200078e0036 */
[----:B------:R-:W-:-:S07]  /*1260*/  MOV R7, R55 ;  /* 0x0000003700077202 */ /* 0x000fce0000000f00 */
.L_x_5781:
[----:B------:R-:W-:Y:S05]  /*1270*/  BSYNC B4 ;  /* 0x0000000000047941 */ /* 0x000fea0003800000 */
.L_x_5780:
[----:B------:R-:W-:Y:S01]  /*1280*/  VIADD R0, R3, 0x180 ;  /* 0x0000018003007836 */ /* 0x000fe20000000000 */
[----:B------:R-:W-:Y:S04]  /*1290*/  BSSY B4, `(.L_x_5782) ;  /* 0x000000b000047945 */ /* 0x000fe80003800000 */
        /* <DEDUP_REMOVED lines=8> */
[----:B------:R-:W-:Y:S01]  /*1320*/  MOV R8, R54 ;  /* 0x0000003600087202 */ /* 0x000fe20000000f00 */
[----:B------:R-:W-:-:S07]  /*1330*/  IMAD.MOV.U32 R9, RZ, RZ, R55 ;  /* 0x000000ffff097224 */ /* 0x000fce00078e0037 */
.L_x_5783:
[----:B------:R-:W-:Y:S05]  /*1340*/  BSYNC B4 ;  /* 0x0000000000047941 */ /* 0x000fea0003800000 */
.L_x_5782:
        /* <DEDUP_REMOVED lines=12> */
.L_x_5785:
[----:B------:R-:W-:Y:S05]  /*1410*/  BSYNC B4 ;  /* 0x0000000000047941 */ /* 0x000fea0003800000 */
.L_x_5784:
        /* <DEDUP_REMOVED lines=12> */
.L_x_5787:
[----:B------:R-:W-:Y:S05]  /*14e0*/  BSYNC B4 ;  /* 0x0000000000047941 */ /* 0x000fea0003800000 */
.L_x_5786:
        /* <DEDUP_REMOVED lines=12> */
.L_x_5789:
[----:B------:R-:W-:Y:S05]  /*15b0*/  BSYNC B4 ;  /* 0x0000000000047941 */ /* 0x000fea0003800000 */
.L_x_5788:
[----:B------:R-:W-:-:S05]  /*15c0*/  VIADD R3, R3, 0x380 ;  /* 0x0000038003037836 */ /* 0x000fca0000000000 */
        /* <DEDUP_REMOVED lines=9> */
[----:B------:R-:W-:Y:S01]  /*1660*/  IMAD.MOV.U32 R3, RZ, RZ, R55 ;  /* 0x000000ffff037224 */ /* 0x000fe200078e0037 */
[----:B------:R-:W-:Y:S06]  /*1670*/  BRA `(.L_x_5790) ;  /* 0x0000000400907947 */ /* 0x000fec0003800000 */
.L_x_5775:
[----:B------:R-:W-:Y:S04]  /*1680*/  BSSY B8, `(.L_x_5791) ;  /* 0x000000a000087945 */ /* 0x000fe80003800000 */
[----:B------:R-:W-:Y:S05]  /*1690*/  @P0 BRA `(.L_x_5792) ;  /* 0x0000000000200947 */ /* 0x000fea0003800000 */
[----:B-----5:R-:W-:Y:S01]  /*16a0*/  MOV R48, R4 ;  /* 0x0000000400307202 */ /* 0x020fe20000000f00 */
[----:B------:R-:W-:Y:S01]  /*16b0*/  IMAD.MOV.U32 R49, RZ, RZ, R5 ;  /* 0x000000ffff317224 */ /* 0x000fe200078e0005 */
[----:B------:R-:W-:Y:S01]  /*16c0*/  MOV R5, R29 ;  /* 0x0000001d00057202 */ /* 0x000fe20000000f00 */
[----:B------:R-:W-:Y:S01]  /*16d0*/  IMAD.MOV.U32 R4, RZ, RZ, R28 ;  /* 0x000000ffff047224 */ /* 0x000fe200078e001c */
[----:B------:R-:W-:-:S07]  /*16e0*/  MOV R2, 0x1700 ;  /* 0x0000170000027802 */ /* 0x000fce0000000f00 */
[----:B------:R-:W-:Y:S05]  /*16f0*/  CALL.REL.NOINC `($_ZN2at6native29vectorized_elementwise_kernelILi2EN48_GLOBAL__N__08322988_15_IGammaKernel_cu_cb51a28d10CalcIgammaIdEESt5arrayIPcLm3EEEEviT0_T1_$_ZN46_INTERNAL_08322988_15_IGammaKernel_cu_cb51a28d48_GLOBAL__N__08322988_15_IGammaKernel_cu_cb51a28d11calc_igammaIdEET_S2_S2_) ;  /* 0x0000000800687944 */ /* 0x000fea0003c00000 */
[----:B------:R-:W-:Y:S02]  /*1700*/  IMAD.MOV.U32 R28, RZ, RZ, R68 ;  /* 0x000000ffff1c7224 */ /* 0x000fe400078e0044 */
[----:B------:R-:W-:-:S07]  /*1710*/  IMAD.MOV.U32 R29, RZ, RZ, R69 ;  /* 0x000000ffff1d7224 */ /* 0x000fce00078e0045 */
.L_x_5792:
[----:B------:R-:W-:Y:S05]  /*1720*/  BSYNC B8 ;  /* 0x0000000000087941 */ /* 0x000fea0003800000 */
.L_x_5791:
        /* <DEDUP_REMOVED lines=9> */
[----:B------:R-:W-:Y:S05]  /*17c0*/  CALL.REL.NOINC `($_ZN2at6native29vectorized_elementwise_kernelILi2EN48_GLOBAL__N__08322988_15_IGammaKernel_cu_cb51a28d10CalcIgammaIdEESt5arrayIPcLm3EEEEviT0_T1_$_ZN46_INTERNAL_08322988_15_IGammaKernel_cu_cb51a28d48_GLOBAL__N__08322988_15_IGammaKernel_cu_cb51a28d11calc_igammaIdEET_S2_S2_) ;  /* 0x0000000800347944 */ /* 0x000fea0003c00000 */
[----:B------:R-:W-:Y:S01]  /*17d0*/  IMAD.MOV.U32 R44, RZ, RZ, R68 ;  /* 0x000000ffff2c7224 */ /* 0x000fe200078e0044 */
[----:B------:R-:W-:-:S07]  /*17e0*/  MOV R45, R69 ;  /* 0x00000045002d7202 */ /* 0x000fce0000000f00 */
.L_x_5794:
[----:B------:R-:W-:Y:S05]  /*17f0*/  BSYNC B8 ;  /* 0x0000000000087941 */ /* 0x000fea0003800000 */
.L_x_5793:
        /* <DEDUP_REMOVED lines=10> */
[----:B------:R-:W-:Y:S01]  /*18a0*/  MOV R6, R68 ;  /* 0x0000004400067202 */ /* 0x000fe20000000f00 */
[----:B------:R-:W-:-:S07]  /*18b0*/  IMAD.MOV.U32 R7, RZ, RZ, R69 ;  /* 0x000000ffff077224 */ /* 0x000fce00078e0045 */
.L_x_5796:
[----:B------:R-:W-:Y:S05]  /*18c0*/  BSYNC B8 ;  /* 0x0000000000087941 */ /* 0x000fea0003800000 */
.L_x_5795:
        /* <DEDUP_REMOVED lines=12> */
.L_x_5798:
[----:B------:R-:W-:Y:S05]  /*1990*/  BSYNC B8 ;  /* 0x0000000000087941 */ /* 0x000fea0003800000 */
.L_x_5797:
        /* <DEDUP_REMOVED lines=12> */
.L_x_5800:
[----:B------:R-:W-:Y:S05]  /*1a60*/  BSYNC B8 ;  /* 0x0000000000087941 */ /* 0x000fea0003800000 */
.L_x_5799:
        /* <DEDUP_REMOVED lines=12> */
.L_x_5802:
[----:B------:R-:W-:Y:S05]  /*1b30*/  BSYNC B8 ;  /* 0x0000000000087941 */ /* 0x000fea0003800000 */
.L_x_5801:
        /* <DEDUP_REMOVED lines=12> */
.L_x_5804:
[----:B------:R-:W-:Y:S05]  /*1c00*/  BSYNC B8 ;  /* 0x0000000000087941 */ /* 0x000fea0003800000 */
.L_x_5803:
[----:B------:R-:W-:-:S04]  /*1c10*/  IADD3 R3, R3, 0x380, RZ ;  /* 0x0000038003037810 */ /* 0x000fc80007ffe0ff */
        /* <DEDUP_REMOVED lines=10> */
.L_x_5790:
[----:B------:R-:W-:Y:S05]  /*1cc0*/  BSYNC B0 ;  /* 0x0000000000007941 */ /* 0x000fea0003800000 */
.L_x_5774:
[----:B------:R-:W0:Y:S01]  /*1cd0*/  S2R R0, SR_TID.X ;  /* 0x0000000000007919 */ /* 0x000e220000002100 */
[----:B------:R-:W-:Y:S04]  /*1ce0*/  BSSY B0, `(.L_x_5805) ;  /* 0x0000033000007945 */ /* 0x000fe80003800000 */
[----:B------:R-:W-:Y:S01]  /*1cf0*/  BSSY B1, `(.L_x_5806) ;  /* 0x000002b000017945 */ /* 0x000fe20003800000 */
[----:B0-----:R-:W-:-:S13]  /*1d00*/  ISETP.GE.AND P0, PT, R0, UR5, PT ;  /* 0x0000000500007c0c */ /* 0x001fda000bf06270 */
[----:B-----5:R-:W0:Y:S01]  /*1d10*/  @!P0 LDC.64 R4, c[0x0][0x218] ;  /* 0x00008600ff048b82 */ /* 0x020e220000000a00 */
[C---:B------:R-:W-:Y:S02]  /*1d20*/  @!P0 VIADD R17, R0.reuse, UR4 ;  /* 0x0000000400118c36 */ /* 0x040fe40008000000 */
[----:B------:R-:W-:Y:S02]  /*1d30*/  @!P0 VIADD R0, R0, 0x80 ;  /* 0x0000008000008836 */ /* 0x000fe40000000000 */
[----:B0-----:R-:W-:-:S05]  /*1d40*/  @!P0 IMAD.WIDE.U32 R4, R17, 0x8, R4 ;  /* 0x0000000811048825 */ /* 0x001fca00078e0004 */
[----:B------:R0:W-:Y:S01]  /*1d50*/  @!P0 STG.E.64 desc[UR10][R4.64], R28 ;  /* 0x0000001c04008986 */ /* 0x0001e2000c101b0a */
[----:B------:R-:W-:-:S13]  /*1d60*/  ISETP.GE.AND P0, PT, R0, UR5, PT ;  /* 0x0000000500007c0c */ /* 0x000fda000bf06270 */
[----:B0-----:R-:W-:Y:S05]  /*1d70*/  @P0 BRA `(.L_x_5807) ;  /* 0x0000000000300947 */ /* 0x001fea0003800000 */
[----:B------:R-:W0:Y:S01]  /*1d80*/  LDC.64 R4, c[0x0][0x218] ;  /* 0x00008600ff047b82 */ /* 0x000e220000000a00 */
[C---:B------:R-:W-:Y:S01]  /*1d90*/  IADD3 R17, R0.reuse, UR4, RZ ;  /* 0x0000000400117c10 */ /* 0x040fe2000fffe0ff */
[----:B------:R-:W-:-:S05]  /*1da0*/  VIADD R0, R0, 0x80 ;  /* 0x0000008000007836 */ /* 0x000fca0000000000 */
[----:B------:R-:W-:Y:S01]  /*1db0*/  ISETP.GE.AND P0, PT, R0, UR5, PT ;  /* 0x0000000500007c0c */ /* 0x000fe2000bf06270 */
[----:B0-----:R-:W-:-:S05]  /*1dc0*/  IMAD.WIDE.U32 R4, R17, 0x8, R4 ;  /* 0x0000000811047825 */ /* 0x001fca00078e0004 */
[----:B------:R0:W-:Y:S07]  /*1dd0*/  STG.E.64 desc[UR10][R4.64], R44 ;  /* 0x0000002c04007986 */ /* 0x0001ee000c101b0a */
[----:B------:R-:W-:Y:S05]  /*1de0*/  @P0 BRA `(.L_x_5808) ;  /* 0x0000000000300947 */ /* 0x000fea0003800000 */
[----:B0-----:R-:W0:Y:S01]  /*1df0*/  LDC.64 R4, c[0x0][0x218] ;  /* 0x00008600ff047b82 */ /* 0x001e220000000a00 */
[C---:B------:R-:W-:Y:S01]  /*1e00*/  VIADD R17, R0.reuse, UR4 ;  /* 0x0000000400117c36 */ /* 0x040fe20008000000 */
[----:B------:R-:W-:-:S03]  /*1e10*/  IADD3 R0, R0, 0x80, RZ ;  /* 0x0000008000007810 */ /* 0x000fc60007ffe0ff */
[----:B0-----:R-:W-:-:S05]  /*1e20*/  IMAD.WIDE.U32 R4, R17, 0x8, R4 ;  /* 0x0000000811047825 */ /* 0x001fca00078e0004 */
[----:B------:R0:W-:Y:S02]  /*1e30*/  STG.E.64 desc[UR10][R4.64], R6 ;  /* 0x0000000604007986 */ /* 0x0001e4000c101b0a */
.L_x_5807:
[----:B------:R-:W-:-:S13]  /*1e40*/  ISETP.GE.AND P0, PT, R0, UR5, PT ;  /* 0x0000000500007c0c */ /* 0x000fda000bf06270 */
[----:B------:R-:W-:Y:S05]  /*1e50*/  @P0 BRA `(.L_x_5809) ;  /* 0x0000000000300947 */ /* 0x000fea0003800000 */
[----:B0-----:R-:W0:Y:S01]  /*1e60*/  LDC.64 R4, c[0x0][0x218] ;  /* 0x00008600ff047b82 */ /* 0x001e220000000a00 */
[C---:B------:R-:W-:Y:S02]  /*1e70*/  VIADD R7, R0.reuse, UR4 ;  /* 0x0000000400077c36 */ /* 0x040fe40008000000 */
[----:B------:R-:W-:Y:S02]  /*1e80*/  VIADD R0, R0, 0x80 ;  /* 0x0000008000007836 */ /* 0x000fe40000000000 */
[----:B0-----:R-:W-:-:S05]  /*1e90*/  IMAD.WIDE.U32 R4, R7, 0x8, R4 ;  /* 0x0000000807047825 */ /* 0x001fca00078e0004 */
[----:B------:R1:W-:Y:S02]  /*1ea0*/  STG.E.64 desc[UR10][R4.64], R8 ;  /* 0x0000000804007986 */ /* 0x0003e4000c101b0a */
.L_x_5808:
[----:B------:R-:W-:-:S13]  /*1eb0*/  ISETP.GE.AND P0, PT, R0, UR5, PT ;  /* 0x0000000500007c0c */ /* 0x000fda000bf06270 */
[----:B------:R-:W-:Y:S05]  /*1ec0*/  @P0 BRA `(.L_x_5810) ;  /* 0x0000000000340947 */ /* 0x000fea0003800000 */
[----:B01----:R-:W0:Y:S01]  /*1ed0*/  LDC.64 R4, c[0x0][0x218] ;  /* 0x00008600ff047b82 */ /* 0x003e220000000a00 */
[C---:B------:R-:W-:Y:S01]  /*1ee0*/  IADD3 R7, R0.reuse, UR4, RZ ;  /* 0x0000000400077c10 */ /* 0x040fe2000fffe0ff */
[----:B------:R-:W-:-:S04]  /*1ef0*/  VIADD R0, R0, 0x80 ;  /* 0x0000008000007836 */ /* 0x000fc80000000000 */
[----:B0-----:R-:W-:-:S05]  /*1f00*/  IMAD.WIDE.U32 R4, R7, 0x8, R4 ;  /* 0x0000000807047825 */ /* 0x001fca00078e0004 */
[----:B------:R1:W-:Y:S02]  /*1f10*/  STG.E.64 desc[UR10][R4.64], R10 ;  /* 0x0000000a04007986 */ /* 0x0003e4000c101b0a */
.L_x_5809:
[----:B------:R-:W-:-:S13]  /*1f20*/  ISETP.GE.AND P0, PT, R0, UR5, PT ;  /* 0x0000000500007c0c */ /* 0x000fda000bf06270 */
[----:B------:R-:W-:Y:S05]  /*1f30*/  @P0 BREAK B1 ;  /* 0x0000000000010942 */ /* 0x000fea0003800000 */
[----:B------:R-:W-:Y:S05]  /*1f40*/  @P0 BRA `(.L_x_5811) ;  /* 0x0000000000300947 */ /* 0x000fea0003800000 */
[----:B01----:R-:W0:Y:S01]  /*1f50*/  LDC.64 R4, c[0x0][0x218] ;  /* 0x00008600ff047b82 */ /* 0x003e220000000a00 */
[C---:B------:R-:W-:Y:S01]  /*1f60*/  VIADD R7, R0.reuse, UR4 ;  /* 0x0000000400077c36 */ /* 0x040fe20008000000 */
[----:B------:R-:W-:-:S03]  /*1f70*/  IADD3 R0, R0, 0x80, RZ ;  /* 0x0000008000007810 */ /* 0x000fc60007ffe0ff */
[----:B0-----:R-:W-:-:S05]  /*1f80*/  IMAD.WIDE.U32 R4, R7, 0x8, R4 ;  /* 0x0000000807047825 */ /* 0x001fca00078e0004 */
[----:B------:R2:W-:Y:S02]  /*1f90*/  STG.E.64 desc[UR10][R4.64], R12 ;  /* 0x0000000c04007986 */ /* 0x0005e4000c101b0a */
.L_x_5810:
[----:B------:R-:W-:Y:S05]  /*1fa0*/  BSYNC B1 ;  /* 0x0000000000017941 */ /* 0x000fea0003800000 */
.L_x_5806:
[----:B------:R-:W-:-:S13]  /*1fb0*/  ISETP.GE.AND P0, PT, R0, UR5, PT ;  /* 0x0000000500007c0c */ /* 0x000fda000bf06270 */
[----:B012---:R-:W0:Y:S01]  /*1fc0*/  @!P0 LDC.64 R4, c[0x0][0x218] ;  /* 0x00008600ff048b82 */ /* 0x007e220000000a00 */
[C---:B------:R-:W-:Y:S02]  /*1fd0*/  @!P0 VIADD R7, R0.reuse, UR4 ;  /* 0x0000000400078c36 */ /* 0x040fe40008000000 */
[----:B------:R-:W-:Y:S02]  /*1fe0*/  @!P0 VIADD R0, R0, 0x80 ;  /* 0x0000008000008836 */ /* 0x000fe40000000000 */
[----:B0-----:R-:W-:-:S05]  /*1ff0*/  @!P0 IMAD.WIDE.U32 R4, R7, 0x8, R4 ;  /* 0x0000000807048825 */ /* 0x001fca00078e0004 */
[----:B------:R2:W-:Y:S02]  /*2000*/  @!P0 STG.E.64 desc[UR10][R4.64], R14 ;  /* 0x0000000e04008986 */ /* 0x0005e4000c101b0a */
.L_x_5811:
[----:B------:R-:W-:Y:S05]  /*2010*/  BSYNC B0 ;  /* 0x0000000000007941 */ /* 0x000fea0003800000 */
.L_x_5805:
[----:B------:R-:W-:Y:S05]  /*2020*/  WARPSYNC.ALL ;  /* 0x0000000000007948 */ /* 0x000fea0003800000 */
[----:B------:R-:W-:-:S13]  /*2030*/  ISETP.GE.AND P0, PT, R0, UR5, PT ;  /* 0x0000000500007c0c */ /* 0x000fda000bf06270 */
[----:B------:R-:W-:Y:S05]  /*2040*/  @P0 EXIT ;  /* 0x000000000000094d */ /* 0x000fea0003800000 */
[----:B012---:R-:W0:Y:S01]  /*2050*/  LDC.64 R4, c[0x0][0x218] ;  /* 0x00008600ff047b82 */ /* 0x007e220000000a00 */
[----:B------:R-:W-:-:S05]  /*2060*/  IADD3 R7, R0, UR4, RZ ;  /* 0x0000000400077c10 */ /* 0x000fca000fffe0ff */
[----:B0-----:R-:W-:-:S05]  /*2070*/  IMAD.WIDE.U32 R4, R7, 0x8, R4 ;  /* 0x0000000807047825 */ /* 0x001fca00078e0004 */
[----:B------:R-:W-:Y:S01]  /*2080*/  STG.E.64 desc[UR10][R4.64], R2 ;  /* 0x0000000204007986 */ /* 0x000fe2000c101b0a */
[----:B------:R-:W-:Y:S05]  /*2090*/  EXIT ;  /* 0x000000000000794d */ /* 0x000fea0003800000 */
        .type           $_ZN2at6native29vectorized_elementwise_kernelILi2EN48_GLOBAL__N__08322988_15_IGammaKernel_cu_cb51a28d10CalcIgammaIdEESt5arrayIPcLm3EEEEviT0_T1_$_ZN46_INTERNAL_08322988_15_IGammaKernel_cu_cb51a28d48_GLOBAL__N__08322988_15_IGammaKernel_cu_cb51a28d11calc_igammaIdEET_S2_S2_,@function
        .size           $_ZN2at6native29vectorized_elementwise_kernelILi2EN48_GLOBAL__N__08322988_15_IGammaKernel_cu_cb51a28d10CalcIgammaIdEESt5arrayIPcLm3EEEEviT0_T1_$_ZN46_INTERNAL_08322988_15_IGammaKernel_cu_cb51a28d48_GLOBAL__N__08322988_15_IGammaKernel_cu_cb51a28d11calc_igammaIdEET_S2_S2_,($_ZN2at6native29vectorized_elementwise_kernelILi2EN48_GLOBAL__N__08322988_15_IGammaKernel_cu_cb51a28d10CalcIgammaIdEESt5arrayIPcLm3EEEEviT0_T1_$_ZN46_INTERNAL_08322988_15_IGammaKernel_cu_cb51a28d48_GLOBAL__N__08322988_15_IGammaKernel_cu_cb51a28d12calc_igammacIdEET_S2_S2_ - $_ZN2at6native29vectorized_elementwise_kernelILi2EN48_GLOBAL__N__08322988_15_IGammaKernel_cu_cb51a28d10CalcIgammaIdEESt5arrayIPcLm3EEEEviT0_T1_$_ZN46_INTERNAL_08322988_15_IGammaKernel_cu_cb51a28d48_GLOBAL__N__08322988_15_IGammaKernel_cu_cb51a28d11calc_igammaIdEET_S2_S2_)
$_ZN2at6native29vectorized_elementwise_kernelILi2EN48_GLOBAL__N__08322988_15_IGammaKernel_cu_cb51a28d10CalcIgammaIdEESt5arrayIPcLm3EEEEviT0_T1_$_ZN46_INTERNAL_08322988_15_IGammaKernel_cu_cb51a28d48_GLOBAL__N__08322988_15_IGammaKernel_cu_cb51a28d11calc_igammaIdEET_S2_S2_:
        /* <DEDUP_REMOVED lines=22> */
[----:B------:R-:W-:Y:S01]  /*2200*/  BSSY B1, `(.L_x_5815) ;  /* 0x0000017000017945 */ /* 0x000fe20003800000 */
[----:B------:R-:W-:-:S04]  /*2210*/  DADD R50, -RZ, |R48| ;  /* 0x00000000ff327229 */ /* 0x000fc80000000530 */
        /* <DEDUP_REMOVED lines=10> */
[----:B------:R-:W-:-:S10]  /*22c0*/  DFMA R52, R36, R32, R52 ;  /* 0x000000202434722b */ /* 0x000fd40000000034 */
[----:B------:R-:W-:-:S05]  /*22d0*/  FFMA R0, RZ, R49, R53 ;  /* 0x00000031ff007223 */ /* 0x000fca0000000035 */
[----:B------:R-:W-:-:S13]  /*22e0*/  FSETP.GT.AND P0, PT, |R0|, 1.469367938527859385e-39, PT ;  /* 0x001000000000780b */ /* 0x000fda0003f04200 */
[----:B------:R-:W-:Y:S05]  /*22f0*/  @P0 BRA P1, `(.L_x_5816) ;  /* 0x00000000001c0947 */ /* 0x000fea0000800000 */
[----:B------:R-:W-:Y:S01]  /*2300*/  IMAD.MOV.U32 R70, RZ, RZ, R66 ;  /* 0x000000ffff467224 */ /* 0x000fe200078e0042 */
[----:B------:R-:W-:Y:S01]  /*2310*/  MOV R65, R49 ;  /* 0x0000003100417202 */ /* 0x000fe20000000f00 */
[----:B------:R-:W-:Y:S01]  /*2320*/  IMAD.MOV.U32 R68, RZ, RZ, R48 ;  /* 0x000000ffff447224 */ /* 0x000fe200078e0030 */
[----:B------:R-:W-:-:S07]  /*2330*/  MOV R66, 0x2350 ;  /* 0x0000235000427802 */ /* 0x000fce0000000f00 */
[----:B------:R-:W-:Y:S05]  /*2340*/  CALL.REL.NOINC `($__internal_27_$__cuda_sm20_div_rn_f64_full) ;  /* 0x0000049800ec7944 */ /* 0x000fea0003c00000 */
[----:B------:R-:W-:Y:S02]  /*2350*/  IMAD.MOV.U32 R52, RZ, RZ, R68 ;  /* 0x000000ffff347224 */ /* 0x000fe400078e0044 */
[----:B------:R-:W-:-:S07]  /*2360*/  IMAD.MOV.U32 R53, RZ, RZ, R65 ;  /* 0x000000ffff357224 */ /* 0x000fce00078e0041 */
.L_x_5816:
[----:B------:R-:W-:Y:S05]  /*2370*/  BSYNC B1 ;  /* 0x0000000000017941 */ /* 0x000fea0003800000 */
.L_x_5815:
        /* <DEDUP_REMOVED lines=32> */
[----:B------:R-:W-:Y:S05]  /*2580*/  CALL.REL.NOINC `($__internal_28_$__cuda_sm20_dsqrt_rn_f64_mediumpath_v1) ;  /* 0x0000049c00f07944 */ /* 0x000fea0003c00000 */
[----:B------:R-:W-:-:S07]  /*2590*/  IMAD.MOV.U32 R39, RZ, RZ, R33 ;  /* 0x000000ffff277224 */ /* 0x000fce00078e0021 */
.L_x_5821:
[----:B------:R-:W-:Y:S05]  /*25a0*/  BSYNC B1 ;  /* 0x0000000000017941 */ /* 0x000fea0003800000 */
.L_x_5820:
        /* <DEDUP_REMOVED lines=19> */
[----:B------:R-:W-:Y:S05]  /*26e0*/  CALL.REL.NOINC `($__internal_27_$__cuda_sm20_div_rn_f64_full) ;  /* 0x0000049800047944 */ /* 0x000fea0003c00000 */
[----:B------:R-:W-:-:S07]  /*26f0*/  IMAD.MOV.U32 R64, RZ, RZ, R68 ;  /* 0x000000ffff407224 */ /* 0x000fce00078e0044 */
.L_x_5823:
[----:B------:R-:W-:Y:S05]  /*2700*/  BSYNC B1 ;  /* 0x0000000000017941 */ /* 0x000fea0003800000 */
.L_x_5822:
[----:B------:R-:W-:-:S14]  /*2710*/  DSETP.GEU.AND P0, PT, R52, R64, PT ;  /* 0x000000403400722a */ /* 0x000fdc0003f0e000 */
[----:B------:R-:W-:Y:S05]  /*2720*/  @!P0 BREAK B5 ;  /* 0x0000000000058942 */ /* 0x000fea0003800000 */
[----:B------:R-:W-:Y:S05]  /*2730*/  @!P0 BRA `(.L_x_5824) ;  /* 0x00000044002c8947 */ /* 0x000fea0003800000 */
.L_x_5819:
[----:B------:R-:W-:Y:S05]  /*2740*/  BSYNC B5 ;  /* 0x0000000000057941 */ /* 0x000fea0003800000 */
.L_x_5818:
        /* <DEDUP_REMOVED lines=30> */
[----:B0-----:R-:W-:Y:S01]  /*2930*/  MOV R36, 0xec772306 ;  /* 0xec77230600247802 */ /* 0x001fe20000000f00 */
[----:B------:R-:W-:Y:S01]  /*2940*/  IMAD.MOV.U32 R37, RZ, RZ, 0x4198bf15 ;  /* 0x4198bf15ff257424 */ /* 0x000fe200078e00ff */
[----:B------:R-:W-:Y:S01]  /*2950*/  DSETP.GT.AND P0, PT, R50, 1, PT ;  /* 0x3ff000003200742a */ /* 0x000fe20003f04000 */
[----:B-1----:R-:W-:Y:S01]  /*2960*/  IMAD.MOV.U32 R38, RZ, RZ, -0x30b135d2 ;  /* 0xcf4eca2eff267424 */ /* 0x002fe200078e00ff */
[----:B------:R-:W-:Y:S01]  /*2970*/  MOV R39, 0x418b2298 ;  /* 0x418b229800277802 */ /* 0x000fe20000000f00 */
[----:B------:R0:W-:Y:S01]  /*2980*/  STL.64 [R1+0x28], R54 ;  /* 0x0000283601007387 */ /* 0x0001e20000100a00 */
[----:B------:R-:W-:Y:S01]  /*2990*/  IMAD.MOV.U32 R56, RZ, RZ, 0x3bfd7560 ;  /* 0x3bfd7560ff387424 */ /* 0x000fe200078e00ff */
[----:B------:R-:W-:Y:S01]  /*29a0*/  MOV R57, 0x41225e07 ;  /* 0x41225e0700397802 */ /* 0x000fe20000000f00 */
[----:B--2---:R-:W-:Y:S01]  /*29b0*/  IMAD.MOV.U32 R40, RZ, RZ, 0x0 ;  /* 0x00000000ff287424 */ /* 0x004fe200078e00ff */
[----:B------:R1:W-:Y:S01]  /*29c0*/  STL.64 [R1+0x40], R60 ;  /* 0x0000403c01007387 */ /* 0x0003e20000100a00 */
[----:B------:R-:W-:Y:S01]  /*29d0*/  IMAD.MOV.U32 R41, RZ, RZ, 0x3ff00000 ;  /* 0x3ff00000ff297424 */ /* 0x000fe200078e00ff */
[----:B---3--:R-:W-:Y:S01]  /*29e0*/  MOV R42, 0x0 ;  /* 0x00000000002a7802 */ /* 0x008fe20000000f00 */
[----:B------:R-:W-:Y:S01]  /*29f0*/  IMAD.MOV.U32 R43, RZ, RZ, 0x40508000 ;  /* 0x40508000ff2b7424 */ /* 0x000fe200078e00ff */
[----:B------:R2:W-:Y:S01]  /*2a00*/  STL.64 [R1+0x48], R62 ;  /* 0x0000483e01007387 */ /* 0x0005e20000100a00 */
[----:B------:R-:W-:Y:S01]  /*2a10*/  IMAD.MOV.U32 R58, RZ, RZ, 0x13d667e3 ;  /* 0x13d667e3ff3a7424 */ /* 0x000fe200078e00ff */
[----:B------:R-:W-:Y:S01]  /*2a20*/  BSSY B3, `(.L_x_5828) ;  /* 0x0000049000037945 */ /* 0x000fe20003800000 */
[----:B------:R-:W-:Y:S01]  /*2a30*/  IMAD.MOV.U32 R59, RZ, RZ, 0x414a9038 ;  /* 0x414a9038ff3b7424 */ /* 0x000fe200078e00ff */
[----:B------:R3:W-:Y:S01]  /*2a40*/  STL.64 [R1+0x58], R36 ;  /* 0x0000582401007387 */ /* 0x0007e20000100a00 */
[----:B0-----:R-:W-:Y:S01]  /*2a50*/  IMAD.MOV.U32 R54, RZ, RZ, 0x0 ;  /* 0x00000000ff367424 */ /* 0x001fe200078e00ff */
[----:B------:R-:W-:Y:S01]  /*2a60*/  MOV R55, 0x409e1400 ;  /* 0x409e140000377802 */ /* 0x000fe20000000f00 */
[----:B------:R-:W-:Y:S01]  /*2a70*/  IMAD.MOV.U32 R81, RZ, RZ, 0x3f78d44d ;  /* 0x3f78d44dff517424 */ /* 0x000fe200078e00ff */
[----:B------:R0:W-:Y:S01]  /*2a80*/  STL.64 [R1+0x60], R38 ;  /* 0x0000602601007387 */ /* 0x0001e20000100a00 */
[----:B-1----:R-:W-:Y:S01]  /*2a90*/  IMAD.MOV.U32 R60, RZ, RZ, 0x0 ;  /* 0x00000000ff3c7424 */ /* 0x002fe200078e00ff */
[----:B------:R-:W-:-:S02]  /*2aa0*/  MOV R61, 0x41441f7b ;  /* 0x41441f7b003d7802 */ /* 0x000fc40000000f00 */
[----:B------:R1:W-:Y:S01]  /*2ab0*/  STL.64 [R1+0x1388], R40 ;  /* 0x0013882801007387 */ /* 0x0003e20000100a00 */
[----:B--2---:R-:W-:Y:S01]  /*2ac0*/  IMAD.MOV.U32 R62, RZ, RZ, -0x20000000 ;  /* 0xe0000000ff3e7424 */ /* 0x004fe200078e00ff */
[----:B------:R-:W-:Y:S01]  /*2ad0*/  MOV R80, 0x6a172145 ;  /* 0x6a17214500507802 */ /* 0x000fe20000000f00 */
[----:B------:R-:W-:Y:S01]  /*2ae0*/  IMAD.MOV.U32 R63, RZ, RZ, 0x41697171 ;  /* 0x41697171ff3f7424 */ /* 0x000fe200078e00ff */
[----:B------:R2:W-:Y:S01]  /*2af0*/  STL.64 [R1+0x1390], R42 ;  /* 0x0013902a01007387 */ /* 0x0005e20000100a00 */
[----:B---3--:R-:W-:Y:S01]  /*2b00*/  IMAD.MOV.U32 R36, RZ, RZ, 0x70000000 ;  /* 0x70000000ff247424 */ /* 0x008fe200078e00ff */
[----:B------:R-:W-:Y:S01]  /*2b10*/  MOV R37, 0x41991871 ;  /* 0x4199187100257802 */ /* 0x000fe20000000f00 */
[----:B0-----:R-:W-:Y:S01]  /*2b20*/  IMAD.MOV.U32 R38, RZ, RZ, -0x50000000 ;  /* 0xb0000000ff267424 */ /* 0x001fe200078e00ff */
[----:B------:R-:W-:Y:S01]  /*2b30*/  STL.64 [R1+0x1398], R54 ;  /* 0x0013983601007387 */ /* 0x000fe20000100a00 */
[----:B------:R-:W-:Y:S01]  /*2b40*/  IMAD.MOV.U32 R39, RZ, RZ, 0x41a1fda6 ;  /* 0x41a1fda6ff277424 */ /* 0x000fe200078e00ff */
[----:B-1----:R-:W-:Y:S01]  /*2b50*/  MOV R40, 0x80000000 ;  /* 0x8000000000287802 */ /* 0x002fe20000000f00 */
[----:B------:R-:W-:Y:S01]  /*2b60*/  IMAD.MOV.U32 R41, RZ, RZ, 0x419cbd69 ;  /* 0x419cbd69ff297424 */ /* 0x000fe200078e00ff */
[----:B------:R-:W-:Y:S01]  /*2b70*/  STL.64 [R1+0x13b0], R60 ;  /* 0x0013b03c01007387 */ /* 0x000fe20000100a00 */
[----:B--2---:R-:W-:-:S03]  /*2b80*/  IMAD.MOV.U32 R43, RZ, RZ, 0x418308a8 ;  /* 0x418308a8ff2b7424 */ /* 0x004fc600078e00ff */
        /* <DEDUP_REMOVED lines=10> */
[----:B------:R-:W-:Y:S02]  /*2c30*/  IMAD.MOV.U32 R33, RZ, RZ, 0x4194972f ;  /* 0x4194972fff217424 */ /* 0x000fe400078e00ff */
[----:B-1----:R-:W-:Y:S02]  /*2c40*/  IMAD.MOV.U32 R56, RZ, RZ, 0x0 ;  /* 0x00000000ff387424 */ /* 0x002fe400078e00ff */
[----:B------:R-:W-:Y:S01]  /*2c50*/  IMAD.MOV.U32 R57, RZ, RZ, 0x40dfe780 ;  /* 0x40dfe780ff397424 */ /* 0x000fe200078e00ff */
[----:B------:R0:W-:Y:S01]  /*2c60*/  STL.64 [R1+0x50], R32 ;  /* 0x0000502001007387 */ /* 0x0001e20000100a00 */
[----:B--2---:R-:W-:Y:S01]  /*2c70*/  MOV R58, 0x0 ;  /* 0x00000000003a7802 */ /* 0x004fe20000000f00 */
[----:B------:R-:W-:Y:S02]  /*2c80*/  IMAD.MOV.U32 R59, RZ, RZ, 0x4115d0bc ;  /* 0x4115d0bcff3b7424 */ /* 0x000fe400078e00ff */
[----:B------:R1:W-:Y:S04]  /*2c90*/  STL.64 [R1+0x13a0], R56 ;  /* 0x0013a03801007387 */ /* 0x0003e80000100a00 */
[----:B------:R2:W-:Y:S01]  /*2ca0*/  STL.64 [R1+0x13a8], R58 ;  /* 0x0013a83a01007387 */ /* 0x0005e20000100a00 */
[----:B0-----:R-:W-:Y:S01]  /*2cb0*/  MOV R32, 0x90000000 ;  /* 0x9000000000207802 */ /* 0x001fe20000000f00 */
[----:B------:R-:W-:Y:S01]  /*2cc0*/  IMAD.MOV.U32 R33, RZ, RZ, 0x4185eeb6 ;  /* 0x4185eeb6ff217424 */ /* 0x000fe200078e00ff */
[----:B-1----:R-:W-:-:S04]  /*2cd0*/  IADD3 R57, R1, 0x1388, RZ ;  /* 0x0000138801397810 */ /* 0x002fc80007ffe0ff */
[----:B------:R0:W-:Y:S01]  /*2ce0*/  STL.64 [R1+0x13c0], R32 ;  /* 0x0013c02001007387 */ /* 0x0001e20000100a00 */
        /* <DEDUP_REMOVED lines=20> */
[----:B------:R-:W-:Y:S05]  /*2e30*/  CALL.REL.NOINC `($__internal_26_$__cuda_sm20_dblrcp_rn_slowpath_v3) ;  /* 0x0000048c00907944 */ /* 0x000fea0003c00000 */
.L_x_5831:
[----:B------:R-:W-:Y:S05]  /*2e40*/  BSYNC B5 ;  /* 0x0000000000057941 */ /* 0x000fea0003800000 */
.L_x_5830:
[----:B------:R-:W-:Y:S01]  /*2e50*/  HFMA2.MMA R80, -RZ, RZ, -29.21875, -12.359375 ;  /* 0xcf4eca2eff507435 */ /* 0x000fe200000001ff */
[----:B------:R-:W-:Y:S01]  /*2e60*/  IMAD.MOV.U32 R32, RZ, RZ, R38 ;  /* 0x000000ffff207224 */ /* 0x000fe200078e0026 */
[----:B------:R-:W-:Y:S01]  /*2e70*/  MOV R33, R39 ;  /* 0x0000002700217202 */ /* 0x000fe20000000f00 */
[----:B------:R-:W-:Y:S02]  /*2e80*/  IMAD.MOV.U32 R59, RZ, RZ, 0xc ;  /* 0x0000000cff3b7424 */ /* 0x000fe400078e00ff */
[----:B------:R-:W-:Y:S02]  /*2e90*/  IMAD.MOV.U32 R58, RZ, RZ, -0x1 ;  /* 0xffffffffff3a7424 */ /* 0x000fe400078e00ff */
[----:B------:R-:W-:-:S07]  /*2ea0*/  IMAD.MOV.U32 R81, RZ, RZ, 0x418b2298 ;  /* 0x418b2298ff517424 */ /* 0x000fce00078e00ff */
.L_x_5829:
[----:B------:R-:W-:Y:S05]  /*2eb0*/  BSYNC B3 ;  /* 0x0000000000037941 */ /* 0x000fea0003800000 */
.L_x_5828:
[----:B------:R-:W-:Y:S01]  /*2ec0*/  DSETP.GT.AND P0, PT, R50, 1, PT ;  /* 0x3ff000003200742a */ /* 0x000fe20003f04000 */
[----:B------:R-:W-:-:S13]  /*2ed0*/  IMAD.SHL.U32 R0, R58, 0x8, RZ ;  /* 0x000000083a007824 */ /* 0x000fda00078e00ff */
[----:B------:R-:W-:-:S05]  /*2ee0*/  @P0 IADD3 R57, R1, 0x13e8, RZ ;  /* 0x000013e801390810 */ /* 0x000fca0007ffe0ff */
[----:B------:R-:W-:-:S05]  /*2ef0*/  IMAD.IADD R71, R57, 0x1, R0 ;  /* 0x0000000139477824 */ /* 0x000fca00078e0200 */
[----:B------:R-:W2:Y:S01]  /*2f00*/  LDL.64 R36, [R71] ;  /* 0x0000000047247983 */ /* 0x000ea20000100a00 */
[----:B------:R-:W-:-:S05]  /*2f10*/  IMAD.IADD R69, R71, 0x1, R0 ;  /* 0x0000000147457824 */ /* 0x000fca00078e0200 */
[----:B------:R0:W3:Y:S01]  /*2f20*/  LDL.64 R38, [R69] ;  /* 0x0000000045267983 */ /* 0x0000e20000100a00 */
[----:B------:R-:W-:-:S05]  /*2f30*/  IADD3 R61, R69, R0, RZ ;  /* 0x00000000453d7210 */ /* 0x000fca0007ffe0ff */
[----:B------:R-:W4:Y:S01]  /*2f40*/  LDL.64 R40, [R61] ;  /* 0x000000003d287983 */ /* 0x000f220000100a00 */
[----:B------:R-:W-:-:S05]  /*2f50*/  IMAD.IADD R63, R61, 0x1, R0 ;  /* 0x000000013d3f7824 */ /* 0x000fca00078e0200 */
[----:B------:R-:W5:Y:S01]  /*2f60*/  LDL.64 R42, [R63] ;  /* 0x000000003f2a7983 */ /* 0x000f620000100a00 */
[----:B------:R-:W-:-:S05]  /*2f70*/  IMAD.IADD R65, R63, 0x1, R0 ;  /* 0x000000013f417824 */ /* 0x000fca00078e0200 */
[----:B------:R-:W5:Y:S01]  /*2f80*/  LDL.64 R54, [R65] ;  /* 0x0000000041367983 */ /* 0x000f620000100a00 */
[----:B------:R-:W-:Y:S01]  /*2f90*/  IADD3 R67, R65, R0, RZ ;  /* 0x0000000041437210 */ /* 0x000fe20007ffe0ff */
[----:B------:R-:W-:-:S04]  /*2fa0*/  IMAD.IADD R58, R59, 0x1, R58 ;  /* 0x000000013b3a7824 */ /* 0x000fc800078e023a */
[----:B------:R-:W5:Y:S01]  /*2fb0*/  LDL.64 R56, [R67] ;  /* 0x0000000043387983 */ /* 0x000f620000100a00 */
[----:B------:R-:W-:Y:S01]  /*2fc0*/  IMAD.IADD R75, R67, 0x1, R0 ;  /* 0x00000001434b7824 */ /* 0x000fe200078e0200 */
[----:B------:R-:W-:-:S04]  /*2fd0*/  LEA R77, R58, R1, 0x3 ;  /* 0x000000013a4d7211 */ /* 0x000fc800078e18ff */
[----:B------:R1:W5:Y:S01]  /*2fe0*/  LDL.64 R58, [R75] ;  /* 0x000000004b3a7983 */ /* 0x0003620000100a00 */
[----:B------:R-:W-:-:S03]  /*2ff0*/  IMAD.IADD R79, R75, 0x1, R0 ;  /* 0x000000014b4f7824 */ /* 0x000fc600078e0200 */
[----:B------:R1:W5:Y:S01]  /*3000*/  LDL.64 R60, [R77] ;  /* 0x000000004d3c7983 */ /* 0x0003620000100a00 */
[----:B------:R-:W-:-:S03]  /*3010*/  IMAD.IADD R91, R0, 0x1, R77 ;  /* 0x00000001005b7824 */ /* 0x000fc600078e024d */
[----:B------:R1:W5:Y:S01]  /*3020*/  LDL.64 R62, [R79] ;  /* 0x000000004f3e7983 */ /* 0x0003620000100a00 */
[----:B0-----:R-:W-:-:S03]  /*3030*/  IADD3 R69, R79, R0, RZ ;  /* 0x000000004f457210 */ /* 0x001fc60007ffe0ff */
[----:B------:R-:W5:Y:S01]  /*3040*/  LDL.64 R64, [R91] ;  /* 0x000000005b407983 */ /* 0x000f620000100a00 */
[----:B------:R-:W-:-:S03]  /*3050*/  IMAD.IADD R71, R91, 0x1, R0 ;  /* 0x000000015b477824 */ /* 0x000fc600078e0200 */
[----:B------:R0:W5:Y:S01]  /*3060*/  LDL.64 R66, [R69] ;  /* 0x0000000045427983 */ /* 0x0001620000100a00 */
[----:B------:R-:W-:-:S03]  /*3070*/  IMAD.IADD R73, R69, 0x1, R0 ;  /* 0x0000000145497824 */ /* 0x000fc600078e0200 */
[----:B------:R0:W5:Y:S01]  /*3080*/  LDL.64 R82, [R71] ;  /* 0x0000000047527983 */ /* 0x0001620000100a00 */
[----:B-1----:R-:W-:-:S03]  /*3090*/  IADD3 R75, R71, R0, RZ ;  /* 0x00000000474b7210 */ /* 0x002fc60007ffe0ff */
[----:B------:R1:W5:Y:S01]  /*30a0*/  LDL.64 R84, [R73] ;  /* 0x0000000049547983 */ /* 0x0003620000100a00 */
[----:B------:R-:W-:-:S03]  /*30b0*/  IMAD.IADD R77, R73, 0x1, R0 ;  /* 0x00000001494d7824 */ /* 0x000fc600078e0200 */
[----:B------:R1:W5:Y:S01]  /*30c0*/  LDL.64 R86, [R75] ;  /* 0x000000004b567983 */ /* 0x0003620000100a00 */
[----:B------:R-:W-:-:S03]  /*30d0*/  IMAD.IADD R79, R75, 0x1, R0 ;  /* 0x000000014b4f7824 */ /* 0x000fc600078e0200 */
[----:B------:R1:W5:Y:S01]  /*30e0*/  LDL.64 R88, [R77] ;  /* 0x000000004d587983 */ /* 0x0003620000100a00 */
[----:B------:R-:W-:-:S03]  /*30f0*/  IADD3 R68, R77, R0, RZ ;  /* 0x000000004d447210 */ /* 0x000fc60007ffe0ff */
[----:B------:R1:W5:Y:S01]  /*3100*/  LDL.64 R90, [R79] ;  /* 0x000000004f5a7983 */ /* 0x0003620000100a00 */
[----:B0-----:R-:W-:-:S03]  /*3110*/  IMAD.IADD R69, R79, 0x1, R0 ;  /* 0x000000014f457824 */ /* 0x001fc600078e0200 */
[----:B------:R-:W5:Y:S01]  /*3120*/  LDL.64 R92, [R68] ;  /* 0x00000000445c7983 */ /* 0x000f620000100a00 */
[----:B------:R-:W-:-:S03]  /*3130*/  IMAD.IADD R71, R69, 0x1, R0 ;  /* 0x0000000145477824 */ /* 0x000fc600078e0200 */
[----:B------:R0:W5:Y:S04]  /*3140*/  LDL.64 R94, [R69] ;  /* 0x00000000455e7983 */ /* 0x0001680000100a00 */
[----:B------:R-:W5:Y:S01]  /*3150*/  LDL.64 R96, [R71] ;  /* 0x0000000047607983 */ /* 0x000f620000100a00 */
[----:B-1----:R-:W-:-:S05]  /*3160*/  IADD3 R73, R71, R0, RZ ;  /* 0x0000000047497210 */ /* 0x002fca0007ffe0ff */
[----:B------:R-:W5:Y:S01]  /*3170*/  LDL.64 R98, [R73] ;  /* 0x0000000049627983 */ /* 0x000f620000100a00 */
[----:B------:R-:W-:-:S05]  /*3180*/  IMAD.IADD R75, R73, 0x1, R0 ;  /* 0x00000001494b7824 */ /* 0x000fca00078e0200 */
[----:B------:R-:W5:Y:S01]  /*3190*/  LDL.64 R100, [R75] ;  /* 0x000000004b647983 */ /* 0x000f620000100a00 */
[----:B------:R-:W-:-:S05]  /*31a0*/  IMAD.IADD R77, R75, 0x1, R0 ;  /* 0x000000014b4d7824 */ /* 0x000fca00078e0200 */
[----:B------:R-:W5:Y:S01]  /*31b0*/  LDL.64 R102, [R77] ;  /* 0x000000004d667983 */ /* 0x000f620000100a00 */
[----:B------:R-:W-:-:S05]  /*31c0*/  IADD3 R79, R77, R0, RZ ;  /* 0x000000004d4f7210 */ /* 0x000fca0007ffe0ff */
[----:B------:R-:W5:Y:S01]  /*31d0*/  LDL.64 R104, [R79] ;  /* 0x000000004f687983 */ /* 0x000f620000100a00 */
[----:B------:R-:W-:-:S05]  /*31e0*/  IMAD.IADD R0, R79, 0x1, R0 ;  /* 0x000000014f007824 */ /* 0x000fca00078e0200 */
[----:B------:R-:W5:Y:S01]  /*31f0*/  LDL.64 R106, [R0] ;  /* 0x00000000006a7983 */ /* 0x000f620000100a00 */
[----:B0-----:R-:W-:Y:S01]  /*3200*/  FSEL R69, RZ, 1.875, P0 ;  /* 0x3ff00000ff457808 */ /* 0x001fe20000000000 */
[----:B------:R-:W-:Y:S01]  /*3210*/  IMAD.MOV.U32 R68, RZ, RZ, RZ ;  /* 0x000000ffff447224 */ /* 0x000fe200078e00ff */
[----:B------:R-:W-:Y:S01]  /*3220*/  UMOV UR6, 0xb9800000 ;  /* 0xb980000000067882 */ /* 0x000fe20000000000 */
[----:B------:R-:W-:Y:S01]  /*3230*/  UMOV UR7, 0x40181945 ;  /* 0x4018194500077882 */ /* 0x000fe20000000000 */
[----:B------:R-:W-:Y:S03]  /*3240*/  BSSY B2, `(.L_x_5832) ;  /* 0x000002f000027945 */ /* 0x000fe60003800000 */
        /* <DEDUP_REMOVED lines=8> */
[----:B------:R-:W-:Y:S02]  /*32d0*/  DFMA R60, R60, R32, R64 ;  /* 0x000000203c3c722b */ /* 0x000fe40000000040 */
[----:B------:R-:W-:-:S04]  /*32e0*/  DADD R58, R48, UR6 ;  /* 0x00000006303a7e29 */ /* 0x000fc80008000000 */
[-C--:B------:R-:W-:Y:S02]  /*32f0*/  DFMA R36, R36, R32.reuse, R62 ;  /* 0x000000202424722b */ /* 0x080fe4000000003e */
[----:B------:R-:W-:Y:S02]  /*3300*/  DFMA R60, R60, R32, R82 ;  /* 0x000000203c3c722b */ /* 0x000fe40000000052 */
[----:B------:R-:W-:-:S04]  /*3310*/  DADD R58, R58, -0.5 ;  /* 0xbfe000003a3a7429 */ /* 0x000fc80000000000 */
        /* <DEDUP_REMOVED lines=8> */
[----:B------:R-:W-:-:S03]  /*33a0*/  MOV R36, 0x1 ;  /* 0x0000000100247802 */ /* 0x000fc60000000f00 */
        /* <DEDUP_REMOVED lines=21> */
[----:B------:R-:W-:Y:S05]  /*3500*/  CALL.REL.NOINC `($__internal_27_$__cuda_sm20_div_rn_f64_full) ;  /* 0x00000488007c7944 */ /* 0x000fea0003c00000 */
[----:B------:R-:W-:Y:S01]  /*3510*/  MOV R60, R68 ;  /* 0x00000044003c7202 */ /* 0x000fe20000000f00 */
[----:B------:R-:W-:-:S07]  /*3520*/  IMAD.MOV.U32 R61, RZ, RZ, R65 ;  /* 0x000000ffff3d7224 */ /* 0x000fce00078e0041 */
.L_x_5833:
[----:B------:R-:W-:Y:S05]  /*3530*/  BSYNC B2 ;  /* 0x0000000000027941 */ /* 0x000fea0003800000 */
.L_x_5832:
        /* <DEDUP_REMOVED lines=22> */
[----:B------:R-:W-:Y:S05]  /*36a0*/  CALL.REL.NOINC `($__internal_27_$__cuda_sm20_div_rn_f64_full) ;  /* 0x0000048800147944 */ /* 0x000fea0003c00000 */
[----:B------:R-:W-:Y:S01]  /*36b0*/  MOV R56, R68 ;  /* 0x0000004400387202 */ /* 0x000fe20000000f00 */
[----:B------:R-:W-:-:S07]  /*36c0*/  IMAD.MOV.U32 R57, RZ, RZ, R65 ;  /* 0x000000ffff397224 */ /* 0x000fce00078e0041 */
.L_x_5835:
[----:B------:R-:W-:Y:S05]  /*36d0*/  BSYNC B2 ;  /* 0x0000000000027941 */ /* 0x000fea0003800000 */
.L_x_5834:
        /* <DEDUP_REMOVED lines=18> */
[----:B------:R-:W-:Y:S01]  /*3800*/  MOV R36, 0x3830 ;  /* 0x0000383000247802 */ /* 0x000fe20000000f00 */
[----:B------:R-:W-:-:S07]  /*3810*/  IMAD.MOV.U32 R41, RZ, RZ, R57 ;  /* 0x000000ffff297224 */ /* 0x000fce00078e0039 */
[----:B------:R-:W-:Y:S05]  /*3820*/  CALL.REL.NOINC `($__internal_28_$__cuda_sm20_dsqrt_rn_f64_mediumpath_v1) ;  /* 0x0000048c00487944 */ /* 0x000fea0003c00000 */
[----:B------:R-:W-:Y:S01]  /*3830*/  MOV R66, R38 ;  /* 0x0000002600427202 */ /* 0x000fe20000000f00 */
[----:B------:R-:W-:-:S07]  /*3840*/  IMAD.MOV.U32 R67, RZ, RZ, R33 ;  /* 0x000000ffff437224 */ /* 0x000fce00078e0021 */
.L_x_5837:
[----:B------:R-:W-:Y:S05]  /*3850*/  BSYNC B3 ;  /* 0x0000000000037941 */ /* 0x000fea0003800000 */
.L_x_5836:
        /* <DEDUP_REMOVED lines=17> */
[----:B------:R-:W-:Y:S01]  /*3970*/  MOV R66, 0x39a0 ;  /* 0x000039a000427802 */ /* 0x000fe20000000f00 */
[----:B------:R-:W-:-:S07]  /*3980*/  IMAD.MOV.U32 R65, RZ, RZ, R61 ;  /* 0x000000ffff417224 */ /* 0x000fce00078e003d */
[----:B------:R-:W-:Y:S05]  /*3990*/  CALL.REL.NOINC `($__internal_27_$__cuda_sm20_div_rn_f64_full) ;  /* 0x0000048400587944 */ /* 0x000fea0003c00000 */
[----:B------:R-:W-:Y:S01]  /*39a0*/  MOV R32, R68 ;  /* 0x0000004400207202 */ /* 0x000fe20000000f00 */
[----:B------:R-:W-:-:S07]  /*39b0*/  IMAD.MOV.U32 R33, RZ, RZ, R65 ;  /* 0x000000ffff217224 */ /* 0x000fce00078e0041 */
.L_x_5839:
[----:B------:R-:W-:Y:S05]  /*39c0*/  BSYNC B2 ;  /* 0x0000000000027941 */ /* 0x000fea0003800000 */
.L_x_5838:
        /* <DEDUP_REMOVED lines=28> */
.L_x_5842:
[----:B------:R-:W-:Y:S05]  /*3b90*/  BSYNC B2 ;  /* 0x0000000000027941 */ /* 0x000fea0003800000 */
.L_x_5841:
[C---:B------:R-:W-:Y:S01]  /*3ba0*/  FSETP.GEU.FTZ.AND P1, PT, R35.reuse, 1.7916666269302368164, PT ;  /* 0x3fe555552300780b */ /* 0x040fe20003f3e000 */
[----:B------:R-:W-:Y:S01]  /*3bb0*/  BSSY B2, `(.L_x_5843) ;  /* 0x0000088000027945 */ /* 0x000fe20003800000 */
[----:B------:R-:W-:-:S13]  /*3bc0*/  FSETP.GT.FTZ.AND P0, PT, R35, -1.6999999284744262695, PT ;  /* 0xbfd999992300780b */ /* 0x000fda0003f14000 */
[----:B------:R-:W-:Y:S05]  /*3bd0*/  @P0 BRA !P1, `(.L_x_5844) ;  /* 0x0000000400440947 */ /* 0x000fea0004800000 */
[----:B------:R-:W-:-:S10]  /*3be0*/  DADD R36, R34, 1 ;  /* 0x3ff0000022247429 */ /* 0x000fd40000000000 */
[----:B------:R-:W-:Y:S01]  /*3bf0*/  ISETP.GT.AND P0, PT, R37, 0xfffff, PT ;  /* 0x000fffff2500780c */ /* 0x000fe20003f04270 */
[----:B------:R-:W-:Y:S01]  /*3c00*/  IMAD.MOV.U32 R40, RZ, RZ, R36 ;  /* 0x000000ffff287224 */ /* 0x000fe200078e0024 */
        /* <DEDUP_REMOVED lines=78> */
.L_x_5844:
        /* <DEDUP_REMOVED lines=21> */
[----:B------:R-:W-:-:S07]  /*4240*/  IMAD.MOV.U32 R64, RZ, RZ, R68 ;  /* 0x000000ffff407224 */ /* 0x000fce00078e0044 */
.L_x_5847:
[----:B------:R-:W-:Y:S05]  /*4250*/  BSYNC B5 ;  /* 0x0000000000057941 */ /* 0x000fea0003800000 */
.L_x_5846:
        /* <DEDUP_REMOVED lines=29> */
.L_x_5845:
[----:B------:R-:W-:Y:S05]  /*4430*/  BSYNC B2 ;  /* 0x0000000000027941 */ /* 0x000fea0003800000 */
.L_x_5843:
        /* <DEDUP_REMOVED lines=24> */
[----:B------:R-:W-:-:S07]  /*45c0*/  MOV R64, R68 ;  /* 0x0000004400407202 */ /* 0x000fce0000000f00 */
.L_x_5849:
[----:B------:R-:W-:Y:S05]  /*45d0*/  BSYNC B2 ;  /* 0x0000000000027941 */ /* 0x000fea0003800000 */
.L_x_5848:
        /* <DEDUP_REMOVED lines=55> */
[----:B------:R-:W-:Y:S02]  /*4950*/  @!P0 IMAD.IADD R36, R36, 0x1, -R35 ;  /* 0x0000000124248824 */ /* 0x000fe400078e0a23 */
[----:B------:R-:W-:-:S03]  /*4960*/  @!P0 IMAD R35, R35, 0x100000, R41 ;  /* 0x0010000023238824 */ /* 0x000fc600078e0229 */
[----:B------:R-:W-:Y:S01]  /*4970*/  @!P0 LEA R37, R36, 0x3ff00000, 0x14 ;  /* 0x3ff0000024258811 */ /* 0x000fe200078ea0ff */
[----:B------:R-:W-:-:S06]  /*4980*/  @!P0 IMAD.MOV.U32 R36, RZ, RZ, RZ ;  /* 0x000000ffff248224 */ /* 0x000fcc00078e00ff */
[----:B------:R-:W-:-:S11]  /*4990*/  @!P0 DMUL R38, R34, R36 ;  /* 0x0000002422268228 */ /* 0x000fd60000000000 */
.L_x_5851:
[----:B------:R-:W-:Y:S05]  /*49a0*/  BSYNC B2 ;  /* 0x0000000000027941 */ /* 0x000fea0003800000 */
.L_x_5850:
[----:B------:R-:W-:Y:S01]  /*49b0*/  DMUL R38, R38, R32 ;  /* 0x0000002026267228 */ /* 0x000fe20000000000 */
[----:B------:R-:W-:Y:S10]  /*49c0*/  BRA `(.L_x_5852) ;  /* 0x0000001c00507947 */ /* 0x000ff40003800000 */
.L_x_5840:
        /* <DEDUP_REMOVED lines=40> */
[----:B------:R-:W-:Y:S01]  /*4c50*/  UMOV UR7, 0x3f811111 ;  /* 0x3f81111100077882 */ /* 0x000fe20000000000 */
[----:B------:R-:W-:-:S05]  /*4c60*/  DFMA R72, R40, R42, R72 ;  /* 0x0000002a2848722b */ /* 0x000fca0000000048 */
[----:B------:R-:W-:Y:S01]  /*4c70*/  DFMA R38, R36, R38, UR6 ;  /* 0x0000000624267e2b */ /* 0x000fe20008000026 */
[----:B------:R-:W-:Y:S01]  /*4c80*/  UMOV UR6, 0x555502a1 ;  /* 0x555502a100067882 */ /* 0x000fe20000000000 */
[----:B------:R-:W-:-:S03]  /*4c90*/  UMOV UR7, 0x3fa55555 ;  /* 0x3fa5555500077882 */ /* 0x000fc60000000000 */
[----:B------:R-:W-:-:S03]  /*4ca0*/  FFMA R0, RZ, R59, R73 ;  /* 0x0000003bff007223 */ /* 0x000fc60000000049 */
        /* <DEDUP_REMOVED lines=23> */
[----:B------:R-:W-:Y:S01]  /*4e20*/  @!P0 IMAD.MOV.U32 R34, RZ, RZ, R38 ;  /* 0x000000ffff228224 */ /* 0x000fe200078e0026 */
[----:B------:R-:W-:-:S06]  /*4e30*/  @!P0 MOV R38, RZ ;  /* 0x000000ff00268202 */ /* 0x000fcc0000000f00 */
[----:B------:R-:W-:-:S11]  /*4e40*/  @!P0 DMUL R36, R34, R38 ;  /* 0x0000002622248228 */ /* 0x000fd60000000000 */
.L_x_5854:
[----:B------:R-:W-:Y:S05]  /*4e50*/  BSYNC B2 ;  /* 0x0000000000027941 */ /* 0x000fea0003800000 */
.L_x_5853:
[----:B------:R-:W-:Y:S04]  /*4e60*/  BSSY B2, `(.L_x_5855) ;  /* 0x000000a000027945 */ /* 0x000fe80003800000 */
[----:B------:R-:W-:Y:S05]  /*4e70*/  @P2 BRA P3, `(.L_x_5856) ;  /* 0x0000000000202947 */ /* 0x000fea0001800000 */
[----:B------:R-:W-:Y:S01]  /*4e80*/  IMAD.MOV.U32 R68, RZ, RZ, R58 ;  /* 0x000000ffff447224 */ /* 0x000fe200078e003a */
[----:B------:R-:W-:Y:S01]  /*4e90*/  MOV R70, R4 ;  /* 0x0000000400467202 */ /* 0x000fe20000000f00 */
[----:B------:R-:W-:Y:S01]  /*4ea0*/  IMAD.MOV.U32 R65, RZ, RZ, R59 ;  /* 0x000000ffff417224 */ /* 0x000fe200078e003b */
[----:B------:R-:W-:Y:S01]  /*4eb0*/  MOV R66, 0x4ee0 ;  /* 0x00004ee000427802 */ /* 0x000fe20000000f00 */
[----:B------:R-:W-:-:S07]  /*4ec0*/  IMAD.MOV.U32 R67, RZ, RZ, R5 ;  /* 0x000000ffff437224 */ /* 0x000fce00078e0005 */
[----:B------:R-:W-:Y:S05]  /*4ed0*/  CALL.REL.NOINC `($__internal_27_$__cuda_sm20_div_rn_f64_full) ;  /* 0x0000047000087944 */ /* 0x000fea0003c00000 */
[----:B------:R-:W-:Y:S01]  /*4ee0*/  IMAD.MOV.U32 R72, RZ, RZ, R68 ;  /* 0x000000ffff487224 */ /* 0x000fe200078e0044 */
[----:B------:R-:W-:-:S07]  /*4ef0*/  MOV R73, R65 ;  /* 0x0000004100497202 */ /* 0x000fce0000000f00 */
.L_x_5856:
[----:B------:R-:W-:Y:S05]  /*4f00*/  BSYNC B2 ;  /* 0x0000000000027941 */ /* 0x000fea0003800000 */
.L_x_5855:
[----:B------:R-:W-:Y:S01]  /*4f10*/  DADD R40, -RZ, |R72| ;  /* 0x00000000ff287229 */ /* 0x000fe20000000548 */
[----:B------:R-:W-:Y:S01]  /*4f20*/  BSSY B2, `(.L_x_5857) ;  /* 0x0000005000027945 */ /* 0x000fe20003800000 */
[----:B------:R-:W-:Y:S01]  /*4f30*/  IMAD.MOV.U32 R38, RZ, RZ, R48 ;  /* 0x000000ffff267224 */ /* 0x000fe200078e0030 */
[----:B------:R-:W-:Y:S01]  /*4f40*/  MOV R34, 0x4f70 ;  /* 0x00004f7000227802 */ /* 0x000fe20000000f00 */
[----:B------:R-:W-:-:S07]  /*4f50*/  IMAD.MOV.U32 R35, RZ, RZ, R49 ;  /* 0x000000ffff237224 */ /* 0x000fce00078e0031 */
[----:B------:R-:W-:Y:S05]  /*4f60*/  CALL.REL.NOINC `($_ZN2at6native29vectorized_elementwise_kernelILi2EN48_GLOBAL__N__08322988_15_IGammaKernel_cu_cb51a28d10CalcIgammaIdEESt5arrayIPcLm3EEEEviT0_T1_$__internal_accurate_pow) ;  /* 0x0000047800247944 */ /* 0x000fea0003c00000 */
[----:B------:R-:W-:Y:S05]  /*4f70*/  BSYNC B2 ;  /* 0x0000000000027941 */ /* 0x000fea0003800000 */
.L_x_5857:
[----:B------:R-:W-:Y:S01]  /*4f80*/  DSETP.NEU.AND P0, PT, R72, RZ, PT ;  /* 0x000000ff4800722a */ /* 0x000fe20003f0d000 */
[----:B------:R-:W-:Y:S01]  /*4f90*/  LOP3.LUT R0, R49, 0x7ff00000, RZ, 0xc0, !PT ;  /* 0x7ff0000031007812 */ /* 0x000fe200078ec0ff */
[----:B------:R-:W-:Y:S03]  /*4fa0*/  BSSY B2, `(.L_x_5858) ;  /* 0x000001e000027945 */ /* 0x000fe60003800000 */
        /* <DEDUP_REMOVED lines=14> */
[----:B------:R-:W0:Y:S01]  /*5090*/  FRND.F64.TRUNC R34, R48 ;  /* 0x0000003000227313 */ /* 0x000e22000030d800 */
[----:B------:R-:W-:Y:S02]  /*50a0*/  IMAD.MOV.U32 R38, RZ, RZ, R0 ;  /* 0x000000ffff267224 */ /* 0x000fe400078e0000 */
[----:B------:R-:W-:Y:S01]  /*50b0*/  IMAD.MOV.U32 R39, RZ, RZ, R41 ;  /* 0x000000ffff277224 */ /* 0x000fe200078e0029 */
[----:B0-----:R-:W-:-:S14]  /*50c0*/  DSETP.NEU.AND P1, PT, R34, R48, PT ;  /* 0x000000302200722a */ /* 0x001fdc0003f2d000 */
[----:B------:R-:W-:Y:S05]  /*50d0*/  @!P1 BRA `(.L_x_5860) ;  /* 0x0000000000289947 */ /* 0x000fea0003800000 */
[----:B------:R-:W-:Y:S01]  /*50e0*/  MOV R38, 0x0 ;  /* 0x0000000000267802 */ /* 0x000fe20000000f00 */
[----:B------:R-:W-:Y:S01]  /*50f0*/  IMAD.MOV.U32 R39, RZ, RZ, -0x80000 ;  /* 0xfff80000ff277424 */ /* 0x000fe200078e00ff */
[----:B------:R-:W-:Y:S06]  /*5100*/  BRA `(.L_x_5860) ;  /* 0x00000000001c7947 */ /* 0x000fec0003800000 */
.L_x_5859:
[----:B------:R-:W-:Y:S01]  /*5110*/  DSETP.NEU.AND P0, PT, R50, 0.5, PT ;  /* 0x3fe000003200742a */ /* 0x000fe20003f0d000 */
[----:B------:R-:W-:Y:S01]  /*5120*/  ISETP.GE.AND P2, PT, R49, RZ, PT ;  /* 0x000000ff3100720c */ /* 0x000fe20003f46270 */
[----:B------:R-:W-:Y:S01]  /*5130*/  IMAD.MOV.U32 R38, RZ, RZ, RZ ;  /* 0x000000ffff267224 */ /* 0x000fe200078e00ff */
[----:B------:R-:W-:-:S04]  /*5140*/  ISETP.EQ.U32.AND P1, PT, R0, RZ, PT ;  /* 0x000000ff0000720c */ /* 0x000fc80003f22070 */
[----:B------:R-:W-:-:S04]  /*5150*/  ISETP.EQ.AND.EX P0, PT, R34, -0x80000000, P0, P1 ;  /* 0x800000002200780c */ /* 0x000fc80000702310 */
[----:B------:R-:W-:-:S04]  /*5160*/  SEL R39, R73, RZ, P0 ;  /* 0x000000ff49277207 */ /* 0x000fc80000000000 */
[----:B------:R-:W-:-:S07]  /*5170*/  @!P2 LOP3.LUT R39, R39, 0x7ff00000, RZ, 0xfc, !PT ;  /* 0x7ff000002727a812 */ /* 0x000fce00078efcff */
.L_x_5860:
[----:B------:R-:W-:Y:S05]  /*5180*/  BSYNC B2 ;  /* 0x0000000000027941 */ /* 0x000fea0003800000 */
.L_x_5858:
        /* <DEDUP_REMOVED lines=18> */
.L_x_5863:
[----:B------:R-:W-:-:S11]  /*52b0*/  DADD R38, R48, R72 ;  /* 0x0000000030267229 */ /* 0x000fd60000000048 */
.L_x_5862:
[----:B------:R-:W-:Y:S05]  /*52c0*/  BSYNC B2 ;  /* 0x0000000000027941 */ /* 0x000fea0003800000 */
.L_x_5861:
[----:B------:R-:W-:-:S06]  /*52d0*/  DSETP.NEU.AND P0, PT, R72, 1, PT ;  /* 0x3ff000004800742a */ /* 0x000fcc0003f0d000 */
[----:B------:R-:W-:Y:S02]  /*52e0*/  FSEL R34, R38, RZ, P0 ;  /* 0x000000ff26227208 */ /* 0x000fe40000000000 */
[----:B------:R-:W-:-:S06]  /*52f0*/  FSEL R35, R39, 1.875, P0 ;  /* 0x3ff0000027237808 */ /* 0x000fcc0000000000 */
[----:B------:R-:W-:-:S08]  /*5300*/  DMUL R36, R36, R34 ;  /* 0x0000002224247228 */ /* 0x000fd00000000000 */
[----:B------:R-:W-:Y:S01]  /*5310*/  DMUL R38, R36, R32 ;  /* 0x0000002024267228 */ /* 0x000fe20000000000 */
[----:B------:R-:W-:Y:S10]  /*5320*/  BRA `(.L_x_5852) ;  /* 0x0000001000f87947 */ /* 0x000ff40003800000 */
.L_x_5827:
        /* <DEDUP_REMOVED lines=83> */
.L_x_5865:
[----:B------:R-:W-:Y:S05]  /*5860*/  BSYNC B2 ;  /* 0x0000000000027941 */ /* 0x000fea0003800000 */
.L_x_5864:
[----:B------:R-:W-:Y:S04]  /*5870*/  BSSY B5, `(.L_x_5866) ;  /* 0x00000a8000057945 */ /* 0x000fe80003800000 */
[----:B------:R-:W-:Y:S05]  /*5880*/  @P3 BRA `(.L_x_5867) ;  /* 0x0000000800943947 */ /* 0x000fea0003800000 */
[----:B------:R-:W-:Y:S01]  /*5890*/  MOV R34, R50 ;  /* 0x0000003200227202 */ /* 0x000fe20000000f00 */
[----:B------:R-:W-:Y:S01]  /*58a0*/  IMAD.MOV.U32 R33, RZ, RZ, R51 ;  /* 0x000000ffff217224 */ /* 0x000fe200078e0033 */
[----:B------:R-:W-:-:S07]  /*58b0*/  MOV R32, 0x58d0 ;  /* 0x000058d000207802 */ /* 0x000fce0000000f00 */
[----:B------:R-:W-:Y:S05]  /*58c0*/  CALL.REL.NOINC `($_ZN2at6native29vectorized_elementwise_kernelILi2EN48_GLOBAL__N__08322988_15_IGammaKernel_cu_cb51a28d10CalcIgammaIdEESt5arrayIPcLm3EEEEviT0_T1_$__internal_lgamma_pos) ;  /* 0x0000047800947944 */ /* 0x000fea0003c00000 */
[----:B------:R-:W-:Y:S01]  /*58d0*/  ISETP.GT.AND P0, PT, R49, -0x1, PT ;  /* 0xffffffff3100780c */ /* 0x000fe20003f04270 */
[----:B------:R-:W-:Y:S01]  /*58e0*/  IMAD.MOV.U32 R54, RZ, RZ, R34 ;  /* 0x000000ffff367224 */ /* 0x000fe200078e0022 */
[----:B------:R-:W-:-:S03]  /*58f0*/  MOV R55, R33 ;  /* 0x0000002100377202 */ /* 0x000fc60000000f00 */
[----:B------:R-:W-:Y:S02]  /*5900*/  IMAD.MOV.U32 R34, RZ, RZ, R54 ;  /* 0x000000ffff227224 */ /* 0x000fe400078e0036 */
[----:B------:R-:W-:-:S06]  /*5910*/  IMAD.MOV.U32 R35, RZ, RZ, R55 ;  /* 0x000000ffff237224 */ /* 0x000fcc00078e0037 */
        /* <DEDUP_REMOVED lines=20> */
[----:B------:R0:W4:Y:S01]  /*5a60*/  LDG.E.128.CONSTANT R40, desc[UR6][R64.64+0x20] ;  /* 0x0000200640287981 */ /* 0x000122000c1e9d00 */
[----:B------:R-:W1:Y:S01]  /*5a70*/  FRND.F64 R56, R60 ;  /* 0x0000003c00387313 */ /* 0x000e620000301800 */
[----:B------:R-:W-:Y:S01]  /*5a80*/  UMOV UR6, 0x33145c07 ;  /* 0x33145c0700067882 */ /* 0x000fe20000000000 */
[----:B------:R-:W-:Y:S01]  /*5a90*/  UMOV UR7, 0x3ca1a626 ;  /* 0x3ca1a62600077882 */ /* 0x000fe20000000000 */
[----:B------:R-:W-:Y:S01]  /*5aa0*/  IMAD.MOV.U32 R63, RZ, RZ, 0x3de5db65 ;  /* 0x3de5db65ff3f7424 */ /* 0x000fe200078e00ff */
[----:B------:R-:W-:Y:S01]  /*5ab0*/  MOV R0, 0x79785eba ;  /* 0x79785eba00007802 */ /* 0x000fe20000000f00 */
[----:B------:R-:W-:Y:S01]  /*5ac0*/  BSSY B6, `(.L_x_5871) ;  /* 0x0000028000067945 */ /* 0x000fe20003800000 */
[----:B------:R-:W-:-:S02]  /*5ad0*/  LOP3.LUT P0, RZ, R62, 0x1, RZ, 0xc0, !PT ;  /* 0x000000013eff7812 */ /* 0x000fc4000780c0ff */
[----:B------:R-:W-:Y:S02]  /*5ae0*/  LOP3.LUT P1, RZ, R62, 0x2, RZ, 0xc0, !PT ;  /* 0x000000023eff7812 */ /* 0x000fe4000782c0ff */
[----:B0-----:R-:W-:Y:S02]  /*5af0*/  FSEL R64, -R0, 4.2945490664224492434e-19, !P0 ;  /* 0x20fd816400407808 */ /* 0x001fe40004000100 */
[----:B------:R-:W-:Y:S01]  /*5b00*/  FSEL R65, R63, -0.082518599927425384521, !P0 ;  /* 0xbda8ff833f417808 */ /* 0x000fe20004000000 */
[----:B-1----:R-:W-:-:S08]  /*5b10*/  DFMA R56, -R56, 0.5, R50 ;  /* 0x3fe000003838782b */ /* 0x002fd00000000132 */
[----:B------:R-:W-:Y:S01]  /*5b20*/  DMUL R58, R56, UR6 ;  /* 0x00000006383a7c28 */ /* 0x000fe20008000000 */
[----:B------:R-:W-:Y:S01]  /*5b30*/  UMOV UR6, 0x54442d18 ;  /* 0x54442d1800067882 */ /* 0x000fe20000000000 */
[----:B------:R-:W-:-:S06]  /*5b40*/  UMOV UR7, 0x400921fb ;  /* 0x400921fb00077882 */ /* 0x000fcc0000000000 */
[----:B------:R-:W-:-:S08]  /*5b50*/  DFMA R58, R56, UR6, R58 ;  /* 0x00000006383a7c2b */ /* 0x000fd0000800003a */
        /* <DEDUP_REMOVED lines=25> */
[----:B------:R-:W-:Y:S01]  /*5cf0*/  IMAD.MOV.U32 R70, RZ, RZ, 0x54442d18 ;  /* 0x54442d18ff467424 */ /* 0x000fe200078e00ff */
[----:B------:R-:W-:Y:S01]  /*5d00*/  MOV R66, 0x5d30 ;  /* 0x00005d3000427802 */ /* 0x000fe20000000f00 */
[----:B------:R-:W-:-:S07]  /*5d10*/  IMAD.MOV.U32 R67, RZ, RZ, 0x400921fb ;  /* 0x400921fbff437424 */ /* 0x000fce00078e00ff */
[----:B------:R-:W-:Y:S05]  /*5d20*/  CALL.REL.NOINC `($__internal_27_$__cuda_sm20_div_rn_f64_full) ;  /* 0x0000046000747944 */ /* 0x000fea0003c00000 */
[----:B------:R-:W-:-:S07]  /*5d30*/  MOV R69, R65 ;  /* 0x0000004100457202 */ /* 0x000fce0000000f00 */
.L_x_5872:
[----:B------:R-:W-:Y:S05]  /*5d40*/  BSYNC B6 ;  /* 0x0000000000067941 */ /* 0x000fea0003800000 */
.L_x_5871:
[----:B------:R-:W-:Y:S01]  /*5d50*/  IMAD.MOV.U32 R0, RZ, RZ, R69 ;  /* 0x000000ffff007224 */ /* 0x000fe200078e0045 */
[----:B------:R-:W-:Y:S01]  /*5d60*/  MOV R51, R69 ;  /* 0x0000004500337202 */ /* 0x000fe20000000f00 */
[----:B------:R-:W-:-:S07]  /*5d70*/  IMAD.MOV.U32 R50, RZ, RZ, R68 ;  /* 0x000000ffff327224 */ /* 0x000fce00078e0044 */
.L_x_5870:
[----:B------:R-:W-:Y:S05]  /*5d80*/  BSYNC B2 ;  /* 0x0000000000027941 */ /* 0x000fea0003800000 */
.L_x_5869:
        /* <DEDUP_REMOVED lines=24> */
[----:B------:R-:W-:Y:S01]  /*5f10*/  IMAD.MOV.U32 R57, RZ, RZ, 0x43300000 ;  /* 0x43300000ff397424 */ /* 0x000fe200078e00ff */
[----:B------:R-:W-:Y:S01]  /*5f20*/  ISETP.GE.AND P0, PT, R33, 0x3ff6a09f, PT ;  /* 0x3ff6a09f2100780c */ /* 0x000fe20003f06270 */
[----:B------:R-:W-:Y:S01]  /*5f30*/  UMOV UR8, 0x80000000 ;  /* 0x8000000000087882 */ /* 0x000fe20000000000 */
[----:B------:R-:W-:Y:S01]  /*5f40*/  MOV R34, RZ ;  /* 0x000000ff00227202 */ /* 0x000fe20000000f00 */
[----:B------:R-:W-:Y:S01]  /*5f50*/  UMOV UR9, 0x43300000 ;  /* 0x4330000000097882 */ /* 0x000fe20000000000 */
[----:B------:R-:W-:-:S09]  /*5f60*/  LEA.HI R0, R0, R41, RZ, 0xc ;  /* 0x0000002900007211 */ /* 0x000fd200078f60ff */
[----:B------:R-:W-:Y:S01]  /*5f70*/  @P0 VIADD R35, R33, 0xfff00000 ;  /* 0xfff0000021230836 */ /* 0x000fe20000000000 */
[----:B------:R-:W-:-:S03]  /*5f80*/  @P0 IADD3 R0, R0, 0x1, RZ ;  /* 0x0000000100000810 */ /* 0x000fc60007ffe0ff */
        /* <DEDUP_REMOVED lines=47> */
.L_x_5874:
[----:B------:R-:W-:Y:S05]  /*6280*/  BSYNC B2 ;  /* 0x0000000000027941 */ /* 0x000fea0003800000 */
.L_x_5873:
[--C-:B------:R-:W-:Y:S02]  /*6290*/  DADD R54, -R54, R32.reuse ;  /* 0x0000000036367229 */ /* 0x100fe40000000120 */
[----:B------:R-:W-:-:S10]  /*62a0*/  DADD R32, -RZ, -R32 ;  /* 0x00000000ff207229 */ /* 0x000fd40000000920 */
[----:B------:R-:W-:Y:S02]  /*62b0*/  FSEL R34, R32, R54, !P3 ;  /* 0x0000003620227208 */ /* 0x000fe40005800000 */
[----:B------:R-:W-:Y:S01]  /*62c0*/  FSEL R35, R33, R55, !P3 ;  /* 0x0000003721237208 */ /* 0x000fe20005800000 */
[----:B------:R-:W-:Y:S06]  /*62d0*/  BRA `(.L_x_5868) ;  /* 0x0000000000047947 */ /* 0x000fec0003800000 */
.L_x_5867:
[----:B------:R-:W-:-:S11]  /*62e0*/  DADD R34, R48, R48 ;  /* 0x0000000030227229 */ /* 0x000fd60000000030 */
.L_x_5868:
[----:B------:R-:W-:Y:S05]  /*62f0*/  BSYNC B5 ;  /* 0x0000000000057941 */ /* 0x000fea0003800000 */
.L_x_5866:
        /* <DEDUP_REMOVED lines=62> */
[----:B------:R-:W-:Y:S01]  /*66e0*/  @!P0 LEA R35, R32, 0x3ff00000, 0x14 ;  /* 0x3ff0000020238811 */ /* 0x000fe200078ea0ff */
[----:B------:R-:W-:-:S06]  /*66f0*/  @!P0 IMAD.MOV.U32 R32, RZ, RZ, R36 ;  /* 0x000000ffff208224 */ /* 0x000fcc00078e0024 */
[----:B------:R-:W-:-:S11]  /*6700*/  @!P0 DMUL R38, R32, R34 ;  /* 0x0000002220268228 */ /* 0x000fd60000000000 */
.L_x_5852:
[----:B------:R-:W-:Y:S05]  /*6710*/  BSYNC B1 ;  /* 0x0000000000017941 */ /* 0x000fea0003800000 */
.L_x_5826:
        /* <DEDUP_REMOVED lines=11> */
.L_x_5878:
        /* <DEDUP_REMOVED lines=21> */
[----:B------:R-:W-:Y:S05]  /*6920*/  CALL.REL.NOINC `($__internal_27_$__cuda_sm20_div_rn_f64_full) ;  /* 0x0000045400747944 */ /* 0x000fea0003c00000 */
[----:B------:R-:W-:-:S07]  /*6930*/  MOV R69, R65 ;  /* 0x0000004100457202 */ /* 0x000fce0000000f00 */
.L_x_5877:
[----:B------:R-:W-:Y:S05]  /*6940*/  BSYNC B2 ;  /* 0x0000000000027941 */ /* 0x000fea0003800000 */
.L_x_5876:
        /* <DEDUP_REMOVED lines=8> */
.L_x_5875:
        /* <DEDUP_REMOVED lines=22> */
.L_x_5880:
[----:B------:R-:W-:Y:S05]  /*6b30*/  BSYNC B1 ;  /* 0x0000000000017941 */ /* 0x000fea0003800000 */
.L_x_5879:
[----:B------:R-:W-:Y:S05]  /*6b40*/  BRA `(.L_x_5813) ;  /* 0x0000017000b07947 */ /* 0x000fea0003800000 */
.L_x_5825:
[----:B------:R-:W-:Y:S01]  /*6b50*/  IMAD.MOV.U32 R52, RZ, RZ, R4 ;  /* 0x000000ffff347224 */ /* 0x000fe200078e0004 */
[----:B------:R-:W-:Y:S01]  /*6b60*/  MOV R0, 0x6bb0 ;  /* 0x00006bb000007802 */ /* 0x000fe20000000f00 */
[----:B------:R-:W-:Y:S01]  /*6b70*/  IMAD.MOV.U32 R53, RZ, RZ, R5 ;  /* 0x000000ffff357224 */ /* 0x000fe200078e0005 */
[----:B------:R-:W-:Y:S01]  /*6b80*/  MOV R5, R49 ;  /* 0x0000003100057202 */ /* 0x000fe20000000f00 */
[----:B------:R-:W-:-:S07]  /*6b90*/  IMAD.MOV.U32 R4, RZ, RZ, R48 ;  /* 0x000000ffff047224 */ /* 0x000fce00078e0030 */
[----:B------:R-:W-:Y:S05]  /*6ba0*/  CALL.REL.NOINC `($_ZN2at6native29vectorized_elementwise_kernelILi2EN48_GLOBAL__N__08322988_15_IGammaKernel_cu_cb51a28d10CalcIgammaIdEESt5arrayIPcLm3EEEEviT0_T1_$_ZN46_INTERNAL_08322988_15_IGammaKernel_cu_cb51a28d48_GLOBAL__N__08322988_15_IGammaKernel_cu_cb51a28d12calc_igammacIdEET_S2_S2_) ;  /* 0x0000017000a87944 */ /* 0x000fea0003c00000 */
[----:B------:R-:W-:Y:S01]  /*6bb0*/  IMAD.MOV.U32 R68, RZ, RZ, R54 ;  /* 0x000000ffff447224 */ /* 0x000fe200078e0036 */
[----:B------:R-:W-:-:S06]  /*6bc0*/  MOV R69, R55 ;  /* 0x0000003700457202 */ /* 0x000fcc0000000f00 */
[----:B------:R-:W-:Y:S01]  /*6bd0*/  DADD R68, -R68, 1 ;  /* 0x3ff0000044447429 */ /* 0x000fe20000000100 */
[----:B------:R-:W-:Y:S10]  /*6be0*/  BRA `(.L_x_5813) ;  /* 0x0000017000887947 */ /* 0x000ff40003800000 */
.L_x_5824:
        /* <DEDUP_REMOVED lines=44> */
[----:B------:R-:W-:Y:S01]  /*6eb0*/  BSSY B1, `(.L_x_5881) ;  /* 0x000073e000017945 */ /* 0x000fe20003800000 */
[----:B0-----:R-:W-:-:S02]  /*6ec0*/  IMAD.MOV.U32 R36, RZ, RZ, 0x1fd754a ;  /* 0x01fd754aff247424 */ /* 0x001fc400078e00ff */
        /* <DEDUP_REMOVED lines=603> */
[----:B------:R2:W-:Y:S01]  /*9480*/  STL.64 [R1+0x668], R52 ;  /* 0x0006683401007387 */ /* 0x0005e20000100a00 */
[----:B------:R-:W-:Y:S01]  /*9490*/  IMAD.MOV.U32 R41, RZ, RZ, 0x3dbcac1e ;  /* 0x3dbcac1eff297424 */ /* 0x000fe200078e00ff */
[----:B-1----:R-:W-:Y:S01]  /*94a0*/  MOV R42, 0xa6572e09 ;  /* 0xa6572e09002a7802 */ /* 0x002fe20000000f00 */
[----:B------:R-:W-:Y:S01]  /*94b0*/  IMAD.MOV.U32 R43, RZ, RZ, -0x43a8864c ;  /* 0xbc5779b4ff2b7424 */ /* 0x000fe200078e00ff */
[----:B------:R1:W-:Y:S01]  /*94c0*/  STL.64 [R1+0x6d8], R38 ;  /* 0x0006d82601007387 */ /* 0x0003e20000100a00 */
[----:B0-----:R-:W-:Y:S01]  /*94d0*/  IMAD.MOV.U32 R36, RZ, RZ, -0x447da7d7 ;  /* 0xbb825829ff247424 */ /* 0x001fe200078e00ff */
[----:B------:R-:W-:-:S02]  /*94e0*/  MOV R37, 0x3f463969 ;  /* 0x3f46396900257802 */ /* 0x000fc40000000f00 */
[----:B------:R0:W-:Y:S01]  /*94f0*/  STL.64 [R1+0x6f0], R40 ;  /* 0x0006f02801007387 */ /* 0x0001e20000100a00 */
[----:B--2---:R-:W-:-:S03]  /*9500*/  IMAD.MOV.U32 R52, RZ, RZ, -0x3aaf42b5 ;  /* 0xc550bd4bff347424 */ /* 0x004fc600078e00ff */
[----:B------:R2:W-:Y:S01]  /*9510*/  STL.64 [R1+0x6f8], R42 ;  /* 0x0006f82a01007387 */ /* 0x0005e20000100a00 */
[----:B------:R-:W-:Y:S01]  /*9520*/  MOV R53, 0x3cc7c54e ;  /* 0x3cc7c54e00357802 */ /* 0x000fe20000000f00 */
[----:B-1----:R-:W-:Y:S02]  /*9530*/  IMAD.MOV.U32 R38, RZ, RZ, 0x582dd0a5 ;  /* 0x582dd0a5ff267424 */ /* 0x002fe400078e00ff */
[----:B------:R1:W-:Y:S01]  /*9540*/  STL.64 [R1+0x718], R36 ;  /* 0x0007182401007387 */ /* 0x0003e20000100a00 */
[----:B------:R-:W-:Y:S01]  /*9550*/  IMAD.MOV.U32 R39, RZ, RZ, -0x40bb060e ;  /* 0xbf44f9f2ff277424 */ /* 0x000fe200078e00ff */
[----:B0-----:R-:W-:Y:S01]  /*9560*/  MOV R40, 0xc28e8a0 ;  /* 0x0c28e8a000287802 */ /* 0x001fe20000000f00 */
[----:B------:R-:W-:Y:S01]  /*9570*/  IMAD.MOV.U32 R41, RZ, RZ, 0x3f322fb2 ;  /* 0x3f322fb2ff297424 */ /* 0x000fe200078e00ff */
[----:B------:R0:W-:Y:S01]  /*9580*/  STL.64 [R1+0x680], R32 ;  /* 0x0006802001007387 */ /* 0x0001e20000100a00 */
[----:B--2---:R-:W-:Y:S01]  /*9590*/  MOV R42, 0x36172b0 ;  /* 0x036172b0002a7802 */ /* 0x004fe20000000f00 */
[----:B------:R-:W-:-:S02]  /*95a0*/  IMAD.MOV.U32 R43, RZ, RZ, 0x3f100120 ;  /* 0x3f100120ff2b7424 */ /* 0x000fc400078e00ff */
[----:B------:R2:W-:Y:S01]  /*95b0*/  STL.64 [R1+0x720], R38 ;  /* 0x0007202601007387 */ /* 0x0005e20000100a00 */
[----:B-1----:R-:W-:-:S03]  /*95c0*/  IMAD.MOV.U32 R36, RZ, RZ, -0x1741ccd0 ;  /* 0xe8be3330ff247424 */ /* 0x002fc600078e00ff */
[----:B------:R1:W-:Y:S01]  /*95d0*/  STL.64 [R1+0x728], R40 ;  /* 0x0007282801007387 */ /* 0x0003e20000100a00 */
[----:B------:R-:W-:-:S03]  /*95e0*/  IMAD.MOV.U32 R37, RZ, RZ, -0x41f18fe8 ;  /* 0xbe0e7018ff257424 */ /* 0x000fc600078e00ff */
[----:B------:R3:W-:Y:S01]  /*95f0*/  STL.64 [R1+0x740], R42 ;  /* 0x0007402a01007387 */ /* 0x0007e20000100a00 */
[----:B0-----:R-:W-:Y:S01]  /*9600*/  MOV R32, 0x6d84752e ;  /* 0x6d84752e00207802 */ /* 0x001fe20000000f00 */
[----:B------:R-:W-:Y:S02]  /*9610*/  IMAD.MOV.U32 R33, RZ, RZ, 0x3e3663fd ;  /* 0x3e3663fdff217424 */ /* 0x000fe400078e00ff */
[----:B--2---:R-:W-:Y:S01]  /*9620*/  IMAD.MOV.U32 R38, RZ, RZ, -0xd84d818 ;  /* 0xf27b27e8ff267424 */ /* 0x004fe200078e00ff */
[----:B------:R0:W-:Y:S01]  /*9630*/  STL.64 [R1+0x750], R36 ;  /* 0x0007502401007387 */ /* 0x0001e20000100a00 */
[----:B------:R-:W-:Y:S01]  /*9640*/  IMAD.MOV.U32 R39, RZ, RZ, 0x3ead3850 ;  /* 0x3ead3850ff277424 */ /* 0x000fe200078e00ff */
[----:B-1----:R-:W-:Y:S01]  /*9650*/  MOV R40, 0x807110d2 ;  /* 0x807110d200287802 */ /* 0x002fe20000000f00 */
        /* <DEDUP_REMOVED lines=12> */
[----:B--2---:R-:W-:Y:S02]  /*9720*/  IMAD.MOV.U32 R54, RZ, RZ, -0x178d03aa ;  /* 0xe872fc56ff367424 */ /* 0x004fe400078e00ff */
[----:B------:R-:W-:Y:S01]  /*9730*/  IMAD.MOV.U32 R55, RZ, RZ, -0x41bb67a2 ;  /* 0xbe44985eff377424 */ /* 0x000fe200078e00ff */
[----:B------:R2:W-:Y:S01]  /*9740*/  STL.64 [R1+0x768], R38 ;  /* 0x0007682601007387 */ /* 0x0005e20000100a00 */
[----:B0-----:R-:W-:Y:S01]  /*9750*/  MOV R50, 0x9fc7363 ;  /* 0x09fc736300327802 */ /* 0x001fe20000000f00 */
[----:B------:R-:W-:-:S02]  /*9760*/  IMAD.MOV.U32 R51, RZ, RZ, 0x3deac793 ;  /* 0x3deac793ff337424 */ /* 0x000fc400078e00ff */
[----:B------:R0:W-:Y:S01]  /*9770*/  STL.64 [R1+0x770], R40 ;  /* 0x0007702801007387 */ /* 0x0001e20000100a00 */
[----:B---3--:R-:W-:Y:S02]  /*9780*/  IMAD.MOV.U32 R52, RZ, RZ, 0x1cc96982 ;  /* 0x1cc96982ff347424 */ /* 0x008fe400078e00ff */
[----:B------:R-:W-:Y:S01]  /*9790*/  IMAD.MOV.U32 R53, RZ, RZ, -0x40bc7201 ;  /* 0xbf438dffff357424 */ /* 0x000fe200078e00ff */
[----:B------:R3:W-:Y:S01]  /*97a0*/  STL.64 [R1+0x778], R42 ;  /* 0x0007782a01007387 */ /* 0x0007e20000100a00 */
[----:B-1----:R-:W-:Y:S01]  /*97b0*/  IMAD.MOV.U32 R32, RZ, RZ, 0x13f7775a ;  /* 0x13f7775aff207424 */ /* 0x002fe200078e00ff */
[----:B------:R-:W-:Y:S02]  /*97c0*/  MOV R33, 0xbd8da966 ;  /* 0xbd8da96600217802 */ /* 0x000fe40000000f00 */
        /* <DEDUP_REMOVED lines=12> */
[----:B0-----:R-:W-:Y:S01]  /*9890*/  IMAD.MOV.U32 R56, RZ, RZ, -0xfb74e6c ;  /* 0xf048b194ff387424 */ /* 0x001fe200078e00ff */
[----:B------:R0:W-:Y:S01]  /*98a0*/  STL.64 [R1+0x700], R32 ;  /* 0x0007002001007387 */ /* 0x0001e20000100a00 */
[----:B------:R-:W-:Y:S02]  /*98b0*/  MOV R57, 0xbddbd671 ;  /* 0xbddbd67100397802 */ /* 0x000fe40000000f00 */
[----:B--2---:R-:W-:Y:S01]  /*98c0*/  MOV R54, 0x9b7913ea ;  /* 0x9b7913ea00367802 */ /* 0x004fe20000000f00 */
[----:B------:R2:W-:Y:S01]  /*98d0*/  STL.64 [R1+0x708], R52 ;  /* 0x0007083401007387 */ /* 0x0005e20000100a00 */
[----:B------:R-:W-:-:S03]  /*98e0*/  IMAD.MOV.U32 R55, RZ, RZ, -0x40ed1ce1 ;  /* 0xbf12e31fff377424 */ /* 0x000fc600078e00ff */
[----:B------:R3:W-:Y:S01]  /*98f0*/  STL.64 [R1+0x7a0], R38 ;  /* 0x0007a02601007387 */ /* 0x0007e20000100a00 */
[----:B-1----:R-:W-:Y:S01]  /*9900*/  IMAD.MOV.U32 R50, RZ, RZ, -0x373140ea ;  /* 0xc8cebf16ff327424 */ /* 0x002fe200078e00ff */
[----:B------:R-:W-:Y:S02]  /*9910*/  MOV R51, 0x3e886c71 ;  /* 0x3e886c7100337802 */ /* 0x000fe40000000f00 */
[----:B------:R1:W-:Y:S01]  /*9920*/  STL.64 [R1+0x7b8], R40 ;  /* 0x0007b82801007387 */ /* 0x0003e20000100a00 */
[----:B0-----:R-:W-:Y:S01]  /*9930*/  IMAD.MOV.U32 R32, RZ, RZ, -0x3b72c844 ;  /* 0xc48d37bcff207424 */ /* 0x001fe200078e00ff */
[----:B------:R-:W-:Y:S02]  /*9940*/  MOV R33, 0xbef618fc ;  /* 0xbef618fc00217802 */ /* 0x000fe40000000f00 */
[----:B------:R0:W-:Y:S01]  /*9950*/  STL.64 [R1+0x7c0], R42 ;  /* 0x0007c02a01007387 */ /* 0x0001e20000100a00 */
[----:B--2---:R-:W-:Y:S01]  /*9960*/  MOV R52, 0xd892e1a9 ;  /* 0xd892e1a900347802 */ /* 0x004fe20000000f00 */
[----:B------:R-:W-:Y:S01]  /*9970*/  IMAD.MOV.U32 R53, RZ, RZ, 0x3ed2fe63 ;  /* 0x3ed2fe63ff357424 */ /* 0x000fe200078e00ff */
        /* <DEDUP_REMOVED lines=12> */
[----:B-1----:R-:W-:-:S03]  /*9a40*/  IMAD.MOV.U32 R56, RZ, RZ, 0x3aebc9b7 ;  /* 0x3aebc9b7ff387424 */ /* 0x002fc600078e00ff */
[----:B------:R1:W-:Y:S01]  /*9a50*/  STL.64 [R1+0x748], R32 ;  /* 0x0007482001007387 */ /* 0x0003e20000100a00 */
[----:B------:R-:W-:Y:S01]  /*9a60*/  IMAD.MOV.U32 R57, RZ, RZ, -0x40e9c580 ;  /* 0xbf163a80ff397424 */ /* 0x000fe200078e00ff */
[----:B0-----:R-:W-:Y:S01]  /*9a70*/  MOV R55, 0xbec7d8d3 ;  /* 0xbec7d8d300377802 */ /* 0x001fe20000000f00 */
[----:B------:R-:W-:Y:S01]  /*9a80*/  IMAD.MOV.U32 R54, RZ, RZ, -0x576e2746 ;  /* 0xa891d8baff367424 */ /* 0x000fe200078e00ff */
[----:B------:R0:W-:Y:S04]  /*9a90*/  STL.64 [R1+0x758], R52 ;  /* 0x0007583401007387 */ /* 0x0001e80000100a00 */
[----:B------:R3:W-:Y:S01]  /*9aa0*/  STL.64 [R1+0x7e8], R38 ;  /* 0x0007e82601007387 */ /* 0x0007e20000100a00 */
[----:B--2---:R-:W-:Y:S02]  /*9ab0*/  IMAD.MOV.U32 R50, RZ, RZ, -0x5b2caf32 ;  /* 0xa4d350ceff327424 */ /* 0x004fe400078e00ff */
[----:B------:R-:W-:Y:S01]  /*9ac0*/  IMAD.MOV.U32 R51, RZ, RZ, 0x3e77ca3d ;  /* 0x3e77ca3dff337424 */ /* 0x000fe200078e00ff */
[----:B------:R2:W-:Y:S01]  /*9ad0*/  STL.64 [R1+0x7f0], R40 ;  /* 0x0007f02801007387 */ /* 0x0005e20000100a00 */
[----:B-1----:R-:W-:Y:S01]  /*9ae0*/  IMAD.MOV.U32 R32, RZ, RZ, 0x44652279 ;  /* 0x44652279ff207424 */ /* 0x002fe200078e00ff */
[----:B------:R-:W-:-:S02]  /*9af0*/  MOV R33, 0xbd0706d6 ;  /* 0xbd0706d600217802 */ /* 0x000fc40000000f00 */
[----:B------:R1:W-:Y:S01]  /*9b00*/  STL.64 [R1+0x808], R42 ;  /* 0x0008082a01007387 */ /* 0x0003e20000100a00 */
[----:B0-----:R-:W-:Y:S01]  /*9b10*/  IMAD.MOV.U32 R52, RZ, RZ, -0x6523334a ;  /* 0x9adcccb6ff347424 */ /* 0x001fe200078e00ff */
[----:B------:R-:W-:Y:S02]  /*9b20*/  MOV R53, 0x3e03b654 ;  /* 0x3e03b65400357802 */ /* 0x000fe40000000f00 */
        /* <DEDUP_REMOVED lines=25> */
[----:B-1----:R-:W-:Y:S02]  /*9cc0*/  IMAD.MOV.U32 R52, RZ, RZ, -0x4ad3ccbb ;  /* 0xb52c3345ff347424 */ /* 0x002fe400078e00ff */
[----:B------:R-:W-:Y:S01]  /*9cd0*/  IMAD.MOV.U32 R53, RZ, RZ, 0x3f3c01c0 ;  /* 0x3f3c01c0ff357424 */ /* 0x000fe200078e00ff */
        /* <DEDUP_REMOVED lines=12> */
[----:B0-----:R-:W-:Y:S01]  /*9da0*/  IMAD.MOV.U32 R56, RZ, RZ, -0x508a9322 ;  /* 0xaf756cdeff387424 */ /* 0x001fe200078e00ff */
[----:B------:R-:W-:-:S02]  /*9db0*/  MOV R57, 0xbf5f5dbc ;  /* 0xbf5f5dbc00397802 */ /* 0x000fc40000000f00 */
[----:B------:R0:W-:Y:S01]  /*9dc0*/  STL.64 [R1+0x7d0], R50 ;  /* 0x0007d03201007387 */ /* 0x0001e20000100a00 */
[----:B--2---:R-:W-:-:S03]  /*9dd0*/  MOV R54, 0x82f9d22a ;  /* 0x82f9d22a00367802 */ /* 0x004fc60000000f00 */
[----:B------:R2:W-:Y:S01]  /*9de0*/  STL.64 [R1+0x7f8], R52 ;  /* 0x0007f83401007387 */ /* 0x0005e20000100a00 */
[----:B------:R-:W-:-:S03]  /*9df0*/  IMAD.MOV.U32 R55, RZ, RZ, -0x40d9e71c ;  /* 0xbf2618e4ff377424 */ /* 0x000fc600078e00ff */
[----:B------:R3:W-:Y:S01]  /*9e00*/  STL.64 [R1+0x868], R38 ;  /* 0x0008682601007387 */ /* 0x0007e20000100a00 */
[----:B-1----:R-:W-:Y:S02]  /*9e10*/  IMAD.MOV.U32 R32, RZ, RZ, 0x37b4e130 ;  /* 0x37b4e130ff207424 */ /* 0x002fe400078e00ff */
[----:B------:R-:W-:Y:S01]  /*9e20*/  IMAD.MOV.U32 R33, RZ, RZ, 0x3f07bdf8 ;  /* 0x3f07bdf8ff217424 */ /* 0x000fe200078e00ff */
[----:B------:R1:W-:Y:S01]  /*9e30*/  STL.64 [R1+0x880], R40 ;  /* 0x0008802801007387 */ /* 0x0003e20000100a00 */
[----:B0-----:R-:W-:Y:S01]  /*9e40*/  IMAD.MOV.U32 R50, RZ, RZ, -0x9f8794f ;  /* 0xf60786b1ff327424 */ /* 0x001fe200078e00ff */
[----:B------:R-:W-:Y:S02]  /*9e50*/  MOV R51, 0x3ee5ea3a ;  /* 0x3ee5ea3a00337802 */ /* 0x000fe40000000f00 */
[----:B------:R0:W-:Y:S01]  /*9e60*/  STL.64 [R1+0x888], R42 ;  /* 0x0008882a01007387 */ /* 0x0001e20000100a00 */
[----:B--2---:R-:W-:Y:S01]  /*9e70*/  MOV R52, 0xb7553f43 ;  /* 0xb7553f4300347802 */ /* 0x004fe20000000f00 */
[----:B------:R-:W-:-:S02]  /*9e80*/  IMAD.MOV.U32 R53, RZ, RZ, -0x42b74682 ;  /* 0xbd48b97eff357424 */ /* 0x000fc400078e00ff */
        /* <DEDUP_REMOVED lines=12> */
[----:B-1----:R-:W-:-:S03]  /*9f50*/  IMAD.MOV.U32 R56, RZ, RZ, -0x10765ed6 ;  /* 0xef89a12aff387424 */ /* 0x002fc600078e00ff */
[----:B------:R1:W-:Y:S01]  /*9f60*/  STL.64 [R1+0x820], R50 ;  /* 0x0008203201007387 */ /* 0x0003e20000100a00 */
[----:B------:R-:W-:Y:S02]  /*9f70*/  IMAD.MOV.U32 R57, RZ, RZ, 0x3dcaa0a6 ;  /* 0x3dcaa0a6ff397424 */ /* 0x000fe400078e00ff */
[----:B0-----:R-:W-:Y:S01]  /*9f80*/  IMAD.MOV.U32 R54, RZ, RZ, -0x59bf0808 ;  /* 0xa640f7f8ff367424 */ /* 0x001fe200078e00ff */
[----:B------:R0:W-:Y:S01]  /*9f90*/  STL.64 [R1+0x848], R52 ;  /* 0x0008483401007387 */ /* 0x0001e20000100a00 */
[----:B------:R-:W-:-:S03]  /*9fa0*/  MOV R55, 0x3e72d454 ;  /* 0x3e72d45400377802 */ /* 0x000fc60000000f00 */
[----:B------:R3:W-:Y:S01]  /*9fb0*/  STL.64 [R1+0x8b0], R38 ;  /* 0x0008b02601007387 */ /* 0x0007e20000100a00 */
[----:B--2---:R-:W-:Y:S02]  /*9fc0*/  IMAD.MOV.U32 R32, RZ, RZ, -0x353f599d ;  /* 0xcac0a663ff207424 */ /* 0x004fe400078e00ff */
[----:B------:R-:W-:Y:S01]  /*9fd0*/  IMAD.MOV.U32 R33, RZ, RZ, -0x419a4e63 ;  /* 0xbe65b19dff217424 */ /* 0x000fe200078e00ff */
[----:B------:R2:W-:Y:S01]  /*9fe0*/  STL.64 [R1+0x8b8], R40 ;  /* 0x0008b82801007387 */ /* 0x0005e20000100a00 */
[----:B-1----:R-:W-:Y:S02]  /*9ff0*/  IMAD.MOV.U32 R50, RZ, RZ, -0x2a82d63d ;  /* 0xd57d29c3ff327424 */ /* 0x002fe400078e00ff */
[----:B------:R-:W-:Y:S01]  /*a000*/  IMAD.MOV.U32 R51, RZ, RZ, -0x41e1694f ;  /* 0xbe1e96b1ff337424 */ /* 0x000fe200078e00ff */
[----:B------:R1:W-:Y:S01]  /*a010*/  STL.64 [R1+0x8d0], R42 ;  /* 0x0008d02a01007387 */ /* 0x0003e20000100a00 */
[----:B0-----:R-:W-:Y:S01]  /*a020*/  IMAD.MOV.U32 R52, RZ, RZ, -0x5713a6fc ;  /* 0xa8ec5904ff347424 */ /* 0x001fe200078e00ff */
[----:B------:R-:W-:Y:S01]  /*a030*/  MOV R53, 0x3f59e1db ;  /* 0x3f59e1db00357802 */ /* 0x000fe20000000f00 */
[----:B---3--:R-:W-:Y:S01]  /*a040*/  IMAD.MOV.U32 R38, RZ, RZ, 0x22d07b2 ;  /* 0x022d07b2ff267424 */ /* 0x008fe200078e00ff */
[----:B------:R-:W-:Y:S01]  /*a050*/  MOV R39, 0xbed7a962 ;  /* 0xbed7a96200277802 */ /* 0x000fe20000000f00 */
[----:B------:R0:W-:Y:S01]  /*a060*/  STL.64 [R1+0x8e0], R36 ;  /* 0x0008e02401007387 */ /* 0x0001e20000100a00 */
[----:B--2---:R-:W-:-:S02]  /*a070*/  IMAD.MOV.U32 R40, RZ, RZ, -0x8d81d02 ;  /* 0xf727e2feff287424 */ /* 0x004fc400078e00ff */
        /* <DEDUP_REMOVED lines=8> */
[----:B--2---:R-:W-:-:S03]  /*a100*/  MOV R56, 0x2f6afa8a ;  /* 0x2f6afa8a00387802 */ /* 0x004fc60000000f00 */
[----:B------:R2:W-:Y:S01]  /*a110*/  STL.64 [R1+0x870], R50 ;  /* 0x0008703201007387 */ /* 0x0005e20000100a00 */
[----:B------:R-:W-:Y:S02]  /*a120*/  IMAD.MOV.U32 R57, RZ, RZ, 0x3e10bf3a ;  /* 0x3e10bf3aff397424 */ /* 0x000fe400078e00ff */
[----:B-1----:R-:W-:Y:S01]  /*a130*/  IMAD.MOV.U32 R54, RZ, RZ, 0x1144693f ;  /* 0x1144693fff367424 */ /* 0x002fe200078e00ff */
        /* <DEDUP_REMOVED lines=9> */
[----:B-1----:R-:W-:Y:S02]  /*a1d0*/  IMAD.MOV.U32 R52, RZ, RZ, 0x1069b36a ;  /* 0x1069b36aff347424 */ /* 0x002fe400078e00ff */
[----:B------:R-:W-:Y:S01]  /*a1e0*/  IMAD.MOV.U32 R53, RZ, RZ, -0x4104f7e4 ;  /* 0xbefb081cff357424 */ /* 0x000fe200078e00ff */
[----:B------:R1:W-:Y:S01]  /*a1f0*/  STL.64 [R1+0x928], R36 ;  /* 0x0009282401007387 */ /* 0x0003e20000100a00 */
[----:B---3--:R-:W-:-:S02]  /*a200*/  IMAD.MOV.U32 R38, RZ, RZ, 0x6207f6ce ;  /* 0x6207f6ceff267424 */ /* 0x008fc400078e00ff */
[----:B------:R-:W-:Y:S01]  /*a210*/  IMAD.MOV.U32 R39, RZ, RZ, 0x3e55fafc ;  /* 0x3e55fafcff277424 */ /* 0x000fe200078e00ff */
[----:B------:R3:W-:Y:S01]  /*a220*/  STL.64 [R1+0x878], R56 ;  /* 0x0008783801007387 */ /* 0x0007e20000100a00 */
[----:B0-----:R-:W-:Y:S02]  /*a230*/  IMAD.MOV.U32 R40, RZ, RZ, -0x2fc8f100 ;  /* 0xd0370f00ff287424 */ /* 0x001fe400078e00ff */
[----:B------:R-:W-:Y:S01]  /*a240*/  IMAD.MOV.U32 R41, RZ, RZ, 0x3e0f0bac ;  /* 0x3e0f0bacff297424 */ /* 0x000fe200078e00ff */
[----:B--2---:R-:W-:Y:S01]  /*a250*/  MOV R42, 0x4ad52eba ;  /* 0x4ad52eba002a7802 */ /* 0x004fe20000000f00 */
[----:B------:R-:W-:Y:S01]  /*a260*/  IMAD.MOV.U32 R43, RZ, RZ, -0x41fef53f ;  /* 0xbe010ac1ff2b7424 */ /* 0x000fe200078e00ff */
[----:B------:R0:W-:Y:S01]  /*a270*/  STL.64 [R1+0x890], R32 ;  /* 0x0008902001007387 */ /* 0x0001e20000100a00 */
[----:B-1----:R-:W-:Y:S01]  /*a280*/  IMAD.MOV.U32 R36, RZ, RZ, 0x6f5e0e ;  /* 0x006f5e0eff247424 */ /* 0x002fe200078e00ff */
        /* <DEDUP_REMOVED lines=15> */
[----:B---3--:R-:W-:Y:S01]  /*a380*/  MOV R52, 0x13f0801a ;  /* 0x13f0801a00347802 */ /* 0x008fe20000000f00 */
[----:B------:R-:W-:Y:S02]  /*a390*/  IMAD.MOV.U32 R53, RZ, RZ, -0x41c70cbf ;  /* 0xbe38f341ff357424 */ /* 0x000fe400078e00ff */
[----:B0-----:R-:W-:Y:S01]  /*a3a0*/  IMAD.MOV.U32 R38, RZ, RZ, -0x3215e115 ;  /* 0xcdea1eebff267424 */ /* 0x001fe200078e00ff */
[----:B------:R0:W-:Y:S01]  /*a3b0*/  STL.64 [R1+0x970], R36 ;  /* 0x0009702401007387 */ /* 0x0001e20000100a00 */
[----:B------:R-:W-:Y:S01]  /*a3c0*/  IMAD.MOV.U32 R39, RZ, RZ, -0x413dae79 ;  /* 0xbec25187ff277424 */ /* 0x000fe200078e00ff */
[----:B-1----:R-:W-:Y:S01]  /*a3d0*/  MOV R40, 0x14eb1812 ;  /* 0x14eb181200287802 */ /* 0x002fe20000000f00 */
[----:B------:R-:W-:Y:S01]  /*a3e0*/  IMAD.MOV.U32 R41, RZ, RZ, 0x3f61cf4d ;  /* 0x3f61cf4dff297424 */ /* 0x000fe200078e00ff */
[----:B------:R1:W-:Y:S01]  /*a3f0*/  STL.64 [R1+0x8c8], R56 ;  /* 0x0008c83801007387 */ /* 0x0003e20000100a00 */
[----:B--2---:R-:W-:Y:S01]  /*a400*/  MOV R42, 0xb9ab4d6e ;  /* 0xb9ab4d6e002a7802 */ /* 0x004fe20000000f00 */
[----:B------:R-:W-:-:S02]  /*a410*/  IMAD.MOV.U32 R43, RZ, RZ, 0x3e54e11f ;  /* 0x3e54e11fff2b7424 */ /* 0x000fc400078e00ff */
[----:B------:R2:W-:Y:S01]  /*a420*/  STL.64 [R1+0x8d8], R32 ;  /* 0x0008d82001007387 */ /* 0x0005e20000100a00 */
[----:B0-----:R-:W-:-:S03]  /*a430*/  IMAD.MOV.U32 R36, RZ, RZ, 0x7b1a5667 ;  /* 0x7b1a5667ff247424 */ /* 0x001fc600078e00ff */
[----:B------:R0:W-:Y:S01]  /*a440*/  STL.64 [R1+0x8f0], R54 ;  /* 0x0008f03601007387 */ /* 0x0001e20000100a00 */
[----:B------:R-:W-:-:S03]  /*a450*/  IMAD.MOV.U32 R37, RZ, RZ, 0x3f28eab1 ;  /* 0x3f28eab1ff257424 */ /* 0x000fc600078e00ff */
        /* <DEDUP_REMOVED lines=8> */
[----:B------:R-:W-:-:S02]  /*a4e0*/  MOV R55, 0xbca3353e ;  /* 0xbca3353e00377802 */ /* 0x000fc40000000f00 */
[----:B------:R0:W-:Y:S01]  /*a4f0*/  STL.64 [R1+0x980], R40 ;  /* 0x0009802801007387 */ /* 0x0001e20000100a00 */
[----:B---3--:R-:W-:Y:S02]  /*a500*/  IMAD.MOV.U32 R50, RZ, RZ, -0x5a255ed9 ;  /* 0xa5daa127ff327424 */ /* 0x008fe400078e00ff */
[----:B------:R-:W-:Y:S01]  /*a510*/  IMAD.MOV.U32 R51, RZ, RZ, -0x408f51aa ;  /* 0xbf70ae56ff337424 */ /* 0x000fe200078e00ff */
[----:B------:R3:W-:Y:S01]  /*a520*/  STL.64 [R1+0x998], R42 ;  /* 0x0009982a01007387 */ /* 0x0007e20000100a00 */
[----:B-1----:R-:W-:Y:S01]  /*a530*/  IMAD.MOV.U32 R52, RZ, RZ, 0x58c76530 ;  /* 0x58c76530ff347424 */ /* 0x002fe200078e00ff */
[----:B------:R-:W-:Y:S01]  /*a540*/  MOV R53, 0xbf60237b ;  /* 0xbf60237b00357802 */ /* 0x000fe20000000f00 */
[----:B--2---:R-:W-:Y:S01]  /*a550*/  IMAD.MOV.U32 R38, RZ, RZ, -0x5c8b89bf ;  /* 0xa3747641ff267424 */ /* 0x004fe200078e00ff */
        /* <DEDUP_REMOVED lines=24> */
[----:B0-----:R-:W-:Y:S02]  /*a6e0*/  IMAD.MOV.U32 R52, RZ, RZ, -0xddec242 ;  /* 0xf2213dbeff347424 */ /* 0x001fe400078e00ff */
[----:B------:R-:W-:Y:S01]  /*a6f0*/  IMAD.MOV.U32 R53, RZ, RZ, 0x3d6c166c ;  /* 0x3d6c166cff357424 */ /* 0x000fe200078e00ff */
[----:B--2---:R-:W-:Y:S01]  /*a700*/  MOV R38, 0x554e1fc0 ;  /* 0x554e1fc000267802 */ /* 0x004fe20000000f00 */
[----:B------:R-:W-:Y:S01]  /*a710*/  IMAD.MOV.U32 R39, RZ, RZ, -0x4316a0e2 ;  /* 0xbce95f1eff277424 */ /* 0x000fe200078e00ff */
[----:B------:R0:W-:Y:S01]  /*a720*/  STL.64 [R1+0x9f0], R36 ;  /* 0x0009f02401007387 */ /* 0x0001e20000100a00 */
[----:B-1----:R-:W-:Y:S01]  /*a730*/  MOV R40, 0xd29db62e ;  /* 0xd29db62e00287802 */ /* 0x002fe20000000f00 */
[----:B------:R-:W-:Y:S02]  /*a740*/  IMAD.MOV.U32 R41, RZ, RZ, 0x3e2bcb20 ;  /* 0x3e2bcb20ff297424 */ /* 0x000fe400078e00ff */
[----:B------:R1:W-:Y:S01]  /*a750*/  STL.64 [R1+0x958], R32 ;  /* 0x0009582001007387 */ /* 0x0003e20000100a00 */
[----:B---3--:R-:W-:Y:S01]  /*a760*/  IMAD.MOV.U32 R42, RZ, RZ, 0x2e8ed281 ;  /* 0x2e8ed281ff2a7424 */ /* 0x008fe200078e00ff */
[----:B------:R-:W-:-:S02]  /*a770*/  MOV R43, 0x3be8a683 ;  /* 0x3be8a683002b7802 */ /* 0x000fc40000000f00 */
[----:B------:R2:W-:Y:S01]  /*a780*/  STL.64 [R1+0x968], R56 ;  /* 0x0009683801007387 */ /* 0x0005e20000100a00 */
[----:B0-----:R-:W-:-:S03]  /*a790*/  IMAD.MOV.U32 R36, RZ, RZ, -0x670eaac6 ;  /* 0x98f1553aff247424 */ /* 0x001fc600078e00ff */
[----:B------:R0:W-:Y:S01]  /*a7a0*/  STL.64 [R1+0x990], R54 ;  /* 0x0009903601007387 */ /* 0x0001e20000100a00 */
[----:B------:R-:W-:Y:S02]  /*a7b0*/  IMAD.MOV.U32 R37, RZ, RZ, 0x3f820109 ;  /* 0x3f820109ff257424 */ /* 0x000fe400078e00ff */
[----:B-1----:R-:W-:Y:S01]  /*a7c0*/  IMAD.MOV.U32 R32, RZ, RZ, 0x3ef55b59 ;  /* 0x3ef55b59ff207424 */ /* 0x002fe200078e00ff */
[----:B------:R1:W-:Y:S01]  /*a7d0*/  STL.64 [R1+0x9b0], R50 ;  /* 0x0009b03201007387 */ /* 0x0003e20000100a00 */
[----:B------:R-:W-:Y:S01]  /*a7e0*/  MOV R33, 0xbf30e510 ;  /* 0xbf30e51000217802 */ /* 0x000fe20000000f00 */
[----:B--2---:R-:W-:Y:S02]  /*a7f0*/  IMAD.MOV.U32 R56, RZ, RZ, 0x49a65517 ;  /* 0x49a65517ff387424 */ /* 0x004fe400078e00ff */
[----:B------:R2:W-:Y:S01]  /*a800*/  STL.64 [R1+0x9d8], R52 ;  /* 0x0009d83401007387 */ /* 0x0005e20000100a00 */
[----:B------:R-:W-:-:S03]  /*a810*/  MOV R57, 0xbde3d8d8 ;  /* 0xbde3d8d800397802 */ /* 0x000fc60000000f00 */
        /* <DEDUP_REMOVED lines=8> */
[----:B------:R-:W-:Y:S01]  /*a8a0*/  IMAD.MOV.U32 R53, RZ, RZ, -0x4087a384 ;  /* 0xbf785c7cff357424 */ /* 0x000fe200078e00ff */
[----:B---3--:R-:W-:Y:S01]  /*a8b0*/  MOV R38, 0xe949bb43 ;  /* 0xe949bb4300267802 */ /* 0x008fe20000000f00 */
[----:B------:R-:W-:Y:S01]  /*a8c0*/  IMAD.MOV.U32 R39, RZ, RZ, -0x407bcfc4 ;  /* 0xbf84303cff277424 */ /* 0x000fe200078e00ff */
[----:B------:R2:W-:Y:S01]  /*a8d0*/  STL.64 [R1+0xa38], R36 ;  /* 0x000a382401007387 */ /* 0x0005e20000100a00 */
[----:B0-----:R-:W-:Y:S01]  /*a8e0*/  IMAD.MOV.U32 R40, RZ, RZ, -0x71d6bcb ;  /* 0xf8e29435ff287424 */ /* 0x001fe200078e00ff */
[----:B------:R-:W-:-:S02]  /*a8f0*/  MOV R41, 0x3f748900 ;  /* 0x3f74890000297802 */ /* 0x000fc40000000f00 */
        /* <DEDUP_REMOVED lines=12> */
[----:B------:R-:W-:-:S03]  /*a9c0*/  IMAD.MOV.U32 R57, RZ, RZ, -0x41b7808b ;  /* 0xbe487f75ff397424 */ /* 0x000fc600078e00ff */
[----:B------:R3:W-:Y:S01]  /*a9d0*/  STL.64 [R1+0xa40], R38 ;  /* 0x000a402601007387 */ /* 0x0007e20000100a00 */
[----:B--2---:R-:W-:Y:S01]  /*a9e0*/  IMAD.MOV.U32 R54, RZ, RZ, 0x19b3e6f ;  /* 0x019b3e6fff367424 */ /* 0x004fe200078e00ff */
[----:B------:R-:W-:Y:S02]  /*a9f0*/  MOV R55, 0xbf41b33b ;  /* 0xbf41b33b00377802 */ /* 0x000fe40000000f00 */
[----:B------:R2:W-:Y:S01]  /*aa00*/  STL.64 [R1+0xa48], R40 ;  /* 0x000a482801007387 */ /* 0x0005e20000100a00 */
[----:B0-----:R-:W-:Y:S02]  /*aa10*/  IMAD.MOV.U32 R50, RZ, RZ, -0x1659a691 ;  /* 0xe9a6596fff327424 */ /* 0x001fe400078e00ff */
[----:B------:R-:W-:Y:S01]  /*aa20*/  IMAD.MOV.U32 R51, RZ, RZ, 0x3eb57cc9 ;  /* 0x3eb57cc9ff337424 */ /* 0x000fe200078e00ff */
[----:B------:R0:W-:Y:S01]  /*aa30*/  STL.64 [R1+0xa60], R42 ;  /* 0x000a602a01007387 */ /* 0x0001e20000100a00 */
[----:B-1----:R-:W-:Y:S01]  /*aa40*/  IMAD.MOV.U32 R52, RZ, RZ, 0x2cc02754 ;  /* 0x2cc02754ff347424 */ /* 0x002fe200078e00ff */
[----:B------:R-:W-:-:S02]  /*aa50*/  MOV R53, 0x3f28b6bb ;  /* 0x3f28b6bb00357802 */ /* 0x000fc40000000f00 */
[----:B---3--:R-:W-:Y:S01]  /*aa60*/  MOV R38, 0xdd77628d ;  /* 0xdd77628d00267802 */ /* 0x008fe20000000f00 */
[----:B------:R-:W-:Y:S01]  /*aa70*/  IMAD.MOV.U32 R39, RZ, RZ, 0x3f084156 ;  /* 0x3f084156ff277424 */ /* 0x000fe200078e00ff */
[----:B------:R1:W-:Y:S01]  /*aa80*/  STL.64 [R1+0xa70], R36 ;  /* 0x000a702401007387 */ /* 0x0003e20000100a00 */
[----:B--2---:R-:W-:Y:S01]  /*aa90*/  IMAD.MOV.U32 R40, RZ, RZ, 0x2b27e94c ;  /* 0x2b27e94cff287424 */ /* 0x004fe200078e00ff */
[----:B------:R-:W-:Y:S02]  /*aaa0*/  MOV R41, 0x3dc60251 ;  /* 0x3dc6025100297802 */ /* 0x000fe40000000f00 */
[----:B------:R2:W-:Y:S01]  /*aab0*/  STL.64 [R1+0x9e8], R32 ;  /* 0x0009e82001007387 */ /* 0x0005e20000100a00 */
[----:B0-----:R-:W-:Y:S02]  /*aac0*/  IMAD.MOV.U32 R42, RZ, RZ, 0x34675d03 ;  /* 0x34675d03ff2a7424 */ /* 0x001fe400078e00ff */
[----:B------:R-:W-:Y:S01]  /*aad0*/  IMAD.MOV.U32 R43, RZ, RZ, -0x411a7e0a ;  /* 0xbee581f6ff2b7424 */ /* 0x000fe200078e00ff */
[----:B------:R0:W-:Y:S01]  /*aae0*/  STL.64 [R1+0xa08], R56 ;  /* 0x000a083801007387 */ /* 0x0001e20000100a00 */
[----:B-1----:R-:W-:Y:S01]  /*aaf0*/  MOV R36, 0xa5f2b88d ;  /* 0xa5f2b88d00247802 */ /* 0x002fe20000000f00 */
[----:B------:R-:W-:-:S02]  /*ab00*/  IMAD.MOV.U32 R37, RZ, RZ, 0x3e9aae08 ;  /* 0x3e9aae08ff257424 */ /* 0x000fc400078e00ff */
[----:B------:R1:W-:Y:S01]  /*ab10*/  STL.64 [R1+0xa30], R54 ;  /* 0x000a303601007387 */ /* 0x0003e20000100a00 */
[----:B--2---:R-:W-:-:S03]  /*ab20*/  IMAD.MOV.U32 R32, RZ, RZ, -0x711724b7 ;  /* 0x8ee8db49ff207424 */ /* 0x004fc600078e00ff */
[----:B------:R2:W-:Y:S01]  /*ab30*/  STL.64 [R1+0xa50], R50 ;  /* 0x000a503201007387 */ /* 0x0005e20000100a00 */
[----:B------:R-:W-:Y:S01]  /*ab40*/  IMAD.MOV.U32 R33, RZ, RZ, -0x41feacbd ;  /* 0xbe015343ff217424 */ /* 0x000fe200078e00ff */
[----:B0-----:R-:W-:Y:S02]  /*ab50*/  MOV R56, 0xfb46b154 ;  /* 0xfb46b15400387802 */ /* 0x001fe40000000f00 */
[----:B------:R0:W-:Y:S01]  /*ab60*/  STL.64 [R1+0xa78], R52 ;  /* 0x000a783401007387 */ /* 0x0001e20000100a00 */
[----:B------:R-:W-:-:S03]  /*ab70*/  IMAD.MOV.U32 R57, RZ, RZ, -0x409f1a6a ;  /* 0xbf60e596ff397424 */ /* 0x000fc600078e00ff */
[----:B------:R3:W-:Y:S01]  /*ab80*/  STL.64 [R1+0xa88], R38 ;  /* 0x000a882601007387 */ /* 0x0007e20000100a00 */
[----:B-1----:R-:W-:Y:S02]  /*ab90*/  IMAD.MOV.U32 R54, RZ, RZ, 0x43924ff5 ;  /* 0x43924ff5ff367424 */ /* 0x002fe400078e00ff */
[----:B------:R-:W-:Y:S01]  /*aba0*/  IMAD.MOV.U32 R55, RZ, RZ, -0x40de7150 ;  /* 0xbf218eb0ff377424 */ /* 0x000fe200078e00ff */
[----:B------:R1:W-:Y:S01]  /*abb0*/  STL.64 [R1+0xa90], R40 ;  /* 0x000a902801007387 */ /* 0x0003e20000100a00 */
[----:B--2---:R-:W-:Y:S01]  /*abc0*/  MOV R50, 0x7672b130 ;  /* 0x7672b13000327802 */ /* 0x004fe20000000f00 */
[----:B------:R-:W-:Y:S02]  /*abd0*/  IMAD.MOV.U32 R51, RZ, RZ, 0x3edbbbac ;  /* 0x3edbbbacff337424 */ /* 0x000fe400078e00ff */
[----:B------:R2:W-:Y:S01]  /*abe0*/  STL.64 [R1+0xa98], R42 ;  /* 0x000a982a01007387 */ /* 0x0005e20000100a00 */
[----:B0-----:R-:W-:Y:S02]  /*abf0*/  IMAD.MOV.U32 R52, RZ, RZ, -0x78eccd7c ;  /* 0x87133284ff347424 */ /* 0x001fe400078e00ff */
[----:B------:R-:W-:Y:S01]  /*ac00*/  IMAD.MOV.U32 R53, RZ, RZ, 0x3e731ba6 ;  /* 0x3e731ba6ff357424 */ /* 0x000fe200078e00ff */
[----:B---3--:R-:W-:Y:S01]  /*ac10*/  MOV R39, 0xbe9013a5 ;  /* 0xbe9013a500277802 */ /* 0x008fe20000000f00 */
[----:B------:R-:W-:Y:S01]  /*ac20*/  IMAD.MOV.U32 R38, RZ, RZ, 0x585a3e12 ;  /* 0x585a3e12ff267424 */ /* 0x000fe200078e00ff */
        /* <DEDUP_REMOVED lines=17> */
[----:B0-----:R-:W-:Y:S01]  /*ad40*/  MOV R54, 0xe3f933d6 ;  /* 0xe3f933d600367802 */ /* 0x001fe20000000f00 */
[----:B------:R-:W-:Y:S02]  /*ad50*/  IMAD.MOV.U32 R55, RZ, RZ, 0x3cd01431 ;  /* 0x3cd01431ff377424 */ /* 0x000fe400078e00ff */
[----:B------:R0:W-:Y:S01]  /*ad60*/  STL.64 [R1+0xad8], R40 ;  /* 0x000ad82801007387 */ /* 0x0001e20000100a00 */
[----:B-1----:R-:W-:Y:S01]  /*ad70*/  IMAD.MOV.U32 R50, RZ, RZ, 0x50ed0c93 ;  /* 0x50ed0c93ff327424 */ /* 0x002fe200078e00ff */
[----:B------:R-:W-:Y:S02]  /*ad80*/  MOV R51, 0x3f91d1d6 ;  /* 0x3f91d1d600337802 */ /* 0x000fe40000000f00 */
[----:B------:R1:W-:Y:S01]  /*ad90*/  STL.64 [R1+0xae0], R42 ;  /* 0x000ae02a01007387 */ /* 0x0003e20000100a00 */
[----:B--2---:R-:W-:Y:S01]  /*ada0*/  IMAD.MOV.U32 R38, RZ, RZ, -0x7f415c4b ;  /* 0x80bea3b5ff267424 */ /* 0x004fe200078e00ff */
[----:B------:R-:W-:-:S02]  /*adb0*/  MOV R39, 0x3edd7b47 ;  /* 0x3edd7b4700277802 */ /* 0x000fc40000000f00 */
[----:B------:R2:W-:Y:S01]  /*adc0*/  STL.64 [R1+0xb00], R36 ;  /* 0x000b002401007387 */ /* 0x0005e20000100a00 */
[----:B---3--:R-:W-:Y:S01]  /*add0*/  MOV R52, 0xe55cc0cd ;  /* 0xe55cc0cd00347802 */ /* 0x008fe20000000f00 */
[----:B------:R-:W-:Y:S02]  /*ade0*/  IMAD.MOV.U32 R53, RZ, RZ, 0x3f888706 ;  /* 0x3f888706ff357424 */ /* 0x000fe400078e00ff */
[----:B0-----:R-:W-:Y:S01]  /*adf0*/  IMAD.MOV.U32 R40, RZ, RZ, -0x19cb7902 ;  /* 0xe63486feff287424 */ /* 0x001fe200078e00ff */
[----:B------:R0:W-:Y:S01]  /*ae00*/  STL.64 [R1+0xa68], R32 ;  /* 0x000a682001007387 */ /* 0x0001e20000100a00 */
[----:B------:R-:W-:Y:S02]  /*ae10*/  IMAD.MOV.U32 R41, RZ, RZ, -0x4076a7b8 ;  /* 0xbf895848ff297424 */ /* 0x000fe400078e00ff */
[----:B-1----:R-:W-:Y:S01]  /*ae20*/  IMAD.MOV.U32 R42, RZ, RZ, 0x2bea82b1 ;  /* 0x2bea82b1ff2a7424 */ /* 0x002fe200078e00ff */
[----:B------:R1:W-:Y:S01]  /*ae30*/  STL.64 [R1+0xaa8], R56 ;  /* 0x000aa83801007387 */ /* 0x0003e20000100a00 */
[----:B------:R-:W-:-:S02]  /*ae40*/  IMAD.MOV.U32 R43, RZ, RZ, -0x418f02af ;  /* 0xbe70fd51ff2b7424 */ /* 0x000fc400078e00ff */
[----:B--2---:R-:W-:Y:S01]  /*ae50*/  IMAD.MOV.U32 R36, RZ, RZ, -0x1e4736f7 ;  /* 0xe1b8c909ff247424 */ /* 0x004fe200078e00ff */
[----:B------:R-:W-:Y:S01]  /*ae60*/  MOV R37, 0xbf582431 ;  /* 0xbf58243100257802 */ /* 0x000fe20000000f00 */
[----:B------:R2:W-:Y:S01]  /*ae70*/  STL.64 [R1+0xad0], R54 ;  /* 0x000ad03601007387 */ /* 0x0005e20000100a00 */
[----:B0-----:R-:W-:-:S03]  /*ae80*/  IMAD.MOV.U32 R32, RZ, RZ, 0x376be54f ;  /* 0x376be54fff207424 */ /* 0x001fc600078e00ff */
[----:B------:R0:W-:Y:S01]  /*ae90*/  STL.64 [R1+0xaf0], R50 ;  /* 0x000af03201007387 */ /* 0x0001e20000100a00 */
[----:B------:R-:W-:Y:S02]  /*aea0*/  IMAD.MOV.U32 R33, RZ, RZ, -0x42b28354 ;  /* 0xbd4d7cacff217424 */ /* 0x000fe400078e00ff */
[----:B-1----:R-:W-:Y:S01]  /*aeb0*/  IMAD.MOV.U32 R56, RZ, RZ, -0x74127944 ;  /* 0x8bed86bcff387424 */ /* 0x002fe200078e00ff */
        /* <DEDUP_REMOVED lines=11> */
[----:B------:R1:W-:Y:S01]  /*af70*/  STL.64 [R1+0xb38], R36 ;  /* 0x000b382401007387 */ /* 0x0003e20000100a00 */
[----:B---3--:R-:W-:Y:S02]  /*af80*/  IMAD.MOV.U32 R40, RZ, RZ, -0x5b5d8160 ;  /* 0xa4a27ea0ff287424 */ /* 0x008fe400078e00ff */
[----:B------:R-:W-:Y:S01]  /*af90*/  IMAD.MOV.U32 R41, RZ, RZ, 0x3f19fff1 ;  /* 0x3f19fff1ff297424 */ /* 0x000fe200078e00ff */
[----:B--2---:R-:W-:Y:S01]  /*afa0*/  MOV R53, 0xbd8f737f ;  /* 0xbd8f737f00357802 */ /* 0x004fe20000000f00 */
[----:B------:R-:W-:Y:S01]  /*afb0*/  IMAD.MOV.U32 R52, RZ, RZ, -0x5047a8aa ;  /* 0xafb85756ff347424 */ /* 0x000fe200078e00ff */
[----:B------:R2:W-:Y:S01]  /*afc0*/  STL.64 [R1+0xab0], R32 ;  /* 0x000ab02001007387 */ /* 0x0005e20000100a00 */
[----:B0-----:R-:W-:Y:S01]  /*afd0*/  MOV R42, 0x870ea0cd ;  /* 0x870ea0cd002a7802 */ /* 0x001fe20000000f00 */
[----:B------:R-:W-:Y:S02]  /*afe0*/  IMAD.MOV.U32 R43, RZ, RZ, -0x40fe74f7 ;  /* 0xbf018b09ff2b7424 */ /* 0x000fe400078e00ff */
[----:B------:R0:W-:Y:S01]  /*aff0*/  STL.64 [R1+0xaf8], R56 ;  /* 0x000af83801007387 */ /* 0x0001e20000100a00 */
[----:B-1----:R-:W-:Y:S01]  /*b000*/  IMAD.MOV.U32 R36, RZ, RZ, 0x28144e09 ;  /* 0x28144e09ff247424 */ /* 0x002fe200078e00ff */
[----:B------:R-:W-:-:S02]  /*b010*/  MOV R37, 0x3eb7e290 ;  /* 0x3eb7e29000257802 */ /* 0x000fc40000000f00 */
[----:B------:R1:W-:Y:S04]  /*b020*/  STL.64 [R1+0xb20], R54 ;  /* 0x000b203601007387 */ /* 0x0003e80000100a00 */
[----:B------:R3:W-:Y:S01]  /*b030*/  STL.64 [R1+0xb40], R50 ;  /* 0x000b403201007387 */ /* 0x0007e20000100a00 */
[----:B--2---:R-:W-:Y:S01]  /*b040*/  MOV R32, 0xcc2ec99 ;  /* 0x0cc2ec9900207802 */ /* 0x004fe20000000f00 */
[----:B------:R-:W-:Y:S02]  /*b050*/  IMAD.MOV.U32 R33, RZ, RZ, -0x41df1c66 ;  /* 0xbe20e39aff217424 */ /* 0x000fe400078e00ff */
[----:B------:R2:W-:Y:S01]  /*b060*/  STL.64 [R1+0xb50], R38 ;  /* 0x000b502601007387 */ /* 0x0005e20000100a00 */
[----:B0-----:R-:W-:Y:S01]  /*b070*/  MOV R56, 0xffe9ba4d ;  /* 0xffe9ba4d00387802 */ /* 0x001fe20000000f00 */
[----:B------:R-:W-:-:S02]  /*b080*/  IMAD.MOV.U32 R57, RZ, RZ, 0x3e0201c0 ;  /* 0x3e0201c0ff397424 */ /* 0x000fc400078e00ff */
        /* <DEDUP_REMOVED lines=8> */
[----:B------:R-:W-:Y:S01]  /*b110*/  IMAD.MOV.U32 R39, RZ, RZ, 0x3d152ba3 ;  /* 0x3d152ba3ff277424 */ /* 0x000fe200078e00ff */
[----:B------:R2:W-:Y:S01]  /*b120*/  STL.64 [R1+0xb80], R36 ;  /* 0x000b802401007387 */ /* 0x0005e20000100a00 */
[----:B0-----:R-:W-:-:S02]  /*b130*/  IMAD.MOV.U32 R40, RZ, RZ, 0x1300d859 ;  /* 0x1300d859ff287424 */ /* 0x001fc400078e00ff */
[----:B------:R-:W-:Y:S01]  /*b140*/  IMAD.MOV.U32 R41, RZ, RZ, -0x4196aa99 ;  /* 0xbe695567ff297424 */ /* 0x000fe200078e00ff */
[----:B-1----:R-:W-:Y:S01]  /*b150*/  MOV R42, 0xf2b85954 ;  /* 0xf2b85954002a7802 */ /* 0x002fe20000000f00 */
[----:B------:R-:W-:Y:S01]  /*b160*/  IMAD.MOV.U32 R43, RZ, RZ, -0x436d3be4 ;  /* 0xbc92c41cff2b7424 */ /* 0x000fe200078e00ff */
[----:B------:R0:W-:Y:S01]  /*b170*/  STL.64 [R1+0xae8], R32 ;  /* 0x000ae82001007387 */ /* 0x0001e20000100a00 */
[----:B---3--:R-:W-:Y:S02]  /*b180*/  IMAD.MOV.U32 R52, RZ, RZ, 0x5c03d2e9 ;  /* 0x5c03d2e9ff347424 */ /* 0x008fe400078e00ff */
[----:B------:R-:W-:Y:S01]  /*b190*/  IMAD.MOV.U32 R53, RZ, RZ, 0x3f9ef9a0 ;  /* 0x3f9ef9a0ff357424 */ /* 0x000fe200078e00ff */
[----:B------:R1:W-:Y:S01]  /*b1a0*/  STL.64 [R1+0xb48], R56 ;  /* 0x000b483801007387 */ /* 0x0003e20000100a00 */
[----:B--2---:R-:W-:Y:S01]  /*b1b0*/  IMAD.MOV.U32 R36, RZ, RZ, 0x49d95e46 ;  /* 0x49d95e46ff247424 */ /* 0x004fe200078e00ff */
[----:B------:R-:W-:Y:S02]  /*b1c0*/  MOV R37, 0xbfa9919f ;  /* 0xbfa9919f00257802 */ /* 0x000fe40000000f00 */
[----:B------:R2:W-:Y:S01]  /*b1d0*/  STL.64 [R1+0xb70], R54 ;  /* 0x000b703601007387 */ /* 0x0005e20000100a00 */
[----:B0-----:R-:W-:-:S03]  /*b1e0*/  MOV R32, 0xe4a5f58f ;  /* 0xe4a5f58f00207802 */ /* 0x001fc60000000f00 */
[----:B------:R0:W-:Y:S01]  /*b1f0*/  STL.64 [R1+0xb88], R38 ;  /* 0x000b882601007387 */ /* 0x0001e20000100a00 */
[----:B------:R-:W-:-:S03]  /*b200*/  IMAD.MOV.U32 R33, RZ, RZ, 0x3f5ee468 ;  /* 0x3f5ee468ff217424 */ /* 0x000fc600078e00ff */
        /* <DEDUP_REMOVED lines=8> */
[----:B------:R-:W-:Y:S01]  /*b290*/  IMAD.MOV.U32 R39, RZ, RZ, 0x3faead43 ;  /* 0x3faead43ff277424 */ /* 0x000fe200078e00ff */
[----:B------:R0:W-:Y:S01]  /*b2a0*/  STL.64 [R1+0xbb8], R52 ;  /* 0x000bb83401007387 */ /* 0x0001e20000100a00 */
[----:B---3--:R-:W-:Y:S01]  /*b2b0*/  IMAD.MOV.U32 R50, RZ, RZ, 0x1b78f2fd ;  /* 0x1b78f2fdff327424 */ /* 0x008fe200078e00ff */
[----:B------:R-:W-:-:S02]  /*b2c0*/  MOV R51, 0xbed7ff32 ;  /* 0xbed7ff3200337802 */ /* 0x000fc40000000f00 */
[----:B------:R3:W-:Y:S01]  /*b2d0*/  STL.64 [R1+0xbc8], R36 ;  /* 0x000bc82401007387 */ /* 0x0007e20000100a00 */
[----:B-1----:R-:W-:Y:S01]  /*b2e0*/  MOV R40, 0x94a2e4b2 ;  /* 0x94a2e4b200287802 */ /* 0x002fe20000000f00 */
[----:B------:R-:W-:Y:S01]  /*b2f0*/  IMAD.MOV.U32 R41, RZ, RZ, -0x405f5e5d ;  /* 0xbfa0a1a3ff297424 */ /* 0x000fe200078e00ff */
[----:B--2---:R-:W-:Y:S01]  /*b300*/  MOV R42, 0xc73a65de ;  /* 0xc73a65de002a7802 */ /* 0x004fe20000000f00 */
[----:B------:R-:W-:Y:S01]  /*b310*/  IMAD.MOV.U32 R43, RZ, RZ, -0x4074d740 ;  /* 0xbf8b28c0ff2b7424 */ /* 0x000fe200078e00ff */
[----:B------:R1:W-:Y:S01]  /*b320*/  STL.64 [R1+0xb30], R32 ;  /* 0x000b302001007387 */ /* 0x0003e20000100a00 */
[----:B0-----:R-:W-:Y:S01]  /*b330*/  IMAD.MOV.U32 R52, RZ, RZ, 0x7be56cf6 ;  /* 0x7be56cf6ff347424 */ /* 0x001fe200078e00ff */
[----:B------:R-:W-:Y:S02]  /*b340*/  MOV R53, 0x3f76bd32 ;  /* 0x3f76bd3200357802 */ /* 0x000fe40000000f00 */
[----:B------:R0:W-:Y:S01]  /*b350*/  STL.64 [R1+0xb98], R56 ;  /* 0x000b983801007387 */ /* 0x0001e20000100a00 */
[----:B---3--:R-:W-:-:S02]  /*b360*/  IMAD.MOV.U32 R36, RZ, RZ, 0x10abeebc ;  /* 0x10abeebcff247424 */ /* 0x008fc400078e00ff */
[----:B------:R-:W-:Y:S01]  /*b370*/  IMAD.MOV.U32 R37, RZ, RZ, 0x3e603f57 ;  /* 0x3e603f57ff257424 */ /* 0x000fe200078e00ff */
[----:B------:R2:W-:Y:S01]  /*b380*/  STL.64 [R1+0xbc0], R54 ;  /* 0x000bc03601007387 */ /* 0x0005e20000100a00 */
[----:B-1----:R-:W-:-:S03]  /*b390*/  MOV R32, 0x57fe1a62 ;  /* 0x57fe1a6200207802 */ /* 0x002fc60000000f00 */
[----:B------:R1:W-:Y:S01]  /*b3a0*/  STL.64 [R1+0xbd0], R38 ;  /* 0x000bd02601007387 */ /* 0x0003e20000100a00 */
[----:B------:R-:W-:Y:S02]  /*b3b0*/  IMAD.MOV.U32 R33, RZ, RZ, -0x412ce8ac ;  /* 0xbed31754ff217424 */ /* 0x000fe400078e00ff */
[----:B0-----:R-:W-:Y:S01]  /*b3c0*/  IMAD.MOV.U32 R56, RZ, RZ, 0x3853b987 ;  /* 0x3853b987ff387424 */ /* 0x001fe200078e00ff */
        /* <DEDUP_REMOVED lines=25> */
[----:B------:R-:W-:Y:S02]  /*b560*/  MOV R33, 0x3e4122c8 ;  /* 0x3e4122c800217802 */ /* 0x000fe40000000f00 */
[----:B-1----:R-:W-:Y:S01]  /*b570*/  MOV R56, 0xeccfadb ;  /* 0x0eccfadb00387802 */ /* 0x002fe20000000f00 */
[----:B------:R1:W-:Y:S01]  /*b580*/  STL.64 [R1+0xc18], R38 ;  /* 0x000c182601007387 */ /* 0x0003e20000100a00 */
[----:B------:R-:W-:-:S03]  /*b590*/  IMAD.MOV.U32 R57, RZ, RZ, 0x3efadee2 ;  /* 0x3efadee2ff397424 */ /* 0x000fc600078e00ff */
[----:B------:R3:W-:Y:S01]  /*b5a0*/  STL.64 [R1+0xc20], R40 ;  /* 0x000c202801007387 */ /* 0x0007e20000100a00 */
[----:B0-----:R-:W-:Y:S01]  /*b5b0*/  IMAD.MOV.U32 R54, RZ, RZ, -0x25bcd4ef ;  /* 0xda432b11ff367424 */ /* 0x001fe200078e00ff */
        /* <DEDUP_REMOVED lines=8> */
[----:B---3--:R-:W-:Y:S02]  /*b640*/  IMAD.MOV.U32 R40, RZ, RZ, 0x1c8dde07 ;  /* 0x1c8dde07ff287424 */ /* 0x008fe400078e00ff */
[----:B------:R-:W-:Y:S01]  /*b650*/  IMAD.MOV.U32 R41, RZ, RZ, 0x3e89b42c ;  /* 0x3e89b42cff297424 */ /* 0x000fe200078e00ff */
[----:B------:R3:W-:Y:S01]  /*b660*/  STL.64 [R1+0xc48], R36 ;  /* 0x000c482401007387 */ /* 0x0007e20000100a00 */
[----:B0-----:R-:W-:Y:S01]  /*b670*/  MOV R42, 0x27a1383d ;  /* 0x27a1383d002a7802 */ /* 0x001fe20000000f00 */
[----:B------:R-:W-:Y:S02]  /*b680*/  IMAD.MOV.U32 R43, RZ, RZ, -0x4181595c ;  /* 0xbe7ea6a4ff2b7424 */ /* 0x000fe400078e00ff */
[----:B--2---:R-:W-:Y:S01]  /*b690*/  IMAD.MOV.U32 R50, RZ, RZ, -0x2e56537d ;  /* 0xd1a9ac83ff327424 */ /* 0x004fe200078e00ff */
[----:B------:R-:W-:Y:S01]  /*b6a0*/  MOV R51, 0x3e62116d ;  /* 0x3e62116d00337802 */ /* 0x000fe20000000f00 */
[----:B------:R0:W-:Y:S01]  /*b6b0*/  STL.64 [R1+0xbb0], R32 ;  /* 0x000bb02001007387 */ /* 0x0001e20000100a00 */
[----:B-1----:R-:W-:-:S02]  /*b6c0*/  IMAD.MOV.U32 R52, RZ, RZ, 0x5f50d178 ;  /* 0x5f50d178ff347424 */ /* 0x002fc400078e00ff */
[----:B------:R-:W-:Y:S01]  /*b6d0*/  IMAD.MOV.U32 R53, RZ, RZ, -0x4046a498 ;  /* 0xbfb95b68ff357424 */ /* 0x000fe200078e00ff */
[----:B------:R1:W-:Y:S01]  /*b6e0*/  STL.64 [R1+0xc38], R56 ;  /* 0x000c383801007387 */ /* 0x0003e20000100a00 */
[----:B---3--:R-:W-:Y:S01]  /*b6f0*/  MOV R36, 0xa98c8bc4 ;  /* 0xa98c8bc400247802 */ /* 0x008fe20000000f00 */
[----:B------:R-:W-:Y:S02]  /*b700*/  IMAD.MOV.U32 R37, RZ, RZ, 0x3fc6fb2b ;  /* 0x3fc6fb2bff257424 */ /* 0x000fe400078e00ff */
[----:B------:R2:W-:Y:S01]  /*b710*/  STL.64 [R1+0xc50], R38 ;  /* 0x000c502601007387 */ /* 0x0005e20000100a00 */
[----:B0-----:R-:W0:Y:S03]  /*b720*/  MUFU.RCP64H R33, R49 ;  /* 0x0000003100217308 */ /* 0x001e260000001800 */
[----:B------:R3:W-:Y:S01]  /*b730*/  STL.64 [R1+0xc58], R54 ;  /* 0x000c583601007387 */ /* 0x0007e20000100a00 */
[----:B------:R-:W-:-:S03]  /*b740*/  MOV R32, 0x1 ;  /* 0x0000000100207802 */ /* 0x000fc60000000f00 */
[----:B------:R4:W-:Y:S01]  /*b750*/  STL.64 [R1+0xc60], R58 ;  /* 0x000c603a01007387 */ /* 0x0009e20000100a00 */
[----:B-1----:R-:W-:Y:S01]  /*b760*/  IMAD.MOV.U32 R56, RZ, RZ, 0x3cf8dfb4 ;  /* 0x3cf8dfb4ff387424 */ /* 0x002fe200078e00ff */
[----:B------:R-:W-:Y:S02]  /*b770*/  MOV R57, 0xbfb7c3a1 ;  /* 0xbfb7c3a100397802 */ /* 0x000fe40000000f00 */
[----:B------:R1:W-:Y:S01]  /*b780*/  STL.64 [R1+0xc68], R40 ;  /* 0x000c682801007387 */ /* 0x0003e20000100a00 */
[----:B--2---:R-:W-:Y:S01]  /*b790*/  IMAD.MOV.U32 R38, RZ, RZ, 0x29064247 ;  /* 0x29064247ff267424 */ /* 0x004fe200078e00ff */
[----:B------:R-:W-:Y:S02]  /*b7a0*/  MOV R39, 0xbfc0a06f ;  /* 0xbfc0a06f00277802 */ /* 0x000fe40000000f00 */
[----:B------:R2:W-:Y:S01]  /*b7b0*/  STL.64 [R1+0xc70], R42 ;  /* 0x000c702a01007387 */ /* 0x0005e20000100a00 */
[----:B---3--:R-:W-:Y:S02]  /*b7c0*/  IMAD.MOV.U32 R54, RZ, RZ, -0x2b09626c ;  /* 0xd4f69d94ff367424 */ /* 0x008fe400078e00ff */
[----:B------:R-:W-:Y:S01]  /*b7d0*/  IMAD.MOV.U32 R55, RZ, RZ, -0x40ff7efb ;  /* 0xbf008105ff377424 */ /* 0x000fe200078e00ff */
[----:B------:R3:W-:Y:S01]  /*b7e0*/  STL.64 [R1+0xc78], R50 ;  /* 0x000c783201007387 */ /* 0x0007e20000100a00 */
[----:B----4-:R-:W-:Y:S01]  /*b7f0*/  IMAD.MOV.U32 R58, RZ, RZ, -0x4ddbedfe ;  /* 0xb2241202ff3a7424 */ /* 0x010fe200078e00ff */
[----:B------:R-:W-:Y:S01]  /*b800*/  MOV R59, 0xbe2494d3 ;  /* 0xbe2494d3003b7802 */ /* 0x000fe20000000f00 */
[----:B0-----:R-:W-:Y:S01]  /*b810*/  DFMA R60, -R48, R32, 1 ;  /* 0x3ff00000303c742b */ /* 0x001fe20000000120 */
[----:B------:R0:W-:Y:S01]  /*b820*/  STL.64 [R1+0xc80], R52 ;  /* 0x000c803401007387 */ /* 0x0001e20000100a00 */
[----:B-1----:R-:W-:Y:S01]  /*b830*/  MOV R40, 0x7a744982 ;  /* 0x7a74498200287802 */ /* 0x002fe20000000f00 */
[----:B------:R-:W-:-:S02]  /*b840*/  IMAD.MOV.U32 R41, RZ, RZ, 0x3fb72bb4 ;  /* 0x3fb72bb4ff297424 */ /* 0x000fc400078e00ff */
[----:B------:R1:W-:Y:S01]  /*b850*/  STL.64 [R1+0xc88], R36 ;  /* 0x000c882401007387 */ /* 0x0003e20000100a00 */
[----:B--2---:R-:W-:Y:S02]  /*b860*/  IMAD.MOV.U32 R42, RZ, RZ, 0x38631744 ;  /* 0x38631744ff2a7424 */ /* 0x004fe400078e00ff */
[----:B------:R-:W-:Y:S01]  /*b870*/  IMAD.MOV.U32 R43, RZ, RZ, 0x3fa6bd2f ;  /* 0x3fa6bd2fff2b7424 */ /* 0x000fe200078e00ff */
[----:B------:R2:W-:Y:S01]  /*b880*/  STL.64 [R1+0xc90], R38 ;  /* 0x000c902601007387 */ /* 0x0005e20000100a00 */
[----:B---3--:R-:W-:Y:S01]  /*b890*/  MOV R50, 0xbbd016c8 ;  /* 0xbbd016c800327802 */ /* 0x008fe20000000f00 */
[----:B------:R-:W-:Y:S01]  /*b8a0*/  IMAD.MOV.U32 R51, RZ, RZ, 0x3e92a46f ;  /* 0x3e92a46fff337424 */ /* 0x000fe200078e00ff */
[----:B------:R-:W-:Y:S01]  /*b8b0*/  DFMA R60, R60, R60, R60 ;  /* 0x0000003c3c3c722b */ /* 0x000fe2000000003c */
[----:B------:R3:W-:Y:S01]  /*b8c0*/  STL.64 [R1+0xca0], R40 ;  /* 0x000ca02801007387 */ /* 0x0007e20000100a00 */
[----:B0-----:R-:W-:Y:S01]  /*b8d0*/  MOV R52, 0x69432cef ;  /* 0x69432cef00347802 */ /* 0x001fe20000000f00 */
[----:B------:R-:W-:-:S02]  /*b8e0*/  IMAD.MOV.U32 R53, RZ, RZ, -0x4088f985 ;  /* 0xbf77067bff357424 */ /* 0x000fc400078e00ff */
[----:B-1----:R-:W-:Y:S01]  /*b8f0*/  IMAD.MOV.U32 R36, RZ, RZ, 0x1cad78b9 ;  /* 0x1cad78b9ff247424 */ /* 0x002fe200078e00ff */
[----:B------:R-:W-:Y:S01]  /*b900*/  MOV R37, 0xbf91a49f ;  /* 0xbf91a49f00257802 */ /* 0x000fe20000000f00 */
[----:B------:R0:W-:Y:S01]  /*b910*/  STL.64 [R1+0xcb0], R42 ;  /* 0x000cb02a01007387 */ /* 0x0001e20000100a00 */
[----:B------:R-:W-:Y:S01]  /*b920*/  DFMA R32, R32, R60, R32 ;  /* 0x0000003c2020722b */ /* 0x000fe20000000020 */
[----:B--2---:R-:W-:Y:S02]  /*b930*/  IMAD.MOV.U32 R38, RZ, RZ, -0x5f55a85 ;  /* 0xfa0aa57bff267424 */ /* 0x004fe400078e00ff */
[----:B------:R1:W-:Y:S01]  /*b940*/  STL.64 [R1+0xcc0], R36 ;  /* 0x000cc02401007387 */ /* 0x0003e20000100a00 */
[----:B------:R-:W-:Y:S01]  /*b950*/  IMAD.MOV.U32 R39, RZ, RZ, 0x3f8d0bef ;  /* 0x3f8d0befff277424 */ /* 0x000fe200078e00ff */
[----:B---3--:R-:W-:Y:S01]  /*b960*/  MOV R40, 0x3c40f6a ;  /* 0x03c40f6a00287802 */ /* 0x008fe20000000f00 */
[----:B------:R-:W-:Y:S01]  /*b970*/  IMAD.MOV.U32 R41, RZ, RZ, -0x40acfbc3 ;  /* 0xbf53043dff297424 */ /* 0x000fe200078e00ff */
[----:B------:R2:W-:Y:S01]  /*b980*/  STL.64 [R1+0xcb8], R50 ;  /* 0x000cb83201007387 */ /* 0x0005e20000100a00 */
[----:B------:R-:W-:-:S03]  /*b990*/  DFMA R60, -R48, R32, 1 ;  /* 0x3ff00000303c742b */ /* 0x000fc60000000120 */
[----:B------:R3:W-:Y:S01]  /*b9a0*/  STL.64 [R1+0xcc8], R38 ;  /* 0x000cc82601007387 */ /* 0x0007e20000100a00 */
[----:B0-----:R-:W-:Y:S01]  /*b9b0*/  IMAD.MOV.U32 R42, RZ, RZ, 0xc4df7f1 ;  /* 0x0c4df7f1ff2a7424 */ /* 0x001fe200078e00ff */
[----:B------:R-:W-:Y:S01]  /*b9c0*/  MOV R43, 0x3f3adee2 ;  /* 0x3f3adee2002b7802 */ /* 0x000fe20000000f00 */
[----:B-1----:R-:W-:Y:S01]  /*b9d0*/  IMAD.MOV.U32 R36, RZ, RZ, 0x7c4544c3 ;  /* 0x7c4544c3ff247424 */ /* 0x002fe200078e00ff */
[----:B------:R-:W-:Y:S01]  /*b9e0*/  MOV R37, 0x3f10af03 ;  /* 0x3f10af0300257802 */ /* 0x000fe20000000f00 */
[----:B------:R0:W-:Y:S01]  /*b9f0*/  STL.64 [R1+0xce8], R40 ;  /* 0x000ce82801007387 */ /* 0x0001e20000100a00 */
[----:B------:R-:W-:Y:S01]  /*ba00*/  DFMA R32, R32, R60, R32 ;  /* 0x0000003c2020722b */ /* 0x000fe20000000020 */
[----:B--2---:R-:W-:Y:S02]  /*ba10*/  IMAD.MOV.U32 R50, RZ, RZ, 0x6a382e07 ;  /* 0x6a382e07ff327424 */ /* 0x004fe400078e00ff */
[----:B------:R1:W-:Y:S01]  /*ba20*/  STL.64 [R1+0xd08], R36 ;  /* 0x000d082401007387 */ /* 0x0003e20000100a00 */
[----:B------:R-:W-:-:S02]  /*ba30*/  IMAD.MOV.U32 R51, RZ, RZ, 0x3db43183 ;  /* 0x3db43183ff337424 */ /* 0x000fc400078e00ff */
[----:B---3--:R-:W-:Y:S01]  /*ba40*/  IMAD.MOV.U32 R38, RZ, RZ, -0x6f643b9e ;  /* 0x909bc462ff267424 */ /* 0x008fe200078e00ff */
[----:B------:R2:W-:Y:S01]  /*ba50*/  STL.64 [R1+0xcf0], R42 ;  /* 0x000cf02a01007387 */ /* 0x0005e20000100a00 */
[----:B------:R-:W-:Y:S02]  /*ba60*/  IMAD.MOV.U32 R39, RZ, RZ, -0x410a3a9c ;  /* 0xbef5c564ff277424 */ /* 0x000fe400078e00ff */
[----:B------:R-:W-:Y:S01]  /*ba70*/  IMAD.MOV.U32 R60, RZ, RZ, 0x7b2e5ff5 ;  /* 0x7b2e5ff5ff3c7424 */ /* 0x000fe200078e00ff */
[----:B0-----:R-:W-:Y:S01]  /*ba80*/  MOV R40, 0xba744e1c ;  /* 0xba744e1c00287802 */ /* 0x001fe20000000f00 */
[----:B------:R-:W-:Y:S01]  /*ba90*/  IMAD.MOV.U32 R41, RZ, RZ, 0x3eab1a24 ;  /* 0x3eab1a24ff297424 */ /* 0x000fe200078e00ff */
[----:B------:R0:W-:Y:S01]  /*baa0*/  STL.64 [R1+0xd10], R38 ;  /* 0x000d102601007387 */ /* 0x0001e20000100a00 */
[----:B------:R-:W-:Y:S02]  /*bab0*/  IMAD.MOV.U32 R61, RZ, RZ, -0x3f8aaa14 ;  /* 0xc07555ecff3d7424 */ /* 0x000fe400078e00ff */
[----:B-1----:R-:W-:Y:S01]  /*bac0*/  IMAD.MOV.U32 R36, RZ, RZ, 0x66be9669 ;  /* 0x66be9669ff247424 */ /* 0x002fe200078e00ff */
[----:B------:R1:W-:Y:S01]  /*bad0*/  STL.64 [R1+0xcf8], R50 ;  /* 0x000cf83201007387 */ /* 0x0003e20000100a00 */
[----:B------:R-:W-:Y:S01]  /*bae0*/  IMAD.MOV.U32 R37, RZ, RZ, -0x417c3ae7 ;  /* 0xbe83c519ff257424 */ /* 0x000fe200078e00ff */
[----:B--2---:R-:W-:Y:S01]  /*baf0*/  MOV R43, 0x3cc5a9a2 ;  /* 0x3cc5a9a2002b7802 */ /* 0x004fe20000000f00 */
[----:B------:R-:W-:Y:S01]  /*bb00*/  IMAD.MOV.U32 R42, RZ, RZ, -0xa078040 ;  /* 0xf5f87fc0ff2a7424 */ /* 0x000fe200078e00ff */
[----:B------:R2:W-:Y:S04]  /*bb10*/  STL.64 [R1+0xd30], R40 ;  /* 0x000d302801007387 */ /* 0x0005e80000100a00 */
[----:B------:R3:W-:Y:S01]  /*bb20*/  STL.64 [R1+0xd40], R36 ;  /* 0x000d402401007387 */ /* 0x0007e20000100a00 */
[----:B0-----:R-:W-:-:S02]  /*bb30*/  IMAD.MOV.U32 R38, RZ, RZ, -0x498130b8 ;  /* 0xb67ecf48ff267424 */ /* 0x001fc400078e00ff */
[----:B------:R-:W-:Y:S01]  /*bb40*/  IMAD.MOV.U32 R39, RZ, RZ, 0x3fd75748 ;  /* 0x3fd75748ff277424 */ /* 0x000fe200078e00ff */
[----:B------:R0:W-:Y:S01]  /*bb50*/  STL.64 [R1+0xd38], R42 ;  /* 0x000d382a01007387 */ /* 0x0001e20000100a00 */
[----:B-1----:R-:W-:Y:S01]  /*bb60*/  MOV R50, 0xc43300a2 ;  /* 0xc43300a200327802 */ /* 0x002fe20000000f00 */
[----:B------:R-:W-:Y:S02]  /*bb70*/  IMAD.MOV.U32 R51, RZ, RZ, -0x40366831 ;  /* 0xbfc997cfff337424 */ /* 0x000fe400078e00ff */
[----:B------:R1:W-:Y:S01]  /*bb80*/  STL.64 [R1+0xd58], R38 ;  /* 0x000d582601007387 */ /* 0x0003e20000100a00 */
[----:B--2---:R-:W-:Y:S01]  /*bb90*/  IMAD.MOV.U32 R40, RZ, RZ, -0x359d8d2a ;  /* 0xca6272d6ff287424 */ /* 0x004fe200078e00ff */
[----:B------:R-:W-:Y:S01]  /*bba0*/  MOV R41, 0x3fd10cd9 ;  /* 0x3fd10cd900297802 */ /* 0x000fe20000000f00 */
[----:B---3--:R-:W-:Y:S01]  /*bbb0*/  IMAD.MOV.U32 R36, RZ, RZ, 0x182c4e01 ;  /* 0x182c4e01ff247424 */ /* 0x008fe200078e00ff */
[----:B------:R2:W-:Y:S01]  /*bbc0*/  STL.64 [R1+0xc98], R54 ;  /* 0x000c983601007387 */ /* 0x0005e20000100a00 */
[----:B------:R-:W-:-:S02]  /*bbd0*/  IMAD.MOV.U32 R37, RZ, RZ, -0x405337f1 ;  /* 0xbfacc80fff257424 */ /* 0x000fc400078e00ff */
[----:B0-----:R-:W-:Y:S01]  /*bbe0*/  IMAD.MOV.U32 R42, RZ, RZ, 0x4744ccfb ;  /* 0x4744ccfbff2a7424 */ /* 0x001fe200078e00ff */
[----:B------:R-:W-:Y:S01]  /*bbf0*/  MOV R43, 0x3fc056ba ;  /* 0x3fc056ba002b7802 */ /* 0x000fe20000000f00 */
[----:B------:R0:W-:Y:S01]  /*bc00*/  STL.64 [R1+0xd48], R50 ;  /* 0x000d483201007387 */ /* 0x0001e20000100a00 */
[----:B-1----:R-:W-:Y:S01]  /*bc10*/  MOV R38, 0xd3bab1e9 ;  /* 0xd3bab1e900267802 */ /* 0x002fe20000000f00 */
[----:B------:R-:W-:Y:S02]  /*bc20*/  IMAD.MOV.U32 R39, RZ, RZ, -0x41787839 ;  /* 0xbe8787c7ff277424 */ /* 0x000fe400078e00ff */
[----:B------:R1:W-:Y:S01]  /*bc30*/  STL.64 [R1+0xd88], R36 ;  /* 0x000d882401007387 */ /* 0x0003e20000100a00 */
[----:B--2---:R-:W-:-:S03]  /*bc40*/  IMAD.MOV.U32 R54, RZ, RZ, -0x1da32ee4 ;  /* 0xe25cd11cff367424 */ /* 0x004fc600078e00ff */
[----:B------:R2:W-:Y:S01]  /*bc50*/  STL.64 [R1+0xd68], R40 ;  /* 0x000d682801007387 */ /* 0x0005e20000100a00 */
[----:B------:R-:W-:-:S03]  /*bc60*/  IMAD.MOV.U32 R55, RZ, RZ, 0x3f5a4350 ;  /* 0x3f5a4350ff377424 */ /* 0x000fc600078e00ff */
[----:B------:R3:W-:Y:S01]  /*bc70*/  STL.64 [R1+0xd80], R42 ;  /* 0x000d802a01007387 */ /* 0x0007e20000100a00 */
[----:B0-----:R-:W-:Y:S01]  /*bc80*/  IMAD.MOV.U32 R50, RZ, RZ, -0x35537826 ;  /* 0xcaac87daff327424 */ /* 0x001fe200078e00ff */
[----:B------:R-:W-:Y:S01]  /*bc90*/  MOV R51, 0x3f93b27e ;  /* 0x3f93b27e00337802 */ /* 0x000fe20000000f00 */
[----:B-1----:R-:W-:Y:S01]  /*bca0*/  IMAD.MOV.U32 R36, RZ, RZ, -0x613dd9bf ;  /* 0x9ec22641ff247424 */ /* 0x002fe200078e00ff */
[----:B------:R0:W-:Y:S01]  /*bcb0*/  STL.64 [R1+0xd90], R38 ;  /* 0x000d902601007387 */ /* 0x0001e20000100a00 */
[----:B------:R-:W-:Y:S02]  /*bcc0*/  IMAD.MOV.U32 R37, RZ, RZ, -0x4262e5d2 ;  /* 0xbd9d1a2eff257424 */ /* 0x000fe400078e00ff */
[----:B--2---:R-:W-:Y:S01]  /*bcd0*/  IMAD.MOV.U32 R40, RZ, RZ, -0x793f6ca ;  /* 0xf86c0936ff287424 */ /* 0x004fe200078e00ff */
[----:B------:R-:W-:Y:S01]  /*bce0*/  MOV R41, 0x3e123fc5 ;  /* 0x3e123fc500297802 */ /* 0x000fe20000000f00 */
[----:B------:R1:W-:Y:S01]  /*bcf0*/  STL.64 [R1+0xca8], R56 ;  /* 0x000ca83801007387 */ /* 0x0003e20000100a00 */
[----:B---3--:R-:W-:-:S03]  /*bd00*/  IMAD.MOV.U32 R42, RZ, RZ, -0x8aa5d37 ;  /* 0xf755a2c9ff2a7424 */ /* 0x008fc600078e00ff */
[----:B------:R2:W-:Y:S01]  /*bd10*/  STL.64 [R1+0xdd0], R36 ;  /* 0x000dd02401007387 */ /* 0x0005e20000100a00 */
[----:B------:R-:W-:Y:S01]  /*bd20*/  IMAD.MOV.U32 R43, RZ, RZ, -0x40a6e001 ;  /* 0xbf591fffff2b7424 */ /* 0x000fe200078e00ff */
[----:B0-----:R-:W-:Y:S01]  /*bd30*/  MOV R38, 0xec6f637f ;  /* 0xec6f637f00267802 */ /* 0x001fe20000000f00 */
[----:B------:R-:W-:Y:S01]  /*bd40*/  IMAD.MOV.U32 R39, RZ, RZ, 0x3f1616d5 ;  /* 0x3f1616d5ff277424 */ /* 0x000fe200078e00ff */
[----:B------:R0:W-:Y:S01]  /*bd50*/  STL.64 [R1+0xcd0], R52 ;  /* 0x000cd03401007387 */ /* 0x0001e20000100a00 */
[----:B-1----:R-:W-:-:S03]  /*bd60*/  MOV R56, 0xca306bb5 ;  /* 0xca306bb500387802 */ /* 0x002fc60000000f00 */
[----:B------:R1:W-:Y:S01]  /*bd70*/  STL.64 [R1+0xcd8], R58 ;  /* 0x000cd83a01007387 */ /* 0x0003e20000100a00 */
[----:B------:R-:W-:Y:S01]  /*bd80*/  IMAD.MOV.U32 R57, RZ, RZ, -0x40e6e001 ;  /* 0xbf191fffff397424 */ /* 0x000fe200078e00ff */
[----:B--2---:R-:W-:Y:S01]  /*bd90*/  MOV R36, 0x18d848b8 ;  /* 0x18d848b800247802 */ /* 0x004fe20000000f00 */
[----:B------:R-:W-:Y:S01]  /*bda0*/  IMAD.MOV.U32 R37, RZ, RZ, -0x415994d2 ;  /* 0xbea66b2eff257424 */ /* 0x000fe200078e00ff */
[----:B------:R2:W-:Y:S01]  /*bdb0*/  STL.64 [R1+0xce0], R54 ;  /* 0x000ce03601007387 */ /* 0x0005e20000100a00 */
[----:B0-----:R-:W-:-:S03]  /*bdc0*/  MOV R52, 0x3b45ff81 ;  /* 0x3b45ff8100347802 */ /* 0x001fc60000000f00 */
        /* <DEDUP_REMOVED lines=9> */
[----:B0-----:R-:W-:Y:S01]  /*be60*/  MOV R36, 0x41653f05 ;  /* 0x41653f0500247802 */ /* 0x001fe20000000f00 */
[----:B------:R-:W-:Y:S02]  /*be70*/  IMAD.MOV.U32 R37, RZ, RZ, 0x3fc89f1e ;  /* 0x3fc89f1eff257424 */ /* 0x000fe400078e00ff */
[----:B-1----:R-:W-:Y:S01]  /*be80*/  IMAD.MOV.U32 R50, RZ, RZ, -0x24814352 ;  /* 0xdb7ebcaeff327424 */ /* 0x002fe200078e00ff */
[----:B------:R-:W-:Y:S01]  /*be90*/  MOV R51, 0xbf0cea33 ;  /* 0xbf0cea3300337802 */ /* 0x000fe20000000f00 */
[----:B------:R0:W-:Y:S01]  /*bea0*/  STL.64 [R1+0xdd8], R38 ;  /* 0x000dd82601007387 */ /* 0x0001e20000100a00 */
[----:B---3--:R-:W-:Y:S01]  /*beb0*/  IMAD.MOV.U32 R40, RZ, RZ, 0x1ad67669 ;  /* 0x1ad67669ff287424 */ /* 0x008fe200078e00ff */
[----:B------:R-:W-:-:S02]  /*bec0*/  MOV R41, 0xbecda7a6 ;  /* 0xbecda7a600297802 */ /* 0x000fc40000000f00 */
        /* <DEDUP_REMOVED lines=44> */
[----:B0-----:R-:W-:Y:S01]  /*c190*/  MOV R54, 0xb54bf1cd ;  /* 0xb54bf1cd00367802 */ /* 0x001fe20000000f00 */
[----:B------:R-:W-:Y:S02]  /*c1a0*/  IMAD.MOV.U32 R55, RZ, RZ, 0x3f51b9f3 ;  /* 0x3f51b9f3ff377424 */ /* 0x000fe400078e00ff */
[----:B------:R0:W-:Y:S01]  /*c1b0*/  STL.64 [R1+0xe48], R42 ;  /* 0x000e482a01007387 */ /* 0x0001e20000100a00 */
[----:B-1----:R-:W-:Y:S01]  /*c1c0*/  IMAD.MOV.U32 R58, RZ, RZ, 0x172c9899 ;  /* 0x172c9899ff3a7424 */ /* 0x002fe200078e00ff */
[----:B------:R-:W-:Y:S01]  /*c1d0*/  MOV R59, 0xbf387e11 ;  /* 0xbf387e11003b7802 */ /* 0x000fe20000000f00 */
[----:B---3--:R-:W-:Y:S01]  /*c1e0*/  IMAD.MOV.U32 R50, RZ, RZ, -0xa3c9470 ;  /* 0xf5c36b90ff327424 */ /* 0x008fe200078e00ff */
[----:B------:R-:W-:Y:S01]  /*c1f0*/  MOV R51, 0xbf95fbff ;  /* 0xbf95fbff00337802 */ /* 0x000fe20000000f00 */
[----:B------:R1:W-:Y:S01]  /*c200*/  STL.64 [R1+0xe58], R38 ;  /* 0x000e582601007387 */ /* 0x0003e20000100a00 */
[----:B--2---:R-:W-:-:S02]  /*c210*/  IMAD.MOV.U32 R40, RZ, RZ, 0x78d507d5 ;  /* 0x78d507d5ff287424 */ /* 0x004fc400078e00ff */
        /* <DEDUP_REMOVED lines=10> */
[----:B------:R-:W-:Y:S02]  /*c2c0*/  MOV R37, 0x3fe60acf ;  /* 0x3fe60acf00257802 */ /* 0x000fe40000000f00 */
[----:B0-----:R-:W-:Y:S01]  /*c2d0*/  MOV R56, 0x8655a9c8 ;  /* 0x8655a9c800387802 */ /* 0x001fe20000000f00 */
[----:B------:R0:W-:Y:S01]  /*c2e0*/  STL.64 [R1+0xdc8], R58 ;  /* 0x000dc83a01007387 */ /* 0x0001e20000100a00 */
[----:B------:R-:W-:-:S03]  /*c2f0*/  IMAD.MOV.U32 R57, RZ, RZ, 0x3d25dbb1 ;  /* 0x3d25dbb1ff397424 */ /* 0x000fc600078e00ff */
[----:B------:R3:W-:Y:S01]  /*c300*/  STL.64 [R1+0xe70], R50 ;  /* 0x000e703201007387 */ /* 0x0007e20000100a00 */
[----:B-1----:R-:W-:Y:S02]  /*c310*/  IMAD.MOV.U32 R52, RZ, RZ, 0x3f1f53aa ;  /* 0x3f1f53aaff347424 */ /* 0x002fe400078e00ff */
[----:B------:R-:W-:Y:S01]  /*c320*/  IMAD.MOV.U32 R53, RZ, RZ, 0x3ef2a1f9 ;  /* 0x3ef2a1f9ff357424 */ /* 0x000fe200078e00ff */
[----:B------:R1:W-:Y:S01]  /*c330*/  STL.64 [R1+0xe78], R40 ;  /* 0x000e782801007387 */ /* 0x0003e20000100a00 */
[----:B--2---:R-:W-:Y:S01]  /*c340*/  IMAD.MOV.U32 R54, RZ, RZ, -0x45e261fc ;  /* 0xba1d9e04ff367424 */ /* 0x004fe200078e00ff */
[----:B------:R-:W-:Y:S02]  /*c350*/  MOV R55, 0x3fe72e2b ;  /* 0x3fe72e2b00377802 */ /* 0x000fe40000000f00 */
[----:B------:R2:W-:Y:S01]  /*c360*/  STL.64 [R1+0xe80], R42 ;  /* 0x000e802a01007387 */ /* 0x0005e20000100a00 */
[----:B0-----:R-:W-:Y:S02]  /*c370*/  IMAD.MOV.U32 R58, RZ, RZ, 0x3921c967 ;  /* 0x3921c967ff3a7424 */ /* 0x001fe400078e00ff */
[----:B------:R-:W-:Y:S01]  /*c380*/  IMAD.MOV.U32 R59, RZ, RZ, -0x4009bb2f ;  /* 0xbff644d1ff3b7424 */ /* 0x000fe200078e00ff */
[----:B------:R0:W-:Y:S01]  /*c390*/  STL.64 [R1+0xea0], R38 ;  /* 0x000ea02601007387 */ /* 0x0001e20000100a00 */
[----:B---3--:R-:W-:-:S02]  /*c3a0*/  IMAD.MOV.U32 R50, RZ, RZ, 0x664ed58b ;  /* 0x664ed58bff327424 */ /* 0x008fc400078e00ff */
[----:B------:R-:W-:Y:S01]  /*c3b0*/  IMAD.MOV.U32 R51, RZ, RZ, 0x3d6cbf45 ;  /* 0x3d6cbf45ff337424 */ /* 0x000fe200078e00ff */
[----:B------:R3:W-:Y:S01]  /*c3c0*/  STL.64 [R1+0xf18], R36 ;  /* 0x000f182401007387 */ /* 0x0007e20000100a00 */
[----:B-1----:R-:W-:Y:S02]  /*c3d0*/  IMAD.MOV.U32 R40, RZ, RZ, -0x6d5fb8c9 ;  /* 0x92a04737ff287424 */ /* 0x002fe400078e00ff */
[----:B------:R-:W-:Y:S01]  /*c3e0*/  IMAD.MOV.U32 R41, RZ, RZ, -0x410f2f9e ;  /* 0xbef0d062ff297424 */ /* 0x000fe200078e00ff */
[----:B--2---:R-:W-:Y:S01]  /*c3f0*/  MOV R42, 0xe70f541b ;  /* 0xe70f541b002a7802 */ /* 0x004fe20000000f00 */
[----:B------:R-:W-:Y:S01]  /*c400*/  IMAD.MOV.U32 R43, RZ, RZ, 0x3d0c1417 ;  /* 0x3d0c1417ff2b7424 */ /* 0x000fe200078e00ff */
[----:B------:R1:W-:Y:S01]  /*c410*/  STL.64 [R1+0xde8], R52 ;  /* 0x000de83401007387 */ /* 0x0003e20000100a00 */
[----:B0-----:R-:W-:Y:S01]  /*c420*/  IMAD.MOV.U32 R38, RZ, RZ, -0x7d41b984 ;  /* 0x82be467cff267424 */ /* 0x001fe200078e00ff */
[----:B------:R-:W-:Y:S02]  /*c430*/  MOV R39, 0xc00aa176 ;  /* 0xc00aa17600277802 */ /* 0x000fe40000000f00 */
[----:B------:R0:W-:Y:S01]  /*c440*/  STL.64 [R1+0xdf0], R56 ;  /* 0x000df03801007387 */ /* 0x0001e20000100a00 */
[----:B---3--:R-:W-:Y:S01]  /*c450*/  IMAD.MOV.U32 R36, RZ, RZ, -0x7c1f5c1b ;  /* 0x83e0a3e5ff247424 */ /* 0x008fe200078e00ff */
[----:B------:R-:W-:-:S02]  /*c460*/  MOV R37, 0x3dcb2cc4 ;  /* 0x3dcb2cc400257802 */ /* 0x000fc40000000f00 */
[----:B------:R2:W-:Y:S04]  /*c470*/  STL.64 [R1+0xe10], R54 ;  /* 0x000e103601007387 */ /* 0x0005e80000100a00 */
[----:B------:R3:W-:Y:S01]  /*c480*/  STL.64 [R1+0xe18], R58 ;  /* 0x000e183a01007387 */ /* 0x0007e20000100a00 */
[----:B-1----:R-:W-:Y:S01]  /*c490*/  MOV R52, 0x57cf058f ;  /* 0x57cf058f00347802 */ /* 0x002fe20000000f00 */
[----:B------:R-:W-:Y:S02]  /*c4a0*/  IMAD.MOV.U32 R53, RZ, RZ, 0x3fec97c0 ;  /* 0x3fec97c0ff357424 */ /* 0x000fe400078e00ff */
[----:B------:R1:W-:Y:S01]  /*c4b0*/  STL.64 [R1+0xea8], R50 ;  /* 0x000ea83201007387 */ /* 0x0003e20000100a00 */
[----:B0-----:R-:W-:Y:S01]  /*c4c0*/  IMAD.MOV.U32 R56, RZ, RZ, -0x616e0a62 ;  /* 0x9e91f59eff387424 */ /* 0x001fe200078e00ff */
[----:B------:R-:W-:-:S02]  /*c4d0*/  MOV R57, 0xbfdcc80c ;  /* 0xbfdcc80c00397802 */ /* 0x000fc40000000f00 */
[----:B------:R0:W-:Y:S01]  /*c4e0*/  STL.64 [R1+0xec0], R40 ;  /* 0x000ec02801007387 */ /* 0x0001e20000100a00 */
[----:B--2---:R-:W-:Y:S02]  /*c4f0*/  IMAD.MOV.U32 R54, RZ, RZ, -0x124e4a17 ;  /* 0xedb1b5e9ff367424 */ /* 0x004fe400078e00ff */
[----:B------:R-:W-:Y:S01]  /*c500*/  IMAD.MOV.U32 R55, RZ, RZ, 0x3fb1a243 ;  /* 0x3fb1a243ff377424 */ /* 0x000fe200078e00ff */
[----:B------:R2:W-:Y:S01]  /*c510*/  STL.64 [R1+0xec8], R42 ;  /* 0x000ec82a01007387 */ /* 0x0005e20000100a00 */
[----:B---3--:R-:W-:Y:S01]  /*c520*/  MOV R58, 0x5f42d73e ;  /* 0x5f42d73e003a7802 */ /* 0x008fe20000000f00 */
[----:B------:R-:W-:Y:S02]  /*c530*/  IMAD.MOV.U32 R59, RZ, RZ, 0x3e4ddf27 ;  /* 0x3e4ddf27ff3b7424 */ /* 0x000fe400078e00ff */
[----:B-1----:R-:W-:Y:S01]  /*c540*/  IMAD.MOV.U32 R50, RZ, RZ, 0x7f446f75 ;  /* 0x7f446f75ff327424 */ /* 0x002fe200078e00ff */
[----:B------:R1:W-:Y:S01]  /*c550*/  STL.64 [R1+0xee8], R38 ;  /* 0x000ee82601007387 */ /* 0x0003e20000100a00 */
[----:B------:R-:W-:Y:S01]  /*c560*/  IMAD.MOV.U32 R51, RZ, RZ, 0x4011e07e ;  /* 0x4011e07eff337424 */ /* 0x000fe200078e00ff */
[----:B0-----:R-:W-:Y:S01]  /*c570*/  MOV R40, 0x12bad9bf ;  /* 0x12bad9bf00287802 */ /* 0x001fe20000000f00 */
[----:B------:R-:W-:Y:S01]  /*c580*/  IMAD.MOV.U32 R41, RZ, RZ, -0x3ffa6af8 ;  /* 0xc0059508ff297424 */ /* 0x000fe200078e00ff */
[----:B------:R0:W-:Y:S01]  /*c590*/  STL.64 [R1+0xf60], R36 ;  /* 0x000f602401007387 */ /* 0x0001e20000100a00 */
[----:B--2---:R-:W-:Y:S01]  /*c5a0*/  MOV R42, 0xe1cfec61 ;  /* 0xe1cfec61002a7802 */ /* 0x004fe20000000f00 */
[----:B------:R-:W-:-:S02]  /*c5b0*/  IMAD.MOV.U32 R43, RZ, RZ, -0x4008196a ;  /* 0xbff7e696ff2b7424 */ /* 0x000fc400078e00ff */
[----:B------:R2:W-:Y:S01]  /*c5c0*/  STL.64 [R1+0xe38], R52 ;  /* 0x000e383401007387 */ /* 0x0005e20000100a00 */
[----:B-1----:R-:W-:-:S03]  /*c5d0*/  IMAD.MOV.U32 R38, RZ, RZ, 0x5a443c00 ;  /* 0x5a443c00ff267424 */ /* 0x002fc600078e00ff */
[----:B------:R1:W-:Y:S01]  /*c5e0*/  STL.64 [R1+0xe40], R56 ;  /* 0x000e403801007387 */ /* 0x0003e20000100a00 */
[----:B------:R-:W-:-:S03]  /*c5f0*/  IMAD.MOV.U32 R39, RZ, RZ, 0x3eb5f0bc ;  /* 0x3eb5f0bcff277424 */ /* 0x000fc600078e00ff */
[----:B------:R3:W-:Y:S01]  /*c600*/  STL.64 [R1+0xe60], R54 ;  /* 0x000e603601007387 */ /* 0x0007e20000100a00 */
[----:B0-----:R-:W-:Y:S02]  /*c610*/  IMAD.MOV.U32 R36, RZ, RZ, 0x428cf51e ;  /* 0x428cf51eff247424 */ /* 0x001fe400078e00ff */
        /* <DEDUP_REMOVED lines=8> */
[----:B---3--:R-:W-:Y:S01]  /*c6a0*/  MOV R54, 0x326dba30 ;  /* 0x326dba3000367802 */ /* 0x008fe20000000f00 */
[----:B------:R-:W-:-:S02]  /*c6b0*/  IMAD.MOV.U32 R55, RZ, RZ, -0x40eb9cbe ;  /* 0xbf146342ff377424 */ /* 0x000fc400078e00ff */
[----:B------:R3:W-:Y:S01]  /*c6c0*/  STL.64 [R1+0xf10], R42 ;  /* 0x000f102a01007387 */ /* 0x0007e20000100a00 */
[----:B0-----:R-:W-:Y:S01]  /*c6d0*/  IMAD.MOV.U32 R58, RZ, RZ, -0x2d24c015 ;  /* 0xd2db3febff3a7424 */ /* 0x001fe200078e00ff */
[----:B------:R-:W-:Y:S01]  /*c6e0*/  MOV R59, 0x3f0a5dff ;  /* 0x3f0a5dff003b7802 */ /* 0x000fe20000000f00 */
[----:B--2---:R-:W-:Y:S01]  /*c6f0*/  IMAD.MOV.U32 R50, RZ, RZ, -0x49e4a63d ;  /* 0xb61b59c3ff327424 */ /* 0x004fe200078e00ff */
[----:B------:R0:W-:Y:S01]  /*c700*/  STL.64 [R1+0xf20], R38 ;  /* 0x000f202601007387 */ /* 0x0001e20000100a00 */
[----:B------:R-:W-:Y:S01]  /*c710*/  IMAD.MOV.U32 R51, RZ, RZ, -0x404a91b2 ;  /* 0xbfb56e4eff337424 */ /* 0x000fe200078e00ff */
        /* <DEDUP_REMOVED lines=8> */
[----:B------:R-:W-:-:S03]  /*c7a0*/  IMAD.MOV.U32 R39, RZ, RZ, -0x40a683ee ;  /* 0xbf597c12ff277424 */ /* 0x000fc600078e00ff */
        /* <DEDUP_REMOVED lines=26> */
[----:B------:R-:W-:Y:S02]  /*c950*/  IMAD.MOV.U32 R39, RZ, RZ, -0x3fda6bdb ;  /* 0xc0259425ff277424 */ /* 0x000fe400078e00ff */
[----:B0-----:R-:W-:Y:S01]  /*c960*/  IMAD.MOV.U32 R36, RZ, RZ, -0x232dd40d ;  /* 0xdcd22bf3ff247424 */ /* 0x001fe200078e00ff */
[----:B------:R0:W-:Y:S01]  /*c970*/  STL.64 [R1+0xf00], R54 ;  /* 0x000f003601007387 */ /* 0x0001e20000100a00 */
[----:B------:R-:W-:Y:S01]  /*c980*/  IMAD.MOV.U32 R37, RZ, RZ, 0x3f948c40 ;  /* 0x3f948c40ff257424 */ /* 0x000fe200078e00ff */
[----:B--2---:R-:W-:Y:S02]  /*c990*/  MOV R52, 0x542640 ;  /* 0x0054264000347802 */ /* 0x004fe40000000f00 */
[----:B------:R2:W-:Y:S01]  /*c9a0*/  STL.64 [R1+0xf08], R58 ;  /* 0x000f083a01007387 */ /* 0x0005e20000100a00 */
[----:B------:R-:W-:-:S03]  /*c9b0*/  IMAD.MOV.U32 R53, RZ, RZ, -0x402f82ff ;  /* 0xbfd07d01ff357424 */ /* 0x000fc600078e00ff */
        /* <DEDUP_REMOVED lines=8> */
[----:B------:R-:W-:Y:S01]  /*ca40*/  IMAD.MOV.U32 R59, RZ, RZ, 0x3f7a33c6 ;  /* 0x3f7a33c6ff3b7424 */ /* 0x000fe200078e00ff */
[----:B---3--:R-:W-:Y:S01]  /*ca50*/  MOV R50, 0x98bad82d ;  /* 0x98bad82d00327802 */ /* 0x008fe20000000f00 */
[----:B------:R-:W-:Y:S01]  /*ca60*/  IMAD.MOV.U32 R51, RZ, RZ, -0x40a87c3b ;  /* 0xbf5783c5ff337424 */ /* 0x000fe200078e00ff */
[----:B------:R2:W-:Y:S01]  /*ca70*/  STL.64 [R1+0xfb0], R38 ;  /* 0x000fb02601007387 */ /* 0x0005e20000100a00 */
[----:B-1----:R-:W-:Y:S01]  /*ca80*/  IMAD.MOV.U32 R40, RZ, RZ, 0x33a9e5be ;  /* 0x33a9e5beff287424 */ /* 0x002fe200078e00ff */
[----:B------:R-:W-:-:S02]  /*ca90*/  MOV R41, 0x4022777c ;  /* 0x4022777c00297802 */ /* 0x000fc40000000f00 */
[----:B------:R1:W-:Y:S01]  /*caa0*/  STL.64 [R1+0x1028], R36 ;  /* 0x0010282401007387 */ /* 0x0003e20000100a00 */
[----:B0-----:R-:W-:Y:S01]  /*cab0*/  IMAD.MOV.U32 R42, RZ, RZ, 0x683ce6df ;  /* 0x683ce6dfff2a7424 */ /* 0x001fe200078e00ff */
[----:B------:R-:W-:Y:S02]  /*cac0*/  MOV R43, 0x3ee93792 ;  /* 0x3ee93792002b7802 */ /* 0x000fe40000000f00 */
[----:B------:R0:W-:Y:S01]  /*cad0*/  STL.64 [R1+0xf28], R52 ;  /* 0x000f283401007387 */ /* 0x0001e20000100a00 */
[----:B--2---:R-:W-:Y:S01]  /*cae0*/  MOV R38, 0x5fcc2f2f ;  /* 0x5fcc2f2f00267802 */ /* 0x004fe20000000f00 */
[----:B------:R-:W-:Y:S02]  /*caf0*/  IMAD.MOV.U32 R39, RZ, RZ, 0x400290e2 ;  /* 0x400290e2ff277424 */ /* 0x000fe400078e00ff */
[----:B------:R2:W-:Y:S01]  /*cb00*/  STL.64 [R1+0xf30], R56 ;  /* 0x000f303801007387 */ /* 0x0005e20000100a00 */
[----:B-1----:R-:W-:Y:S01]  /*cb10*/  MOV R36, 0xfeb8a93e ;  /* 0xfeb8a93e00247802 */ /* 0x002fe20000000f00 */
[----:B------:R-:W-:-:S02]  /*cb20*/  IMAD.MOV.U32 R37, RZ, RZ, -0x40ebfce8 ;  /* 0xbf140318ff257424 */ /* 0x000fc400078e00ff */
[----:B------:R1:W-:Y:S01]  /*cb30*/  STL.64 [R1+0xf50], R54 ;  /* 0x000f503601007387 */ /* 0x0003e20000100a00 */
[----:B0-----:R-:W-:Y:S01]  /*cb40*/  IMAD.MOV.U32 R52, RZ, RZ, -0x76e7b570 ;  /* 0x89184a90ff347424 */ /* 0x001fe200078e00ff */
[----:B------:R-:W-:Y:S02]  /*cb50*/  MOV R53, 0xbf371e87 ;  /* 0xbf371e8700357802 */ /* 0x000fe40000000f00 */
[----:B------:R0:W-:Y:S04]  /*cb60*/  STL.64 [R1+0xf58], R58 ;  /* 0x000f583a01007387 */ /* 0x0001e80000100a00 */
[----:B------:R3:W-:Y:S01]  /*cb70*/  STL.64 [R1+0xfb8], R50 ;  /* 0x000fb83201007387 */ /* 0x0007e20000100a00 */
[----:B--2---:R-:W-:Y:S02]  /*cb80*/  IMAD.MOV.U32 R56, RZ, RZ, 0x43f4cecc ;  /* 0x43f4ceccff387424 */ /* 0x004fe400078e00ff */
[----:B------:R-:W-:Y:S01]  /*cb90*/  IMAD.MOV.U32 R57, RZ, RZ, 0x3d3a2d86 ;  /* 0x3d3a2d86ff397424 */ /* 0x000fe200078e00ff */
[----:B------:R2:W-:Y:S01]  /*cba0*/  STL.64 [R1+0xfc0], R40 ;  /* 0x000fc02801007387 */ /* 0x0005e20000100a00 */
[----:B-1----:R-:W-:Y:S01]  /*cbb0*/  MOV R54, 0x8aaafd02 ;  /* 0x8aaafd0200367802 */ /* 0x002fe20000000f00 */
[----:B------:R-:W-:-:S02]  /*cbc0*/  IMAD.MOV.U32 R55, RZ, RZ, -0x3fe58652 ;  /* 0xc01a79aeff377424 */ /* 0x000fc400078e00ff */
[----:B------:R1:W-:Y:S01]  /*cbd0*/  STL.64 [R1+0xfd8], R42 ;  /* 0x000fd82a01007387 */ /* 0x0003e20000100a00 */
[----:B0-----:R-:W-:Y:S01]  /*cbe0*/  IMAD.MOV.U32 R58, RZ, RZ, -0x401bc200 ;  /* 0xbfe43e00ff3a7424 */ /* 0x001fe200078e00ff */
[----:B------:R-:W-:Y:S02]  /*cbf0*/  MOV R59, 0x402acbc4 ;  /* 0x402acbc4003b7802 */ /* 0x000fe40000000f00 */
[----:B---3--:R-:W-:Y:S01]  /*cc00*/  MOV R50, 0xa66267cb ;  /* 0xa66267cb00327802 */ /* 0x008fe20000000f00 */
[----:B------:R-:W-:Y:S01]  /*cc10*/  IMAD.MOV.U32 R51, RZ, RZ, 0x3fd5be7a ;  /* 0x3fd5be7aff337424 */ /* 0x000fe200078e00ff */
[----:B------:R0:W-:Y:S01]  /*cc20*/  STL.64 [R1+0xfe8], R38 ;  /* 0x000fe82601007387 */ /* 0x0001e20000100a00 */
[----:B--2---:R-:W-:Y:S01]  /*cc30*/  IMAD.MOV.U32 R40, RZ, RZ, -0x448ac069 ;  /* 0xbb753f97ff287424 */ /* 0x004fe200078e00ff */
[----:B------:R-:W-:Y:S02]  /*cc40*/  MOV R41, 0xbfd119e3 ;  /* 0xbfd119e300297802 */ /* 0x000fe40000000f00 */
[----:B------:R2:W-:Y:S01]  /*cc50*/  STL.64 [R1+0x1060], R36 ;  /* 0x0010602401007387 */ /* 0x0005e20000100a00 */
[----:B-1----:R-:W-:-:S02]  /*cc60*/  IMAD.MOV.U32 R42, RZ, RZ, 0x7aa334e1 ;  /* 0x7aa334e1ff2a7424 */ /* 0x002fc400078e00ff */
[----:B------:R-:W-:Y:S01]  /*cc70*/  IMAD.MOV.U32 R43, RZ, RZ, 0x3fba33c6 ;  /* 0x3fba33c6ff2b7424 */ /* 0x000fe200078e00ff */
        /* <DEDUP_REMOVED lines=18> */
[----:B------:R-:W-:Y:S01]  /*cda0*/  IMAD.MOV.U32 R59, RZ, RZ, -0x4184993b ;  /* 0xbe7b66c5ff3b7424 */ /* 0x000fe200078e00ff */
[----:B---3--:R-:W-:Y:S01]  /*cdb0*/  MOV R51, 0x3d8110fe ;  /* 0x3d8110fe00337802 */ /* 0x008fe20000000f00 */
[----:B------:R-:W-:Y:S01]  /*cdc0*/  IMAD.MOV.U32 R50, RZ, RZ, -0x1e36eb88 ;  /* 0xe1c91478ff327424 */ /* 0x000fe200078e00ff */
[----:B------:R1:W-:Y:S01]  /*cdd0*/  STL.64 [R1+0x1030], R38 ;  /* 0x0010302601007387 */ /* 0x0003e20000100a00 */
[----:B0-----:R-:W-:Y:S01]  /*cde0*/  IMAD.MOV.U32 R40, RZ, RZ, 0x31e8c834 ;  /* 0x31e8c834ff287424 */ /* 0x001fe200078e00ff */
[----:B------:R-:W-:-:S02]  /*cdf0*/  MOV R41, 0x3f37f34f ;  /* 0x3f37f34f00297802 */ /* 0x000fc40000000f00 */
[----:B------:R0:W-:Y:S01]  /*ce00*/  STL.64 [R1+0x10a8], R36 ;  /* 0x0010a82401007387 */ /* 0x0001e20000100a00 */
[----:B--2---:R-:W-:Y:S02]  /*ce10*/  IMAD.MOV.U32 R42, RZ, RZ, 0x272abdba ;  /* 0x272abdbaff2a7424 */ /* 0x004fe400078e00ff */
        /* <DEDUP_REMOVED lines=20> */
[----:B---3--:R-:W-:Y:S01]  /*cf60*/  IMAD.MOV.U32 R50, RZ, RZ, -0x414a6413 ;  /* 0xbeb59bedff327424 */ /* 0x008fe200078e00ff */
[----:B------:R-:W-:Y:S01]  /*cf70*/  MOV R51, 0xc04a262d ;  /* 0xc04a262d00337802 */ /* 0x000fe20000000f00 */
[----:B------:R2:W-:Y:S01]  /*cf80*/  STL.64 [R1+0x1078], R38 ;  /* 0x0010782601007387 */ /* 0x0005e20000100a00 */
[----:B-1----:R-:W-:Y:S02]  /*cf90*/  IMAD.MOV.U32 R40, RZ, RZ, -0x22008eaf ;  /* 0xddff7151ff287424 */ /* 0x002fe400078e00ff */
[----:B------:R-:W-:Y:S01]  /*cfa0*/  IMAD.MOV.U32 R41, RZ, RZ, 0x4040877f ;  /* 0x4040877fff297424 */ /* 0x000fe200078e00ff */
[----:B------:R1:W-:Y:S01]  /*cfb0*/  STL.64 [R1+0x10f0], R36 ;  /* 0x0010f02401007387 */ /* 0x0003e20000100a00 */
[----:B0-----:R-:W-:Y:S02]  /*cfc0*/  IMAD.MOV.U32 R42, RZ, RZ, -0x68fb0aa9 ;  /* 0x9704f557ff2a7424 */ /* 0x001fe400078e00ff */
[----:B------:R-:W-:Y:S01]  /*cfd0*/  IMAD.MOV.U32 R43, RZ, RZ, 0x4034e300 ;  /* 0x4034e300ff2b7424 */ /* 0x000fe200078e00ff */
[----:B------:R0:W-:Y:S01]  /*cfe0*/  STL.64 [R1+0x1018], R52 ;  /* 0x0010183401007387 */ /* 0x0001e20000100a00 */
[----:B--2---:R-:W-:Y:S01]  /*cff0*/  IMAD.MOV.U32 R38, RZ, RZ, -0x6936a9cb ;  /* 0x96c95635ff267424 */ /* 0x004fe200078e00ff */
[----:B------:R-:W-:-:S02]  /*d000*/  MOV R39, 0xbee9aaa5 ;  /* 0xbee9aaa500277802 */ /* 0x000fc40000000f00 */
        /* <DEDUP_REMOVED lines=15> */
[----:B------:R-:W-:Y:S01]  /*d100*/  MOV R59, 0xc0349c63 ;  /* 0xc0349c63003b7802 */ /* 0x000fe20000000f00 */
[----:B---3--:R-:W-:Y:S01]  /*d110*/  IMAD.MOV.U32 R50, RZ, RZ, -0x799944c9 ;  /* 0x8666bb37ff327424 */ /* 0x008fe200078e00ff */
        /* <DEDUP_REMOVED lines=21> */
[----:B--2---:R-:W-:Y:S01]  /*d270*/  IMAD.MOV.U32 R54, RZ, RZ, -0x1502ba8a ;  /* 0xeafd4576ff367424 */ /* 0x004fe200078e00ff */
[----:B------:R-:W-:Y:S02]  /*d280*/  MOV R55, 0x3fd5d504 ;  /* 0x3fd5d50400377802 */ /* 0x000fe40000000f00 */
[----:B------:R2:W-:Y:S01]  /*d290*/  STL.64 [R1+0x10d8], R42 ;  /* 0x0010d82a01007387 */ /* 0x0005e20000100a00 */
[----:B-1----:R-:W-:Y:S02]  /*d2a0*/  IMAD.MOV.U32 R58, RZ, RZ, 0x4ab1cf11 ;  /* 0x4ab1cf11ff3a7424 */ /* 0x002fe400078e00ff */
[----:B------:R-:W-:Y:S01]  /*d2b0*/  IMAD.MOV.U32 R59, RZ, RZ, -0x403fbe89 ;  /* 0xbfc04177ff3b7424 */ /* 0x000fe200078e00ff */
[----:B------:R1:W-:Y:S01]  /*d2c0*/  STL.64 [R1+0x10f8], R38 ;  /* 0x0010f82601007387 */ /* 0x0003e20000100a00 */
[----:B---3--:R-:W-:-:S02]  /*d2d0*/  IMAD.MOV.U32 R50, RZ, RZ, -0x759a0054 ;  /* 0x8a65ffacff327424 */ /* 0x008fc400078e00ff */
[----:B------:R-:W-:Y:S01]  /*d2e0*/  IMAD.MOV.U32 R51, RZ, RZ, -0x40682ad7 ;  /* 0xbf97d529ff337424 */ /* 0x000fe200078e00ff */
[----:B------:R3:W-:Y:S01]  /*d2f0*/  STL.64 [R1+0x1170], R36 ;  /* 0x0011702401007387 */ /* 0x0007e20000100a00 */
[----:B0-----:R-:W-:Y:S02]  /*d300*/  IMAD.MOV.U32 R40, RZ, RZ, 0x7e2fe4f3 ;  /* 0x7e2fe4f3ff287424 */ /* 0x001fe400078e00ff */
        /* <DEDUP_REMOVED lines=14> */
[----:B-1----:R-:W-:Y:S01]  /*d3f0*/  IMAD.MOV.U32 R56, RZ, RZ, -0x377db633 ;  /* 0xc88249cdff387424 */ /* 0x002fe200078e00ff */
[----:B------:R-:W-:-:S02]  /*d400*/  MOV R57, 0xbe143c0a ;  /* 0xbe143c0a00397802 */ /* 0x000fc40000000f00 */
[----:B------:R1:W-:Y:S01]  /*d410*/  STL.64 [R1+0x1118], R40 ;  /* 0x0011182801007387 */ /* 0x0003e20000100a00 */
[----:B--2---:R-:W-:Y:S02]  /*d420*/  IMAD.MOV.U32 R54, RZ, RZ, 0x311f1460 ;  /* 0x311f1460ff367424 */ /* 0x004fe400078e00ff */
[----:B------:R-:W-:Y:S01]  /*d430*/  IMAD.MOV.U32 R55, RZ, RZ, 0x405278fb ;  /* 0x405278fbff377424 */ /* 0x000fe200078e00ff */
[----:B------:R2:W-:Y:S01]  /*d440*/  STL.64 [R1+0x1120], R42 ;  /* 0x0011202a01007387 */ /* 0x0005e20000100a00 */
[----:B---3--:R-:W-:Y:S01]  /*d450*/  MOV R58, 0x2c414c0d ;  /* 0x2c414c0d003a7802 */ /* 0x008fe20000000f00 */
[----:B------:R-:W-:Y:S02]  /*d460*/  IMAD.MOV.U32 R59, RZ, RZ, -0x3f9c665b ;  /* 0xc06399a5ff3b7424 */ /* 0x000fe400078e00ff */
[----:B0-----:R-:W-:Y:S01]  /*d470*/  IMAD.MOV.U32 R50, RZ, RZ, -0x2cfd698c ;  /* 0xd3029674ff327424 */ /* 0x001fe200078e00ff */
        /* <DEDUP_REMOVED lines=12> */
[----:B-1----:R-:W-:Y:S02]  /*d540*/  IMAD.MOV.U32 R36, RZ, RZ, 0x64ad326f ;  /* 0x64ad326fff247424 */ /* 0x002fe400078e00ff */
[----:B------:R-:W-:Y:S01]  /*d550*/  IMAD.MOV.U32 R37, RZ, RZ, 0x3f61687c ;  /* 0x3f61687cff257424 */ /* 0x000fe200078e00ff */
[----:B------:R1:W-:Y:S01]  /*d560*/  STL.64 [R1+0x1138], R58 ;  /* 0x0011383a01007387 */ /* 0x0003e20000100a00 */
[----:B--2---:R-:W-:Y:S01]  /*d570*/  IMAD.MOV.U32 R52, RZ, RZ, -0x200583a8 ;  /* 0xdffa7c58ff347424 */ /* 0x004fe200078e00ff */
[----:B------:R-:W-:Y:S02]  /*d580*/  MOV R53, 0x4062469e ;  /* 0x4062469e00357802 */ /* 0x000fe40000000f00 */
[----:B------:R2:W-:Y:S01]  /*d590*/  STL.64 [R1+0x1148], R50 ;  /* 0x0011483201007387 */ /* 0x0005e20000100a00 */
[----:B0-----:R-:W-:Y:S02]  /*d5a0*/  IMAD.MOV.U32 R56, RZ, RZ, -0x35f17898 ;  /* 0xca0e8768ff387424 */ /* 0x001fe400078e00ff */
[----:B------:R-:W-:Y:S01]  /*d5b0*/  IMAD.MOV.U32 R57, RZ, RZ, -0x3fabe89b ;  /* 0xc0541765ff397424 */ /* 0x000fe200078e00ff */
[----:B------:R0:W-:Y:S01]  /*d5c0*/  STL.64 [R1+0x1150], R40 ;  /* 0x0011502801007387 */ /* 0x0001e20000100a00 */
[----:B---3--:R-:W-:Y:S01]  /*d5d0*/  MOV R54, 0x217aa43e ;  /* 0x217aa43e00367802 */ /* 0x008fe20000000f00 */
[----:B------:R-:W-:-:S02]  /*d5e0*/  IMAD.MOV.U32 R55, RZ, RZ, 0x403131fa ;  /* 0x403131faff377424 */ /* 0x000fc400078e00ff */
[----:B------:R3:W-:Y:S01]  /*d5f0*/  STL.64 [R1+0x1168], R42 ;  /* 0x0011682a01007387 */ /* 0x0007e20000100a00 */
[----:B-1----:R-:W-:Y:S01]  /*d600*/  IMAD.MOV.U32 R58, RZ, RZ, 0x205f94ff ;  /* 0x205f94ffff3a7424 */ /* 0x002fe200078e00ff */
[----:B------:R-:W-:Y:S01]  /*d610*/  MOV R59, 0x3eaf6148 ;  /* 0x3eaf6148003b7802 */ /* 0x000fe20000000f00 */
[----:B--2---:R-:W-:Y:S01]  /*d620*/  IMAD.MOV.U32 R50, RZ, RZ, -0x7f6a3542 ;  /* 0x8095cabeff327424 */ /* 0x004fe200078e00ff */
[----:B------:R1:W-:Y:S01]  /*d630*/  STL.64 [R1+0x1178], R38 ;  /* 0x0011782601007387 */ /* 0x0003e20000100a00 */
[----:B------:R-:W-:Y:S01]  /*d640*/  IMAD.MOV.U32 R51, RZ, RZ, -0x3fe6e9de ;  /* 0xc0191622ff337424 */ /* 0x000fe200078e00ff */
[----:B0-----:R-:W-:Y:S01]  /*d650*/  MOV R40, 0x9bf91088 ;  /* 0x9bf9108800287802 */ /* 0x001fe20000000f00 */
[----:B------:R-:W-:Y:S01]  /*d660*/  IMAD.MOV.U32 R41, RZ, RZ, 0x401477b4 ;  /* 0x401477b4ff297424 */ /* 0x000fe200078e00ff */
[----:B------:R0:W-:Y:S01]  /*d670*/  STL.64 [R1+0x11f0], R36 ;  /* 0x0011f02401007387 */ /* 0x0001e20000100a00 */
[----:B---3--:R-:W-:Y:S01]  /*d680*/  IMAD.MOV.U32 R42, RZ, RZ, 0x4a8e94a0 ;  /* 0x4a8e94a0ff2a7424 */ /* 0x008fe200078e00ff */
[----:B------:R-:W-:-:S02]  /*d690*/  MOV R43, 0xc0004177 ;  /* 0xc0004177002b7802 */ /* 0x000fc40000000f00 */
        /* <DEDUP_REMOVED lines=17> */
[----:B0-----:R-:W-:Y:S02]  /*d7b0*/  IMAD.MOV.U32 R58, RZ, RZ, 0x28bbd500 ;  /* 0x28bbd500ff3a7424 */ /* 0x001fe400078e00ff */
        /* <DEDUP_REMOVED lines=44> */
[----:B-1----:R-:W-:Y:S01]  /*da80*/  IMAD.MOV.U32 R52, RZ, RZ, 0x549f7d79 ;  /* 0x549f7d79ff347424 */ /* 0x002fe200078e00ff */
        /* <DEDUP_REMOVED lines=12> */
[----:B------:R-:W-:Y:S02]  /*db50*/  IMAD.MOV.U32 R55, RZ, RZ, -0x3fe1ee0d ;  /* 0xc01e11f3ff377424 */ /* 0x000fe400078e00ff */
[----:B--2---:R-:W-:Y:S01]  /*db60*/  IMAD.MOV.U32 R58, RZ, RZ, 0xf4b0bff ;  /* 0x0f4b0bffff3a7424 */ /* 0x004fe200078e00ff */
        /* <DEDUP_REMOVED lines=8> */
[----:B-1----:R-:W-:-:S03]  /*dbf0*/  DMUL R36, R34, R32 ;  /* 0x0000002022247228 */ /* 0x002fc60000000000 */
[----:B------:R1:W-:Y:S04]  /*dc00*/  STL.64 [R1+0x1258], R50 ;  /* 0x0012583201007387 */ /* 0x0003e80000100a00 */
[----:B------:R3:W-:Y:S01]  /*dc10*/  STL.64 [R1+0x1260], R40 ;  /* 0x0012602801007387 */ /* 0x0007e20000100a00 */
[----:B--2---:R-:W-:Y:S02]  /*dc20*/  IMAD.MOV.U32 R52, RZ, RZ, -0x5af264f2 ;  /* 0xa50d9b0eff347424 */ /* 0x004fe400078e00ff */
[----:B------:R-:W-:Y:S01]  /*dc30*/  IMAD.MOV.U32 R53, RZ, RZ, -0x40355161 ;  /* 0xbfcaae9fff357424 */ /* 0x000fe200078e00ff */
[----:B------:R2:W-:Y:S01]  /*dc40*/  STL.64 [R1+0x1268], R42 ;  /* 0x0012682a01007387 */ /* 0x0005e20000100a00 */
[----:B0-----:R-:W-:Y:S01]  /*dc50*/  MOV R56, 0x30c9aff6 ;  /* 0x30c9aff600387802 */ /* 0x001fe20000000f00 */
        /* <DEDUP_REMOVED lines=8> */
[----:B--2---:R-:W-:Y:S02]  /*dce0*/  IMAD.MOV.U32 R42, RZ, RZ, 0x4f19f2c4 ;  /* 0x4f19f2c4ff2a7424 */ /* 0x004fe400078e00ff */
[----:B------:R-:W-:Y:S01]  /*dcf0*/  IMAD.MOV.U32 R43, RZ, RZ, -0x405f11f1 ;  /* 0xbfa0ee0fff2b7424 */ /* 0x000fe200078e00ff */
[----:B0-----:R-:W-:Y:S01]  /*dd00*/  MOV R55, 0xc08eecc5 ;  /* 0xc08eecc500377802 */ /* 0x001fe20000000f00 */
[----:B------:R-:W-:Y:S01]  /*dd10*/  IMAD.MOV.U32 R54, RZ, RZ, 0x7d9b7a22 ;  /* 0x7d9b7a22ff367424 */ /* 0x000fe200078e00ff */
[----:B------:R0:W-:Y:S01]  /*dd20*/  STL.64 [R1+0x1290], R50 ;  /* 0x0012903201007387 */ /* 0x0001e20000100a00 */
[----:B-1----:R-:W-:-:S02]  /*dd30*/  IMAD.MOV.U32 R58, RZ, RZ, 0x6f39f917 ;  /* 0x6f39f917ff3a7424 */ /* 0x002fc400078e00ff */
[----:B------:R-:W-:Y:S01]  /*dd40*/  IMAD.MOV.U32 R59, RZ, RZ, 0x40a1211c ;  /* 0x40a1211cff3b7424 */ /* 0x000fe200078e00ff */
[----:B------:R1:W-:Y:S01]  /*dd50*/  STL.64 [R1+0x1298], R52 ;  /* 0x0012983401007387 */ /* 0x0003e20000100a00 */
[----:B---3--:R-:W-:Y:S01]  /*dd60*/  MOV R38, 0x495b65de ;  /* 0x495b65de00267802 */ /* 0x008fe20000000f00 */
[----:B------:R-:W-:Y:S02]  /*dd70*/  IMAD.MOV.U32 R39, RZ, RZ, -0x3f61de91 ;  /* 0xc09e216fff277424 */ /* 0x000fe400078e00ff */
[----:B------:R2:W-:Y:S01]  /*dd80*/  STL.64 [R1+0x12a0], R56 ;  /* 0x0012a03801007387 */ /* 0x0005e20000100a00 */
[----:B0-----:R-:W-:-:S03]  /*dd90*/  IMAD.MOV.U32 R50, RZ, RZ, -0x42008b47 ;  /* 0xbdff74b9ff327424 */ /* 0x001fc600078e00ff */
[----:B------:R0:W-:Y:S01]  /*dda0*/  STL.64 [R1+0x12a8], R40 ;  /* 0x0012a82801007387 */ /* 0x0001e20000100a00 */
[----:B------:R-:W-:-:S03]  /*ddb0*/  MOV R51, 0xbfc4628b ;  /* 0xbfc4628b00337802 */ /* 0x000fc60000000f00 */
[----:B------:R3:W-:Y:S01]  /*ddc0*/  STL.64 [R1+0x12b0], R42 ;  /* 0x0012b02a01007387 */ /* 0x0007e20000100a00 */
[----:B-1----:R-:W-:Y:S01]  /*ddd0*/  MOV R52, 0xc187647b ;  /* 0xc187647b00347802 */ /* 0x002fe20000000f00 */
[----:B------:R-:W-:Y:S02]  /*dde0*/  IMAD.MOV.U32 R53, RZ, RZ, -0x3f5d3180 ;  /* 0xc0a2ce80ff357424 */ /* 0x000fe400078e00ff */
[----:B------:R1:W-:Y:S01]  /*ddf0*/  STL.64 [R1+0x12c0], R54 ;  /* 0x0012c03601007387 */ /* 0x0003e20000100a00 */
[----:B--2---:R-:W-:Y:S01]  /*de00*/  MOV R56, 0xdd097f37 ;  /* 0xdd097f3700387802 */ /* 0x004fe20000000f00 */
        /* <DEDUP_REMOVED lines=8> */
[----:B-1----:R-:W-:Y:S02]  /*de90*/  IMAD.MOV.U32 R54, RZ, RZ, 0x61d37922 ;  /* 0x61d37922ff367424 */ /* 0x002fe400078e00ff */
[----:B------:R-:W-:Y:S01]  /*dea0*/  IMAD.MOV.U32 R55, RZ, RZ, 0x3f552b59 ;  /* 0x3f552b59ff377424 */ /* 0x000fe200078e00ff */
[----:B------:R1:W-:Y:S01]  /*deb0*/  STL.64 [R1+0x12e0], R40 ;  /* 0x0012e02801007387 */ /* 0x0003e20000100a00 */
[----:B--2---:R-:W-:Y:S01]  /*dec0*/  IMAD.MOV.U32 R58, RZ, RZ, -0x39628573 ;  /* 0xc69d7a8dff3a7424 */ /* 0x004fe200078e00ff */
[----:B------:R-:W-:Y:S01]  /*ded0*/  MOV R59, 0x4086ddbb ;  /* 0x4086ddbb003b7802 */ /* 0x000fe20000000f00 */
[----:B0-----:R-:W-:Y:S01]  /*dee0*/  DFMA R38, -R48, R36, R34 ;  /* 0x000000243026722b */ /* 0x001fe20000000122 */
[----:B------:R0:W-:Y:S01]  /*def0*/  STL.64 [R1+0x12e8], R52 ;  /* 0x0012e83401007387 */ /* 0x0001e20000100a00 */
[----:B---3--:R-:W-:Y:S01]  /*df00*/  IMAD.MOV.U32 R50, RZ, RZ, 0x2d01f9ee ;  /* 0x2d01f9eeff327424 */ /* 0x008fe200078e00ff */
[----:B------:R-:W-:-:S02]  /*df10*/  MOV R51, 0x4060b205 ;  /* 0x4060b20500337802 */ /* 0x000fc40000000f00 */
[----:B------:R2:W-:Y:S01]  /*df20*/  STL.64 [R1+0x12f0], R42 ;  /* 0x0012f02a01007387 */ /* 0x0005e20000100a00 */
[----:B-1----:R-:W-:Y:S01]  /*df30*/  MOV R40, 0x857992ab ;  /* 0x857992ab00287802 */ /* 0x002fe20000000f00 */
[----:B------:R-:W-:Y:S01]  /*df40*/  IMAD.MOV.U32 R41, RZ, RZ, -0x411b0ef3 ;  /* 0xbee4f10dff297424 */ /* 0x000fe200078e00ff */
[----:B------:R-:W-:Y:S01]  /*df50*/  DFMA R32, R32, R38, R36 ;  /* 0x000000262020722b */ /* 0x000fe20000000024 */
[----:B------:R1:W-:Y:S01]  /*df60*/  STL.64 [R1+0x12f8], R54 ;  /* 0x0012f83601007387 */ /* 0x0003e20000100a00 */
[----:B------:R-:W-:Y:S01]  /*df70*/  MOV R36, 0x47d911f2 ;  /* 0x47d911f200247802 */ /* 0x000fe20000000f00 */
[----:B0-----:R-:W-:Y:S01]  /*df80*/  IMAD.MOV.U32 R52, RZ, RZ, 0x33000f3b ;  /* 0x33000f3bff347424 */ /* 0x001fe200078e00ff */
[----:B------:R-:W-:Y:S01]  /*df90*/  MOV R39, 0xbfe85636 ;  /* 0xbfe8563600277802 */ /* 0x000fe20000000f00 */
[----:B------:R-:W-:Y:S01]  /*dfa0*/  IMAD.MOV.U32 R53, RZ, RZ, -0x3fa3cf2c ;  /* 0xc05c30d4ff357424 */ /* 0x000fe200078e00ff */
[----:B------:R0:W-:Y:S01]  /*dfb0*/  STL.64 [R1+0x1300], R56 ;  /* 0x0013003801007387 */ /* 0x0001e20000100a00 */
[----:B------:R-:W-:Y:S01]  /*dfc0*/  IMAD.MOV.U32 R37, RZ, RZ, 0x3ff1f3c0 ;  /* 0x3ff1f3c0ff257424 */ /* 0x000fe200078e00ff */
[----:B--2---:R-:W-:Y:S01]  /*dfd0*/  MOV R43, 0xbee09e06 ;  /* 0xbee09e06002b7802 */ /* 0x004fe20000000f00 */
[----:B------:R-:W-:Y:S01]  /*dfe0*/  IMAD.MOV.U32 R42, RZ, RZ, 0x5b39c078 ;  /* 0x5b39c078ff2a7424 */ /* 0x000fe200078e00ff */
[----:B------:R2:W-:Y:S01]  /*dff0*/  STL.64 [R1+0x1308], R58 ;  /* 0x0013083a01007387 */ /* 0x0005e20000100a00 */
[----:B------:R-:W-:-:S02]  /*e000*/  IMAD.MOV.U32 R38, RZ, RZ, 0x1b50cc3 ;  /* 0x01b50cc3ff267424 */ /* 0x000fc400078e00ff */
[----:B------:R-:W-:Y:S01]  /*e010*/  FFMA R0, RZ, R49, R33 ;  /* 0x00000031ff007223 */ /* 0x000fe20000000021 */
[----:B-1----:R-:W-:Y:S01]  /*e020*/  IMAD.MOV.U32 R54, RZ, RZ, -0xe8963 ;  /* 0xfff1769dff367424 */ /* 0x002fe200078e00ff */
[----:B------:R1:W-:Y:S01]  /*e030*/  STL.64 [R1+0x1310], R60 ;  /* 0x0013103c01007387 */ /* 0x0003e20000100a00 */
[----:B------:R-:W-:Y:S02]  /*e040*/  IMAD.MOV.U32 R55, RZ, RZ, -0x3fd2fa83 ;  /* 0xc02d057dff377424 */ /* 0x000fe400078e00ff */
[----:B------:R-:W-:Y:S01]  /*e050*/  FSETP.GT.AND P0, PT, |R0|, 1.469367938527859385e-39, PT ;  /* 0x001000000000780b */ /* 0x000fe20003f04200 */
[----:B------:R3:W-:Y:S01]  /*e060*/  STL.64 [R1+0x1318], R40 ;  /* 0x0013182801007387 */ /* 0x0007e20000100a00 */
[----:B0-----:R-:W-:Y:S01]  /*e070*/  MOV R56, 0x14be7336 ;  /* 0x14be733600387802 */ /* 0x001fe20000000f00 */
[----:B------:R-:W-:Y:S02]  /*e080*/  IMAD.MOV.U32 R57, RZ, RZ, 0x4026393a ;  /* 0x4026393aff397424 */ /* 0x000fe400078e00ff */
[----:B------:R0:W-:Y:S01]  /*e090*/  STL.64 [R1+0x1320], R50 ;  /* 0x0013203201007387 */ /* 0x0001e20000100a00 */
[----:B--2---:R-:W-:Y:S01]  /*e0a0*/  IMAD.MOV.U32 R58, RZ, RZ, -0x38d8a0ef ;  /* 0xc7275f11ff3a7424 */ /* 0x004fe200078e00ff */
[----:B------:R-:W-:-:S02]  /*e0b0*/  MOV R59, 0xc010ad23 ;  /* 0xc010ad23003b7802 */ /* 0x000fc40000000f00 */
[----:B------:R2:W-:Y:S01]  /*e0c0*/  STL.64 [R1+0x1328], R52 ;  /* 0x0013283401007387 */ /* 0x0005e20000100a00 */
[----:B-1----:R-:W-:Y:S02]  /*e0d0*/  IMAD.MOV.U32 R60, RZ, RZ, 0x1fd5f699 ;  /* 0x1fd5f699ff3c7424 */ /* 0x002fe400078e00ff */
[----:B------:R-:W-:Y:S01]  /*e0e0*/  IMAD.MOV.U32 R61, RZ, RZ, 0x3f6966e5 ;  /* 0x3f6966e5ff3d7424 */ /* 0x000fe200078e00ff */
[----:B------:R1:W-:Y:S01]  /*e0f0*/  STL.64 [R1+0x1330], R62 ;  /* 0x0013303e01007387 */ /* 0x0003e20000100a00 */
[----:B---3--:R-:W-:Y:S02]  /*e100*/  IMAD.MOV.U32 R40, RZ, RZ, 0x6fac42ee ;  /* 0x6fac42eeff287424 */ /* 0x008fe400078e00ff */
[----:B------:R-:W-:Y:S01]  /*e110*/  IMAD.MOV.U32 R41, RZ, RZ, 0x3fd73534 ;  /* 0x3fd73534ff297424 */ /* 0x000fe200078e00ff */
[----:B0-----:R-:W-:Y:S01]  /*e120*/  MOV R50, 0x728f44d1 ;  /* 0x728f44d100327802 */ /* 0x001fe20000000f00 */
[----:B------:R-:W-:Y:S01]  /*e130*/  IMAD.MOV.U32 R51, RZ, RZ, 0x3fcc603b ;  /* 0x3fcc603bff337424 */ /* 0x000fe200078e00ff */
        /* <DEDUP_REMOVED lines=18> */
[----:B-1----:R-:W-:Y:S05]  /*e260*/  CALL.REL.NOINC `($__internal_27_$__cuda_sm20_div_rn_f64_full) ;  /* 0x000003dc00247944 */ /* 0x002fea0003c00000 */
[----:B------:R-:W-:Y:S01]  /*e270*/  IMAD.MOV.U32 R32, RZ, RZ, R68 ;  /* 0x000000ffff207224 */ /* 0x000fe200078e0044 */
[----:B------:R-:W-:-:S07]  /*e280*/  MOV R33, R65 ;  /* 0x0000004100217202 */ /* 0x000fce0000000f00 */
.L_x_5882:
[----:B------:R-:W-:Y:S05]  /*e290*/  BSYNC B1 ;  /* 0x0000000000017941 */ /* 0x000fea0003800000 */
.L_x_5881:
[----:B------:R-:W1:Y:S01]  /*e2a0*/  MUFU.RCP64H R35, R49 ;  /* 0x0000003100237308 */ /* 0x000e620000001800 */
[----:B------:R-:W-:Y:S01]  /*e2b0*/  IMAD.MOV.U32 R34, RZ, RZ, 0x1 ;  /* 0x00000001ff227424 */ /* 0x000fe200078e00ff */
[----:B------:R-:W-:Y:S01]  /*e2c0*/  FSETP.GEU.AND P1, PT, |R5|, 6.5827683646048100446e-37, PT ;  /* 0x036000000500780b */ /* 0x000fe20003f2e200 */
[----:B------:R-:W-:Y:S04]  /*e2d0*/  BSSY B1, `(.L_x_5883) ;  /* 0x0000013000017945 */ /* 0x000fe80003800000 */
[----:B-1----:R-:W-:-:S08]  /*e2e0*/  DFMA R36, -R48, R34, 1 ;  /* 0x3ff000003024742b */ /* 0x002fd00000000122 */
        /* <DEDUP_REMOVED lines=17> */
.L_x_5884:
[----:B------:R-:W-:Y:S05]  /*e400*/  BSYNC B1 ;  /* 0x0000000000017941 */ /* 0x000fea0003800000 */
.L_x_5883:
        /* <DEDUP_REMOVED lines=12> */
[----:B------:R-:W-:Y:S02]  /*e4d0*/  IMAD.MOV.U32 R36, RZ, RZ, R4 ;  /* 0x000000ffff247224 */ /* 0x000fe400078e0004 */
        /* <DEDUP_REMOVED lines=78> */
.L_x_5889:
        /* <DEDUP_REMOVED lines=22> */
.L_x_5892:
[----:B------:R-:W-:Y:S05]  /*eb20*/  BSYNC B6 ;  /* 0x0000000000067941 */ /* 0x000fea0003800000 */
.L_x_5891:
        /* <DEDUP_REMOVED lines=29> */
.L_x_5890:
[----:B------:R-:W-:Y:S05]  /*ed00*/  BSYNC B2 ;  /* 0x0000000000027941 */ /* 0x000fea0003800000 */
.L_x_5888:
[----:B------:R-:W-:Y:S01]  /*ed10*/  DADD R34, R34, -R32 ;  /* 0x0000000022227229 */ /* 0x000fe20000000820 */
[----:B------:R-:W-:Y:S01]  /*ed20*/  BSSY B3, `(.L_x_5893) ;  /* 0x0000019000037945 */ /* 0x000fe20003800000 */
[----:B------:R-:W-:Y:S01]  /*ed30*/  IMAD.MOV.U32 R32, RZ, RZ, 0x0 ;  /* 0x00000000ff207424 */ /* 0x000fe200078e00ff */
[----:B------:R-:W-:-:S05]  /*ed40*/  MOV R33, 0x3fd80000 ;  /* 0x3fd8000000217802 */ /* 0x000fca0000000f00 */
        /* <DEDUP_REMOVED lines=15> */
[----:B------:R-:W-:Y:S01]  /*ee40*/  IMAD.MOV.U32 R42, RZ, RZ, R36 ;  /* 0x000000ffff2a7224 */ /* 0x000fe200078e0024 */
[----:B------:R-:W-:Y:S01]  /*ee50*/  MOV R41, R57 ;  /* 0x0000003900297202 */ /* 0x000fe20000000f00 */
[----:B------:R-:W-:Y:S01]  /*ee60*/  IMAD.MOV.U32 R38, RZ, RZ, R4 ;  /* 0x000000ffff267224 */ /* 0x000fe200078e0004 */
[----:B------:R-:W-:Y:S02]  /*ee70*/  MOV R39, R5 ;  /* 0x0000000500277202 */ /* 0x000fe40000000f00 */
[----:B------:R-:W-:-:S07]  /*ee80*/  MOV R36, 0xeea0 ;  /* 0x0000eea000247802 */ /* 0x000fce0000000f00 */
[----:B------:R-:W-:Y:S05]  /*ee90*/  CALL.REL.NOINC `($__internal_28_$__cuda_sm20_dsqrt_rn_f64_mediumpath_v1) ;  /* 0x000003d400ac7944 */ /* 0x000fea0003c00000 */
[----:B------:R-:W-:-:S07]  /*eea0*/  IMAD.MOV.U32 R39, RZ, RZ, R33 ;  /* 0x000000ffff277224 */ /* 0x000fce00078e0021 */
.L_x_5894:
[----:B------:R-:W-:Y:S05]  /*eeb0*/  BSYNC B3 ;  /* 0x0000000000037941 */ /* 0x000fea0003800000 */
.L_x_5893:
[----:B------:R-:W-:Y:S01]  /*eec0*/  DADD R98, -RZ, -R38 ;  /* 0x00000000ff627229 */ /* 0x000fe20000000926 */
[----:B------:R-:W-:Y:S10]  /*eed0*/  BRA `(.L_x_5887) ;  /* 0x00000008009c7947 */ /* 0x000ff40003800000 */
.L_x_5886:
        /* <DEDUP_REMOVED lines=85> */
.L_x_5896:
        /* <DEDUP_REMOVED lines=22> */
.L_x_5899:
[----:B------:R-:W-:Y:S05]  /*f590*/  BSYNC B6 ;  /* 0x0000000000067941 */ /* 0x000fea0003800000 */
.L_x_5898:
        /* <DEDUP_REMOVED lines=29> */
.L_x_5897:
[----:B------:R-:W-:Y:S05]  /*f770*/  BSYNC B2 ;  /* 0x0000000000027941 */ /* 0x000fea0003800000 */
.L_x_5895:
[----:B------:R-:W-:Y:S01]  /*f780*/  DADD R4, R4, -R32 ;  /* 0x0000000004047229 */ /* 0x000fe20000000820 */
[----:B------:R-:W-:Y:S01]  /*f790*/  BSSY B3, `(.L_x_5900) ;  /* 0x0000019000037945 */ /* 0x000fe20003800000 */
[----:B------:R-:W-:Y:S01]  /*f7a0*/  MOV R32, 0x0 ;  /* 0x0000000000207802 */ /* 0x000fe20000000f00 */
[----:B------:R-:W-:-:S05]  /*f7b0*/  IMAD.MOV.U32 R33, RZ, RZ, 0x3fd80000 ;  /* 0x3fd80000ff217424 */ /* 0x000fca00078e00ff */
        /* <DEDUP_REMOVED lines=20> */
[----:B------:R-:W-:Y:S05]  /*f900*/  CALL.REL.NOINC `($__internal_28_$__cuda_sm20_dsqrt_rn_f64_mediumpath_v1) ;  /* 0x000003cc00107944 */ /* 0x000fea0003c00000 */
[----:B------:R-:W-:-:S07]  /*f910*/  IMAD.MOV.U32 R39, RZ, RZ, R33 ;  /* 0x000000ffff277224 */ /* 0x000fce00078e0021 */
.L_x_5901:
[----:B------:R-:W-:Y:S05]  /*f920*/  BSYNC B3 ;  /* 0x0000000000037941 */ /* 0x000fea0003800000 */
.L_x_5900:
[----:B------:R-:W-:Y:S01]  /*f930*/  MOV R98, R38 ;  /* 0x0000002600627202 */ /* 0x000fe20000000f00 */
[----:B------:R-:W-:-:S07]  /*f940*/  IMAD.MOV.U32 R99, RZ, RZ, R39 ;  /* 0x000000ffff637224 */ /* 0x000fce00078e0027 */
.L_x_5887:
[----:B------:R-:W-:Y:S05]  /*f950*/  BSYNC B1 ;  /* 0x0000000000017941 */ /* 0x000fea0003800000 */
.L_x_5885:
        /* <DEDUP_REMOVED lines=25> */
.L_x_5903:
[----:B------:R-:W-:Y:S05]  /*faf0*/  BSYNC B1 ;  /* 0x0000000000017941 */ /* 0x000fea0003800000 */
.L_x_5902:
        /* <DEDUP_REMOVED lines=14> */
.L_x_5905:
        /* <DEDUP_REMOVED lines=126> */
[----:B------:R-:W-:Y:S01]  /*103c0*/  DFMA R50, R34, R52, -UR6 ;  /* 0x8000000622327e2b */ /* 0x000fe20008000034 */
[----:B------:R-:W-:Y:S01]  /*103d0*/  UMOV UR6, 0xb ;  /* 0x0000000b00067882 */ /* 0x000fe20000000000 */
[----:B------:R-:W-:-:S02]  /*103e0*/  UMOV UR7, 0x3fe00000 ;  /* 0x3fe0000000077882 */ /* 0x000fc40000000000 */
[----:B------:R-:W-:Y:S01]  /*103f0*/  DFMA R56, R40, R56, UR6 ;  /* 0x0000000628387e2b */ /* 0x000fe20008000038 */
[----:B------:R-:W-:Y:S01]  /*10400*/  UMOV UR6, 0x16e9fd7f ;  /* 0x16e9fd7f00067882 */ /* 0x000fe20000000000 */
[----:B------:R-:W-:Y:S01]  /*10410*/  UMOV UR7, 0x3ff3ba59 ;  /* 0x3ff3ba5900077882 */ /* 0x000fe20000000000 */
[----:B------:R-:W-:Y:S02]  /*10420*/  DFMA R42, R42, R54, R42 ;  /* 0x000000362a2a722b */ /* 0x000fe4000000002a */
[----:B------:R-:W-:-:S03]  /*10430*/  DFMA R50, R34, R50, UR6 ;  /* 0x0000000622327e2b */ /* 0x000fc60008000032 */
[----:B------:R-:W-:-:S05]  /*10440*/  DFMA R56, R40, R56, 1 ;  /* 0x3ff000002838742b */ /* 0x000fca0000000038 */
[----:B------:R-:W-:-:S03]  /*10450*/  DMUL R34, R50, R42 ;  /* 0x0000002a32227228 */ /* 0x000fc60000000000 */
[----:B------:R-:W-:-:S05]  /*10460*/  DFMA R56, R40, R56, 1 ;  /* 0x3ff000002838742b */ /* 0x000fca0000000038 */
[----:B------:R-:W-:-:S05]  /*10470*/  DMUL R40, R34, -2 ;  /* 0xc000000022287828 */ /* 0x000fca0000000000 */
[----:B------:R-:W-:Y:S02]  /*10480*/  LEA R57, R39, R57, 0x14 ;  /* 0x0000003927397211 */ /* 0x000fe400078ea0ff */
[----:B------:R-:W-:Y:S01]  /*10490*/  LEA R39, R38, 0x3ff00000, 0x14 ;  /* 0x3ff0000026277811 */ /* 0x000fe200078ea0ff */
[----:B------:R-:W-:Y:S01]  /*104a0*/  DFMA R40, R4, R40, R50 ;  /* 0x000000280428722b */ /* 0x000fe20000000032 */
        /* <DEDUP_REMOVED lines=12> */
.L_x_5906:
[----:B------:R-:W-:Y:S05]  /*10570*/  BSYNC B1 ;  /* 0x0000000000017941 */ /* 0x000fea0003800000 */
.L_x_5904:
        /* <DEDUP_REMOVED lines=32> */
.L_x_5913:
        /* <DEDUP_REMOVED lines=227> */
[----:B------:R-:W-:-:S03]  /*115b0*/  FSEL R85, R65, R85, !P0 ;  /* 0x0000005541557208 */ /* 0x000fc60004000000 */
[----:B------:R-:W-:Y:S01]  /*115c0*/  IMAD.MOV.U32 R84, RZ, RZ, R64 ;  /* 0x000000ffff547224 */ /* 0x000fe200078e0040 */
[----:B------:R-:W-:Y:S01]  /*115d0*/  IADD3 R64, R0, 0x1, RZ ;  /* 0x0000000100407810 */ /* 0x000fe20007ffe0ff */
        /* <DEDUP_REMOVED lines=12> */
[----:B------:R-:W-:Y:S01]  /*116a0*/  MOV R86, R64 ;  /* 0x0000004000567202 */ /* 0x000fe20000000f00 */
[----:B------:R-:W-:Y:S02]  /*116b0*/  VIADD R64, R0, 0x1 ;  /* 0x0000000100407836 */ /* 0x000fe40000000000 */
        /* <DEDUP_REMOVED lines=12> */
[----:B------:R-:W-:Y:S02]  /*11780*/  IMAD.MOV.U32 R88, RZ, RZ, R64 ;  /* 0x000000ffff587224 */ /* 0x000fe400078e0040 */
[C---:B------:R-:W-:Y:S01]  /*11790*/  VIADD R64, R0.reuse, 0x1 ;  /* 0x0000000100407836 */ /* 0x040fe20000000000 */
        /* <DEDUP_REMOVED lines=58> */
.L_x_5909:
[----:B------:R-:W-:Y:S05]  /*11b40*/  BSYNC B2 ;  /* 0x0000000000027941 */ /* 0x000fea0003800000 */
.L_x_5908:
        /* <DEDUP_REMOVED lines=28> */
.L_x_5912:
[----:B------:R-:W-:Y:S05]  /*11d10*/  BSYNC B2 ;  /* 0x0000000000027941 */ /* 0x000fea0003800000 */
.L_x_5911:
[----:B------:R-:W-:Y:S01]  /*11d20*/  VIADD R4, R4, 0x1 ;  /* 0x0000000104047836 */ /* 0x000fe20000000000 */
[----:B------:R-:W-:Y:S01]  /*11d30*/  DADD R68, -RZ, |R114| ;  /* 0x00000000ff447229 */ /* 0x000fe20000000572 */
[----:B------:R-:W-:Y:S01]  /*11d40*/  IMAD.MOV.U32 R66, RZ, RZ, R64 ;  /* 0x000000ffff427224 */ /* 0x000fe200078e0040 */
[----:B------:R-:W-:Y:S02]  /*11d50*/  MOV R67, R65 ;  /* 0x0000004100437202 */ /* 0x000fe40000000f00 */
[----:B------:R-:W-:-:S13]  /*11d60*/  ISETP.GE.U32.AND P0, PT, R4, 0x19, PT ;  /* 0x000000190400780c */ /* 0x000fda0003f06070 */
[----:B------:R-:W-:Y:S05]  /*11d70*/  @!P0 BRA `(.L_x_5913) ;  /* 0xffffffe800808947 */ /* 0x000fea000383ffff */
.L_x_5910:
[----:B------:R-:W-:Y:S05]  /*11d80*/  BSYNC B1 ;  /* 0x0000000000017941 */ /* 0x000fea0003800000 */
.L_x_5907:
[----:B------:R-:W-:Y:S01]  /*11d90*/  DMUL R4, R48, -0.5 ;  /* 0xbfe0000030047828 */ /* 0x000fe20000000000 */
[----:B------:R-:W-:Y:S01]  /*11da0*/  UMOV UR6, 0xfefa39ef ;  /* 0xfefa39ef00067882 */ /* 0x000fe20000000000 */
[----:B------:R-:W-:Y:S01]  /*11db0*/  UMOV UR7, 0x3fe62e42 ;  /* 0x3fe62e4200077882 */ /* 0x000fe20000000000 */
[----:B------:R-:W-:Y:S05]  /*11dc0*/  BSSY B1, `(.L_x_5914) ;  /* 0x000003b000017945 */ /* 0x000fea0003800000 */
[----:B------:R-:W-:-:S08]  /*11dd0*/  DMUL R4, R4, R98 ;  /* 0x0000006204047228 */ /* 0x000fd00000000000 */
[----:B------:R-:W-:Y:S01]  /*11de0*/  DMUL R98, R4, R98 ;  /* 0x0000006204627228 */ /* 0x000fe20000000000 */
[----:B------:R-:W-:Y:S02]  /*11df0*/  IMAD.MOV.U32 R4, RZ, RZ, 0x652b82fe ;  /* 0x652b82feff047424 */ /* 0x000fe400078e00ff */
[----:B------:R-:W-:-:S06]  /*11e00*/  IMAD.MOV.U32 R5, RZ, RZ, 0x3ff71547 ;  /* 0x3ff71547ff057424 */ /* 0x000fcc00078e00ff */
        /* <DEDUP_REMOVED lines=51> */
[----:B------:R-:W-:Y:S01]  /*12140*/  @!P0 MOV R4, R34 ;  /* 0x0000002200048202 */ /* 0x000fe20000000f00 */
[----:B------:R-:W-:-:S06]  /*12150*/  @!P0 IMAD.MOV.U32 R34, RZ, RZ, RZ ;  /* 0x000000ffff228224 */ /* 0x000fcc00078e00ff */
[----:B------:R-:W-:-:S11]  /*12160*/  @!P0 DMUL R66, R4, R34 ;  /* 0x0000002204428228 */ /* 0x000fd60000000000 */
.L_x_5915:
[----:B------:R-:W-:Y:S05]  /*12170*/  BSYNC B1 ;  /* 0x0000000000017941 */ /* 0x000fea0003800000 */
.L_x_5914:
        /* <DEDUP_REMOVED lines=27> */
[----:B------:R-:W-:Y:S05]  /*12330*/  CALL.REL.NOINC `($__internal_28_$__cuda_sm20_dsqrt_rn_f64_mediumpath_v1) ;  /* 0x000003a000847944 */ /* 0x000fea0003c00000 */
[----:B------:R-:W-:-:S07]  /*12340*/  MOV R39, R33 ;  /* 0x0000002100277202 */ /* 0x000fce0000000f00 */
.L_x_5917:
[----:B------:R-:W-:Y:S05]  /*12350*/  BSYNC B1 ;  /* 0x0000000000017941 */ /* 0x000fea0003800000 */
.L_x_5916:
        /* <DEDUP_REMOVED lines=21> */
.L_x_5919:
[----:B------:R-:W-:Y:S05]  /*124b0*/  BSYNC B1 ;  /* 0x0000000000017941 */ /* 0x000fea0003800000 */
.L_x_5918:
[----:B------:R-:W-:Y:S01]  /*124c0*/  DFMA R68, R96, 0.5, -R68 ;  /* 0x3fe000006044782b */ /* 0x000fe20000000844 */
[----:B------:R-:W-:Y:S10]  /*124d0*/  BRA `(.L_x_5813) ;  /* 0x000000b8004c7947 */ /* 0x000ff40003800000 */
.L_x_5817:
        /* <DEDUP_REMOVED lines=30> */
[----:B------:R-:W-:Y:S01]  /*126c0*/  FSETP.GEU.AND P1, PT, |R35|, 6.5827683646048100446e-37, PT ;  /* 0x036000002300780b */ /* 0x000fe20003f2e200 */
[----:B---3--:R-:W-:Y:S01]  /*126d0*/  IMAD.MOV.U32 R40, RZ, RZ, -0x1480f261 ;  /* 0xeb7f0d9fff287424 */ /* 0x008fe200078e00ff */
[----:B------:R2:W-:Y:S01]  /*126e0*/  STL.64 [R1+0x48], R36 ;  /* 0x0000482401007387 */ /* 0x0005e20000100a00 */
[----:B------:R-:W-:Y:S01]  /*126f0*/  IMAD.MOV.U32 R41, RZ, RZ, 0x3e3ccf5c ;  /* 0x3e3ccf5cff297424 */ /* 0x000fe200078e00ff */
[----:B------:R-:W-:Y:S01]  /*12700*/  BSSY B1, `(.L_x_5920) ;  /* 0x0000748000017945 */ /* 0x000fe20003800000 */
[----:B------:R-:W-:Y:S01]  /*12710*/  IMAD.MOV.U32 R58, RZ, RZ, -0x73ca209b ;  /* 0x8c35df65ff3a7424 */ /* 0x000fe200078e00ff */
[----:B0-----:R-:W-:Y:S01]  /*12720*/  MOV R43, 0xbe32d219 ;  /* 0xbe32d219002b7802 */ /* 0x001fe20000000f00 */
[----:B------:R-:W-:Y:S01]  /*12730*/  IMAD.MOV.U32 R42, RZ, RZ, 0x7c7a2faa ;  /* 0x7c7a2faaff2a7424 */ /* 0x000fe200078e00ff */
        /* <DEDUP_REMOVED lines=26> */
[----:B0-----:R-:W-:-:S03]  /*128e0*/  IMAD.MOV.U32 R40, RZ, RZ, 0x40e53dbc ;  /* 0x40e53dbcff287424 */ /* 0x001fc600078e00ff */
        /* <DEDUP_REMOVED lines=8> */
[----:B0-----:R-:W-:Y:S01]  /*12970*/  IMAD.MOV.U32 R36, RZ, RZ, 0x30a8357c ;  /* 0x30a8357cff247424 */ /* 0x001fe200078e00ff */
[----:B------:R-:W-:-:S02]  /*12980*/  MOV R37, 0x3e33f592 ;  /* 0x3e33f59200257802 */ /* 0x000fc40000000f00 */
[----:B------:R0:W-:Y:S01]  /*12990*/  STL.64 [R1+0xf0], R42 ;  /* 0x0000f02a01007387 */ /* 0x0001e20000100a00 */
[----:B-1----:R-:W-:Y:S01]  /*129a0*/  MOV R38, 0xcba8aee ;  /* 0x0cba8aee00267802 */ /* 0x002fe20000000f00 */
[----:B------:R-:W-:Y:S02]  /*129b0*/  IMAD.MOV.U32 R39, RZ, RZ, -0x41911dc3 ;  /* 0xbe6ee23dff277424 */ /* 0x000fe400078e00ff */
[----:B------:R1:W-:Y:S01]  /*129c0*/  STL.64 [R1+0x108], R32 ;  /* 0x0001082001007387 */ /* 0x0003e20000100a00 */
[----:B--2---:R-:W-:-:S03]  /*129d0*/  IMAD.MOV.U32 R40, RZ, RZ, -0x35c5c885 ;  /* 0xca3a377bff287424 */ /* 0x004fc600078e00ff */
[----:B------:R2:W-:Y:S01]  /*129e0*/  STL.64 [R1+0x28], R50 ;  /* 0x0000283201007387 */ /* 0x0005e20000100a00 */
[----:B------:R-:W-:Y:S01]  /*129f0*/  IMAD.MOV.U32 R41, RZ, RZ, -0x424cb605 ;  /* 0xbdb349fbff297424 */ /* 0x000fe200078e00ff */
[----:B0-----:R-:W-:Y:S01]  /*12a00*/  MOV R42, 0xcff73d58 ;  /* 0xcff73d58002a7802 */ /* 0x001fe20000000f00 */
[----:B------:R-:W-:Y:S01]  /*12a10*/  IMAD.MOV.U32 R43, RZ, RZ, -0x41eea9b2 ;  /* 0xbe11564eff2b7424 */ /* 0x000fe200078e00ff */
[----:B------:R0:W-:Y:S01]  /*12a20*/  STL.64 [R1+0x110], R36 ;  /* 0x0001102401007387 */ /* 0x0001e20000100a00 */
[----:B-1----:R-:W-:-:S03]  /*12a30*/  IMAD.MOV.U32 R32, RZ, RZ, 0x56f8ce45 ;  /* 0x56f8ce45ff207424 */ /* 0x002fc600078e00ff */
[----:B------:R1:W-:Y:S01]  /*12a40*/  STL.64 [R1+0x120], R38 ;  /* 0x0001202601007387 */ /* 0x0003e20000100a00 */
[----:B------:R-:W-:Y:S02]  /*12a50*/  IMAD.MOV.U32 R33, RZ, RZ, -0x422875b0 ;  /* 0xbdd78a50ff217424 */ /* 0x000fe400078e00ff */
[----:B--2---:R-:W-:Y:S01]  /*12a60*/  IMAD.MOV.U32 R50, RZ, RZ, -0x2db2a376 ;  /* 0xd24d5c8aff327424 */ /* 0x004fe200078e00ff */
        /* <DEDUP_REMOVED lines=18> */
[----:B------:R-:W-:Y:S01]  /*12b90*/  IMAD.MOV.U32 R43, RZ, RZ, 0x3d16d8a9 ;  /* 0x3d16d8a9ff2b7424 */ /* 0x000fe200078e00ff */
[----:B------:R2:W-:Y:S01]  /*12ba0*/  STL.64 [R1+0x158], R36 ;  /* 0x0001582401007387 */ /* 0x0005e20000100a00 */
[----:B0-----:R-:W-:Y:S01]  /*12bb0*/  IMAD.MOV.U32 R32, RZ, RZ, 0x783db2a2 ;  /* 0x783db2a2ff207424 */ /* 0x001fe200078e00ff */
[----:B------:R-:W-:-:S02]  /*12bc0*/  MOV R33, 0xbcf29b03 ;  /* 0xbcf29b0300217802 */ /* 0x000fc40000000f00 */
[----:B------:R0:W-:Y:S01]  /*12bd0*/  STL.64 [R1+0x160], R38 ;  /* 0x0001602601007387 */ /* 0x0001e20000100a00 */
[----:B-1----:R-:W-:-:S03]  /*12be0*/  IMAD.MOV.U32 R50, RZ, RZ, 0x7950ad7b ;  /* 0x7950ad7bff327424 */ /* 0x002fc600078e00ff */
[----:B------:R1:W-:Y:S01]  /*12bf0*/  STL.64 [R1+0x170], R40 ;  /* 0x0001702801007387 */ /* 0x0003e20000100a00 */
[----:B------:R-:W-:Y:S01]  /*12c00*/  IMAD.MOV.U32 R51, RZ, RZ, -0x433d7c02 ;  /* 0xbcc283feff337424 */ /* 0x000fe200078e00ff */
[----:B--2---:R-:W-:Y:S01]  /*12c10*/  MOV R36, 0x8edab4c8 ;  /* 0x8edab4c800247802 */ /* 0x004fe20000000f00 */
[----:B------:R-:W-:Y:S01]  /*12c20*/  IMAD.MOV.U32 R37, RZ, RZ, -0x409a08da ;  /* 0xbf65f726ff257424 */ /* 0x000fe200078e00ff */
[----:B------:R2:W-:Y:S01]  /*12c30*/  STL.64 [R1+0x60], R56 ;  /* 0x0000603801007387 */ /* 0x0005e20000100a00 */
[----:B0-----:R-:W-:Y:S02]  /*12c40*/  IMAD.MOV.U32 R38, RZ, RZ, -0x5770b96a ;  /* 0xa88f4696ff267424 */ /* 0x001fe400078e00ff */
[----:B------:R-:W-:Y:S01]  /*12c50*/  IMAD.MOV.U32 R39, RZ, RZ, 0x3ec0db20 ;  /* 0x3ec0db20ff277424 */ /* 0x000fe200078e00ff */
        /* <DEDUP_REMOVED lines=13> */
[----:B--2---:R-:W-:Y:S01]  /*12d30*/  IMAD.MOV.U32 R42, RZ, RZ, 0x5890f2c3 ;  /* 0x5890f2c3ff2a7424 */ /* 0x004fe200078e00ff */
[----:B------:R1:W-:Y:S01]  /*12d40*/  STL.64 [R1+0x198], R36 ;  /* 0x0001982401007387 */ /* 0x0003e20000100a00 */
[----:B------:R-:W-:-:S02]  /*12d50*/  IMAD.MOV.U32 R43, RZ, RZ, -0x41153d30 ;  /* 0xbeeac2d0ff2b7424 */ /* 0x000fc400078e00ff */
[----:B---3--:R-:W-:Y:S01]  /*12d60*/  IMAD.MOV.U32 R32, RZ, RZ, 0x29663936 ;  /* 0x29663936ff207424 */ /* 0x008fe200078e00ff */
[----:B------:R-:W-:Y:S01]  /*12d70*/  MOV R33, 0x3eb70589 ;  /* 0x3eb7058900217802 */ /* 0x000fe20000000f00 */
        /* <DEDUP_REMOVED lines=15> */
[----:B------:R-:W-:-:S03]  /*12e70*/  IMAD.MOV.U32 R57, RZ, RZ, 0x3ee00a9c ;  /* 0x3ee00a9cff397424 */ /* 0x000fc600078e00ff */
[----:B------:R3:W-:Y:S01]  /*12e80*/  STL.64 [R1+0x1d0], R32 ;  /* 0x0001d02001007387 */ /* 0x0007e20000100a00 */
[----:B--2---:R-:W-:Y:S02]  /*12e90*/  IMAD.MOV.U32 R52, RZ, RZ, -0x321c07b9 ;  /* 0xcde3f847ff347424 */ /* 0x004fe400078e00ff */
[----:B------:R-:W-:Y:S01]  /*12ea0*/  IMAD.MOV.U32 R53, RZ, RZ, 0x3e8280f2 ;  /* 0x3e8280f2ff357424 */ /* 0x000fe200078e00ff */
[----:B------:R2:W-:Y:S01]  /*12eb0*/  STL.64 [R1+0xf8], R50 ;  /* 0x0000f83201007387 */ /* 0x0005e20000100a00 */
[----:B0-----:R-:W-:Y:S01]  /*12ec0*/  IMAD.MOV.U32 R54, RZ, RZ, 0x30de114c ;  /* 0x30de114cff367424 */ /* 0x001fe200078e00ff */
[----:B------:R-:W-:Y:S01]  /*12ed0*/  MOV R55, 0x3e49aa7a ;  /* 0x3e49aa7a00377802 */ /* 0x000fe20000000f00 */
[----:B-1----:R-:W-:Y:S01]  /*12ee0*/  IMAD.MOV.U32 R42, RZ, RZ, 0x29460138 ;  /* 0x29460138ff2a7424 */ /* 0x002fe200078e00ff */
[----:B------:R-:W-:Y:S01]  /*12ef0*/  MOV R43, 0xbe177c58 ;  /* 0xbe177c58002b7802 */ /* 0x000fe20000000f00 */
[----:B------:R0:W-:Y:S01]  /*12f00*/  STL.64 [R1+0x1d8], R36 ;  /* 0x0001d82401007387 */ /* 0x0001e20000100a00 */
[----:B---3--:R-:W-:Y:S01]  /*12f10*/  MOV R32, 0x6c188672 ;  /* 0x6c18867200207802 */ /* 0x008fe20000000f00 */
[----:B------:R-:W-:-:S02]  /*12f20*/  IMAD.MOV.U32 R33, RZ, RZ, 0x3de1b105 ;  /* 0x3de1b105ff217424 */ /* 0x000fc400078e00ff */
[----:B------:R1:W-:Y:S01]  /*12f30*/  STL.64 [R1+0x1e8], R38 ;  /* 0x0001e82601007387 */ /* 0x0003e20000100a00 */
[----:B--2---:R-:W-:Y:S01]  /*12f40*/  IMAD.MOV.U32 R50, RZ, RZ, 0x4bf3c34e ;  /* 0x4bf3c34eff327424 */ /* 0x004fe200078e00ff */
[----:B------:R-:W-:Y:S02]  /*12f50*/  MOV R51, 0x3dfc9b43 ;  /* 0x3dfc9b4300337802 */ /* 0x000fe40000000f00 */
[----:B------:R2:W-:Y:S01]  /*12f60*/  STL.64 [R1+0x1f8], R40 ;  /* 0x0001f82801007387 */ /* 0x0005e20000100a00 */
[----:B0-----:R-:W-:-:S03]  /*12f70*/  IMAD.MOV.U32 R36, RZ, RZ, 0x34225759 ;  /* 0x34225759ff247424 */ /* 0x001fc600078e00ff */
[----:B------:R0:W-:Y:S01]  /*12f80*/  STL.64 [R1+0x100], R56 ;  /* 0x0001003801007387 */ /* 0x0001e20000100a00 */
[----:B------:R-:W-:Y:S01]  /*12f90*/  IMAD.MOV.U32 R37, RZ, RZ, 0x3daa55da ;  /* 0x3daa55daff257424 */ /* 0x000fe200078e00ff */
[----:B-1----:R-:W-:Y:S01]  /*12fa0*/  MOV R38, 0x309d6007 ;  /* 0x309d600700267802 */ /* 0x002fe20000000f00 */
        /* <DEDUP_REMOVED lines=15> */
[----:B------:R-:W-:Y:S01]  /*130a0*/  IMAD.MOV.U32 R42, RZ, RZ, 0x2a398b8f ;  /* 0x2a398b8fff2a7424 */ /* 0x000fe200078e00ff */
[----:B------:R0:W-:Y:S01]  /*130b0*/  STL.64 [R1+0x220], R36 ;  /* 0x0002202401007387 */ /* 0x0001e20000100a00 */
[----:B-1----:R-:W-:Y:S02]  /*130c0*/  IMAD.MOV.U32 R32, RZ, RZ, 0x637bc2b8 ;  /* 0x637bc2b8ff207424 */ /* 0x002fe400078e00ff */
        /* <DEDUP_REMOVED lines=18> */
[----:B-1----:R-:W-:Y:S01]  /*131f0*/  IMAD.MOV.U32 R52, RZ, RZ, -0x250b01ad ;  /* 0xdaf4fe53ff347424 */ /* 0x002fe200078e00ff */
[----:B------:R-:W-:Y:S02]  /*13200*/  MOV R53, 0x3f0bbf43 ;  /* 0x3f0bbf4300357802 */ /* 0x000fe40000000f00 */
[----:B------:R1:W-:Y:S01]  /*13210*/  STL.64 [R1+0x190], R50 ;  /* 0x0001903201007387 */ /* 0x0003e20000100a00 */
[----:B--2---:R-:W-:Y:S01]  /*13220*/  MOV R54, 0xae39151d ;  /* 0xae39151d00367802 */ /* 0x004fe20000000f00 */
[----:B------:R-:W-:Y:S01]  /*13230*/  IMAD.MOV.U32 R55, RZ, RZ, 0x3e626154 ;  /* 0x3e626154ff377424 */ /* 0x000fe200078e00ff */
[----:B0-----:R-:W-:Y:S01]  /*13240*/  MOV R42, 0x62204ef4 ;  /* 0x62204ef4002a7802 */ /* 0x001fe20000000f00 */
        /* <DEDUP_REMOVED lines=13> */
[----:B------:R-:W-:Y:S02]  /*13320*/  IMAD.MOV.U32 R39, RZ, RZ, 0x3e75bde8 ;  /* 0x3e75bde8ff277424 */ /* 0x000fe400078e00ff */
[----:B-1----:R-:W-:Y:S01]  /*13330*/  IMAD.MOV.U32 R40, RZ, RZ, 0xdd501eb ;  /* 0x0dd501ebff287424 */ /* 0x002fe200078e00ff */
[----:B------:R-:W-:Y:S01]  /*13340*/  MOV R41, 0x3d850c3f ;  /* 0x3d850c3f00297802 */ /* 0x000fe20000000f00 */
[----:B------:R1:W-:Y:S01]  /*13350*/  STL.64 [R1+0x1c8], R54 ;  /* 0x0001c83601007387 */ /* 0x0003e20000100a00 */
[----:B0-----:R-:W-:-:S03]  /*13360*/  IMAD.MOV.U32 R56, RZ, RZ, 0x43a46f5d ;  /* 0x43a46f5dff387424 */ /* 0x001fc600078e00ff */
[----:B------:R0:W-:Y:S01]  /*13370*/  STL.64 [R1+0x288], R42 ;  /* 0x0002882a01007387 */ /* 0x0001e20000100a00 */
[----:B------:R-:W-:Y:S02]  /*13380*/  IMAD.MOV.U32 R57, RZ, RZ, -0x41b1bc8d ;  /* 0xbe4e4373ff397424 */ /* 0x000fe400078e00ff */
[----:B--2---:R-:W-:Y:S01]  /*13390*/  IMAD.MOV.U32 R52, RZ, RZ, 0x74f638bb ;  /* 0x74f638bbff347424 */ /* 0x004fe200078e00ff */
[----:B------:R2:W-:Y:S01]  /*133a0*/  STL.64 [R1+0x298], R32 ;  /* 0x0002982001007387 */ /* 0x0005e20000100a00 */
[----:B------:R-:W-:-:S03]  /*133b0*/  IMAD.MOV.U32 R53, RZ, RZ, 0x3d709627 ;  /* 0x3d709627ff357424 */ /* 0x000fc600078e00ff */
[----:B------:R3:W-:Y:S01]  /*133c0*/  STL.64 [R1+0x1e0], R50 ;  /* 0x0001e03201007387 */ /* 0x0007e20000100a00 */
[----:B-1----:R-:W-:Y:S01]  /*133d0*/  IMAD.MOV.U32 R54, RZ, RZ, -0x2439ec8f ;  /* 0xdbc61371ff367424 */ /* 0x002fe200078e00ff */
[----:B------:R-:W-:Y:S01]  /*133e0*/  MOV R55, 0xbdce9778 ;  /* 0xbdce977800377802 */ /* 0x000fe20000000f00 */
[----:B0-----:R-:W-:Y:S01]  /*133f0*/  IMAD.MOV.U32 R42, RZ, RZ, 0x39794ba9 ;  /* 0x39794ba9ff2a7424 */ /* 0x001fe200078e00ff */
[----:B------:R0:W-:Y:S01]  /*13400*/  STL.64 [R1+0x2a0], R36 ;  /* 0x0002a02401007387 */ /* 0x0001e20000100a00 */
[----:B------:R-:W-:Y:S02]  /*13410*/  IMAD.MOV.U32 R43, RZ, RZ, 0x3e21b66a ;  /* 0x3e21b66aff2b7424 */ /* 0x000fe400078e00ff */
[----:B--2---:R-:W-:Y:S01]  /*13420*/  IMAD.MOV.U32 R32, RZ, RZ, 0x465daec1 ;  /* 0x465daec1ff207424 */ /* 0x004fe200078e00ff */
[----:B------:R-:W-:Y:S01]  /*13430*/  MOV R33, 0x3ded9b15 ;  /* 0x3ded9b1500217802 */ /* 0x000fe20000000f00 */
[----:B------:R1:W-:Y:S01]  /*13440*/  STL.64 [R1+0x2b0], R38 ;  /* 0x0002b02601007387 */ /* 0x0003e20000100a00 */
[----:B---3--:R-:W-:Y:S01]  /*13450*/  IMAD.MOV.U32 R50, RZ, RZ, -0x9a39112 ;  /* 0xf65c6eeeff327424 */ /* 0x008fe200078e00ff */
[----:B------:R-:W-:-:S02]  /*13460*/  MOV R51, 0xbd733f39 ;  /* 0xbd733f3900337802 */ /* 0x000fc40000000f00 */
        /* <DEDUP_REMOVED lines=17> */
[----:B--2---:R-:W-:Y:S02]  /*13580*/  IMAD.MOV.U32 R54, RZ, RZ, -0x77483600 ;  /* 0x88b7ca00ff367424 */ /* 0x004fe400078e00ff */
[----:B------:R-:W-:Y:S01]  /*13590*/  IMAD.MOV.U32 R55, RZ, RZ, -0x40c1404f ;  /* 0xbf3ebfb1ff377424 */ /* 0x000fe200078e00ff */
[----:B------:R2:W-:Y:S01]  /*135a0*/  STL.64 [R1+0x2e8], R36 ;  /* 0x0002e82401007387 */ /* 0x0005e20000100a00 */
[----:B0-----:R-:W-:Y:S02]  /*135b0*/  IMAD.MOV.U32 R42, RZ, RZ, -0x2c94b624 ;  /* 0xd36b49dcff2a7424 */ /* 0x001fe400078e00ff */
[----:B------:R-:W-:Y:S01]  /*135c0*/  IMAD.MOV.U32 R43, RZ, RZ, -0x42c5b272 ;  /* 0xbd3a4d8eff2b7424 */ /* 0x000fe200078e00ff */
[----:B---3--:R-:W-:Y:S01]  /*135d0*/  MOV R32, 0x8dcfddd0 ;  /* 0x8dcfddd000207802 */ /* 0x008fe20000000f00 */
[----:B------:R-:W-:Y:S01]  /*135e0*/  IMAD.MOV.U32 R33, RZ, RZ, 0x3d17075e ;  /* 0x3d17075eff217424 */ /* 0x000fe200078e00ff */
[----:B------:R0:W-:Y:S01]  /*135f0*/  STL.64 [R1+0x2f0], R38 ;  /* 0x0002f02601007387 */ /* 0x0001e20000100a00 */
[----:B-1----:R-:W-:-:S02]  /*13600*/  IMAD.MOV.U32 R50, RZ, RZ, 0x1871f27a ;  /* 0x1871f27aff327424 */ /* 0x002fc400078e00ff */
[----:B------:R-:W-:Y:S01]  /*13610*/  IMAD.MOV.U32 R51, RZ, RZ, -0x416fead6 ;  /* 0xbe90152aff337424 */ /* 0x000fe200078e00ff */
[----:B------:R1:W-:Y:S01]  /*13620*/  STL.64 [R1+0x300], R40 ;  /* 0x0003002801007387 */ /* 0x0003e20000100a00 */
[----:B--2---:R-:W-:Y:S02]  /*13630*/  IMAD.MOV.U32 R36, RZ, RZ, 0x6874f2c4 ;  /* 0x6874f2c4ff247424 */ /* 0x004fe400078e00ff */
[----:B------:R-:W-:Y:S01]  /*13640*/  IMAD.MOV.U32 R37, RZ, RZ, 0x3f49b0ff ;  /* 0x3f49b0ffff257424 */ /* 0x000fe200078e00ff */
[----:B------:R2:W-:Y:S01]  /*13650*/  STL.64 [R1+0x240], R56 ;  /* 0x0002403801007387 */ /* 0x0005e20000100a00 */
[----:B0-----:R-:W-:Y:S01]  /*13660*/  IMAD.MOV.U32 R38, RZ, RZ, -0x1e210630 ;  /* 0xe1def9d0ff267424 */ /* 0x001fe200078e00ff */
[----:B------:R-:W-:Y:S02]  /*13670*/  MOV R39, 0xbeb88f2a ;  /* 0xbeb88f2a00277802 */ /* 0x000fe40000000f00 */
        /* <DEDUP_REMOVED lines=28> */
[----:B0-----:R-:W-:Y:S02]  /*13840*/  IMAD.MOV.U32 R40, RZ, RZ, 0x49f4e3be ;  /* 0x49f4e3beff287424 */ /* 0x001fe400078e00ff */
[----:B------:R-:W-:Y:S01]  /*13850*/  IMAD.MOV.U32 R41, RZ, RZ, -0x41b1871c ;  /* 0xbe4e78e4ff297424 */ /* 0x000fe200078e00ff */
        /* <DEDUP_REMOVED lines=10> */
[----:B-1----:R-:W-:Y:S01]  /*13900*/  MOV R42, 0x1a8b7696 ;  /* 0x1a8b7696002a7802 */ /* 0x002fe20000000f00 */
[----:B------:R-:W-:Y:S01]  /*13910*/  IMAD.MOV.U32 R43, RZ, RZ, 0x3e2d9a9f ;  /* 0x3e2d9a9fff2b7424 */ /* 0x000fe200078e00ff */
[----:B------:R0:W-:Y:S01]  /*13920*/  STL.64 [R1+0x368], R36 ;  /* 0x0003682401007387 */ /* 0x0001e20000100a00 */
[----:B--2---:R-:W-:Y:S02]  /*13930*/  IMAD.MOV.U32 R32, RZ, RZ, 0x12618752 ;  /* 0x12618752ff207424 */ /* 0x004fe400078e00ff */
[----:B------:R-:W-:Y:S01]  /*13940*/  IMAD.MOV.U32 R33, RZ, RZ, -0x4204eb0e ;  /* 0xbdfb14f2ff217424 */ /* 0x000fe200078e00ff */
[----:B------:R1:W-:Y:S01]  /*13950*/  STL.64 [R1+0x378], R38 ;  /* 0x0003782601007387 */ /* 0x0003e20000100a00 */
[----:B---3--:R-:W-:Y:S01]  /*13960*/  IMAD.MOV.U32 R50, RZ, RZ, 0x2da7bf9 ;  /* 0x02da7bf9ff327424 */ /* 0x008fe200078e00ff */
[----:B------:R-:W-:-:S02]  /*13970*/  MOV R51, 0xbf4c3e0b ;  /* 0xbf4c3e0b00337802 */ /* 0x000fc40000000f00 */
        /* <DEDUP_REMOVED lines=8> */
[----:B------:R-:W-:Y:S01]  /*13a00*/  MOV R41, 0xbd82e7ac ;  /* 0xbd82e7ac00297802 */ /* 0x000fe20000000f00 */
[----:B------:R2:W-:Y:S01]  /*13a10*/  STL.64 [R1+0x308], R54 ;  /* 0x0003083601007387 */ /* 0x0005e20000100a00 */
[----:B0-----:R-:W-:-:S03]  /*13a20*/  MOV R56, 0x85a4237a ;  /* 0x85a4237a00387802 */ /* 0x001fc60000000f00 */
[----:B------:R0:W-:Y:S01]  /*13a30*/  STL.64 [R1+0x390], R42 ;  /* 0x0003902a01007387 */ /* 0x0001e20000100a00 */
[----:B------:R-:W-:Y:S01]  /*13a40*/  IMAD.MOV.U32 R57, RZ, RZ, -0x40cc6666 ;  /* 0xbf33999aff397424 */ /* 0x000fe200078e00ff */
[----:B-1----:R-:W-:Y:S02]  /*13a50*/  MOV R52, 0xd902bcad ;  /* 0xd902bcad00347802 */ /* 0x002fe40000000f00 */
[----:B------:R1:W-:Y:S01]  /*13a60*/  STL.64 [R1+0x3a0], R32 ;  /* 0x0003a02001007387 */ /* 0x0003e20000100a00 */
[----:B------:R-:W-:-:S03]  /*13a70*/  IMAD.MOV.U32 R53, RZ, RZ, -0x40fb31c1 ;  /* 0xbf04ce3fff357424 */ /* 0x000fc600078e00ff */
[----:B------:R3:W-:Y:S01]  /*13a80*/  STL.64 [R1+0x320], R50 ;  /* 0x0003203201007387 */ /* 0x0007e20000100a00 */
[----:B--2---:R-:W-:Y:S02]  /*13a90*/  IMAD.MOV.U32 R54, RZ, RZ, 0x5b7cb45e ;  /* 0x5b7cb45eff367424 */ /* 0x004fe400078e00ff */
[----:B------:R-:W-:Y:S01]  /*13aa0*/  IMAD.MOV.U32 R55, RZ, RZ, 0x3df13b3c ;  /* 0x3df13b3cff377424 */ /* 0x000fe200078e00ff */
[----:B0-----:R-:W-:Y:S01]  /*13ab0*/  MOV R42, 0xb9fd2152 ;  /* 0xb9fd2152002a7802 */ /* 0x001fe20000000f00 */
[----:B------:R-:W-:Y:S01]  /*13ac0*/  IMAD.MOV.U32 R43, RZ, RZ, -0x43a2c4b7 ;  /* 0xbc5d3b49ff2b7424 */ /* 0x000fe200078e00ff */
[----:B------:R0:W-:Y:S01]  /*13ad0*/  STL.64 [R1+0x3b0], R36 ;  /* 0x0003b02401007387 */ /* 0x0001e20000100a00 */
[----:B-1----:R-:W-:Y:S01]  /*13ae0*/  IMAD.MOV.U32 R32, RZ, RZ, -0x2d72fff ;  /* 0xfd28d001ff207424 */ /* 0x002fe200078e00ff */
[----:B------:R-:W-:Y:S02]  /*13af0*/  MOV R33, 0xbd2c6716 ;  /* 0xbd2c671600217802 */ /* 0x000fe40000000f00 */
[----:B------:R1:W-:Y:S01]  /*13b00*/  STL.64 [R1+0x3b8], R38 ;  /* 0x0003b82601007387 */ /* 0x0003e20000100a00 */
[----:B---3--:R-:W-:-:S02]  /*13b10*/  IMAD.MOV.U32 R50, RZ, RZ, -0x30cceac4 ;  /* 0xcf33153cff327424 */ /* 0x008fc400078e00ff */
[----:B------:R-:W-:Y:S01]  /*13b20*/  IMAD.MOV.U32 R51, RZ, RZ, -0x4171398a ;  /* 0xbe8ec676ff337424 */ /* 0x000fe200078e00ff */
[----:B------:R2:W-:Y:S01]  /*13b30*/  STL.64 [R1+0x3c8], R40 ;  /* 0x0003c82801007387 */ /* 0x0005e20000100a00 */
[----:B0-----:R-:W-:Y:S01]  /*13b40*/  MOV R36, 0x4839c039 ;  /* 0x4839c03900247802 */ /* 0x001fe20000000f00 */
[----:B------:R-:W-:Y:S02]  /*13b50*/  IMAD.MOV.U32 R37, RZ, RZ, -0x40edb8a0 ;  /* 0xbf124760ff257424 */ /* 0x000fe400078e00ff */
[----:B------:R0:W-:Y:S01]  /*13b60*/  STL.64 [R1+0x330], R56 ;  /* 0x0003303801007387 */ /* 0x0001e20000100a00 */
[----:B-1----:R-:W-:Y:S02]  /*13b70*/  IMAD.MOV.U32 R38, RZ, RZ, -0x3aeb71d9 ;  /* 0xc5148e27ff267424 */ /* 0x002fe400078e00ff */
[----:B------:R-:W-:Y:S01]  /*13b80*/  IMAD.MOV.U32 R39, RZ, RZ, -0x40d5dfbe ;  /* 0xbf2a2042ff277424 */ /* 0x000fe200078e00ff */
[----:B------:R1:W-:Y:S01]  /*13b90*/  STL.64 [R1+0x348], R52 ;  /* 0x0003483401007387 */ /* 0x0003e20000100a00 */
[----:B--2---:R-:W-:Y:S01]  /*13ba0*/  MOV R40, 0xcb24760b ;  /* 0xcb24760b00287802 */ /* 0x004fe20000000f00 */
[----:B------:R-:W-:-:S02]  /*13bb0*/  IMAD.MOV.U32 R41, RZ, RZ, 0x3f11d1e9 ;  /* 0x3f11d1e9ff297424 */ /* 0x000fc400078e00ff */
[----:B------:R2:W-:Y:S01]  /*13bc0*/  STL.64 [R1+0x358], R54 ;  /* 0x0003583601007387 */ /* 0x0005e20000100a00 */
[----:B0-----:R-:W-:-:S03]  /*13bd0*/  IMAD.MOV.U32 R56, RZ, RZ, 0x304ac16b ;  /* 0x304ac16bff387424 */ /* 0x001fc600078e00ff */
[----:B------:R0:W-:Y:S01]  /*13be0*/  STL.64 [R1+0x3d8], R42 ;  /* 0x0003d82a01007387 */ /* 0x0001e20000100a00 */
[----:B------:R-:W-:-:S03]  /*13bf0*/  MOV R57, 0x3e5efe94 ;  /* 0x3e5efe9400397802 */ /* 0x000fc60000000f00 */
[----:B------:R3:W-:Y:S01]  /*13c00*/  STL.64 [R1+0x3e0], R32 ;  /* 0x0003e02001007387 */ /* 0x0007e20000100a00 */
[----:B-1----:R-:W-:Y:S01]  /*13c10*/  IMAD.MOV.U32 R52, RZ, RZ, 0x70791e5e ;  /* 0x70791e5eff347424 */ /* 0x002fe200078e00ff */
[----:B------:R-:W-:Y:S02]  /*13c20*/  MOV R53, 0xbd5033ba ;  /* 0xbd5033ba00357802 */ /* 0x000fe40000000f00 */
[----:B------:R1:W-:Y:S01]  /*13c30*/  STL.64 [R1+0x370], R50 ;  /* 0x0003703201007387 */ /* 0x0003e20000100a00 */
[----:B--2---:R-:W-:Y:S01]  /*13c40*/  MOV R54, 0xbca7ce93 ;  /* 0xbca7ce9300367802 */ /* 0x004fe20000000f00 */
[----:B------:R-:W-:Y:S02]  /*13c50*/  IMAD.MOV.U32 R55, RZ, RZ, 0x3de9911d ;  /* 0x3de9911dff377424 */ /* 0x000fe400078e00ff */
[----:B0-----:R-:W-:Y:S01]  /*13c60*/  IMAD.MOV.U32 R42, RZ, RZ, -0x3e4c33ca ;  /* 0xc1b3cc36ff2a7424 */ /* 0x001fe200078e00ff */
[----:B------:R0:W-:Y:S01]  /*13c70*/  STL.64 [R1+0x3f0], R36 ;  /* 0x0003f02401007387 */ /* 0x0001e20000100a00 */
[----:B------:R-:W-:-:S02]  /*13c80*/  IMAD.MOV.U32 R43, RZ, RZ, -0x41137dc1 ;  /* 0xbeec823fff2b7424 */ /* 0x000fc400078e00ff */
[----:B---3--:R-:W-:Y:S01]  /*13c90*/  IMAD.MOV.U32 R32, RZ, RZ, 0x19652fd9 ;  /* 0x19652fd9ff207424 */ /* 0x008fe200078e00ff */
[----:B------:R-:W-:Y:S01]  /*13ca0*/  MOV R33, 0xbec338eb ;  /* 0xbec338eb00217802 */ /* 0x000fe20000000f00 */
[----:B------:R2:W-:Y:S01]  /*13cb0*/  STL.64 [R1+0x400], R38 ;  /* 0x0004002601007387 */ /* 0x0005e20000100a00 */
[----:B-1----:R-:W-:Y:S01]  /*13cc0*/  MOV R50, 0x337812c4 ;  /* 0x337812c400327802 */ /* 0x002fe20000000f00 */
[----:B------:R-:W-:Y:S02]  /*13cd0*/  IMAD.MOV.U32 R51, RZ, RZ, 0x3d949465 ;  /* 0x3d949465ff337424 */ /* 0x000fe400078e00ff */
[----:B------:R1:W-:Y:S01]  /*13ce0*/  STL.64 [R1+0x408], R40 ;  /* 0x0004082801007387 */ /* 0x0003e20000100a00 */
[----:B0-----:R-:W-:-:S03]  /*13cf0*/  IMAD.MOV.U32 R36, RZ, RZ, -0x21f44d15 ;  /* 0xde0bb2ebff247424 */ /* 0x001fc600078e00ff */
[----:B------:R0:W-:Y:S01]  /*13d00*/  STL.64 [R1+0x380], R56 ;  /* 0x0003803801007387 */ /* 0x0001e20000100a00 */
[----:B------:R-:W-:Y:S02]  /*13d10*/  IMAD.MOV.U32 R37, RZ, RZ, -0x4209a631 ;  /* 0xbdf659cfff257424 */ /* 0x000fe400078e00ff */
[----:B--2---:R-:W-:Y:S01]  /*13d20*/  IMAD.MOV.U32 R38, RZ, RZ, -0x4132f3f1 ;  /* 0xbecd0c0fff267424 */ /* 0x004fe200078e00ff */
[----:B------:R-:W-:Y:S01]  /*13d30*/  MOV R39, 0xbe88c267 ;  /* 0xbe88c26700277802 */ /* 0x000fe20000000f00 */
[----:B------:R2:W-:Y:S01]  /*13d40*/  STL.64 [R1+0x398], R52 ;  /* 0x0003983401007387 */ /* 0x0005e20000100a00 */
[----:B-1----:R-:W-:Y:S01]  /*13d50*/  MOV R40, 0x5ac40e35 ;  /* 0x5ac40e3500287802 */ /* 0x002fe20000000f00 */
[----:B------:R-:W-:Y:S02]  /*13d60*/  IMAD.MOV.U32 R41, RZ, RZ, -0x42ebbee4 ;  /* 0xbd14411cff297424 */ /* 0x000fe400078e00ff */
[----:B------:R1:W-:Y:S01]  /*13d70*/  STL.64 [R1+0x3a8], R54 ;  /* 0x0003a83601007387 */ /* 0x0003e20000100a00 */
[----:B0-----:R-:W-:-:S03]  /*13d80*/  IMAD.MOV.U32 R56, RZ, RZ, -0x2ee01d49 ;  /* 0xd11fe2b7ff387424 */ /* 0x001fc600078e00ff */
[----:B------:R0:W-:Y:S01]  /*13d90*/  STL.64 [R1+0x418], R42 ;  /* 0x0004182a01007387 */ /* 0x0001e20000100a00 */
[----:B------:R-:W-:-:S03]  /*13da0*/  IMAD.MOV.U32 R57, RZ, RZ, 0x3d614577 ;  /* 0x3d614577ff397424 */ /* 0x000fc600078e00ff */
[----:B------:R3:W-:Y:S01]  /*13db0*/  STL.64 [R1+0x428], R32 ;  /* 0x0004282001007387 */ /* 0x0007e20000100a00 */
[----:B--2---:R-:W-:Y:S02]  /*13dc0*/  IMAD.MOV.U32 R52, RZ, RZ, -0x3a5b058f ;  /* 0xc5a4fa71ff347424 */ /* 0x004fe400078e00ff */
[----:B------:R-:W-:Y:S01]  /*13dd0*/  IMAD.MOV.U32 R53, RZ, RZ, -0x40c9ed76 ;  /* 0xbf36128aff357424 */ /* 0x000fe200078e00ff */
[----:B------:R2:W-:Y:S01]  /*13de0*/  STL.64 [R1+0x3c0], R50 ;  /* 0x0003c03201007387 */ /* 0x0005e20000100a00 */
[----:B-1----:R-:W-:Y:S01]  /*13df0*/  IMAD.MOV.U32 R54, RZ, RZ, 0x7360ef1f ;  /* 0x7360ef1fff367424 */ /* 0x002fe200078e00ff */
[----:B------:R-:W-:Y:S01]  /*13e00*/  MOV R55, 0x3f322be8 ;  /* 0x3f322be800377802 */ /* 0x000fe20000000f00 */
[----:B0-----:R-:W-:Y:S01]  /*13e10*/  IMAD.MOV.U32 R42, RZ, RZ, -0xccb373d ;  /* 0xf334c8c3ff2a7424 */ /* 0x001fe200078e00ff */
[----:B------:R-:W-:Y:S01]  /*13e20*/  MOV R43, 0xbe3b15bb ;  /* 0xbe3b15bb002b7802 */ /* 0x000fe20000000f00 */
        /* <DEDUP_REMOVED lines=9> */
[----:B------:R-:W-:Y:S01]  /*13ec0*/  IMAD.MOV.U32 R37, RZ, RZ, 0x3dd9b9c5 ;  /* 0x3dd9b9c5ff257424 */ /* 0x000fe200078e00ff */
[----:B-1----:R-:W-:Y:S01]  /*13ed0*/  MOV R38, 0x2b8692ba ;  /* 0x2b8692ba00267802 */ /* 0x002fe20000000f00 */
[----:B------:R-:W-:Y:S01]  /*13ee0*/  IMAD.MOV.U32 R39, RZ, RZ, -0x42372feb ;  /* 0xbdc8d015ff277424 */ /* 0x000fe200078e00ff */
[----:B------:R1:W-:Y:S01]  /*13ef0*/  STL.64 [R1+0x3e8], R52 ;  /* 0x0003e83401007387 */ /* 0x0003e20000100a00 */
[----:B--2---:R-:W-:Y:S02]  /*13f00*/  IMAD.MOV.U32 R40, RZ, RZ, -0x505ccbd0 ;  /* 0xafa33430ff287424 */ /* 0x004fe400078e00ff */
[----:B------:R-:W-:Y:S01]  /*13f10*/  IMAD.MOV.U32 R41, RZ, RZ, -0x437ae403 ;  /* 0xbc851bfdff297424 */ /* 0x000fe200078e00ff */
        /* <DEDUP_REMOVED lines=9> */
[----:B------:R-:W-:Y:S01]  /*13fb0*/  IMAD.MOV.U32 R55, RZ, RZ, 0x3e69e630 ;  /* 0x3e69e630ff377424 */ /* 0x000fe200078e00ff */
[----:B0-----:R-:W-:Y:S01]  /*13fc0*/  MOV R43, 0x3d63fcc2 ;  /* 0x3d63fcc2002b7802 */ /* 0x001fe20000000f00 */
[----:B------:R-:W-:Y:S01]  /*13fd0*/  IMAD.MOV.U32 R42, RZ, RZ, 0x49cb50d9 ;  /* 0x49cb50d9ff2a7424 */ /* 0x000fe200078e00ff */
[----:B------:R0:W-:Y:S01]  /*13fe0*/  STL.64 [R1+0x478], R36 ;  /* 0x0004782401007387 */ /* 0x0001e20000100a00 */
[----:B-1----:R-:W-:Y:S02]  /*13ff0*/  IMAD.MOV.U32 R32, RZ, RZ, 0x6d7de31e ;  /* 0x6d7de31eff207424 */ /* 0x002fe400078e00ff */
[----:B------:R-:W-:Y:S01]  /*14000*/  IMAD.MOV.U32 R33, RZ, RZ, -0x42bd5a4f ;  /* 0xbd42a5b1ff217424 */ /* 0x000fe200078e00ff */
[----:B------:R1:W-:Y:S01]  /*14010*/  STL.64 [R1+0x480], R38 ;  /* 0x0004802601007387 */ /* 0x0003e20000100a00 */
[----:B---3--:R-:W-:-:S02]  /*14020*/  IMAD.MOV.U32 R50, RZ, RZ, -0x24a79dc3 ;  /* 0xdb58623dff327424 */ /* 0x008fc400078e00ff */
[----:B------:R-:W-:Y:S01]  /*14030*/  IMAD.MOV.U32 R51, RZ, RZ, 0x3e2b2a3a ;  /* 0x3e2b2a3aff337424 */ /* 0x000fe200078e00ff */
        /* <DEDUP_REMOVED lines=10> */
[----:B0-----:R-:W-:-:S03]  /*140e0*/  IMAD.MOV.U32 R56, RZ, RZ, 0x60bd9bda ;  /* 0x60bd9bdaff387424 */ /* 0x001fc600078e00ff */
[----:B------:R0:W-:Y:S01]  /*140f0*/  STL.64 [R1+0x4a0], R42 ;  /* 0x0004a02a01007387 */ /* 0x0001e20000100a00 */
[----:B------:R-:W-:-:S03]  /*14100*/  MOV R57, 0x3cf762c0 ;  /* 0x3cf762c000397802 */ /* 0x000fc60000000f00 */
[----:B------:R3:W-:Y:S01]  /*14110*/  STL.64 [R1+0x4a8], R32 ;  /* 0x0004a82001007387 */ /* 0x0007e20000100a00 */
[----:B-1----:R-:W-:Y:S01]  /*14120*/  IMAD.MOV.U32 R52, RZ, RZ, -0x5998b4a1 ;  /* 0xa6674b5fff347424 */ /* 0x002fe200078e00ff */
[----:B------:R-:W-:Y:S02]  /*14130*/  MOV R53, 0x3da7bf5e ;  /* 0x3da7bf5e00357802 */ /* 0x000fe40000000f00 */
[----:B------:R1:W-:Y:S01]  /*14140*/  STL.64 [R1+0x460], R50 ;  /* 0x0004603201007387 */ /* 0x0003e20000100a00 */
[----:B--2---:R-:W-:Y:S01]  /*14150*/  MOV R54, 0x90f18db ;  /* 0x090f18db00367802 */ /* 0x004fe20000000f00 */
[----:B------:R-:W-:Y:S01]  /*14160*/  IMAD.MOV.U32 R55, RZ, RZ, -0x428ab295 ;  /* 0xbd754d6bff377424 */ /* 0x000fe200078e00ff */
[----:B0-----:R-:W-:Y:S01]  /*14170*/  MOV R42, 0x4cf48618 ;  /* 0x4cf48618002a7802 */ /* 0x001fe20000000f00 */
[----:B------:R-:W-:Y:S01]  /*14180*/  IMAD.MOV.U32 R43, RZ, RZ, -0x410cc7d1 ;  /* 0xbef3382fff2b7424 */ /* 0x000fe200078e00ff */
        /* <DEDUP_REMOVED lines=10> */
[----:B--2---:R-:W-:-:S03]  /*14230*/  IMAD.MOV.U32 R38, RZ, RZ, 0x9bf4b8b ;  /* 0x09bf4b8bff267424 */ /* 0x004fc600078e00ff */
[----:B------:R2:W-:Y:S01]  /*14240*/  STL.64 [R1+0x488], R52 ;  /* 0x0004883401007387 */ /* 0x0005e20000100a00 */
[----:B------:R-:W-:Y:S02]  /*14250*/  IMAD.MOV.U32 R39, RZ, RZ, 0x3d5074e7 ;  /* 0x3d5074e7ff277424 */ /* 0x000fe400078e00ff */
[----:B-1----:R-:W-:Y:S01]  /*14260*/  IMAD.MOV.U32 R40, RZ, RZ, 0x6d79bcc1 ;  /* 0x6d79bcc1ff287424 */ /* 0x002fe200078e00ff */
[----:B------:R-:W-:Y:S01]  /*14270*/  MOV R41, 0x3e69778c ;  /* 0x3e69778c00297802 */ /* 0x000fe20000000f00 */
[----:B------:R1:W-:Y:S01]  /*14280*/  STL.64 [R1+0x498], R54 ;  /* 0x0004983601007387 */ /* 0x0003e20000100a00 */
[----:B0-----:R-:W-:-:S03]  /*14290*/  IMAD.MOV.U32 R56, RZ, RZ, 0xd3ecb9d ;  /* 0x0d3ecb9dff387424 */ /* 0x001fc600078e00ff */
[----:B------:R0:W-:Y:S01]  /*142a0*/  STL.64 [R1+0x4e0], R42 ;  /* 0x0004e02a01007387 */ /* 0x0001e20000100a00 */
[----:B------:R-:W-:Y:S02]  /*142b0*/  IMAD.MOV.U32 R57, RZ, RZ, 0x3f31c095 ;  /* 0x3f31c095ff397424 */ /* 0x000fe400078e00ff */
[----:B--2---:R-:W-:Y:S01]  /*142c0*/  IMAD.MOV.U32 R52, RZ, RZ, -0x7cecf23f ;  /* 0x83130dc1ff347424 */ /* 0x004fe200078e00ff */
[----:B------:R2:W-:Y:S01]  /*142d0*/  STL.64 [R1+0x4f0], R32 ;  /* 0x0004f02001007387 */ /* 0x0005e20000100a00 */
[----:B------:R-:W-:-:S03]  /*142e0*/  IMAD.MOV.U32 R53, RZ, RZ, 0x3f0d6bdf ;  /* 0x3f0d6bdfff357424 */ /* 0x000fc600078e00ff */
[----:B------:R3:W-:Y:S01]  /*142f0*/  STL.64 [R1+0x4b0], R50 ;  /* 0x0004b03201007387 */ /* 0x0007e20000100a00 */
[----:B-1----:R-:W-:Y:S01]  /*14300*/  IMAD.MOV.U32 R54, RZ, RZ, 0x3fa27729 ;  /* 0x3fa27729ff367424 */ /* 0x002fe200078e00ff */
[----:B------:R-:W-:Y:S01]  /*14310*/  MOV R55, 0xbe2a7424 ;  /* 0xbe2a742400377802 */ /* 0x000fe20000000f00 */
[----:B0-----:R-:W-:Y:S01]  /*14320*/  IMAD.MOV.U32 R42, RZ, RZ, 0x334cc20d ;  /* 0x334cc20dff2a7424 */ /* 0x001fe200078e00ff */
[----:B------:R0:W-:Y:S01]  /*14330*/  STL.64 [R1+0x4f8], R36 ;  /* 0x0004f82401007387 */ /* 0x0001e20000100a00 */
[----:B------:R-:W-:Y:S02]  /*14340*/  IMAD.MOV.U32 R43, RZ, RZ, -0x41b50f16 ;  /* 0xbe4af0eaff2b7424 */ /* 0x000fe400078e00ff */
[----:B--2---:R-:W-:Y:S01]  /*14350*/  IMAD.MOV.U32 R32, RZ, RZ, -0x605f8f44 ;  /* 0x9fa070bcff207424 */ /* 0x004fe200078e00ff */
[----:B------:R-:W-:Y:S01]  /*14360*/  MOV R33, 0x3e1cf0f9 ;  /* 0x3e1cf0f900217802 */ /* 0x000fe20000000f00 */
[----:B------:R1:W-:Y:S01]  /*14370*/  STL.64 [R1+0x508], R38 ;  /* 0x0005082601007387 */ /* 0x0003e20000100a00 */
[----:B---3--:R-:W-:Y:S01]  /*14380*/  IMAD.MOV.U32 R50, RZ, RZ, 0x3447d35 ;  /* 0x03447d35ff327424 */ /* 0x008fe200078e00ff */
[----:B------:R-:W-:-:S02]  /*14390*/  MOV R51, 0x3ea36c89 ;  /* 0x3ea36c8900337802 */ /* 0x000fc40000000f00 */
[----:B------:R2:W-:Y:S01]  /*143a0*/  STL.64 [R1+0x518], R40 ;  /* 0x0005182801007387 */ /* 0x0005e20000100a00 */
[----:B0-----:R-:W-:Y:S01]  /*143b0*/  MOV R36, 0x27a51b54 ;  /* 0x27a51b5400247802 */ /* 0x001fe20000000f00 */
[----:B------:R-:W-:Y:S02]  /*143c0*/  IMAD.MOV.U32 R37, RZ, RZ, 0x3dedaf33 ;  /* 0x3dedaf33ff257424 */ /* 0x000fe400078e00ff */
[----:B------:R0:W-:Y:S01]  /*143d0*/  STL.64 [R1+0x4c0], R56 ;  /* 0x0004c03801007387 */ /* 0x0001e20000100a00 */
[----:B-1----:R-:W-:Y:S01]  /*143e0*/  IMAD.MOV.U32 R38, RZ, RZ, 0x3b581619 ;  /* 0x3b581619ff267424 */ /* 0x002fe200078e00ff */
        /* <DEDUP_REMOVED lines=14> */
[----:B------:R2:W-:Y:S01]  /*144d0*/  STL.64 [R1+0x540], R36 ;  /* 0x0005402401007387 */ /* 0x0005e20000100a00 */
[----:B0-----:R-:W-:Y:S02]  /*144e0*/  IMAD.MOV.U32 R42, RZ, RZ, 0x2acc211f ;  /* 0x2acc211fff2a7424 */ /* 0x001fe400078e00ff */
[----:B------:R-:W-:Y:S01]  /*144f0*/  IMAD.MOV.U32 R43, RZ, RZ, 0x3c55b9bd ;  /* 0x3c55b9bdff2b7424 */ /* 0x000fe200078e00ff */
[----:B---3--:R-:W-:Y:S01]  /*14500*/  MOV R32, 0x4e8f487b ;  /* 0x4e8f487b00207802 */ /* 0x008fe20000000f00 */
[----:B------:R-:W-:Y:S01]  /*14510*/  IMAD.MOV.U32 R33, RZ, RZ, 0x3d59f7d1 ;  /* 0x3d59f7d1ff217424 */ /* 0x000fe200078e00ff */
[----:B------:R0:W-:Y:S01]  /*14520*/  STL.64 [R1+0x548], R38 ;  /* 0x0005482601007387 */ /* 0x0001e20000100a00 */
[----:B-1----:R-:W-:-:S02]  /*14530*/  IMAD.MOV.U32 R50, RZ, RZ, 0x7ac2b965 ;  /* 0x7ac2b965ff327424 */ /* 0x002fc400078e00ff */
[----:B------:R-:W-:Y:S01]  /*14540*/  IMAD.MOV.U32 R51, RZ, RZ, -0x4242b58f ;  /* 0xbdbd4a71ff337424 */ /* 0x000fe200078e00ff */
[----:B------:R1:W-:Y:S01]  /*14550*/  STL.64 [R1+0x558], R40 ;  /* 0x0005582801007387 */ /* 0x0003e20000100a00 */
[----:B--2---:R-:W-:Y:S02]  /*14560*/  IMAD.MOV.U32 R36, RZ, RZ, -0x2ccb98ef ;  /* 0xd3346711ff247424 */ /* 0x004fe400078e00ff */
[----:B------:R-:W-:Y:S01]  /*14570*/  IMAD.MOV.U32 R37, RZ, RZ, 0x3f0b1d75 ;  /* 0x3f0b1d75ff257424 */ /* 0x000fe200078e00ff */
[----:B------:R2:W-:Y:S01]  /*14580*/  STL.64 [R1+0x510], R56 ;  /* 0x0005103801007387 */ /* 0x0005e20000100a00 */
[----:B0-----:R-:W-:Y:S01]  /*14590*/  IMAD.MOV.U32 R38, RZ, RZ, 0x5ece1d9f ;  /* 0x5ece1d9fff267424 */ /* 0x001fe200078e00ff */
[----:B------:R-:W-:Y:S02]  /*145a0*/  MOV R39, 0x3f326eeb ;  /* 0x3f326eeb00277802 */ /* 0x000fe40000000f00 */
[----:B------:R0:W-:Y:S01]  /*145b0*/  STL.64 [R1+0x528], R52 ;  /* 0x0005283401007387 */ /* 0x0001e20000100a00 */
[----:B-1----:R-:W-:-:S03]  /*145c0*/  IMAD.MOV.U32 R40, RZ, RZ, 0x787368ce ;  /* 0x787368ceff287424 */ /* 0x002fc600078e00ff */
[----:B------:R1:W-:Y:S01]  /*145d0*/  STL.64 [R1+0x538], R54 ;  /* 0x0005383601007387 */ /* 0x0003e20000100a00 */
[----:B------:R-:W-:Y:S02]  /*145e0*/  IMAD.MOV.U32 R41, RZ, RZ, -0x40e339be ;  /* 0xbf1cc642ff297424 */ /* 0x000fe400078e00ff */
[----:B--2---:R-:W-:Y:S01]  /*145f0*/  IMAD.MOV.U32 R56, RZ, RZ, -0x16357e4 ;  /* 0xfe9ca81cff387424 */ /* 0x004fe200078e00ff */
        /* <DEDUP_REMOVED lines=23> */
[----:B0-----:R-:W-:Y:S02]  /*14770*/  IMAD.MOV.U32 R40, RZ, RZ, -0x12da6acc ;  /* 0xed259534ff287424 */ /* 0x001fe400078e00ff */
        /* <DEDUP_REMOVED lines=15> */
[----:B------:R-:W-:Y:S01]  /*14870*/  IMAD.MOV.U32 R33, RZ, RZ, 0x3e30b283 ;  /* 0x3e30b283ff217424 */ /* 0x000fe200078e00ff */
[----:B------:R1:W-:Y:S01]  /*14880*/  STL.64 [R1+0x5d0], R38 ;  /* 0x0005d02601007387 */ /* 0x0003e20000100a00 */
[----:B---3--:R-:W-:Y:S01]  /*14890*/  IMAD.MOV.U32 R50, RZ, RZ, -0x3a2e351f ;  /* 0xc5d1cae1ff327424 */ /* 0x008fe200078e00ff */
        /* <DEDUP_REMOVED lines=23> */
[----:B-1----:R-:W-:Y:S01]  /*14a10*/  IMAD.MOV.U32 R32, RZ, RZ, 0xba6216 ;  /* 0x00ba6216ff207424 */ /* 0x002fe200078e00ff */
[----:B------:R-:W-:Y:S02]  /*14a20*/  MOV R33, 0x3d731d6a ;  /* 0x3d731d6a00217802 */ /* 0x000fe40000000f00 */
[----:B------:R1:W-:Y:S01]  /*14a30*/  STL.64 [R1+0x610], R38 ;  /* 0x0006102601007387 */ /* 0x0003e20000100a00 */
[----:B---3--:R-:W-:-:S02]  /*14a40*/  IMAD.MOV.U32 R50, RZ, RZ, 0x3187b744 ;  /* 0x3187b744ff327424 */ /* 0x008fc400078e00ff */
[----:B------:R-:W-:Y:S01]  /*14a50*/  IMAD.MOV.U32 R51, RZ, RZ, -0x40ba9d65 ;  /* 0xbf45629bff337424 */ /* 0x000fe200078e00ff */
[----:B------:R2:W-:Y:S01]  /*14a60*/  STL.64 [R1+0x620], R40 ;  /* 0x0006202801007387 */ /* 0x0005e20000100a00 */
[----:B0-----:R-:W-:Y:S01]  /*14a70*/  MOV R36, 0xc670e690 ;  /* 0xc670e69000247802 */ /* 0x001fe20000000f00 */
[----:B------:R-:W-:Y:S02]  /*14a80*/  IMAD.MOV.U32 R37, RZ, RZ, 0x3f4b8239 ;  /* 0x3f4b8239ff257424 */ /* 0x000fe400078e00ff */
[----:B------:R0:W-:Y:S01]  /*14a90*/  STL.64 [R1+0x600], R56 ;  /* 0x0006003801007387 */ /* 0x0001e20000100a00 */
[----:B-1----:R-:W-:Y:S02]  /*14aa0*/  IMAD.MOV.U32 R38, RZ, RZ, 0x6b30cfd6 ;  /* 0x6b30cfd6ff267424 */ /* 0x002fe400078e00ff */
[----:B------:R-:W-:Y:S01]  /*14ab0*/  IMAD.MOV.U32 R39, RZ, RZ, -0x41589d99 ;  /* 0xbea76267ff277424 */ /* 0x000fe200078e00ff */
[----:B------:R1:W-:Y:S01]  /*14ac0*/  STL.64 [R1+0x618], R52 ;  /* 0x0006183401007387 */ /* 0x0003e20000100a00 */
[----:B--2---:R-:W-:Y:S01]  /*14ad0*/  MOV R40, 0x7082916d ;  /* 0x7082916d00287802 */ /* 0x004fe20000000f00 */
[----:B------:R-:W-:-:S02]  /*14ae0*/  IMAD.MOV.U32 R41, RZ, RZ, 0x3f25d115 ;  /* 0x3f25d115ff297424 */ /* 0x000fc400078e00ff */
        /* <DEDUP_REMOVED lines=17> */
[----:B-1----:R-:W-:Y:S01]  /*14c00*/  MOV R50, 0x9530a7ad ;  /* 0x9530a7ad00327802 */ /* 0x002fe20000000f00 */
[----:B------:R-:W-:Y:S02]  /*14c10*/  IMAD.MOV.U32 R51, RZ, RZ, -0x413e5214 ;  /* 0xbec1adecff337424 */ /* 0x000fe400078e00ff */
[----:B--2---:R-:W-:Y:S01]  /*14c20*/  IMAD.MOV.U32 R36, RZ, RZ, 0x198ab550 ;  /* 0x198ab550ff247424 */ /* 0x004fe200078e00ff */
[----:B------:R1:W-:Y:S01]  /*14c30*/  STL.64 [R1+0x678], R42 ;  /* 0x0006782a01007387 */ /* 0x0003e20000100a00 */
[----:B------:R-:W-:-:S02]  /*14c40*/  IMAD.MOV.U32 R37, RZ, RZ, 0x3edc738f ;  /* 0x3edc738fff257424 */ /* 0x000fc400078e00ff */
[----:B0-----:R-:W-:Y:S01]  /*14c50*/  IMAD.MOV.U32 R38, RZ, RZ, 0x70ac9b03 ;  /* 0x70ac9b03ff267424 */ /* 0x001fe200078e00ff */
[----:B------:R0:W-:Y:S01]  /*14c60*/  STL.64 [R1+0x668], R52 ;  /* 0x0006683401007387 */ /* 0x0001e20000100a00 */
[----:B------:R-:W-:Y:S01]  /*14c70*/  IMAD.MOV.U32 R39, RZ, RZ, 0x3e9952f9 ;  /* 0x3e9952f9ff277424 */ /* 0x000fe200078e00ff */
[----:B---3--:R-:W-:Y:S01]  /*14c80*/  MOV R40, 0x3b2187a2 ;  /* 0x3b2187a200287802 */ /* 0x008fe20000000f00 */
[----:B------:R-:W-:Y:S01]  /*14c90*/  IMAD.MOV.U32 R41, RZ, RZ, -0x4172a662 ;  /* 0xbe8d599eff297424 */ /* 0x000fe200078e00ff */
[----:B------:R2:W-:Y:S01]  /*14ca0*/  STL.64 [R1+0x688], R36 ;  /* 0x0006882401007387 */ /* 0x0005e20000100a00 */
[----:B-1----:R-:W-:Y:S01]  /*14cb0*/  IMAD.MOV.U32 R42, RZ, RZ, 0x393d4893 ;  /* 0x393d4893ff2a7424 */ /* 0x002fe200078e00ff */
[----:B------:R-:W-:Y:S02]  /*14cc0*/  MOV R43, 0x3e70b282 ;  /* 0x3e70b282002b7802 */ /* 0x000fe40000000f00 */
[----:B------:R1:W-:Y:S01]  /*14cd0*/  STL.64 [R1+0x6a0], R38 ;  /* 0x0006a02601007387 */ /* 0x0003e20000100a00 */
[----:B0-----:R-:W-:-:S03]  /*14ce0*/  IMAD.MOV.U32 R52, RZ, RZ, -0x3aaf42b5 ;  /* 0xc550bd4bff347424 */ /* 0x001fc600078e00ff */
[----:B------:R0:W-:Y:S01]  /*14cf0*/  STL.64 [R1+0x6a8], R40 ;  /* 0x0006a82801007387 */ /* 0x0001e20000100a00 */
[----:B------:R-:W-:Y:S02]  /*14d00*/  IMAD.MOV.U32 R53, RZ, RZ, 0x3cc7c54e ;  /* 0x3cc7c54eff357424 */ /* 0x000fe400078e00ff */
[----:B--2---:R-:W-:Y:S01]  /*14d10*/  IMAD.MOV.U32 R36, RZ, RZ, -0xf204d96 ;  /* 0xf0dfb26aff247424 */ /* 0x004fe200078e00ff */
[----:B------:R2:W-:Y:S01]  /*14d20*/  STL.64 [R1+0x6b0], R42 ;  /* 0x0006b02a01007387 */ /* 0x0005e20000100a00 */
[----:B------:R-:W-:Y:S01]  /*14d30*/  IMAD.MOV.U32 R37, RZ, RZ, -0x41e7f670 ;  /* 0xbe180990ff257424 */ /* 0x000fe200078e00ff */
[----:B-1----:R-:W-:Y:S01]  /*14d40*/  MOV R38, 0xc0552a81 ;  /* 0xc0552a8100267802 */ /* 0x002fe20000000f00 */
[----:B------:R-:W-:-:S03]  /*14d50*/  IMAD.MOV.U32 R39, RZ, RZ, 0x3cc36412 ;  /* 0x3cc36412ff277424 */ /* 0x000fc600078e00ff */
        /* <DEDUP_REMOVED lines=19> */
[----:B0-----:R-:W-:-:S03]  /*14e90*/  IMAD.MOV.U32 R32, RZ, RZ, 0x6d84752e ;  /* 0x6d84752eff207424 */ /* 0x001fc600078e00ff */
[----:B------:R0:W-:Y:S01]  /*14ea0*/  STL.64 [R1+0x728], R40 ;  /* 0x0007282801007387 */ /* 0x0001e20000100a00 */
[----:B------:R-:W-:Y:S02]  /*14eb0*/  MOV R33, 0x3e3663fd ;  /* 0x3e3663fd00217802 */ /* 0x000fe40000000f00 */
[----:B--2---:R-:W-:Y:S01]  /*14ec0*/  MOV R36, 0xe8be3330 ;  /* 0xe8be333000247802 */ /* 0x004fe20000000f00 */
        /* <DEDUP_REMOVED lines=8> */
[----:B--2---:R-:W-:-:S03]  /*14f50*/  IMAD.MOV.U32 R42, RZ, RZ, -0x564902fc ;  /* 0xa9b6fd04ff2a7424 */ /* 0x004fc600078e00ff */
[----:B------:R2:W-:Y:S01]  /*14f60*/  STL.64 [R1+0x770], R40 ;  /* 0x0007702801007387 */ /* 0x0005e20000100a00 */
[----:B------:R-:W-:Y:S01]  /*14f70*/  IMAD.MOV.U32 R43, RZ, RZ, -0x417b679b ;  /* 0xbe849865ff2b7424 */ /* 0x000fe200078e00ff */
[----:B-1----:R-:W-:Y:S01]  /*14f80*/  MOV R36, 0x16605be3 ;  /* 0x16605be300247802 */ /* 0x002fe20000000f00 */
[----:B------:R-:W-:Y:S01]  /*14f90*/  IMAD.MOV.U32 R37, RZ, RZ, 0x3e30bcbd ;  /* 0x3e30bcbdff257424 */ /* 0x000fe200078e00ff */
        /* <DEDUP_REMOVED lines=11> */
[----:B0-----:R-:W-:Y:S01]  /*15050*/  MOV R54, 0xe872fc56 ;  /* 0xe872fc5600367802 */ /* 0x001fe20000000f00 */
[----:B------:R-:W-:-:S02]  /*15060*/  IMAD.MOV.U32 R55, RZ, RZ, -0x41bb67a2 ;  /* 0xbe44985eff377424 */ /* 0x000fc400078e00ff */
[----:B------:R0:W-:Y:S01]  /*15070*/  STL.64 [R1+0x778], R42 ;  /* 0x0007782a01007387 */ /* 0x0001e20000100a00 */
[----:B--2---:R-:W-:Y:S01]  /*15080*/  IMAD.MOV.U32 R50, RZ, RZ, 0x9fc7363 ;  /* 0x09fc7363ff327424 */ /* 0x004fe200078e00ff */
[----:B------:R-:W-:Y:S02]  /*15090*/  MOV R51, 0x3deac793 ;  /* 0x3deac79300337802 */ /* 0x000fe40000000f00 */
[----:B---3--:R-:W-:Y:S01]  /*150a0*/  MOV R52, 0x1cc96982 ;  /* 0x1cc9698200347802 */ /* 0x008fe20000000f00 */
[----:B------:R-:W-:Y:S01]  /*150b0*/  IMAD.MOV.U32 R53, RZ, RZ, -0x40bc7201 ;  /* 0xbf438dffff357424 */ /* 0x000fe200078e00ff */
[----:B------:R2:W-:Y:S01]  /*150c0*/  STL.64 [R1+0x798], R36 ;  /* 0x0007982401007387 */ /* 0x0005e20000100a00 */
[----:B-1----:R-:W-:Y:S02]  /*150d0*/  IMAD.MOV.U32 R32, RZ, RZ, 0x13f7775a ;  /* 0x13f7775aff207424 */ /* 0x002fe400078e00ff */
[----:B------:R-:W-:Y:S01]  /*150e0*/  IMAD.MOV.U32 R33, RZ, RZ, -0x4272569a ;  /* 0xbd8da966ff217424 */ /* 0x000fe200078e00ff */
[----:B------:R1:W-:Y:S01]  /*150f0*/  STL.64 [R1+0x7a0], R38 ;  /* 0x0007a02601007387 */ /* 0x0003e20000100a00 */
[----:B0-----:R-:W-:-:S02]  /*15100*/  IMAD.MOV.U32 R42, RZ, RZ, -0x7738c013 ;  /* 0x88c73fedff2a7424 */ /* 0x001fc400078e00ff */
        /* <DEDUP_REMOVED lines=8> */
[----:B0-----:R-:W-:-:S02]  /*15190*/  IMAD.MOV.U32 R40, RZ, RZ, -0x675acd41 ;  /* 0x98a532bfff287424 */ /* 0x001fc400078e00ff */
[----:B------:R-:W-:Y:S01]  /*151a0*/  IMAD.MOV.U32 R41, RZ, RZ, -0x40bf5457 ;  /* 0xbf40aba9ff297424 */ /* 0x000fe200078e00ff */
[----:B------:R0:W-:Y:S01]  /*151b0*/  STL.64 [R1+0x6e0], R50 ;  /* 0x0006e03201007387 */ /* 0x0001e20000100a00 */
[----:B--2---:R-:W-:-:S03]  /*151c0*/  IMAD.MOV.U32 R56, RZ, RZ, -0xfb74e6c ;  /* 0xf048b194ff387424 */ /* 0x004fc600078e00ff */
[----:B------:R2:W-:Y:S01]  /*151d0*/  STL.64 [R1+0x700], R32 ;  /* 0x0007002001007387 */ /* 0x0005e20000100a00 */
[----:B------:R-:W-:Y:S02]  /*151e0*/  IMAD.MOV.U32 R57, RZ, RZ, -0x4224298f ;  /* 0xbddbd671ff397424 */ /* 0x000fe400078e00ff */
[----:B-1----:R-:W-:Y:S01]  /*151f0*/  IMAD.MOV.U32 R54, RZ, RZ, -0x6486ec16 ;  /* 0x9b7913eaff367424 */ /* 0x002fe200078e00ff */
[----:B------:R1:W-:Y:S01]  /*15200*/  STL.64 [R1+0x708], R52 ;  /* 0x0007083401007387 */ /* 0x0003e20000100a00 */
[----:B------:R-:W-:-:S03]  /*15210*/  MOV R55, 0xbf12e31f ;  /* 0xbf12e31f00377802 */ /* 0x000fc60000000f00 */
[----:B------:R3:W-:Y:S01]  /*15220*/  STL.64 [R1+0x7c0], R42 ;  /* 0x0007c02a01007387 */ /* 0x0007e20000100a00 */
[----:B0-----:R-:W-:Y:S02]  /*15230*/  IMAD.MOV.U32 R50, RZ, RZ, -0x373140ea ;  /* 0xc8cebf16ff327424 */ /* 0x001fe400078e00ff */
[----:B------:R-:W-:Y:S01]  /*15240*/  IMAD.MOV.U32 R51, RZ, RZ, 0x3e886c71 ;  /* 0x3e886c71ff337424 */ /* 0x000fe200078e00ff */
[----:B------:R0:W-:Y:S01]  /*15250*/  STL.64 [R1+0x7e0], R36 ;  /* 0x0007e02401007387 */ /* 0x0001e20000100a00 */
[----:B--2---:R-:W-:Y:S02]  /*15260*/  IMAD.MOV.U32 R32, RZ, RZ, -0x3b72c844 ;  /* 0xc48d37bcff207424 */ /* 0x004fe400078e00ff */
[----:B------:R-:W-:Y:S01]  /*15270*/  IMAD.MOV.U32 R33, RZ, RZ, -0x4109e704 ;  /* 0xbef618fcff217424 */ /* 0x000fe200078e00ff */
[----:B-1----:R-:W-:Y:S01]  /*15280*/  MOV R53, 0x3ed2fe63 ;  /* 0x3ed2fe6300357802 */ /* 0x002fe20000000f00 */
[----:B------:R-:W-:Y:S01]  /*15290*/  IMAD.MOV.U32 R52, RZ, RZ, -0x276d1e57 ;  /* 0xd892e1a9ff347424 */ /* 0x000fe200078e00ff */
[----:B------:R1:W-:Y:S01]  /*152a0*/  STL.64 [R1+0x7e8], R38 ;  /* 0x0007e82601007387 */ /* 0x0003e20000100a00 */
[----:B---3--:R-:W-:-:S02]  /*152b0*/  IMAD.MOV.U32 R42, RZ, RZ, 0x6f571329 ;  /* 0x6f571329ff2a7424 */ /* 0x008fc400078e00ff */
[----:B------:R-:W-:Y:S01]  /*152c0*/  IMAD.MOV.U32 R43, RZ, RZ, -0x41be8a62 ;  /* 0xbe41759eff2b7424 */ /* 0x000fe200078e00ff */
[----:B------:R2:W-:Y:S01]  /*152d0*/  STL.64 [R1+0x7f0], R40 ;  /* 0x0007f02801007387 */ /* 0x0005e20000100a00 */
[----:B0-----:R-:W-:Y:S01]  /*152e0*/  IMAD.MOV.U32 R36, RZ, RZ, 0x761692a2 ;  /* 0x761692a2ff247424 */ /* 0x001fe200078e00ff */
[----:B------:R-:W-:Y:S02]  /*152f0*/  MOV R37, 0xbf00650f ;  /* 0xbf00650f00257802 */ /* 0x000fe40000000f00 */
        /* <DEDUP_REMOVED lines=11> */
[----:B-1----:R-:W-:Y:S02]  /*153b0*/  IMAD.MOV.U32 R54, RZ, RZ, -0x576e2746 ;  /* 0xa891d8baff367424 */ /* 0x002fe400078e00ff */
[----:B------:R-:W-:Y:S01]  /*153c0*/  IMAD.MOV.U32 R55, RZ, RZ, -0x4138272d ;  /* 0xbec7d8d3ff377424 */ /* 0x000fe200078e00ff */
[----:B------:R1:W-:Y:S01]  /*153d0*/  STL.64 [R1+0x808], R42 ;  /* 0x0008082a01007387 */ /* 0x0003e20000100a00 */
[----:B--2---:R-:W-:Y:S01]  /*153e0*/  MOV R50, 0xa4d350ce ;  /* 0xa4d350ce00327802 */ /* 0x004fe20000000f00 */
[----:B------:R-:W-:Y:S02]  /*153f0*/  IMAD.MOV.U32 R51, RZ, RZ, 0x3e77ca3d ;  /* 0x3e77ca3dff337424 */ /* 0x000fe400078e00ff */
[----:B0-----:R-:W-:Y:S01]  /*15400*/  IMAD.MOV.U32 R32, RZ, RZ, 0x44652279 ;  /* 0x44652279ff207424 */ /* 0x001fe200078e00ff */
[----:B------:R0:W-:Y:S01]  /*15410*/  STL.64 [R1+0x818], R36 ;  /* 0x0008182401007387 */ /* 0x0001e20000100a00 */
[----:B------:R-:W-:-:S02]  /*15420*/  IMAD.MOV.U32 R33, RZ, RZ, -0x42f8f92a ;  /* 0xbd0706d6ff217424 */ /* 0x000fc400078e00ff */
[----:B---3--:R-:W-:Y:S01]  /*15430*/  IMAD.MOV.U32 R52, RZ, RZ, -0x6523334a ;  /* 0x9adcccb6ff347424 */ /* 0x008fe200078e00ff */
[----:B------:R2:W-:Y:S01]  /*15440*/  STL.64 [R1+0x830], R38 ;  /* 0x0008302601007387 */ /* 0x0005e20000100a00 */
[----:B------:R-:W-:Y:S01]  /*15450*/  IMAD.MOV.U32 R53, RZ, RZ, 0x3e03b654 ;  /* 0x3e03b654ff357424 */ /* 0x000fe200078e00ff */
[----:B-1----:R-:W-:Y:S01]  /*15460*/  MOV R42, 0x52fc4d58 ;  /* 0x52fc4d58002a7802 */ /* 0x002fe20000000f00 */
[----:B------:R-:W-:Y:S01]  /*15470*/  IMAD.MOV.U32 R43, RZ, RZ, -0x4164f541 ;  /* 0xbe9b0abfff2b7424 */ /* 0x000fe200078e00ff */
[----:B------:R1:W-:Y:S01]  /*15480*/  STL.64 [R1+0x838], R40 ;  /* 0x0008382801007387 */ /* 0x0003e20000100a00 */
[----:B0-----:R-:W-:Y:S01]  /*15490*/  IMAD.MOV.U32 R36, RZ, RZ, -0x4b790f26 ;  /* 0xb486f0daff247424 */ /* 0x001fe200078e00ff */
[----:B------:R-:W-:Y:S02]  /*154a0*/  MOV R37, 0x3e48a3e9 ;  /* 0x3e48a3e900257802 */ /* 0x000fe40000000f00 */
[----:B------:R0:W-:Y:S01]  /*154b0*/  STL.64 [R1+0x738], R56 ;  /* 0x0007383801007387 */ /* 0x0001e20000100a00 */
[----:B--2---:R-:W-:-:S02]  /*154c0*/  IMAD.MOV.U32 R38, RZ, RZ, -0x7e8459e1 ;  /* 0x817ba61fff267424 */ /* 0x004fc400078e00ff */
[----:B------:R-:W-:Y:S01]  /*154d0*/  IMAD.MOV.U32 R39, RZ, RZ, 0x3c524830 ;  /* 0x3c524830ff277424 */ /* 0x000fe200078e00ff */
[----:B------:R2:W-:Y:S01]  /*154e0*/  STL.64 [R1+0x760], R54 ;  /* 0x0007603601007387 */ /* 0x0005e20000100a00 */
[----:B-1----:R-:W-:Y:S02]  /*154f0*/  IMAD.MOV.U32 R40, RZ, RZ, -0x4408c63a ;  /* 0xbbf739c6ff287424 */ /* 0x002fe400078e00ff */
[----:B------:R-:W-:Y:S01]  /*15500*/  IMAD.MOV.U32 R41, RZ, RZ, -0x420ddaba ;  /* 0xbdf22546ff297424 */ /* 0x000fe200078e00ff */
[----:B------:R1:W-:Y:S01]  /*15510*/  STL.64 [R1+0x780], R50 ;  /* 0x0007803201007387 */ /* 0x0003e20000100a00 */
[----:B0-----:R-:W-:Y:S01]  /*15520*/  IMAD.MOV.U32 R56, RZ, RZ, -0x62cef27b ;  /* 0x9d310d85ff387424 */ /* 0x001fe200078e00ff */
[----:B------:R-:W-:Y:S02]  /*15530*/  MOV R57, 0xbe5b0abf ;  /* 0xbe5b0abf00397802 */ /* 0x000fe40000000f00 */
[----:B------:R0:W-:Y:S01]  /*15540*/  STL.64 [R1+0x790], R32 ;  /* 0x0007902001007387 */ /* 0x0001e20000100a00 */
[----:B--2---:R-:W-:-:S03]  /*15550*/  MOV R54, 0xa0bc6bce ;  /* 0xa0bc6bce00367802 */ /* 0x004fc60000000f00 */
[----:B------:R2:W-:Y:S01]  /*15560*/  STL.64 [R1+0x7a8], R52 ;  /* 0x0007a83401007387 */ /* 0x0005e20000100a00 */
[----:B------:R-:W-:-:S03]  /*15570*/  IMAD.MOV.U32 R55, RZ, RZ, -0x43f42449 ;  /* 0xbc0bdbb7ff377424 */ /* 0x000fc600078e00ff */
[----:B------:R3:W-:Y:S01]  /*15580*/  STL.64 [R1+0x840], R42 ;  /* 0x0008402a01007387 */ /* 0x0007e20000100a00 */
[----:B-1----:R-:W-:Y:S01]  /*15590*/  IMAD.MOV.U32 R50, RZ, RZ, 0x684527bf ;  /* 0x684527bfff327424 */ /* 0x002fe200078e00ff */
[----:B------:R-:W-:Y:S02]  /*155a0*/  MOV R51, 0x3f55d4ae ;  /* 0x3f55d4ae00337802 */ /* 0x000fe40000000f00 */
[----:B0-----:R-:W-:Y:S01]  /*155b0*/  MOV R32, 0xa872b284 ;  /* 0xa872b28400207802 */ /* 0x001fe20000000f00 */
[----:B------:R-:W-:Y:S01]  /*155c0*/  IMAD.MOV.U32 R33, RZ, RZ, -0x4257ce4d ;  /* 0xbda831b3ff217424 */ /* 0x000fe200078e00ff */
[----:B------:R0:W-:Y:S01]  /*155d0*/  STL.64 [R1+0x860], R36 ;  /* 0x0008602401007387 */ /* 0x0001e20000100a00 */
[----:B--2---:R-:W-:Y:S01]  /*155e0*/  MOV R52, 0xb52c3345 ;  /* 0xb52c334500347802 */ /* 0x004fe20000000f00 */
[----:B------:R-:W-:Y:S02]  /*155f0*/  IMAD.MOV.U32 R53, RZ, RZ, 0x3f3c01c0 ;  /* 0x3f3c01c0ff357424 */ /* 0x000fe400078e00ff */
[----:B------:R1:W-:Y:S01]  /*15600*/  STL.64 [R1+0x868], R38 ;  /* 0x0008682601007387 */ /* 0x0003e20000100a00 */
[----:B---3--:R-:W-:Y:S01]  /*15610*/  MOV R42, 0x8d3701a6 ;  /* 0x8d3701a6002a7802 */ /* 0x008fe20000000f00 */
[----:B------:R-:W-:-:S02]  /*15620*/  IMAD.MOV.U32 R43, RZ, RZ, 0x3c5ab961 ;  /* 0x3c5ab961ff2b7424 */ /* 0x000fc400078e00ff */
        /* <DEDUP_REMOVED lines=14> */
[----:B-1----:R-:W-:Y:S01]  /*15710*/  IMAD.MOV.U32 R54, RZ, RZ, -0x7d062dd6 ;  /* 0x82f9d22aff367424 */ /* 0x002fe200078e00ff */
[----:B------:R-:W-:Y:S02]  /*15720*/  MOV R55, 0xbf2618e4 ;  /* 0xbf2618e400377802 */ /* 0x000fe40000000f00 */
[----:B------:R1:W-:Y:S01]  /*15730*/  STL.64 [R1+0x888], R42 ;  /* 0x0008882a01007387 */ /* 0x0003e20000100a00 */
[----:B--2---:R-:W-:Y:S01]  /*15740*/  MOV R32, 0x37b4e130 ;  /* 0x37b4e13000207802 */ /* 0x004fe20000000f00 */
[----:B------:R-:W-:Y:S02]  /*15750*/  IMAD.MOV.U32 R33, RZ, RZ, 0x3f07bdf8 ;  /* 0x3f07bdf8ff217424 */ /* 0x000fe400078e00ff */
[----:B0-----:R-:W-:Y:S01]  /*15760*/  IMAD.MOV.U32 R50, RZ, RZ, -0x9f8794f ;  /* 0xf60786b1ff327424 */ /* 0x001fe200078e00ff */
[----:B------:R0:W-:Y:S01]  /*15770*/  STL.64 [R1+0x8a8], R36 ;  /* 0x0008a82401007387 */ /* 0x0001e20000100a00 */
[----:B------:R-:W-:-:S02]  /*15780*/  IMAD.MOV.U32 R51, RZ, RZ, 0x3ee5ea3a ;  /* 0x3ee5ea3aff337424 */ /* 0x000fc400078e00ff */
[----:B---3--:R-:W-:Y:S01]  /*15790*/  IMAD.MOV.U32 R52, RZ, RZ, -0x48aac0bd ;  /* 0xb7553f43ff347424 */ /* 0x008fe200078e00ff */
[----:B------:R-:W-:Y:S01]  /*157a0*/  MOV R53, 0xbd48b97e ;  /* 0xbd48b97e00357802 */ /* 0x000fe20000000f00 */
[----:B------:R2:W-:Y:S01]  /*157b0*/  STL.64 [R1+0x8b0], R38 ;  /* 0x0008b02601007387 */ /* 0x0005e20000100a00 */
[----:B-1----:R-:W-:Y:S01]  /*157c0*/  MOV R42, 0x5d1a742a ;  /* 0x5d1a742a002a7802 */ /* 0x002fe20000000f00 */
[----:B------:R-:W-:Y:S02]  /*157d0*/  IMAD.MOV.U32 R43, RZ, RZ, -0x40cd8e3d ;  /* 0xbf3271c3ff2b7424 */ /* 0x000fe400078e00ff */
        /* <DEDUP_REMOVED lines=13> */
[----:B--2---:R-:W-:-:S03]  /*158b0*/  IMAD.MOV.U32 R54, RZ, RZ, -0x59bf0808 ;  /* 0xa640f7f8ff367424 */ /* 0x004fc600078e00ff */
[----:B------:R2:W-:Y:S01]  /*158c0*/  STL.64 [R1+0x848], R52 ;  /* 0x0008483401007387 */ /* 0x0005e20000100a00 */
[----:B------:R-:W-:-:S03]  /*158d0*/  IMAD.MOV.U32 R55, RZ, RZ, 0x3e72d454 ;  /* 0x3e72d454ff377424 */ /* 0x000fc600078e00ff */
[----:B------:R3:W-:Y:S01]  /*158e0*/  STL.64 [R1+0x8d0], R42 ;  /* 0x0008d02a01007387 */ /* 0x0007e20000100a00 */
[----:B-1----:R-:W-:Y:S01]  /*158f0*/  MOV R32, 0xcac0a663 ;  /* 0xcac0a66300207802 */ /* 0x002fe20000000f00 */
[----:B------:R-:W-:Y:S01]  /*15900*/  IMAD.MOV.U32 R33, RZ, RZ, -0x419a4e63 ;  /* 0xbe65b19dff217424 */ /* 0x000fe200078e00ff */
[----:B0-----:R-:W-:Y:S01]  /*15910*/  MOV R50, 0xd57d29c3 ;  /* 0xd57d29c300327802 */ /* 0x001fe20000000f00 */
[----:B------:R-:W-:Y:S01]  /*15920*/  IMAD.MOV.U32 R51, RZ, RZ, -0x41e1694f ;  /* 0xbe1e96b1ff337424 */ /* 0x000fe200078e00ff */
[----:B------:R0:W-:Y:S01]  /*15930*/  STL.64 [R1+0x8e0], R36 ;  /* 0x0008e02401007387 */ /* 0x0001e20000100a00 */
[----:B--2---:R-:W-:Y:S02]  /*15940*/  IMAD.MOV.U32 R52, RZ, RZ, -0x5713a6fc ;  /* 0xa8ec5904ff347424 */ /* 0x004fe400078e00ff */
[----:B------:R-:W-:Y:S01]  /*15950*/  IMAD.MOV.U32 R53, RZ, RZ, 0x3f59e1db ;  /* 0x3f59e1dbff357424 */ /* 0x000fe200078e00ff */
[----:B------:R1:W-:Y:S01]  /*15960*/  STL.64 [R1+0x8f8], R38 ;  /* 0x0008f82601007387 */ /* 0x0003e20000100a00 */
[----:B---3--:R-:W-:Y:S01]  /*15970*/  IMAD.MOV.U32 R42, RZ, RZ, -0x6cceab4f ;  /* 0x933154b1ff2a7424 */ /* 0x008fe200078e00ff */
[----:B------:R-:W-:-:S02]  /*15980*/  MOV R43, 0x3eb2d456 ;  /* 0x3eb2d456002b7802 */ /* 0x000fc40000000f00 */
[----:B------:R2:W-:Y:S01]  /*15990*/  STL.64 [R1+0x900], R40 ;  /* 0x0009002801007387 */ /* 0x0005e20000100a00 */
[----:B0-----:R-:W-:-:S03]  /*159a0*/  IMAD.MOV.U32 R36, RZ, RZ, 0x7c2057dd ;  /* 0x7c2057ddff247424 */ /* 0x001fc600078e00ff */
[----:B------:R0:W-:Y:S01]  /*159b0*/  STL.64 [R1+0x828], R56 ;  /* 0x0008283801007387 */ /* 0x0001e20000100a00 */
[----:B------:R-:W-:Y:S01]  /*159c0*/  IMAD.MOV.U32 R37, RZ, RZ, -0x419ce1d1 ;  /* 0xbe631e2fff257424 */ /* 0x000fe200078e00ff */
[----:B-1----:R-:W-:Y:S01]  /*159d0*/  MOV R38, 0x6207f6ce ;  /* 0x6207f6ce00267802 */ /* 0x002fe20000000f00 */
[----:B------:R-:W-:Y:S01]  /*159e0*/  IMAD.MOV.U32 R39, RZ, RZ, 0x3e55fafc ;  /* 0x3e55fafcff277424 */ /* 0x000fe200078e00ff */
[----:B------:R1:W-:Y:S01]  /*159f0*/  STL.64 [R1+0x850], R54 ;  /* 0x0008503601007387 */ /* 0x0003e20000100a00 */
[----:B--2---:R-:W-:Y:S01]  /*15a00*/  MOV R40, 0xd0370f00 ;  /* 0xd0370f0000287802 */ /* 0x004fe20000000f00 */
[----:B------:R-:W-:Y:S02]  /*15a10*/  IMAD.MOV.U32 R41, RZ, RZ, 0x3e0f0bac ;  /* 0x3e0f0bacff297424 */ /* 0x000fe400078e00ff */
[----:B------:R2:W-:Y:S01]  /*15a20*/  STL.64 [R1+0x858], R32 ;  /* 0x0008582001007387 */ /* 0x0005e20000100a00 */
[----:B0-----:R-:W-:Y:S01]  /*15a30*/  IMAD.MOV.U32 R56, RZ, RZ, 0x2f6afa8a ;  /* 0x2f6afa8aff387424 */ /* 0x001fe200078e00ff */
[----:B------:R-:W-:-:S02]  /*15a40*/  MOV R57, 0x3e10bf3a ;  /* 0x3e10bf3a00397802 */ /* 0x000fc40000000f00 */
[----:B------:R0:W-:Y:S04]  /*15a50*/  STL.64 [R1+0x870], R50 ;  /* 0x0008703201007387 */ /* 0x0001e80000100a00 */
[----:B------:R3:W-:Y:S01]  /*15a60*/  STL.64 [R1+0x898], R52 ;  /* 0x0008983401007387 */ /* 0x0007e20000100a00 */
[----:B-1----:R-:W-:Y:S01]  /*15a70*/  MOV R54, 0x1144693f ;  /* 0x1144693f00367802 */ /* 0x002fe20000000f00 */
[----:B------:R-:W-:Y:S02]  /*15a80*/  IMAD.MOV.U32 R55, RZ, RZ, 0x3f254d24 ;  /* 0x3f254d24ff377424 */ /* 0x000fe400078e00ff */
[----:B------:R1:W-:Y:S01]  /*15a90*/  STL.64 [R1+0x908], R42 ;  /* 0x0009082a01007387 */ /* 0x0003e20000100a00 */
[----:B--2---:R-:W-:Y:S01]  /*15aa0*/  IMAD.MOV.U32 R32, RZ, RZ, 0x207b9023 ;  /* 0x207b9023ff207424 */ /* 0x004fe200078e00ff */
[----:B------:R-:W-:Y:S01]  /*15ab0*/  MOV R33, 0x3dc4b273 ;  /* 0x3dc4b27300217802 */ /* 0x000fe20000000f00 */
[----:B0-----:R-:W-:Y:S01]  /*15ac0*/  IMAD.MOV.U32 R50, RZ, RZ, 0x5a61360f ;  /* 0x5a61360fff327424 */ /* 0x001fe200078e00ff */
[----:B------:R-:W-:Y:S01]  /*15ad0*/  MOV R51, 0xbe9ac8f3 ;  /* 0xbe9ac8f300337802 */ /* 0x000fe20000000f00 */
[----:B------:R0:W-:Y:S01]  /*15ae0*/  STL.64 [R1+0x928], R36 ;  /* 0x0009282401007387 */ /* 0x0001e20000100a00 */
[----:B---3--:R-:W-:Y:S01]  /*15af0*/  MOV R52, 0x1069b36a ;  /* 0x1069b36a00347802 */ /* 0x008fe20000000f00 */
[----:B------:R-:W-:-:S02]  /*15b00*/  IMAD.MOV.U32 R53, RZ, RZ, -0x4104f7e4 ;  /* 0xbefb081cff357424 */ /* 0x000fc400078e00ff */
        /* <DEDUP_REMOVED lines=20> */
[----:B-1----:R-:W-:Y:S01]  /*15c50*/  IMAD.MOV.U32 R54, RZ, RZ, -0x71bd4ab3 ;  /* 0x8e42b54dff367424 */ /* 0x002fe200078e00ff */
[----:B------:R-:W-:Y:S01]  /*15c60*/  MOV R55, 0x3ef21f0d ;  /* 0x3ef21f0d00377802 */ /* 0x000fe20000000f00 */
[----:B0-----:R-:W-:Y:S01]  /*15c70*/  IMAD.MOV.U32 R50, RZ, RZ, -0x3d13f3ae ;  /* 0xc2ec0c52ff327424 */ /* 0x001fe200078e00ff */
[----:B------:R0:W-:Y:S01]  /*15c80*/  STL.64 [R1+0x970], R36 ;  /* 0x0009702401007387 */ /* 0x0001e20000100a00 */
[----:B------:R-:W-:Y:S02]  /*15c90*/  IMAD.MOV.U32 R51, RZ, RZ, -0x4158f349 ;  /* 0xbea70cb7ff337424 */ /* 0x000fe400078e00ff */
[----:B---3--:R-:W-:Y:S01]  /*15ca0*/  IMAD.MOV.U32 R52, RZ, RZ, 0x13f0801a ;  /* 0x13f0801aff347424 */ /* 0x008fe200078e00ff */
        /* <DEDUP_REMOVED lines=16> */
[----:B------:R-:W-:-:S03]  /*15db0*/  IMAD.MOV.U32 R57, RZ, RZ, 0x3e8bb865 ;  /* 0x3e8bb865ff397424 */ /* 0x000fc600078e00ff */
[----:B------:R3:W-:Y:S01]  /*15dc0*/  STL.64 [R1+0x938], R52 ;  /* 0x0009383401007387 */ /* 0x0007e20000100a00 */
[----:B-1----:R-:W-:Y:S01]  /*15dd0*/  IMAD.MOV.U32 R32, RZ, RZ, -0x1908a676 ;  /* 0xe6f7598aff207424 */ /* 0x002fe200078e00ff */
[----:B------:R-:W-:Y:S02]  /*15de0*/  MOV R33, 0x3d2a4c4e ;  /* 0x3d2a4c4e00217802 */ /* 0x000fe40000000f00 */
[----:B------:R1:W-:Y:S01]  /*15df0*/  STL.64 [R1+0x998], R42 ;  /* 0x0009982a01007387 */ /* 0x0003e20000100a00 */
[----:B--2---:R-:W-:Y:S02]  /*15e00*/  IMAD.MOV.U32 R54, RZ, RZ, 0x1d7f8951 ;  /* 0x1d7f8951ff367424 */ /* 0x004fe400078e00ff */
[----:B------:R-:W-:Y:S01]  /*15e10*/  IMAD.MOV.U32 R55, RZ, RZ, -0x435ccac2 ;  /* 0xbca3353eff377424 */ /* 0x000fe200078e00ff */
[----:B0-----:R-:W-:Y:S01]  /*15e20*/  MOV R50, 0xa5daa127 ;  /* 0xa5daa12700327802 */ /* 0x001fe20000000f00 */
[----:B------:R-:W-:Y:S01]  /*15e30*/  IMAD.MOV.U32 R51, RZ, RZ, -0x408f51aa ;  /* 0xbf70ae56ff337424 */ /* 0x000fe200078e00ff */
[----:B------:R0:W-:Y:S01]  /*15e40*/  STL.64 [R1+0x9a8], R36 ;  /* 0x0009a82401007387 */ /* 0x0001e20000100a00 */
[----:B---3--:R-:W-:-:S02]  /*15e50*/  IMAD.MOV.U32 R52, RZ, RZ, 0x58c76530 ;  /* 0x58c76530ff347424 */ /* 0x008fc400078e00ff */
        /* <DEDUP_REMOVED lines=22> */
[----:B------:R-:W-:Y:S02]  /*15fc0*/  IMAD.MOV.U32 R55, RZ, RZ, 0x3f4b647f ;  /* 0x3f4b647fff377424 */ /* 0x000fe400078e00ff */
[----:B0-----:R-:W-:Y:S01]  /*15fd0*/  IMAD.MOV.U32 R50, RZ, RZ, 0x35d225d ;  /* 0x035d225dff327424 */ /* 0x001fe200078e00ff */
[----:B------:R-:W-:Y:S01]  /*15fe0*/  MOV R51, 0xbf11bf09 ;  /* 0xbf11bf0900337802 */ /* 0x000fe20000000f00 */
[----:B------:R0:W-:Y:S01]  /*15ff0*/  STL.64 [R1+0x9f0], R36 ;  /* 0x0009f02401007387 */ /* 0x0001e20000100a00 */
[----:B---3--:R-:W-:Y:S01]  /*16000*/  MOV R52, 0xf2213dbe ;  /* 0xf2213dbe00347802 */ /* 0x008fe20000000f00 */
[----:B------:R-:W-:-:S02]  /*16010*/  IMAD.MOV.U32 R53, RZ, RZ, 0x3d6c166c ;  /* 0x3d6c166cff357424 */ /* 0x000fc400078e00ff */
[----:B------:R1:W-:Y:S01]  /*16020*/  STL.64 [R1+0x9f8], R38 ;  /* 0x0009f82601007387 */ /* 0x0003e20000100a00 */
[----:B--2---:R-:W-:Y:S02]  /*16030*/  IMAD.MOV.U32 R42, RZ, RZ, 0x2e8ed281 ;  /* 0x2e8ed281ff2a7424 */ /* 0x004fe400078e00ff */
[----:B------:R-:W-:Y:S01]  /*16040*/  IMAD.MOV.U32 R43, RZ, RZ, 0x3be8a683 ;  /* 0x3be8a683ff2b7424 */ /* 0x000fe200078e00ff */
        /* <DEDUP_REMOVED lines=9> */
[----:B------:R-:W-:-:S03]  /*160e0*/  IMAD.MOV.U32 R41, RZ, RZ, 0x3f748900 ;  /* 0x3f748900ff297424 */ /* 0x000fc600078e00ff */
[----:B------:R3:W-:Y:S01]  /*160f0*/  STL.64 [R1+0x9b0], R50 ;  /* 0x0009b03201007387 */ /* 0x0007e20000100a00 */
[----:B0-----:R-:W-:Y:S02]  /*16100*/  IMAD.MOV.U32 R32, RZ, RZ, 0x3ef55b59 ;  /* 0x3ef55b59ff207424 */ /* 0x001fe400078e00ff */
[----:B------:R-:W-:Y:S01]  /*16110*/  IMAD.MOV.U32 R33, RZ, RZ, -0x40cf1af0 ;  /* 0xbf30e510ff217424 */ /* 0x000fe200078e00ff */
[----:B------:R0:W-:Y:S01]  /*16120*/  STL.64 [R1+0x9d8], R52 ;  /* 0x0009d83401007387 */ /* 0x0001e20000100a00 */
[----:B-1----:R-:W-:Y:S02]  /*16130*/  IMAD.MOV.U32 R56, RZ, RZ, 0x49a65517 ;  /* 0x49a65517ff387424 */ /* 0x002fe400078e00ff */
[----:B------:R-:W-:Y:S01]  /*16140*/  IMAD.MOV.U32 R57, RZ, RZ, -0x421c2728 ;  /* 0xbde3d8d8ff397424 */ /* 0x000fe200078e00ff */
[----:B------:R1:W-:Y:S01]  /*16150*/  STL.64 [R1+0xa18], R42 ;  /* 0x000a182a01007387 */ /* 0x0003e20000100a00 */
[----:B--2---:R-:W-:Y:S01]  /*16160*/  IMAD.MOV.U32 R54, RZ, RZ, 0x664ec1e3 ;  /* 0x664ec1e3ff367424 */ /* 0x004fe200078e00ff */
[----:B------:R-:W-:Y:S01]  /*16170*/  MOV R55, 0xbea581f5 ;  /* 0xbea581f500377802 */ /* 0x000fe20000000f00 */
[----:B---3--:R-:W-:Y:S01]  /*16180*/  IMAD.MOV.U32 R50, RZ, RZ, -0x31d6da23 ;  /* 0xce2925ddff327424 */ /* 0x008fe200078e00ff */
[----:B------:R2:W-:Y:S01]  /*16190*/  STL.64 [R1+0xa38], R36 ;  /* 0x000a382401007387 */ /* 0x0005e20000100a00 */
[----:B------:R-:W-:-:S02]  /*161a0*/  IMAD.MOV.U32 R51, RZ, RZ, 0x3e555806 ;  /* 0x3e555806ff337424 */ /* 0x000fc400078e00ff */
[----:B0-----:R-:W-:Y:S01]  /*161b0*/  IMAD.MOV.U32 R52, RZ, RZ, -0x343a03ee ;  /* 0xcbc5fc12ff347424 */ /* 0x001fe200078e00ff */
[----:B------:R-:W-:Y:S01]  /*161c0*/  MOV R53, 0xbf785c7c ;  /* 0xbf785c7c00357802 */ /* 0x000fe20000000f00 */
[----:B------:R0:W-:Y:S01]  /*161d0*/  STL.64 [R1+0xa40], R38 ;  /* 0x000a402601007387 */ /* 0x0001e20000100a00 */
[----:B-1----:R-:W-:Y:S02]  /*161e0*/  IMAD.MOV.U32 R42, RZ, RZ, -0x4eceb30f ;  /* 0xb1314cf1ff2a7424 */ /* 0x002fe400078e00ff */
        /* <DEDUP_REMOVED lines=11> */
[----:B--2---:R-:W-:Y:S01]  /*162a0*/  IMAD.MOV.U32 R32, RZ, RZ, -0x500bb542 ;  /* 0xaff44abeff207424 */ /* 0x004fe200078e00ff */
[----:B------:R2:W-:Y:S01]  /*162b0*/  STL.64 [R1+0xa00], R50 ;  /* 0x000a003201007387 */ /* 0x0005e20000100a00 */
[----:B------:R-:W-:-:S03]  /*162c0*/  IMAD.MOV.U32 R33, RZ, RZ, 0x3e9a1a0b ;  /* 0x3e9a1a0bff217424 */ /* 0x000fc600078e00ff */
[----:B------:R3:W-:Y:S01]  /*162d0*/  STL.64 [R1+0xa28], R52 ;  /* 0x000a283401007387 */ /* 0x0007e20000100a00 */
[----:B0-----:R-:W-:Y:S01]  /*162e0*/  MOV R56, 0xdac1bcf1 ;  /* 0xdac1bcf100387802 */ /* 0x001fe20000000f00 */
[----:B------:R-:W-:Y:S02]  /*162f0*/  IMAD.MOV.U32 R57, RZ, RZ, -0x41b7808b ;  /* 0xbe487f75ff397424 */ /* 0x000fe400078e00ff */
[----:B------:R0:W-:Y:S01]  /*16300*/  STL.64 [R1+0xa60], R42 ;  /* 0x000a602a01007387 */ /* 0x0001e20000100a00 */
[----:B-1----:R-:W-:Y:S02]  /*16310*/  IMAD.MOV.U32 R54, RZ, RZ, 0x19b3e6f ;  /* 0x019b3e6fff367424 */ /* 0x002fe400078e00ff */
[----:B------:R-:W-:Y:S01]  /*16320*/  IMAD.MOV.U32 R55, RZ, RZ, -0x40be4cc5 ;  /* 0xbf41b33bff377424 */ /* 0x000fe200078e00ff */
[----:B--2---:R-:W-:Y:S01]  /*16330*/  MOV R50, 0xe9a6596f ;  /* 0xe9a6596f00327802 */ /* 0x004fe20000000f00 */
[----:B------:R-:W-:Y:S01]  /*16340*/  IMAD.MOV.U32 R51, RZ, RZ, 0x3eb57cc9 ;  /* 0x3eb57cc9ff337424 */ /* 0x000fe200078e00ff */
        /* <DEDUP_REMOVED lines=13> */
[----:B0-----:R-:W-:Y:S01]  /*16420*/  IMAD.MOV.U32 R40, RZ, RZ, 0x5cf292a0 ;  /* 0x5cf292a0ff287424 */ /* 0x001fe200078e00ff */
[----:B------:R0:W-:Y:S01]  /*16430*/  STL.64 [R1+0xa30], R54 ;  /* 0x000a303601007387 */ /* 0x0001e20000100a00 */
[----:B------:R-:W-:-:S03]  /*16440*/  IMAD.MOV.U32 R41, RZ, RZ, -0x41b6031b ;  /* 0xbe49fce5ff297424 */ /* 0x000fc600078e00ff */
        /* <DEDUP_REMOVED lines=9> */
[----:B---3--:R-:W-:Y:S01]  /*164e0*/  IMAD.MOV.U32 R50, RZ, RZ, 0x7672b130 ;  /* 0x7672b130ff327424 */ /* 0x008fe200078e00ff */
[----:B------:R-:W-:Y:S01]  /*164f0*/  MOV R51, 0x3edbbbac ;  /* 0x3edbbbac00337802 */ /* 0x000fe20000000f00 */
[----:B------:R0:W-:Y:S01]  /*16500*/  STL.64 [R1+0xab8], R36 ;  /* 0x000ab82401007387 */ /* 0x0001e20000100a00 */
[----:B-1----:R-:W-:Y:S01]  /*16510*/  MOV R52, 0x87133284 ;  /* 0x8713328400347802 */ /* 0x002fe20000000f00 */
[----:B------:R-:W-:Y:S02]  /*16520*/  IMAD.MOV.U32 R53, RZ, RZ, 0x3e731ba6 ;  /* 0x3e731ba6ff357424 */ /* 0x000fe400078e00ff */
[----:B------:R1:W-:Y:S01]  /*16530*/  STL.64 [R1+0xac0], R38 ;  /* 0x000ac02601007387 */ /* 0x0003e20000100a00 */
[----:B--2---:R-:W-:Y:S01]  /*16540*/  MOV R42, 0x5d9a0e3b ;  /* 0x5d9a0e3b002a7802 */ /* 0x004fe20000000f00 */
[----:B------:R-:W-:Y:S02]  /*16550*/  IMAD.MOV.U32 R43, RZ, RZ, 0x3e3dc92e ;  /* 0x3e3dc92eff2b7424 */ /* 0x000fe400078e00ff */
[----:B------:R2:W-:Y:S01]  /*16560*/  STL.64 [R1+0xad8], R40 ;  /* 0x000ad82801007387 */ /* 0x0005e20000100a00 */
[----:B0-----:R-:W-:Y:S01]  /*16570*/  IMAD.MOV.U32 R36, RZ, RZ, -0x10012ac2 ;  /* 0xeffed53eff247424 */ /* 0x001fe200078e00ff */
[----:B------:R-:W-:-:S02]  /*16580*/  MOV R37, 0x3f9486e7 ;  /* 0x3f9486e700257802 */ /* 0x000fc40000000f00 */
[----:B------:R0:W-:Y:S01]  /*16590*/  STL.64 [R1+0xa20], R32 ;  /* 0x000a202001007387 */ /* 0x0001e20000100a00 */
[----:B-1----:R-:W-:Y:S02]  /*165a0*/  IMAD.MOV.U32 R38, RZ, RZ, -0x7f415c4b ;  /* 0x80bea3b5ff267424 */ /* 0x002fe400078e00ff */
[----:B------:R-:W-:Y:S01]  /*165b0*/  IMAD.MOV.U32 R39, RZ, RZ, 0x3edd7b47 ;  /* 0x3edd7b47ff277424 */ /* 0x000fe200078e00ff */
        /* <DEDUP_REMOVED lines=8> */
[----:B-1----:R-:W-:Y:S02]  /*16640*/  IMAD.MOV.U32 R56, RZ, RZ, -0x7498b2aa ;  /* 0x8b674d56ff387424 */ /* 0x002fe400078e00ff */
[----:B------:R-:W-:Y:S01]  /*16650*/  IMAD.MOV.U32 R57, RZ, RZ, -0x413e74f7 ;  /* 0xbec18b09ff397424 */ /* 0x000fe200078e00ff */
[----:B------:R1:W-:Y:S01]  /*16660*/  STL.64 [R1+0xae0], R42 ;  /* 0x000ae02a01007387 */ /* 0x0003e20000100a00 */
[----:B--2---:R-:W-:Y:S01]  /*16670*/  IMAD.MOV.U32 R54, RZ, RZ, -0x1c06cc2a ;  /* 0xe3f933d6ff367424 */ /* 0x004fe200078e00ff */
[----:B------:R-:W-:Y:S01]  /*16680*/  MOV R55, 0x3cd01431 ;  /* 0x3cd0143100377802 */ /* 0x000fe20000000f00 */
[----:B0-----:R-:W-:Y:S01]  /*16690*/  IMAD.MOV.U32 R50, RZ, RZ, 0x50ed0c93 ;  /* 0x50ed0c93ff327424 */ /* 0x001fe200078e00ff */
[----:B------:R0:W-:Y:S01]  /*166a0*/  STL.64 [R1+0xb00], R36 ;  /* 0x000b002401007387 */ /* 0x0001e20000100a00 */
[----:B------:R-:W-:Y:S02]  /*166b0*/  IMAD.MOV.U32 R51, RZ, RZ, 0x3f91d1d6 ;  /* 0x3f91d1d6ff337424 */ /* 0x000fe400078e00ff */
[----:B---3--:R-:W-:Y:S01]  /*166c0*/  IMAD.MOV.U32 R52, RZ, RZ, -0x1aa33f33 ;  /* 0xe55cc0cdff347424 */ /* 0x008fe200078e00ff */
[----:B------:R-:W-:Y:S01]  /*166d0*/  MOV R53, 0x3f888706 ;  /* 0x3f88870600357802 */ /* 0x000fe20000000f00 */
[----:B------:R2:W-:Y:S01]  /*166e0*/  STL.64 [R1+0xb08], R38 ;  /* 0x000b082601007387 */ /* 0x0005e20000100a00 */
[----:B-1----:R-:W-:Y:S01]  /*166f0*/  MOV R42, 0x2bea82b1 ;  /* 0x2bea82b1002a7802 */ /* 0x002fe20000000f00 */
[----:B------:R-:W-:-:S02]  /*16700*/  IMAD.MOV.U32 R43, RZ, RZ, -0x418f02af ;  /* 0xbe70fd51ff2b7424 */ /* 0x000fc400078e00ff */
[----:B------:R1:W-:Y:S01]  /*16710*/  STL.64 [R1+0xb10], R40 ;  /* 0x000b102801007387 */ /* 0x0003e20000100a00 */
[----:B0-----:R-:W-:-:S03]  /*16720*/  IMAD.MOV.U32 R36, RZ, RZ, -0x1e4736f7 ;  /* 0xe1b8c909ff247424 */ /* 0x001fc600078e00ff */
[----:B------:R0:W-:Y:S01]  /*16730*/  STL.64 [R1+0xa68], R32 ;  /* 0x000a682001007387 */ /* 0x0001e20000100a00 */
[----:B------:R-:W-:Y:S02]  /*16740*/  IMAD.MOV.U32 R37, RZ, RZ, -0x40a7dbcf ;  /* 0xbf582431ff257424 */ /* 0x000fe400078e00ff */
[----:B--2---:R-:W-:Y:S01]  /*16750*/  IMAD.MOV.U32 R38, RZ, RZ, 0x61a9f916 ;  /* 0x61a9f916ff267424 */ /* 0x004fe200078e00ff */
[----:B------:R2:W-:Y:S01]  /*16760*/  STL.64 [R1+0xaa8], R56 ;  /* 0x000aa83801007387 */ /* 0x0005e20000100a00 */
[----:B------:R-:W-:Y:S01]  /*16770*/  IMAD.MOV.U32 R39, RZ, RZ, -0x40dd2e49 ;  /* 0xbf22d1b7ff277424 */ /* 0x000fe200078e00ff */
[----:B-1----:R-:W-:Y:S01]  /*16780*/  MOV R40, 0xa4a27ea0 ;  /* 0xa4a27ea000287802 */ /* 0x002fe20000000f00 */
        /* <DEDUP_REMOVED lines=9> */
[----:B-1----:R-:W-:Y:S02]  /*16820*/  IMAD.MOV.U32 R54, RZ, RZ, 0x168d2782 ;  /* 0x168d2782ff367424 */ /* 0x002fe400078e00ff */
[----:B------:R-:W-:Y:S01]  /*16830*/  IMAD.MOV.U32 R55, RZ, RZ, -0x4089d154 ;  /* 0xbf762eacff377424 */ /* 0x000fe200078e00ff */
[----:B0-----:R-:W-:Y:S01]  /*16840*/  MOV R50, 0xf1a3a0db ;  /* 0xf1a3a0db00327802 */ /* 0x001fe20000000f00 */
[----:B------:R-:W-:Y:S01]  /*16850*/  IMAD.MOV.U32 R51, RZ, RZ, 0x3f423100 ;  /* 0x3f423100ff337424 */ /* 0x000fe200078e00ff */
[----:B------:R0:W-:Y:S01]  /*16860*/  STL.64 [R1+0xb38], R36 ;  /* 0x000b382401007387 */ /* 0x0001e20000100a00 */
[----:B--2---:R-:W-:Y:S02]  /*16870*/  IMAD.MOV.U32 R52, RZ, RZ, -0x5047a8aa ;  /* 0xafb85756ff347424 */ /* 0x004fe400078e00ff */
[----:B------:R-:W-:Y:S01]  /*16880*/  IMAD.MOV.U32 R53, RZ, RZ, -0x42708c81 ;  /* 0xbd8f737fff357424 */ /* 0x000fe200078e00ff */
[----:B------:R1:W-:Y:S01]  /*16890*/  STL.64 [R1+0xb50], R38 ;  /* 0x000b502601007387 */ /* 0x0003e20000100a00 */
[----:B---3--:R-:W-:Y:S01]  /*168a0*/  IMAD.MOV.U32 R42, RZ, RZ, -0x78f15f33 ;  /* 0x870ea0cdff2a7424 */ /* 0x008fe200078e00ff */
[----:B------:R-:W-:-:S02]  /*168b0*/  MOV R43, 0xbf018b09 ;  /* 0xbf018b09002b7802 */ /* 0x000fc40000000f00 */
[----:B------:R2:W-:Y:S01]  /*168c0*/  STL.64 [R1+0xb58], R40 ;  /* 0x000b582801007387 */ /* 0x0005e20000100a00 */
[----:B0-----:R-:W-:-:S03]  /*168d0*/  IMAD.MOV.U32 R36, RZ, RZ, 0x28144e09 ;  /* 0x28144e09ff247424 */ /* 0x001fc600078e00ff */
        /* <DEDUP_REMOVED lines=8> */
[----:B0-----:R-:W-:Y:S01]  /*16960*/  IMAD.MOV.U32 R32, RZ, RZ, 0xcc2ec99 ;  /* 0x0cc2ec99ff207424 */ /* 0x001fe200078e00ff */
[----:B------:R-:W-:-:S02]  /*16970*/  MOV R33, 0xbe20e39a ;  /* 0xbe20e39a00217802 */ /* 0x000fc40000000f00 */
[----:B------:R0:W-:Y:S04]  /*16980*/  STL.64 [R1+0xb40], R50 ;  /* 0x000b403201007387 */ /* 0x0001e80000100a00 */
[----:B------:R3:W-:Y:S01]  /*16990*/  STL.64 [R1+0xb60], R42 ;  /* 0x000b602a01007387 */ /* 0x0007e20000100a00 */
[----:B-1----:R-:W-:Y:S01]  /*169a0*/  IMAD.MOV.U32 R56, RZ, RZ, -0x1645b3 ;  /* 0xffe9ba4dff387424 */ /* 0x002fe200078e00ff */
[----:B------:R-:W-:Y:S02]  /*169b0*/  MOV R57, 0x3e0201c0 ;  /* 0x3e0201c000397802 */ /* 0x000fe40000000f00 */
[----:B------:R1:W-:Y:S01]  /*169c0*/  STL.64 [R1+0xb68], R52 ;  /* 0x000b683401007387 */ /* 0x0003e20000100a00 */
[----:B--2---:R-:W-:Y:S01]  /*169d0*/  MOV R54, 0xb879aefc ;  /* 0xb879aefc00367802 */ /* 0x004fe20000000f00 */
[----:B------:R-:W-:-:S02]  /*169e0*/  IMAD.MOV.U32 R55, RZ, RZ, 0x3ede03c9 ;  /* 0x3ede03c9ff377424 */ /* 0x000fc400078e00ff */
[----:B0-----:R-:W-:Y:S01]  /*169f0*/  IMAD.MOV.U32 R50, RZ, RZ, -0x504dba13 ;  /* 0xafb245edff327424 */ /* 0x001fe200078e00ff */
[----:B------:R-:W-:Y:S01]  /*16a00*/  MOV R51, 0xbe91dddd ;  /* 0xbe91dddd00337802 */ /* 0x000fe20000000f00 */
[----:B------:R0:W-:Y:S01]  /*16a10*/  STL.64 [R1+0xb80], R36 ;  /* 0x000b802401007387 */ /* 0x0001e20000100a00 */
[----:B---3--:R-:W-:Y:S01]  /*16a20*/  IMAD.MOV.U32 R42, RZ, RZ, -0xd47a6ac ;  /* 0xf2b85954ff2a7424 */ /* 0x008fe200078e00ff */
[----:B------:R-:W-:Y:S02]  /*16a30*/  MOV R43, 0xbc92c41c ;  /* 0xbc92c41c002b7802 */ /* 0x000fe40000000f00 */
[----:B------:R2:W-:Y:S01]  /*16a40*/  STL.64 [R1+0xb88], R38 ;  /* 0x000b882601007387 */ /* 0x0005e20000100a00 */
[----:B-1----:R-:W-:Y:S01]  /*16a50*/  MOV R52, 0x5c03d2e9 ;  /* 0x5c03d2e900347802 */ /* 0x002fe20000000f00 */
[----:B------:R-:W-:Y:S02]  /*16a60*/  IMAD.MOV.U32 R53, RZ, RZ, 0x3f9ef9a0 ;  /* 0x3f9ef9a0ff357424 */ /* 0x000fe400078e00ff */
        /* <DEDUP_REMOVED lines=17> */
[----:B-1----:R-:W-:Y:S01]  /*16b80*/  IMAD.MOV.U32 R54, RZ, RZ, -0xccb32e3 ;  /* 0xf334cd1dff367424 */ /* 0x002fe200078e00ff */
[----:B------:R-:W-:Y:S02]  /*16b90*/  MOV R55, 0x3f645497 ;  /* 0x3f64549700377802 */ /* 0x000fe40000000f00 */
[----:B------:R1:W-:Y:S01]  /*16ba0*/  STL.64 [R1+0xbc8], R36 ;  /* 0x000bc82401007387 */ /* 0x0003e20000100a00 */
[----:B0-----:R-:W-:Y:S02]  /*16bb0*/  IMAD.MOV.U32 R50, RZ, RZ, 0x1b78f2fd ;  /* 0x1b78f2fdff327424 */ /* 0x001fe400078e00ff */
[----:B------:R-:W-:Y:S01]  /*16bc0*/  IMAD.MOV.U32 R51, RZ, RZ, -0x412800ce ;  /* 0xbed7ff32ff337424 */ /* 0x000fe200078e00ff */
[----:B---3--:R-:W-:Y:S01]  /*16bd0*/  MOV R43, 0xbf8b28c0 ;  /* 0xbf8b28c0002b7802 */ /* 0x008fe20000000f00 */
[----:B------:R-:W-:Y:S01]  /*16be0*/  IMAD.MOV.U32 R42, RZ, RZ, -0x38c59a22 ;  /* 0xc73a65deff2a7424 */ /* 0x000fe200078e00ff */
[----:B------:R0:W-:Y:S01]  /*16bf0*/  STL.64 [R1+0xbd0], R38 ;  /* 0x000bd02601007387 */ /* 0x0001e20000100a00 */
[----:B--2---:R-:W-:-:S02]  /*16c00*/  IMAD.MOV.U32 R52, RZ, RZ, 0x7be56cf6 ;  /* 0x7be56cf6ff347424 */ /* 0x004fc400078e00ff */
        /* <DEDUP_REMOVED lines=16> */
[----:B------:R-:W-:-:S03]  /*16d10*/  IMAD.MOV.U32 R57, RZ, RZ, 0x3f8ee504 ;  /* 0x3f8ee504ff397424 */ /* 0x000fc600078e00ff */
[----:B------:R3:W-:Y:S01]  /*16d20*/  STL.64 [R1+0xbf8], R52 ;  /* 0x000bf83401007387 */ /* 0x0007e20000100a00 */
[----:B--2---:R-:W-:Y:S01]  /*16d30*/  IMAD.MOV.U32 R54, RZ, RZ, -0x53a2d366 ;  /* 0xac5d2c9aff367424 */ /* 0x004fe200078e00ff */
[----:B------:R-:W-:Y:S02]  /*16d40*/  MOV R55, 0xbf5c3a98 ;  /* 0xbf5c3a9800377802 */ /* 0x000fe40000000f00 */
[----:B------:R2:W-:Y:S01]  /*16d50*/  STL.64 [R1+0xc00], R36 ;  /* 0x000c002401007387 */ /* 0x0005e20000100a00 */
[----:B-1----:R-:W-:Y:S01]  /*16d60*/  MOV R50, 0xa0ce370e ;  /* 0xa0ce370e00327802 */ /* 0x002fe20000000f00 */
[----:B------:R-:W-:Y:S02]  /*16d70*/  IMAD.MOV.U32 R51, RZ, RZ, -0x40ebb737 ;  /* 0xbf1448c9ff337424 */ /* 0x000fe400078e00ff */
[----:B0-----:R-:W-:Y:S01]  /*16d80*/  IMAD.MOV.U32 R42, RZ, RZ, 0x2f459ca1 ;  /* 0x2f459ca1ff2a7424 */ /* 0x001fe200078e00ff */
[----:B------:R0:W-:Y:S01]  /*16d90*/  STL.64 [R1+0xc18], R38 ;  /* 0x000c182601007387 */ /* 0x0001e20000100a00 */
[----:B------:R-:W-:-:S02]  /*16da0*/  IMAD.MOV.U32 R43, RZ, RZ, 0x3f1e03ca ;  /* 0x3f1e03caff2b7424 */ /* 0x000fc400078e00ff */
[----:B---3--:R-:W-:Y:S01]  /*16db0*/  IMAD.MOV.U32 R52, RZ, RZ, 0x5a7d9ac5 ;  /* 0x5a7d9ac5ff347424 */ /* 0x008fe200078e00ff */
[----:B------:R1:W-:Y:S01]  /*16dc0*/  STL.64 [R1+0xc20], R40 ;  /* 0x000c202801007387 */ /* 0x0003e20000100a00 */
[----:B------:R-:W-:Y:S01]  /*16dd0*/  IMAD.MOV.U32 R53, RZ, RZ, 0x3d72f0a6 ;  /* 0x3d72f0a6ff357424 */ /* 0x000fe200078e00ff */
[----:B--2---:R-:W-:Y:S01]  /*16de0*/  MOV R36, 0x261131ce ;  /* 0x261131ce00247802 */ /* 0x004fe20000000f00 */
[----:B------:R-:W-:Y:S01]  /*16df0*/  IMAD.MOV.U32 R37, RZ, RZ, -0x4129aaab ;  /* 0xbed65555ff257424 */ /* 0x000fe200078e00ff */
[----:B------:R2:W-:Y:S01]  /*16e00*/  STL.64 [R1+0xb78], R32 ;  /* 0x000b782001007387 */ /* 0x0005e20000100a00 */
[----:B0-----:R-:W-:Y:S01]  /*16e10*/  IMAD.MOV.U32 R38, RZ, RZ, 0x3d88fea7 ;  /* 0x3d88fea7ff267424 */ /* 0x001fe200078e00ff */
[----:B------:R-:W-:Y:S02]  /*16e20*/  MOV R39, 0x3ecc1949 ;  /* 0x3ecc194900277802 */ /* 0x000fe40000000f00 */
[----:B------:R0:W-:Y:S01]  /*16e30*/  STL.64 [R1+0xbe8], R56 ;  /* 0x000be83801007387 */ /* 0x0001e20000100a00 */
[----:B-1----:R-:W-:Y:S01]  /*16e40*/  MOV R40, 0x1c8dde07 ;  /* 0x1c8dde0700287802 */ /* 0x002fe20000000f00 */
[----:B------:R-:W-:-:S02]  /*16e50*/  IMAD.MOV.U32 R41, RZ, RZ, 0x3e89b42c ;  /* 0x3e89b42cff297424 */ /* 0x000fc400078e00ff */
[----:B------:R1:W-:Y:S01]  /*16e60*/  STL.64 [R1+0xc08], R54 ;  /* 0x000c083601007387 */ /* 0x0003e20000100a00 */
[----:B--2---:R-:W-:-:S03]  /*16e70*/  IMAD.MOV.U32 R32, RZ, RZ, 0x11c56ff1 ;  /* 0x11c56ff1ff207424 */ /* 0x004fc600078e00ff */
[----:B------:R2:W-:Y:S01]  /*16e80*/  STL.64 [R1+0xc10], R58 ;  /* 0x000c103a01007387 */ /* 0x0005e20000100a00 */
[----:B------:R-:W-:-:S03]  /*16e90*/  IMAD.MOV.U32 R33, RZ, RZ, 0x3e4122c8 ;  /* 0x3e4122c8ff217424 */ /* 0x000fc600078e00ff */
        /* <DEDUP_REMOVED lines=10> */
[----:B---3--:R-:W-:Y:S01]  /*16f40*/  IMAD.MOV.U32 R42, RZ, RZ, 0x27a1383d ;  /* 0x27a1383dff2a7424 */ /* 0x008fe200078e00ff */
[----:B------:R-:W-:Y:S01]  /*16f50*/  MOV R43, 0xbe7ea6a4 ;  /* 0xbe7ea6a4002b7802 */ /* 0x000fe20000000f00 */
[----:B0-----:R-:W-:Y:S01]  /*16f60*/  IMAD.MOV.U32 R50, RZ, RZ, -0x2e56537d ;  /* 0xd1a9ac83ff327424 */ /* 0x001fe200078e00ff */
[----:B------:R0:W-:Y:S01]  /*16f70*/  STL.64 [R1+0xc50], R38 ;  /* 0x000c502601007387 */ /* 0x0001e20000100a00 */
[----:B------:R-:W-:Y:S01]  /*16f80*/  IMAD.MOV.U32 R51, RZ, RZ, 0x3e62116d ;  /* 0x3e62116dff337424 */ /* 0x000fe200078e00ff */
[----:B-1----:R-:W-:Y:S01]  /*16f90*/  MOV R52, 0x5f50d178 ;  /* 0x5f50d17800347802 */ /* 0x002fe20000000f00 */
[----:B------:R-:W-:Y:S01]  /*16fa0*/  IMAD.MOV.U32 R53, RZ, RZ, -0x4046a498 ;  /* 0xbfb95b68ff357424 */ /* 0x000fe200078e00ff */
[----:B------:R1:W-:Y:S01]  /*16fb0*/  STL.64 [R1+0xc68], R40 ;  /* 0x000c682801007387 */ /* 0x0003e20000100a00 */
[----:B--2---:R-:W-:Y:S01]  /*16fc0*/  IMAD.MOV.U32 R36, RZ, RZ, -0x5673743c ;  /* 0xa98c8bc4ff247424 */ /* 0x004fe200078e00ff */
[----:B------:R-:W-:-:S02]  /*16fd0*/  MOV R37, 0x3fc6fb2b ;  /* 0x3fc6fb2b00257802 */ /* 0x000fc40000000f00 */
[----:B------:R2:W-:Y:S01]  /*16fe0*/  STL.64 [R1+0xbb0], R32 ;  /* 0x000bb02001007387 */ /* 0x0005e20000100a00 */
[----:B0-----:R-:W-:-:S03]  /*16ff0*/  IMAD.MOV.U32 R38, RZ, RZ, 0x29064247 ;  /* 0x29064247ff267424 */ /* 0x001fc600078e00ff */
[----:B------:R0:W-:Y:S01]  /*17000*/  STL.64 [R1+0xc38], R56 ;  /* 0x000c383801007387 */ /* 0x0001e20000100a00 */
[----:B------:R-:W-:Y:S02]  /*17010*/  IMAD.MOV.U32 R39, RZ, RZ, -0x403f5f91 ;  /* 0xbfc0a06fff277424 */ /* 0x000fe400078e00ff */
[----:B-1----:R-:W-:Y:S01]  /*17020*/  IMAD.MOV.U32 R40, RZ, RZ, 0x7a744982 ;  /* 0x7a744982ff287424 */ /* 0x002fe200078e00ff */
[----:B------:R-:W-:Y:S01]  /*17030*/  MOV R41, 0x3fb72bb4 ;  /* 0x3fb72bb400297802 */ /* 0x000fe20000000f00 */
[----:B------:R1:W-:Y:S01]  /*17040*/  STL.64 [R1+0xc58], R54 ;  /* 0x000c583601007387 */ /* 0x0003e20000100a00 */
[----:B--2---:R-:W2:Y:S01]  /*17050*/  MUFU.RCP64H R33, R49 ;  /* 0x0000003100217308 */ /* 0x004ea20000001800 */
[----:B------:R-:W-:Y:S02]  /*17060*/  IMAD.MOV.U32 R32, RZ, RZ, 0x1 ;  /* 0x00000001ff207424 */ /* 0x000fe400078e00ff */
        /* <DEDUP_REMOVED lines=8> */
[----:B---3--:R-:W-:Y:S02]  /*170f0*/  IMAD.MOV.U32 R58, RZ, RZ, -0x4ddbedfe ;  /* 0xb2241202ff3a7424 */ /* 0x008fe400078e00ff */
[----:B------:R-:W-:Y:S01]  /*17100*/  IMAD.MOV.U32 R59, RZ, RZ, -0x41db6b2d ;  /* 0xbe2494d3ff3b7424 */ /* 0x000fe200078e00ff */
[----:B------:R3:W-:Y:S01]  /*17110*/  STL.64 [R1+0xc88], R36 ;  /* 0x000c882401007387 */ /* 0x0007e20000100a00 */
[----:B0-----:R-:W-:Y:S01]  /*17120*/  MOV R42, 0x38631744 ;  /* 0x38631744002a7802 */ /* 0x001fe20000000f00 */
[----:B------:R-:W-:Y:S01]  /*17130*/  IMAD.MOV.U32 R43, RZ, RZ, 0x3fa6bd2f ;  /* 0x3fa6bd2fff2b7424 */ /* 0x000fe200078e00ff */
[----:B--2---:R-:W-:Y:S01]  /*17140*/  DFMA R60, -R48, R32, 1 ;  /* 0x3ff00000303c742b */ /* 0x004fe20000000120 */
[----:B------:R0:W-:Y:S01]  /*17150*/  STL.64 [R1+0xc90], R38 ;  /* 0x000c902601007387 */ /* 0x0001e20000100a00 */
[----:B----4-:R-:W-:Y:S01]  /*17160*/  IMAD.MOV.U32 R50, RZ, RZ, -0x442fe938 ;  /* 0xbbd016c8ff327424 */ /* 0x010fe200078e00ff */
[----:B------:R-:W-:-:S02]  /*17170*/  MOV R51, 0x3e92a46f ;  /* 0x3e92a46f00337802 */ /* 0x000fc40000000f00 */
[----:B------:R2:W-:Y:S01]  /*17180*/  STL.64 [R1+0xca0], R40 ;  /* 0x000ca02801007387 */ /* 0x0005e20000100a00 */
[----:B-1----:R-:W-:Y:S01]  /*17190*/  IMAD.MOV.U32 R52, RZ, RZ, 0x69432cef ;  /* 0x69432cefff347424 */ /* 0x002fe200078e00ff */
[----:B------:R-:W-:Y:S01]  /*171a0*/  MOV R53, 0xbf77067b ;  /* 0xbf77067b00357802 */ /* 0x000fe20000000f00 */
[----:B------:R-:W-:Y:S01]  /*171b0*/  DFMA R60, R60, R60, R60 ;  /* 0x0000003c3c3c722b */ /* 0x000fe2000000003c */
[----:B---3--:R-:W-:Y:S01]  /*171c0*/  IMAD.MOV.U32 R36, RZ, RZ, 0x1cad78b9 ;  /* 0x1cad78b9ff247424 */ /* 0x008fe200078e00ff */
[----:B------:R1:W-:Y:S01]  /*171d0*/  STL.64 [R1+0xcb0], R42 ;  /* 0x000cb02a01007387 */ /* 0x0003e20000100a00 */
[----:B------:R-:W-:Y:S01]  /*171e0*/  IMAD.MOV.U32 R37, RZ, RZ, -0x406e5b61 ;  /* 0xbf91a49fff257424 */ /* 0x000fe200078e00ff */
[----:B0-----:R-:W-:Y:S01]  /*171f0*/  MOV R38, 0xfa0aa57b ;  /* 0xfa0aa57b00267802 */ /* 0x001fe20000000f00 */
[----:B------:R-:W-:Y:S01]  /*17200*/  IMAD.MOV.U32 R39, RZ, RZ, 0x3f8d0bef ;  /* 0x3f8d0befff277424 */ /* 0x000fe200078e00ff */
[----:B------:R0:W-:Y:S02]  /*17210*/  STL.64 [R1+0xcb8], R50 ;  /* 0x000cb83201007387 */ /* 0x0001e40000100a00 */
[----:B------:R-:W-:Y:S01]  /*17220*/  DFMA R32, R32, R60, R32 ;  /* 0x0000003c2020722b */ /* 0x000fe20000000020 */
[----:B--2---:R-:W-:Y:S01]  /*17230*/  IMAD.MOV.U32 R40, RZ, RZ, 0x3c40f6a ;  /* 0x03c40f6aff287424 */ /* 0x004fe200078e00ff */
[----:B------:R-:W-:Y:S01]  /*17240*/  MOV R41, 0xbf53043d ;  /* 0xbf53043d00297802 */ /* 0x000fe20000000f00 */
[----:B------:R2:W-:Y:S01]  /*17250*/  STL.64 [R1+0xcc0], R36 ;  /* 0x000cc02401007387 */ /* 0x0005e20000100a00 */
[----:B-1----:R-:W-:-:S03]  /*17260*/  IMAD.MOV.U32 R42, RZ, RZ, 0xc4df7f1 ;  /* 0x0c4df7f1ff2a7424 */ /* 0x002fc600078e00ff */
[----:B------:R1:W-:Y:S01]  /*17270*/  STL.64 [R1+0xcc8], R38 ;  /* 0x000cc82601007387 */ /* 0x0003e20000100a00 */
[----:B------:R-:W-:Y:S01]  /*17280*/  IMAD.MOV.U32 R43, RZ, RZ, 0x3f3adee2 ;  /* 0x3f3adee2ff2b7424 */ /* 0x000fe200078e00ff */
[----:B------:R-:W-:Y:S02]  /*17290*/  DFMA R60, -R48, R32, 1 ;  /* 0x3ff00000303c742b */ /* 0x000fe40000000120 */
[----:B------:R3:W-:Y:S01]  /*172a0*/  STL.64 [R1+0xce8], R40 ;  /* 0x000ce82801007387 */ /* 0x0007e20000100a00 */
[----:B0-----:R-:W-:Y:S01]  /*172b0*/  MOV R50, 0x6a382e07 ;  /* 0x6a382e0700327802 */ /* 0x001fe20000000f00 */
[----:B------:R-:W-:Y:S02]  /*172c0*/  IMAD.MOV.U32 R51, RZ, RZ, 0x3db43183 ;  /* 0x3db43183ff337424 */ /* 0x000fe400078e00ff */
[----:B--2---:R-:W-:Y:S01]  /*172d0*/  IMAD.MOV.U32 R36, RZ, RZ, 0x7c4544c3 ;  /* 0x7c4544c3ff247424 */ /* 0x004fe200078e00ff */
[----:B------:R0:W-:Y:S01]  /*172e0*/  STL.64 [R1+0xcf0], R42 ;  /* 0x000cf02a01007387 */ /* 0x0001e20000100a00 */
[----:B------:R-:W-:Y:S01]  /*172f0*/  IMAD.MOV.U32 R37, RZ, RZ, 0x3f10af03 ;  /* 0x3f10af03ff257424 */ /* 0x000fe200078e00ff */
[----:B------:R-:W-:Y:S01]  /*17300*/  DFMA R32, R32, R60, R32 ;  /* 0x0000003c2020722b */ /* 0x000fe20000000020 */
[----:B-1----:R-:W-:Y:S01]  /*17310*/  MOV R38, 0x909bc462 ;  /* 0x909bc46200267802 */ /* 0x002fe20000000f00 */
[----:B------:R-:W-:Y:S01]  /*17320*/  IMAD.MOV.U32 R39, RZ, RZ, -0x410a3a9c ;  /* 0xbef5c564ff277424 */ /* 0x000fe200078e00ff */
[----:B------:R1:W-:Y:S01]  /*17330*/  STL.64 [R1+0xcf8], R50 ;  /* 0x000cf83201007387 */ /* 0x0003e20000100a00 */
[----:B---3--:R-:W-:Y:S01]  /*17340*/  IMAD.MOV.U32 R40, RZ, RZ, -0x458bb1e4 ;  /* 0xba744e1cff287424 */ /* 0x008fe200078e00ff */
[----:B------:R-:W-:-:S02]  /*17350*/  MOV R41, 0x3eab1a24 ;  /* 0x3eab1a2400297802 */ /* 0x000fc40000000f00 */
[----:B------:R2:W-:Y:S01]  /*17360*/  STL.64 [R1+0xd08], R36 ;  /* 0x000d082401007387 */ /* 0x0005e20000100a00 */
[----:B------:R-:W-:Y:S01]  /*17370*/  DMUL R60, R34, R32 ;  /* 0x00000020223c7228 */ /* 0x000fe20000000000 */
[----:B0-----:R-:W-:Y:S02]  /*17380*/  IMAD.MOV.U32 R42, RZ, RZ, -0xa078040 ;  /* 0xf5f87fc0ff2a7424 */ /* 0x001fe400078e00ff */
[----:B------:R0:W-:Y:S01]  /*17390*/  STL.64 [R1+0xd10], R38 ;  /* 0x000d102601007387 */ /* 0x0001e20000100a00 */
[----:B------:R-:W-:-:S03]  /*173a0*/  IMAD.MOV.U32 R43, RZ, RZ, 0x3cc5a9a2 ;  /* 0x3cc5a9a2ff2b7424 */ /* 0x000fc600078e00ff */
[----:B------:R3:W-:Y:S01]  /*173b0*/  STL.64 [R1+0xd30], R40 ;  /* 0x000d302801007387 */ /* 0x0007e20000100a00 */
[----:B-1----:R-:W-:Y:S01]  /*173c0*/  IMAD.MOV.U32 R50, RZ, RZ, -0x3bccff5e ;  /* 0xc43300a2ff327424 */ /* 0x002fe200078e00ff */
[----:B------:R-:W-:Y:S01]  /*173d0*/  MOV R51, 0xbfc997cf ;  /* 0xbfc997cf00337802 */ /* 0x000fe20000000f00 */
[----:B------:R-:W-:Y:S01]  /*173e0*/  DFMA R62, -R48, R60, R34 ;  /* 0x0000003c303e722b */ /* 0x000fe20000000122 */
[----:B--2---:R-:W-:Y:S01]  /*173f0*/  MOV R36, 0x66be9669 ;  /* 0x66be966900247802 */ /* 0x004fe20000000f00 */
[----:B------:R-:W-:Y:S01]  /*17400*/  IMAD.MOV.U32 R37, RZ, RZ, -0x417c3ae7 ;  /* 0xbe83c519ff257424 */ /* 0x000fe200078e00ff */
[----:B------:R1:W-:Y:S01]  /*17410*/  STL.64 [R1+0xd38], R42 ;  /* 0x000d382a01007387 */ /* 0x0003e20000100a00 */
[----:B0-----:R-:W-:Y:S01]  /*17420*/  MOV R38, 0xb67ecf48 ;  /* 0xb67ecf4800267802 */ /* 0x001fe20000000f00 */
[----:B------:R-:W-:Y:S02]  /*17430*/  IMAD.MOV.U32 R39, RZ, RZ, 0x3fd75748 ;  /* 0x3fd75748ff277424 */ /* 0x000fe400078e00ff */
[----:B------:R0:W-:Y:S01]  /*17440*/  STL.64 [R1+0xd40], R36 ;  /* 0x000d402401007387 */ /* 0x0001e20000100a00 */
[----:B------:R-:W-:Y:S01]  /*17450*/  DFMA R32, R32, R62, R60 ;  /* 0x0000003e2020722b */ /* 0x000fe2000000003c */
[----:B---3--:R-:W-:-:S02]  /*17460*/  IMAD.MOV.U32 R40, RZ, RZ, -0x359d8d2a ;  /* 0xca6272d6ff287424 */ /* 0x008fc400078e00ff */
[----:B------:R-:W-:Y:S01]  /*17470*/  IMAD.MOV.U32 R41, RZ, RZ, 0x3fd10cd9 ;  /* 0x3fd10cd9ff297424 */ /* 0x000fe200078e00ff */
[----:B------:R2:W-:Y:S01]  /*17480*/  STL.64 [R1+0xd58], R38 ;  /* 0x000d582601007387 */ /* 0x0005e20000100a00 */
[----:B------:R-:W-:Y:S02]  /*17490*/  IMAD.MOV.U32 R60, RZ, RZ, -0x5fb49ca2 ;  /* 0xa04b635eff3c7424 */ /* 0x000fe400078e00ff */
[----:B-1----:R-:W-:Y:S01]  /*174a0*/  IMAD.MOV.U32 R42, RZ, RZ, 0x4744ccfb ;  /* 0x4744ccfbff2a7424 */ /* 0x002fe200078e00ff */
[----:B------:R1:W-:Y:S01]  /*174b0*/  STL.64 [R1+0xd48], R50 ;  /* 0x000d483201007387 */ /* 0x0003e20000100a00 */
[----:B------:R-:W-:Y:S02]  /*174c0*/  IMAD.MOV.U32 R43, RZ, RZ, 0x3fc056ba ;  /* 0x3fc056baff2b7424 */ /* 0x000fe400078e00ff */
[----:B------:R-:W-:Y:S01]  /*174d0*/  FFMA R0, RZ, R49, R33 ;  /* 0x00000031ff007223 */ /* 0x000fe20000000021 */
[----:B0-----:R-:W-:Y:S01]  /*174e0*/  MOV R36, 0x182c4e01 ;  /* 0x182c4e0100247802 */ /* 0x001fe20000000f00 */
[----:B------:R-:W-:Y:S01]  /*174f0*/  IMAD.MOV.U32 R37, RZ, RZ, -0x405337f1 ;  /* 0xbfacc80fff257424 */ /* 0x000fe200078e00ff */
[----:B------:R0:W-:Y:S01]  /*17500*/  STL.64 [R1+0xd68], R40 ;  /* 0x000d682801007387 */ /* 0x0001e20000100a00 */
[----:B------:R-:W-:Y:S01]  /*17510*/  IMAD.MOV.U32 R61, RZ, RZ, 0x3fdf284b ;  /* 0x3fdf284bff3d7424 */ /* 0x000fe200078e00ff */
[----:B------:R-:W-:Y:S01]  /*17520*/  FSETP.GT.AND P0, PT, |R0|, 1.469367938527859385e-39, PT ;  /* 0x001000000000780b */ /* 0x000fe20003f04200 */
[----:B--2---:R-:W-:Y:S01]  /*17530*/  IMAD.MOV.U32 R38, RZ, RZ, -0x2c454e17 ;  /* 0xd3bab1e9ff267424 */ /* 0x004fe200078e00ff */
[----:B------:R-:W-:Y:S01]  /*17540*/  MOV R39, 0xbe8787c7 ;  /* 0xbe8787c700277802 */ /* 0x000fe20000000f00 */
[----:B------:R2:W-:Y:S01]  /*17550*/  STL.64 [R1+0xc98], R54 ;  /* 0x000c983601007387 */ /* 0x0005e20000100a00 */
[----:B-1----:R-:W-:-:S02]  /*17560*/  IMAD.MOV.U32 R50, RZ, RZ, -0x35537826 ;  /* 0xcaac87daff327424 */ /* 0x002fc400078e00ff */
[----:B------:R-:W-:Y:S01]  /*17570*/  IMAD.MOV.U32 R51, RZ, RZ, 0x3f93b27e ;  /* 0x3f93b27eff337424 */ /* 0x000fe200078e00ff */
        /* <DEDUP_REMOVED lines=13> */
[----:B--2---:R-:W-:Y:S01]  /*17650*/  IMAD.MOV.U32 R38, RZ, RZ, -0x13909c81 ;  /* 0xec6f637fff267424 */ /* 0x004fe200078e00ff */
[----:B------:R-:W-:Y:S02]  /*17660*/  MOV R39, 0x3f1616d5 ;  /* 0x3f1616d500277802 */ /* 0x000fe40000000f00 */
[----:B------:R2:W-:Y:S01]  /*17670*/  STL.64 [R1+0xdb0], R40 ;  /* 0x000db02801007387 */ /* 0x0005e20000100a00 */
[----:B-1----:R-:W-:Y:S01]  /*17680*/  IMAD.MOV.U32 R52, RZ, RZ, 0x3b45ff81 ;  /* 0x3b45ff81ff347424 */ /* 0x002fe200078e00ff */
[----:B------:R-:W-:-:S02]  /*17690*/  MOV R53, 0xbd409d91 ;  /* 0xbd409d9100357802 */ /* 0x000fc40000000f00 */
[----:B------:R1:W-:Y:S01]  /*176a0*/  STL.64 [R1+0xca8], R56 ;  /* 0x000ca83801007387 */ /* 0x0003e20000100a00 */
[----:B0-----:R-:W-:-:S03]  /*176b0*/  IMAD.MOV.U32 R50, RZ, RZ, -0x24814352 ;  /* 0xdb7ebcaeff327424 */ /* 0x001fc600078e00ff */
[----:B------:R0:W-:Y:S01]  /*176c0*/  STL.64 [R1+0xcd8], R58 ;  /* 0x000cd83a01007387 */ /* 0x0001e20000100a00 */
[----:B------:R-:W-:Y:S02]  /*176d0*/  IMAD.MOV.U32 R51, RZ, RZ, -0x40f315cd ;  /* 0xbf0cea33ff337424 */ /* 0x000fe400078e00ff */
[----:B--2---:R-:W-:Y:S01]  /*176e0*/  IMAD.MOV.U32 R40, RZ, RZ, 0x1ad67669 ;  /* 0x1ad67669ff287424 */ /* 0x004fe200078e00ff */
[----:B------:R2:W-:Y:S01]  /*176f0*/  STL.64 [R1+0xce0], R54 ;  /* 0x000ce03601007387 */ /* 0x0005e20000100a00 */
[----:B------:R-:W-:-:S03]  /*17700*/  IMAD.MOV.U32 R41, RZ, RZ, -0x4132585a ;  /* 0xbecda7a6ff297424 */ /* 0x000fc600078e00ff */
[----:B------:R3:W-:Y:S01]  /*17710*/  STL.64 [R1+0xdb8], R42 ;  /* 0x000db82a01007387 */ /* 0x0007e20000100a00 */
[----:B-1----:R-:W-:Y:S01]  /*17720*/  IMAD.MOV.U32 R56, RZ, RZ, -0x35cf944b ;  /* 0xca306bb5ff387424 */ /* 0x002fe200078e00ff */
[----:B------:R-:W-:Y:S02]  /*17730*/  MOV R57, 0xbf191fff ;  /* 0xbf191fff00397802 */ /* 0x000fe40000000f00 */
[----:B------:R1:W-:Y:S01]  /*17740*/  STL.64 [R1+0xdd0], R36 ;  /* 0x000dd02401007387 */ /* 0x0003e20000100a00 */
[----:B0-----:R-:W-:Y:S01]  /*17750*/  MOV R58, 0xfc6f6d3d ;  /* 0xfc6f6d3d003a7802 */ /* 0x001fe20000000f00 */
[----:B------:R-:W-:Y:S02]  /*17760*/  IMAD.MOV.U32 R59, RZ, RZ, -0x4139f83b ;  /* 0xbec607c5ff3b7424 */ /* 0x000fe400078e00ff */
[----:B--2---:R-:W-:Y:S01]  /*17770*/  IMAD.MOV.U32 R54, RZ, RZ, 0x539275a7 ;  /* 0x539275a7ff367424 */ /* 0x004fe200078e00ff */
[----:B------:R0:W-:Y:S01]  /*17780*/  STL.64 [R1+0xdd8], R38 ;  /* 0x000dd82601007387 */ /* 0x0001e20000100a00 */
[----:B------:R-:W-:Y:S01]  /*17790*/  IMAD.MOV.U32 R55, RZ, RZ, 0x3ed1abde ;  /* 0x3ed1abdeff377424 */ /* 0x000fe200078e00ff */
        /* <DEDUP_REMOVED lines=8> */
[----:B------:R-:W-:Y:S01]  /*17820*/  MOV R39, 0x3ff10bef ;  /* 0x3ff10bef00277802 */ /* 0x000fe20000000f00 */
        /* <DEDUP_REMOVED lines=15> */
[----:B0-----:R-:W-:Y:S01]  /*17920*/  IMAD.MOV.U32 R58, RZ, RZ, 0x23c48dc0 ;  /* 0x23c48dc0ff3a7424 */ /* 0x001fe200078e00ff */
[----:B------:R-:W-:Y:S01]  /*17930*/  MOV R59, 0xbfc1a4da ;  /* 0xbfc1a4da003b7802 */ /* 0x000fe20000000f00 */
        /* <DEDUP_REMOVED lines=8> */
[----:B0-----:R-:W-:Y:S02]  /*179c0*/  IMAD.MOV.U32 R38, RZ, RZ, 0x2bd4a5fe ;  /* 0x2bd4a5feff267424 */ /* 0x001fe400078e00ff */
[----:B------:R-:W-:Y:S01]  /*179d0*/  IMAD.MOV.U32 R39, RZ, RZ, -0x403ac144 ;  /* 0xbfc53ebcff277424 */ /* 0x000fe200078e00ff */
[----:B-1----:R-:W-:Y:S01]  /*179e0*/  MOV R53, 0x3f778305 ;  /* 0x3f77830500357802 */ /* 0x002fe20000000f00 */
[----:B------:R-:W-:Y:S01]  /*179f0*/  IMAD.MOV.U32 R52, RZ, RZ, 0x4c284396 ;  /* 0x4c284396ff347424 */ /* 0x000fe200078e00ff */
[----:B------:R0:W-:Y:S01]  /*17a00*/  STL.64 [R1+0xd50], R56 ;  /* 0x000d503801007387 */ /* 0x0001e20000100a00 */
[----:B--2---:R-:W-:-:S02]  /*17a10*/  IMAD.MOV.U32 R50, RZ, RZ, -0xa3c9470 ;  /* 0xf5c36b90ff327424 */ /* 0x004fc400078e00ff */
[----:B------:R-:W-:Y:S01]  /*17a20*/  IMAD.MOV.U32 R51, RZ, RZ, -0x406a0401 ;  /* 0xbf95fbffff337424 */ /* 0x000fe200078e00ff */
[----:B------:R1:W-:Y:S01]  /*17a30*/  STL.64 [R1+0xd70], R54 ;  /* 0x000d703601007387 */ /* 0x0003e20000100a00 */
[----:B---3--:R-:W-:Y:S01]  /*17a40*/  MOV R40, 0x78d507d5 ;  /* 0x78d507d500287802 */ /* 0x008fe20000000f00 */
[----:B------:R-:W-:Y:S02]  /*17a50*/  IMAD.MOV.U32 R41, RZ, RZ, 0x3f909e54 ;  /* 0x3f909e54ff297424 */ /* 0x000fe400078e00ff */
[----:B------:R2:W-:Y:S01]  /*17a60*/  STL.64 [R1+0xd78], R58 ;  /* 0x000d783a01007387 */ /* 0x0005e20000100a00 */
[----:B0-----:R-:W-:-:S03]  /*17a70*/  MOV R56, 0x4f7ffc6f ;  /* 0x4f7ffc6f00387802 */ /* 0x001fc60000000f00 */
[----:B------:R0:W-:Y:S01]  /*17a80*/  STL.64 [R1+0xe48], R42 ;  /* 0x000e482a01007387 */ /* 0x0001e20000100a00 */
[----:B------:R-:W-:-:S03]  /*17a90*/  IMAD.MOV.U32 R57, RZ, RZ, -0x4071191d ;  /* 0xbf8ee6e3ff397424 */ /* 0x000fc600078e00ff */
[----:B------:R3:W-:Y:S01]  /*17aa0*/  STL.64 [R1+0xe50], R36 ;  /* 0x000e502401007387 */ /* 0x0007e20000100a00 */
[----:B-1----:R-:W-:Y:S01]  /*17ab0*/  IMAD.MOV.U32 R54, RZ, RZ, -0x4ab40e33 ;  /* 0xb54bf1cdff367424 */ /* 0x002fe200078e00ff */
[----:B------:R-:W-:Y:S01]  /*17ac0*/  MOV R55, 0x3f51b9f3 ;  /* 0x3f51b9f300377802 */ /* 0x000fe20000000f00 */
[----:B--2---:R-:W-:Y:S01]  /*17ad0*/  IMAD.MOV.U32 R58, RZ, RZ, 0x172c9899 ;  /* 0x172c9899ff3a7424 */ /* 0x004fe200078e00ff */
        /* <DEDUP_REMOVED lines=8> */
[----:B-1----:R-:W-:-:S03]  /*17b60*/  IMAD.MOV.U32 R38, RZ, RZ, -0x712e25fa ;  /* 0x8ed1da06ff267424 */ /* 0x002fc600078e00ff */
[----:B------:R1:W-:Y:S01]  /*17b70*/  STL.64 [R1+0xe78], R40 ;  /* 0x000e782801007387 */ /* 0x0003e20000100a00 */
[----:B------:R-:W-:Y:S01]  /*17b80*/  IMAD.MOV.U32 R39, RZ, RZ, 0x3f374a77 ;  /* 0x3f374a77ff277424 */ /* 0x000fe200078e00ff */
[----:B0-----:R-:W-:Y:S01]  /*17b90*/  MOV R52, 0x3f1f53aa ;  /* 0x3f1f53aa00347802 */ /* 0x001fe20000000f00 */
[----:B------:R-:W-:Y:S01]  /*17ba0*/  IMAD.MOV.U32 R53, RZ, RZ, 0x3ef2a1f9 ;  /* 0x3ef2a1f9ff357424 */ /* 0x000fe200078e00ff */
        /* <DEDUP_REMOVED lines=16> */
[----:B---3--:R-:W-:Y:S01]  /*17cb0*/  IMAD.MOV.U32 R42, RZ, RZ, -0x18f0abe5 ;  /* 0xe70f541bff2a7424 */ /* 0x008fe200078e00ff */
[----:B------:R-:W-:-:S02]  /*17cc0*/  MOV R43, 0x3d0c1417 ;  /* 0x3d0c1417002b7802 */ /* 0x000fc40000000f00 */
[----:B------:R2:W-:Y:S01]  /*17cd0*/  STL.64 [R1+0xde8], R52 ;  /* 0x000de83401007387 */ /* 0x0005e20000100a00 */
[----:B0-----:R-:W-:Y:S02]  /*17ce0*/  IMAD.MOV.U32 R36, RZ, RZ, -0x2584fef8 ;  /* 0xda7b0108ff247424 */ /* 0x001fe400078e00ff */
[----:B------:R-:W-:Y:S01]  /*17cf0*/  IMAD.MOV.U32 R37, RZ, RZ, 0x3eca5076 ;  /* 0x3eca5076ff257424 */ /* 0x000fe200078e00ff */
[----:B------:R0:W-:Y:S01]  /*17d00*/  STL.64 [R1+0xea8], R50 ;  /* 0x000ea83201007387 */ /* 0x0001e20000100a00 */
[----:B-1----:R-:W-:-:S03]  /*17d10*/  IMAD.MOV.U32 R38, RZ, RZ, -0x7d41b984 ;  /* 0x82be467cff267424 */ /* 0x002fc600078e00ff */
        /* <DEDUP_REMOVED lines=8> */
[----:B-1----:R-:W-:Y:S01]  /*17da0*/  IMAD.MOV.U32 R40, RZ, RZ, 0x12bad9bf ;  /* 0x12bad9bfff287424 */ /* 0x002fe200078e00ff */
[----:B------:R-:W-:-:S02]  /*17db0*/  MOV R41, 0xc0059508 ;  /* 0xc005950800297802 */ /* 0x000fc40000000f00 */
[----:B------:R1:W-:Y:S01]  /*17dc0*/  STL.64 [R1+0xe18], R58 ;  /* 0x000e183a01007387 */ /* 0x0003e20000100a00 */
[----:B--2---:R-:W-:-:S03]  /*17dd0*/  IMAD.MOV.U32 R56, RZ, RZ, -0x616e0a62 ;  /* 0x9e91f59eff387424 */ /* 0x004fc600078e00ff */
        /* <DEDUP_REMOVED lines=8> */
[----:B--2---:R-:W-:Y:S01]  /*17e60*/  IMAD.MOV.U32 R42, RZ, RZ, -0x1e30139f ;  /* 0xe1cfec61ff2a7424 */ /* 0x004fe200078e00ff */
[----:B------:R-:W-:Y:S02]  /*17e70*/  MOV R43, 0xbff7e696 ;  /* 0xbff7e696002b7802 */ /* 0x000fe40000000f00 */
[----:B------:R1:W-:Y:S01]  /*17e80*/  STL.64 [R1+0xe38], R52 ;  /* 0x000e383401007387 */ /* 0x0003e20000100a00 */
[----:B---3--:R-:W-:-:S02]  /*17e90*/  IMAD.MOV.U32 R36, RZ, RZ, 0x7fbade6a ;  /* 0x7fbade6aff247424 */ /* 0x008fc400078e00ff */
[----:B------:R-:W-:Y:S01]  /*17ea0*/  IMAD.MOV.U32 R37, RZ, RZ, 0x3fe60acf ;  /* 0x3fe60acfff257424 */ /* 0x000fe200078e00ff */
[----:B------:R2:W-:Y:S01]  /*17eb0*/  STL.64 [R1+0xef0], R50 ;  /* 0x000ef03201007387 */ /* 0x0005e20000100a00 */
[----:B0-----:R-:W-:-:S03]  /*17ec0*/  MOV R38, 0x5a443c00 ;  /* 0x5a443c0000267802 */ /* 0x001fc60000000f00 */
[----:B------:R0:W-:Y:S01]  /*17ed0*/  STL.64 [R1+0xef8], R40 ;  /* 0x000ef82801007387 */ /* 0x0001e20000100a00 */
[----:B------:R-:W-:Y:S02]  /*17ee0*/  IMAD.MOV.U32 R39, RZ, RZ, 0x3eb5f0bc ;  /* 0x3eb5f0bcff277424 */ /* 0x000fe400078e00ff */
[----:B-1----:R-:W-:Y:S01]  /*17ef0*/  IMAD.MOV.U32 R52, RZ, RZ, -0x5516e6ca ;  /* 0xaae91936ff347424 */ /* 0x002fe200078e00ff */
[----:B------:R1:W-:Y:S01]  /*17f00*/  STL.64 [R1+0xe40], R56 ;  /* 0x000e403801007387 */ /* 0x0003e20000100a00 */
[----:B------:R-:W-:Y:S01]  /*17f10*/  IMAD.MOV.U32 R53, RZ, RZ, -0x4220f927 ;  /* 0xbddf06d9ff357424 */ /* 0x000fe200078e00ff */
[----:B--2---:R-:W-:Y:S01]  /*17f20*/  MOV R50, 0xb61b59c3 ;  /* 0xb61b59c300327802 */ /* 0x004fe20000000f00 */
[----:B------:R-:W-:Y:S01]  /*17f30*/  IMAD.MOV.U32 R51, RZ, RZ, -0x404a91b2 ;  /* 0xbfb56e4eff337424 */ /* 0x000fe200078e00ff */
[----:B------:R2:W-:Y:S01]  /*17f40*/  STL.64 [R1+0xe60], R54 ;  /* 0x000e603601007387 */ /* 0x0005e20000100a00 */
[----:B0-----:R-:W-:Y:S01]  /*17f50*/  IMAD.MOV.U32 R40, RZ, RZ, -0x746b991f ;  /* 0x8b9466e1ff287424 */ /* 0x001fe200078e00ff */
[----:B------:R-:W-:-:S02]  /*17f60*/  MOV R41, 0xbe40bbb8 ;  /* 0xbe40bbb800297802 */ /* 0x000fc40000000f00 */
[----:B------:R0:W-:Y:S01]  /*17f70*/  STL.64 [R1+0xe68], R58 ;  /* 0x000e683a01007387 */ /* 0x0001e20000100a00 */
[----:B-1----:R-:W-:Y:S01]  /*17f80*/  MOV R56, 0xa9bf8951 ;  /* 0xa9bf895100387802 */ /* 0x002fe20000000f00 */
[----:B------:R-:W-:Y:S02]  /*17f90*/  IMAD.MOV.U32 R57, RZ, RZ, 0x3f58d9b0 ;  /* 0x3f58d9b0ff397424 */ /* 0x000fe400078e00ff */
[----:B------:R1:W-:Y:S04]  /*17fa0*/  STL.64 [R1+0xf10], R42 ;  /* 0x000f102a01007387 */ /* 0x0003e80000100a00 */
[----:B------:R3:W-:Y:S01]  /*17fb0*/  STL.64 [R1+0xf18], R36 ;  /* 0x000f182401007387 */ /* 0x0007e20000100a00 */
[----:B--2---:R-:W-:Y:S01]  /*17fc0*/  IMAD.MOV.U32 R54, RZ, RZ, 0x326dba30 ;  /* 0x326dba30ff367424 */ /* 0x004fe200078e00ff */
[----:B------:R-:W-:Y:S01]  /*17fd0*/  MOV R55, 0xbf146342 ;  /* 0xbf14634200377802 */ /* 0x000fe20000000f00 */
[----:B0-----:R-:W-:Y:S01]  /*17fe0*/  IMAD.MOV.U32 R58, RZ, RZ, -0x2d24c015 ;  /* 0xd2db3febff3a7424 */ /* 0x001fe200078e00ff */
[----:B------:R0:W-:Y:S01]  /*17ff0*/  STL.64 [R1+0xf20], R38 ;  /* 0x000f202601007387 */ /* 0x0001e20000100a00 */
[----:B------:R-:W-:-:S02]  /*18000*/  IMAD.MOV.U32 R59, RZ, RZ, 0x3f0a5dff ;  /* 0x3f0a5dffff3b7424 */ /* 0x000fc400078e00ff */
[----:B-1----:R-:W-:Y:S01]  /*18010*/  IMAD.MOV.U32 R42, RZ, RZ, -0x4060f7e2 ;  /* 0xbf9f081eff2a7424 */ /* 0x002fe200078e00ff */
[----:B------:R1:W-:Y:S01]  /*18020*/  STL.64 [R1+0xe88], R52 ;  /* 0x000e883401007387 */ /* 0x0003e20000100a00 */
[----:B------:R-:W-:Y:S02]  /*18030*/  IMAD.MOV.U32 R43, RZ, RZ, 0x3f98d9b0 ;  /* 0x3f98d9b0ff2b7424 */ /* 0x000fe400078e00ff */
[----:B---3--:R-:W-:Y:S01]  /*18040*/  IMAD.MOV.U32 R36, RZ, RZ, -0x7c1f5c1b ;  /* 0x83e0a3e5ff247424 */ /* 0x008fe200078e00ff */
[----:B------:R2:W-:Y:S01]  /*18050*/  STL.64 [R1+0xf38], R50 ;  /* 0x000f383201007387 */ /* 0x0005e20000100a00 */
[----:B------:R-:W-:-:S03]  /*18060*/  IMAD.MOV.U32 R37, RZ, RZ, 0x3dcb2cc4 ;  /* 0x3dcb2cc4ff257424 */ /* 0x000fc600078e00ff */
[----:B------:R3:W-:Y:S01]  /*18070*/  STL.64 [R1+0xf40], R40 ;  /* 0x000f402801007387 */ /* 0x0007e20000100a00 */
[----:B0-----:R-:W-:Y:S01]  /*18080*/  MOV R38, 0xc0f590c5 ;  /* 0xc0f590c500267802 */ /* 0x001fe20000000f00 */
[----:B------:R-:W-:Y:S01]  /*18090*/  IMAD.MOV.U32 R39, RZ, RZ, -0x40a683ee ;  /* 0xbf597c12ff277424 */ /* 0x000fe200078e00ff */
[----:B-1----:R-:W-:Y:S01]  /*180a0*/  MOV R52, 0x101bb71a ;  /* 0x101bb71a00347802 */ /* 0x002fe20000000f00 */
[----:B------:R-:W-:Y:S01]  /*180b0*/  IMAD.MOV.U32 R53, RZ, RZ, 0x3ffaab9a ;  /* 0x3ffaab9aff357424 */ /* 0x000fe200078e00ff */
        /* <DEDUP_REMOVED lines=8> */
[----:B0-----:R-:W-:Y:S01]  /*18140*/  IMAD.MOV.U32 R56, RZ, RZ, 0xe771b94 ;  /* 0x0e771b94ff387424 */ /* 0x001fe200078e00ff */
[----:B------:R-:W-:Y:S02]  /*18150*/  MOV R57, 0x3fbdd5fa ;  /* 0x3fbdd5fa00397802 */ /* 0x000fe40000000f00 */
[----:B------:R0:W-:Y:S01]  /*18160*/  STL.64 [R1+0xf60], R36 ;  /* 0x000f602401007387 */ /* 0x0001e20000100a00 */
[----:B-1----:R-:W-:Y:S02]  /*18170*/  IMAD.MOV.U32 R54, RZ, RZ, 0x57317fb1 ;  /* 0x57317fb1ff367424 */ /* 0x002fe400078e00ff */
[----:B------:R-:W-:Y:S01]  /*18180*/  IMAD.MOV.U32 R55, RZ, RZ, -0x40cef4ce ;  /* 0xbf310b32ff377424 */ /* 0x000fe200078e00ff */
[----:B--2---:R-:W-:Y:S01]  /*18190*/  MOV R58, 0x741b2958 ;  /* 0x741b2958003a7802 */ /* 0x004fe20000000f00 */
        /* <DEDUP_REMOVED lines=17> */
[----:B-1----:R-:W-:-:S02]  /*182b0*/  IMAD.MOV.U32 R40, RZ, RZ, 0x33a9e5be ;  /* 0x33a9e5beff287424 */ /* 0x002fc400078e00ff */
[----:B------:R-:W-:Y:S01]  /*182c0*/  IMAD.MOV.U32 R41, RZ, RZ, 0x4022777c ;  /* 0x4022777cff297424 */ /* 0x000fe200078e00ff */
[----:B------:R1:W-:Y:S01]  /*182d0*/  STL.64 [R1+0xf08], R58 ;  /* 0x000f083a01007387 */ /* 0x0003e20000100a00 */
[----:B--2---:R-:W-:-:S03]  /*182e0*/  IMAD.MOV.U32 R56, RZ, RZ, 0x5866b19f ;  /* 0x5866b19fff387424 */ /* 0x004fc600078e00ff */
[----:B------:R2:W-:Y:S01]  /*182f0*/  STL.64 [R1+0xf90], R42 ;  /* 0x000f902a01007387 */ /* 0x0005e20000100a00 */
[----:B------:R-:W-:Y:S01]  /*18300*/  IMAD.MOV.U32 R57, RZ, RZ, 0x3fcb0149 ;  /* 0x3fcb0149ff397424 */ /* 0x000fe200078e00ff */
[----:B0-----:R-:W-:Y:S02]  /*18310*/  MOV R54, 0xb77934eb ;  /* 0xb77934eb00367802 */ /* 0x001fe40000000f00 */
[----:B------:R0:W-:Y:S01]  /*18320*/  STL.64 [R1+0xf98], R36 ;  /* 0x000f982401007387 */ /* 0x0001e20000100a00 */
[----:B------:R-:W-:Y:S02]  /*18330*/  IMAD.MOV.U32 R55, RZ, RZ, -0x406dc241 ;  /* 0xbf923dbfff377424 */ /* 0x000fe400078e00ff */
[----:B-1----:R-:W-:Y:S01]  /*18340*/  IMAD.MOV.U32 R58, RZ, RZ, 0x7b186dc8 ;  /* 0x7b186dc8ff3a7424 */ /* 0x002fe200078e00ff */
        /* <DEDUP_REMOVED lines=10> */
[----:B------:R-:W-:Y:S01]  /*183f0*/  MOV R39, 0x400290e2 ;  /* 0x400290e200277802 */ /* 0x000fe20000000f00 */
[----:B--2---:R-:W-:Y:S02]  /*18400*/  IMAD.MOV.U32 R52, RZ, RZ, -0x76e7b570 ;  /* 0x89184a90ff347424 */ /* 0x004fe400078e00ff */
[----:B------:R2:W-:Y:S01]  /*18410*/  STL.64 [R1+0xf30], R56 ;  /* 0x000f303801007387 */ /* 0x0005e20000100a00 */
[----:B------:R-:W-:Y:S02]  /*18420*/  IMAD.MOV.U32 R53, RZ, RZ, -0x40c8e179 ;  /* 0xbf371e87ff357424 */ /* 0x000fe400078e00ff */
[----:B0-----:R-:W-:Y:S01]  /*18430*/  IMAD.MOV.U32 R50, RZ, RZ, -0x599d9835 ;  /* 0xa66267cbff327424 */ /* 0x001fe200078e00ff */
[----:B------:R-:W-:Y:S01]  /*18440*/  MOV R51, 0x3fd5be7a ;  /* 0x3fd5be7a00337802 */ /* 0x000fe20000000f00 */
[----:B------:R0:W-:Y:S01]  /*18450*/  STL.64 [R1+0xf50], R54 ;  /* 0x000f503601007387 */ /* 0x0001e20000100a00 */
[----:B-1----:R-:W-:-:S02]  /*18460*/  IMAD.MOV.U32 R40, RZ, RZ, -0x448ac069 ;  /* 0xbb753f97ff287424 */ /* 0x002fc400078e00ff */
[----:B------:R-:W-:Y:S01]  /*18470*/  IMAD.MOV.U32 R41, RZ, RZ, -0x402ee61d ;  /* 0xbfd119e3ff297424 */ /* 0x000fe200078e00ff */
[----:B------:R1:W-:Y:S01]  /*18480*/  STL.64 [R1+0xf58], R58 ;  /* 0x000f583a01007387 */ /* 0x0003e20000100a00 */
[----:B--2---:R-:W-:Y:S01]  /*18490*/  MOV R56, 0x43f4cecc ;  /* 0x43f4cecc00387802 */ /* 0x004fe20000000f00 */
[----:B------:R-:W-:Y:S02]  /*184a0*/  IMAD.MOV.U32 R57, RZ, RZ, 0x3d3a2d86 ;  /* 0x3d3a2d86ff397424 */ /* 0x000fe400078e00ff */
[----:B------:R2:W-:Y:S01]  /*184b0*/  STL.64 [R1+0xfd8], R42 ;  /* 0x000fd82a01007387 */ /* 0x0005e20000100a00 */
[----:B0-----:R-:W-:-:S03]  /*184c0*/  IMAD.MOV.U32 R54, RZ, RZ, -0x755502fe ;  /* 0x8aaafd02ff367424 */ /* 0x001fc600078e00ff */
[----:B------:R0:W-:Y:S01]  /*184d0*/  STL.64 [R1+0xfe0], R36 ;  /* 0x000fe02401007387 */ /* 0x0001e20000100a00 */
[----:B------:R-:W-:Y:S01]  /*184e0*/  MOV R55, 0xc01a79ae ;  /* 0xc01a79ae00377802 */ /* 0x000fe20000000f00 */
[----:B-1----:R-:W-:Y:S02]  /*184f0*/  IMAD.MOV.U32 R58, RZ, RZ, -0x401bc200 ;  /* 0xbfe43e00ff3a7424 */ /* 0x002fe400078e00ff */
[----:B------:R1:W-:Y:S01]  /*18500*/  STL.64 [R1+0xfe8], R38 ;  /* 0x000fe82601007387 */ /* 0x0003e20000100a00 */
[----:B------:R-:W-:Y:S01]  /*18510*/  IMAD.MOV.U32 R59, RZ, RZ, 0x402acbc4 ;  /* 0x402acbc4ff3b7424 */ /* 0x000fe200078e00ff */
[----:B--2---:R-:W-:Y:S01]  /*18520*/  MOV R42, 0x7aa334e1 ;  /* 0x7aa334e1002a7802 */ /* 0x004fe20000000f00 */
[----:B------:R-:W-:Y:S01]  /*18530*/  IMAD.MOV.U32 R43, RZ, RZ, 0x3fba33c6 ;  /* 0x3fba33c6ff2b7424 */ /* 0x000fe200078e00ff */
        /* <DEDUP_REMOVED lines=10> */
[----:B0-----:R-:W-:Y:S02]  /*185e0*/  IMAD.MOV.U32 R50, RZ, RZ, -0x1e36eb88 ;  /* 0xe1c91478ff327424 */ /* 0x001fe400078e00ff */
[----:B------:R-:W-:Y:S01]  /*185f0*/  IMAD.MOV.U32 R51, RZ, RZ, 0x3d8110fe ;  /* 0x3d8110feff337424 */ /* 0x000fe200078e00ff */
[----:B------:R0:W-:Y:S01]  /*18600*/  STL.64 [R1+0xfa0], R54 ;  /* 0x000fa03601007387 */ /* 0x0001e20000100a00 */
[----:B-1----:R-:W-:-:S02]  /*18610*/  IMAD.MOV.U32 R40, RZ, RZ, 0x31e8c834 ;  /* 0x31e8c834ff287424 */ /* 0x002fc400078e00ff */
[----:B------:R-:W-:Y:S01]  /*18620*/  IMAD.MOV.U32 R41, RZ, RZ, 0x3f37f34f ;  /* 0x3f37f34fff297424 */ /* 0x000fe200078e00ff */
[----:B------:R1:W-:Y:S01]  /*18630*/  STL.64 [R1+0xfa8], R58 ;  /* 0x000fa83a01007387 */ /* 0x0003e20000100a00 */
[----:B--2---:R-:W-:-:S03]  /*18640*/  IMAD.MOV.U32 R56, RZ, RZ, 0x4d316e22 ;  /* 0x4d316e22ff387424 */ /* 0x004fc600078e00ff */
[----:B------:R2:W-:Y:S01]  /*18650*/  STL.64 [R1+0x1010], R42 ;  /* 0x0010102a01007387 */ /* 0x0005e20000100a00 */
[----:B------:R-:W-:-:S03]  /*18660*/  MOV R57, 0x40160ace ;  /* 0x40160ace00397802 */ /* 0x000fc60000000f00 */
[----:B------:R3:W-:Y:S01]  /*18670*/  STL.64 [R1+0x1028], R36 ;  /* 0x0010282401007387 */ /* 0x0007e20000100a00 */
[----:B0-----:R-:W-:Y:S02]  /*18680*/  IMAD.MOV.U32 R54, RZ, RZ, 0x30da5a0 ;  /* 0x030da5a0ff367424 */ /* 0x001fe400078e00ff */
[----:B------:R-:W-:Y:S01]  /*18690*/  IMAD.MOV.U32 R55, RZ, RZ, -0x400fed45 ;  /* 0xbff012bbff377424 */ /* 0x000fe200078e00ff */
[----:B-1----:R-:W-:Y:S01]  /*186a0*/  MOV R58, 0x603144a ;  /* 0x0603144a003a7802 */ /* 0x002fe20000000f00 */
[----:B------:R-:W-:Y:S01]  /*186b0*/  IMAD.MOV.U32 R59, RZ, RZ, -0x4184993b ;  /* 0xbe7b66c5ff3b7424 */ /* 0x000fe200078e00ff */
[----:B------:R0:W-:Y:S01]  /*186c0*/  STL.64 [R1+0x1030], R38 ;  /* 0x0010302601007387 */ /* 0x0001e20000100a00 */
[----:B--2---:R-:W-:Y:S01]  /*186d0*/  MOV R42, 0x272abdba ;  /* 0x272abdba002a7802 */ /* 0x004fe20000000f00 */
[----:B------:R-:W-:Y:S02]  /*186e0*/  IMAD.MOV.U32 R43, RZ, RZ, -0x4233cd92 ;  /* 0xbdcc326eff2b7424 */ /* 0x000fe400078e00ff */
[----:B------:R1:W-:Y:S01]  /*186f0*/  STL.64 [R1+0xfc8], R52 ;  /* 0x000fc83401007387 */ /* 0x0003e20000100a00 */
[----:B---3--:R-:W-:Y:S01]  /*18700*/  IMAD.MOV.U32 R36, RZ, RZ, -0x14756c2 ;  /* 0xfeb8a93eff247424 */ /* 0x008fe200078e00ff */
[----:B------:R-:W-:-:S02]  /*18710*/  MOV R37, 0xbf140318 ;  /* 0xbf14031800257802 */ /* 0x000fc40000000f00 */
[----:B------:R2:W-:Y:S04]  /*18720*/  STL.64 [R1+0x1038], R50 ;  /* 0x0010383201007387 */ /* 0x0005e80000100a00 */
[----:B------:R3:W-:Y:S01]  /*18730*/  STL.64 [R1+0x1050], R40 ;  /* 0x0010502801007387 */ /* 0x0007e20000100a00 */
[----:B0-----:R-:W-:Y:S01]  /*18740*/  IMAD.MOV.U32 R38, RZ, RZ, 0x47565b8b ;  /* 0x47565b8bff267424 */ /* 0x001fe200078e00ff */
[----:B------:R-:W-:Y:S01]  /*18750*/  MOV R39, 0x404290e4 ;  /* 0x404290e400277802 */ /* 0x000fe20000000f00 */
[----:B-1----:R-:W-:Y:S01]  /*18760*/  IMAD.MOV.U32 R52, RZ, RZ, -0x493b40ef ;  /* 0xb6c4bf11ff347424 */ /* 0x002fe200078e00ff */
[----:B------:R-:W-:Y:S01]  /*18770*/  MOV R53, 0x3e0cf9b8 ;  /* 0x3e0cf9b800357802 */ /* 0x000fe20000000f00 */
[----:B------:R0:W-:Y:S01]  /*18780*/  STL.64 [R1+0xfd0], R56 ;  /* 0x000fd03801007387 */ /* 0x0001e20000100a00 */
[----:B--2---:R-:W-:-:S02]  /*18790*/  IMAD.MOV.U32 R50, RZ, RZ, -0x414a6413 ;  /* 0xbeb59bedff327424 */ /* 0x004fc400078e00ff */
[----:B------:R-:W-:Y:S01]  /*187a0*/  IMAD.MOV.U32 R51, RZ, RZ, -0x3fb5d9d3 ;  /* 0xc04a262dff337424 */ /* 0x000fe200078e00ff */
[----:B------:R1:W-:Y:S01]  /*187b0*/  STL.64 [R1+0xff0], R54 ;  /* 0x000ff03601007387 */ /* 0x0003e20000100a00 */
[----:B---3--:R-:W-:Y:S01]  /*187c0*/  MOV R40, 0xddff7151 ;  /* 0xddff715100287802 */ /* 0x008fe20000000f00 */
[----:B------:R-:W-:Y:S02]  /*187d0*/  IMAD.MOV.U32 R41, RZ, RZ, 0x4040877f ;  /* 0x4040877fff297424 */ /* 0x000fe400078e00ff */
[----:B------:R2:W-:Y:S01]  /*187e0*/  STL.64 [R1+0xff8], R58 ;  /* 0x000ff83a01007387 */ /* 0x0005e20000100a00 */
[----:B0-----:R-:W-:-:S03]  /*187f0*/  IMAD.MOV.U32 R56, RZ, RZ, 0x18f65fc2 ;  /* 0x18f65fc2ff387424 */ /* 0x001fc600078e00ff */
[----:B------:R0:W-:Y:S01]  /*18800*/  STL.64 [R1+0x1058], R42 ;  /* 0x0010582a01007387 */ /* 0x0001e20000100a00 */
[----:B------:R-:W-:-:S03]  /*18810*/  IMAD.MOV.U32 R57, RZ, RZ, -0x4063546b ;  /* 0xbf9cab95ff397424 */ /* 0x000fc600078e00ff */
[----:B------:R3:W-:Y:S01]  /*18820*/  STL.64 [R1+0x1060], R36 ;  /* 0x0010602401007387 */ /* 0x0007e20000100a00 */
[----:B-1----:R-:W-:Y:S01]  /*18830*/  MOV R54, 0x918990d6 ;  /* 0x918990d600367802 */ /* 0x002fe20000000f00 */
[----:B------:R-:W-:Y:S02]  /*18840*/  IMAD.MOV.U32 R55, RZ, RZ, 0x3f5b22fa ;  /* 0x3f5b22faff377424 */ /* 0x000fe400078e00ff */
[----:B--2---:R-:W-:Y:S01]  /*18850*/  IMAD.MOV.U32 R58, RZ, RZ, 0x2c7988e6 ;  /* 0x2c7988e6ff3a7424 */ /* 0x004fe200078e00ff */
[----:B------:R-:W-:Y:S01]  /*18860*/  MOV R59, 0xbf522881 ;  /* 0xbf522881003b7802 */ /* 0x000fe20000000f00 */
[----:B------:R1:W-:Y:S01]  /*18870*/  STL.64 [R1+0x1078], R38 ;  /* 0x0010782601007387 */ /* 0x0003e20000100a00 */
[----:B0-----:R-:W-:Y:S01]  /*18880*/  MOV R42, 0x9704f557 ;  /* 0x9704f557002a7802 */ /* 0x001fe20000000f00 */
[----:B------:R-:W-:Y:S02]  /*18890*/  IMAD.MOV.U32 R43, RZ, RZ, 0x4034e300 ;  /* 0x4034e300ff2b7424 */ /* 0x000fe400078e00ff */
[----:B------:R0:W-:Y:S01]  /*188a0*/  STL.64 [R1+0x1018], R52 ;  /* 0x0010183401007387 */ /* 0x0001e20000100a00 */
[----:B---3--:R-:W-:Y:S01]  /*188b0*/  IMAD.MOV.U32 R36, RZ, RZ, -0x7db2eaba ;  /* 0x824d1546ff247424 */ /* 0x008fe200078e00ff */
[----:B------:R-:W-:-:S02]  /*188c0*/  MOV R37, 0xc0241766 ;  /* 0xc024176600257802 */ /* 0x000fc40000000f00 */
[----:B------:R2:W-:Y:S04]  /*188d0*/  STL.64 [R1+0x1080], R50 ;  /* 0x0010803201007387 */ /* 0x0005e80000100a00 */
[----:B------:R3:W-:Y:S01]  /*188e0*/  STL.64 [R1+0x1088], R40 ;  /* 0x0010882801007387 */ /* 0x0007e20000100a00 */
[----:B-1----:R-:W-:Y:S02]  /*188f0*/  IMAD.MOV.U32 R38, RZ, RZ, -0x6936a9cb ;  /* 0x96c95635ff267424 */ /* 0x002fe400078e00ff */
[----:B------:R-:W-:Y:S01]  /*18900*/  IMAD.MOV.U32 R39, RZ, RZ, -0x4116555b ;  /* 0xbee9aaa5ff277424 */ /* 0x000fe200078e00ff */
[----:B------:R1:W-:Y:S01]  /*18910*/  STL.64 [R1+0x1020], R56 ;  /* 0x0010203801007387 */ /* 0x0003e20000100a00 */
[----:B0-----:R-:W-:Y:S02]  /*18920*/  IMAD.MOV.U32 R52, RZ, RZ, 0x4df23f8f ;  /* 0x4df23f8fff347424 */ /* 0x001fe400078e00ff */
[----:B------:R-:W-:Y:S01]  /*18930*/  IMAD.MOV.U32 R53, RZ, RZ, -0x3fcee326 ;  /* 0xc0311cdaff357424 */ /* 0x000fe200078e00ff */
[----:B------:R0:W-:Y:S01]  /*18940*/  STL.64 [R1+0x1040], R54 ;  /* 0x0010403601007387 */ /* 0x0001e20000100a00 */
[----:B--2---:R-:W-:-:S02]  /*18950*/  IMAD.MOV.U32 R50, RZ, RZ, -0x799944c9 ;  /* 0x8666bb37ff327424 */ /* 0x004fc400078e00ff */
[----:B------:R-:W-:Y:S01]  /*18960*/  IMAD.MOV.U32 R51, RZ, RZ, 0x3ff6ed4d ;  /* 0x3ff6ed4dff337424 */ /* 0x000fe200078e00ff */
[----:B---3--:R-:W-:Y:S01]  /*18970*/  MOV R40, 0xe3f45c35 ;  /* 0xe3f45c3500287802 */ /* 0x008fe20000000f00 */
        /* <DEDUP_REMOVED lines=41> */
[----:B-1----:R-:W-:Y:S02]  /*18c10*/  IMAD.MOV.U32 R36, RZ, RZ, -0x6f5a202a ;  /* 0x90a5dfd6ff247424 */ /* 0x002fe400078e00ff */
[----:B------:R-:W-:Y:S01]  /*18c20*/  IMAD.MOV.U32 R37, RZ, RZ, -0x40c6205e ;  /* 0xbf39dfa2ff257424 */ /* 0x000fe200078e00ff */
        /* <DEDUP_REMOVED lines=22> */
[----:B--2---:R-:W-:Y:S01]  /*18d90*/  IMAD.MOV.U32 R42, RZ, RZ, -0x4d642099 ;  /* 0xb29bdf67ff2a7424 */ /* 0x004fe200078e00ff */
[----:B------:R-:W-:Y:S02]  /*18da0*/  MOV R43, 0xbf1d845b ;  /* 0xbf1d845b002b7802 */ /* 0x000fe40000000f00 */
[----:B------:R1:W-:Y:S01]  /*18db0*/  STL.64 [R1+0x1108], R52 ;  /* 0x0011083401007387 */ /* 0x0003e20000100a00 */
[----:B---3--:R-:W-:-:S02]  /*18dc0*/  IMAD.MOV.U32 R36, RZ, RZ, -0x4ee5e7bf ;  /* 0xb11a1841ff247424 */ /* 0x008fc400078e00ff */
[----:B------:R-:W-:Y:S01]  /*18dd0*/  IMAD.MOV.U32 R37, RZ, RZ, 0x40446293 ;  /* 0x40446293ff257424 */ /* 0x000fe200078e00ff */
[----:B------:R2:W-:Y:S01]  /*18de0*/  STL.64 [R1+0x1148], R50 ;  /* 0x0011483201007387 */ /* 0x0005e20000100a00 */
[----:B0-----:R-:W-:-:S03]  /*18df0*/  MOV R38, 0x6beb0621 ;  /* 0x6beb062100267802 */ /* 0x001fc60000000f00 */
[----:B------:R0:W-:Y:S01]  /*18e00*/  STL.64 [R1+0x1150], R40 ;  /* 0x0011502801007387 */ /* 0x0001e20000100a00 */
[----:B------:R-:W-:Y:S02]  /*18e10*/  IMAD.MOV.U32 R39, RZ, RZ, -0x3fbce514 ;  /* 0xc0431aecff277424 */ /* 0x000fe400078e00ff */
[----:B-1----:R-:W-:Y:S01]  /*18e20*/  IMAD.MOV.U32 R52, RZ, RZ, -0x200583a8 ;  /* 0xdffa7c58ff347424 */ /* 0x002fe200078e00ff */
[----:B------:R1:W-:Y:S01]  /*18e30*/  STL.64 [R1+0x1110], R56 ;  /* 0x0011103801007387 */ /* 0x0003e20000100a00 */
[----:B------:R-:W-:Y:S01]  /*18e40*/  IMAD.MOV.U32 R53, RZ, RZ, 0x4062469e ;  /* 0x4062469eff357424 */ /* 0x000fe200078e00ff */
[----:B--2---:R-:W-:Y:S01]  /*18e50*/  MOV R50, 0x8095cabe ;  /* 0x8095cabe00327802 */ /* 0x004fe20000000f00 */
[----:B------:R-:W-:Y:S01]  /*18e60*/  IMAD.MOV.U32 R51, RZ, RZ, -0x3fe6e9de ;  /* 0xc0191622ff337424 */ /* 0x000fe200078e00ff */
[----:B------:R2:W-:Y:S01]  /*18e70*/  STL.64 [R1+0x1130], R54 ;  /* 0x0011303601007387 */ /* 0x0005e20000100a00 */
[----:B0-----:R-:W-:Y:S01]  /*18e80*/  IMAD.MOV.U32 R40, RZ, RZ, -0x6406ef78 ;  /* 0x9bf91088ff287424 */ /* 0x001fe200078e00ff */
[----:B------:R-:W-:-:S02]  /*18e90*/  MOV R41, 0x401477b4 ;  /* 0x401477b400297802 */ /* 0x000fc40000000f00 */
[----:B------:R0:W-:Y:S01]  /*18ea0*/  STL.64 [R1+0x1138], R58 ;  /* 0x0011383a01007387 */ /* 0x0001e20000100a00 */
[----:B-1----:R-:W-:Y:S01]  /*18eb0*/  MOV R56, 0xca0e8768 ;  /* 0xca0e876800387802 */ /* 0x002fe20000000f00 */
[----:B------:R-:W-:Y:S02]  /*18ec0*/  IMAD.MOV.U32 R57, RZ, RZ, -0x3fabe89b ;  /* 0xc0541765ff397424 */ /* 0x000fe400078e00ff */
[----:B------:R1:W-:Y:S04]  /*18ed0*/  STL.64 [R1+0x1168], R42 ;  /* 0x0011682a01007387 */ /* 0x0003e80000100a00 */
[----:B------:R3:W-:Y:S01]  /*18ee0*/  STL.64 [R1+0x1170], R36 ;  /* 0x0011702401007387 */ /* 0x0007e20000100a00 */
[----:B--2---:R-:W-:Y:S01]  /*18ef0*/  IMAD.MOV.U32 R54, RZ, RZ, 0x217aa43e ;  /* 0x217aa43eff367424 */ /* 0x004fe200078e00ff */
[----:B------:R-:W-:Y:S01]  /*18f00*/  MOV R55, 0x403131fa ;  /* 0x403131fa00377802 */ /* 0x000fe20000000f00 */
[----:B0-----:R-:W-:Y:S01]  /*18f10*/  IMAD.MOV.U32 R58, RZ, RZ, 0x205f94ff ;  /* 0x205f94ffff3a7424 */ /* 0x001fe200078e00ff */
[----:B------:R0:W-:Y:S01]  /*18f20*/  STL.64 [R1+0x1178], R38 ;  /* 0x0011782601007387 */ /* 0x0001e20000100a00 */
[----:B------:R-:W-:-:S02]  /*18f30*/  IMAD.MOV.U32 R59, RZ, RZ, 0x3eaf6148 ;  /* 0x3eaf6148ff3b7424 */ /* 0x000fc400078e00ff */
[----:B-1----:R-:W-:Y:S01]  /*18f40*/  IMAD.MOV.U32 R42, RZ, RZ, 0x4a8e94a0 ;  /* 0x4a8e94a0ff2a7424 */ /* 0x002fe200078e00ff */
[----:B------:R1:W-:Y:S01]  /*18f50*/  STL.64 [R1+0x1158], R52 ;  /* 0x0011583401007387 */ /* 0x0003e20000100a00 */
[----:B------:R-:W-:Y:S02]  /*18f60*/  IMAD.MOV.U32 R43, RZ, RZ, -0x3fffbe89 ;  /* 0xc0004177ff2b7424 */ /* 0x000fe400078e00ff */
[----:B---3--:R-:W-:Y:S01]  /*18f70*/  IMAD.MOV.U32 R36, RZ, RZ, 0x54519e31 ;  /* 0x54519e31ff247424 */ /* 0x008fe200078e00ff */
[----:B------:R2:W-:Y:S01]  /*18f80*/  STL.64 [R1+0x1190], R50 ;  /* 0x0011903201007387 */ /* 0x0005e20000100a00 */
[----:B------:R-:W-:-:S03]  /*18f90*/  IMAD.MOV.U32 R37, RZ, RZ, -0x4023b2df ;  /* 0xbfdc4d21ff257424 */ /* 0x000fc600078e00ff */
[----:B------:R3:W-:Y:S01]  /*18fa0*/  STL.64 [R1+0x1198], R40 ;  /* 0x0011982801007387 */ /* 0x0007e20000100a00 */
[----:B0-----:R-:W-:Y:S01]  /*18fb0*/  MOV R38, 0xeaf4767 ;  /* 0x0eaf476700267802 */ /* 0x001fe20000000f00 */
[----:B------:R-:W-:Y:S01]  /*18fc0*/  IMAD.MOV.U32 R39, RZ, RZ, 0x3fc49518 ;  /* 0x3fc49518ff277424 */ /* 0x000fe200078e00ff */
[----:B-1----:R-:W-:Y:S01]  /*18fd0*/  MOV R52, 0x3c3db77e ;  /* 0x3c3db77e00347802 */ /* 0x002fe20000000f00 */
[----:B------:R-:W-:Y:S01]  /*18fe0*/  IMAD.MOV.U32 R53, RZ, RZ, -0x41cabca0 ;  /* 0xbe354360ff357424 */ /* 0x000fe200078e00ff */
        /* <DEDUP_REMOVED lines=11> */
[----:B-1----:R-:W-:Y:S02]  /*190a0*/  IMAD.MOV.U32 R54, RZ, RZ, -0x393fe757 ;  /* 0xc6c018a9ff367424 */ /* 0x002fe400078e00ff */
        /* <DEDUP_REMOVED lines=16> */
[----:B0-----:R-:W-:Y:S01]  /*191b0*/  IMAD.MOV.U32 R50, RZ, RZ, 0x4564ae7d ;  /* 0x4564ae7dff327424 */ /* 0x001fe200078e00ff */
[----:B------:R-:W-:Y:S02]  /*191c0*/  MOV R51, 0x4086d9ba ;  /* 0x4086d9ba00337802 */ /* 0x000fe40000000f00 */
[----:B------:R0:W-:Y:S01]  /*191d0*/  STL.64 [R1+0x11d0], R54 ;  /* 0x0011d03601007387 */ /* 0x0001e20000100a00 */
[----:B-1----:R-:W-:-:S02]  /*191e0*/  IMAD.MOV.U32 R40, RZ, RZ, 0x233f801a ;  /* 0x233f801aff287424 */ /* 0x002fc400078e00ff */
        /* <DEDUP_REMOVED lines=10> */
[----:B------:R-:W-:Y:S01]  /*19290*/  MOV R59, 0x407462ac ;  /* 0x407462ac003b7802 */ /* 0x000fe20000000f00 */
[----:B--2---:R-:W-:Y:S01]  /*192a0*/  IMAD.MOV.U32 R42, RZ, RZ, 0x60bc3e58 ;  /* 0x60bc3e58ff2a7424 */ /* 0x004fe200078e00ff */
[----:B------:R1:W-:Y:S01]  /*192b0*/  STL.64 [R1+0x11f8], R52 ;  /* 0x0011f83401007387 */ /* 0x0003e20000100a00 */
[----:B------:R-:W-:Y:S01]  /*192c0*/  IMAD.MOV.U32 R43, RZ, RZ, -0x3f8a81b5 ;  /* 0xc0757e4bff2b7424 */ /* 0x000fe200078e00ff */
[----:B0-----:R-:W-:Y:S01]  /*192d0*/  MOV R36, 0x482a6b51 ;  /* 0x482a6b5100247802 */ /* 0x001fe20000000f00 */
[----:B------:R-:W-:Y:S01]  /*192e0*/  IMAD.MOV.U32 R37, RZ, RZ, 0x40657e76 ;  /* 0x40657e76ff257424 */ /* 0x000fe200078e00ff */
[----:B------:R0:W-:Y:S01]  /*192f0*/  STL.64 [R1+0x1210], R50 ;  /* 0x0012103201007387 */ /* 0x0001e20000100a00 */
[----:B---3--:R-:W-:Y:S01]  /*19300*/  IMAD.MOV.U32 R38, RZ, RZ, -0x55d2c28c ;  /* 0xaa2d3d74ff267424 */ /* 0x008fe200078e00ff */
[----:B------:R-:W-:-:S02]  /*19310*/  MOV R39, 0x3f226665 ;  /* 0x3f22666500277802 */ /* 0x000fc40000000f00 */
[----:B------:R2:W-:Y:S01]  /*19320*/  STL.64 [R1+0x1218], R40 ;  /* 0x0012182801007387 */ /* 0x0005e20000100a00 */
[----:B-1----:R-:W-:-:S03]  /*19330*/  IMAD.MOV.U32 R52, RZ, RZ, 0x549f7d79 ;  /* 0x549f7d79ff347424 */ /* 0x002fc600078e00ff */
[----:B------:R1:W-:Y:S01]  /*19340*/  STL.64 [R1+0x1200], R56 ;  /* 0x0012003801007387 */ /* 0x0003e20000100a00 */
[----:B------:R-:W-:Y:S02]  /*19350*/  IMAD.MOV.U32 R53, RZ, RZ, -0x3fad2f66 ;  /* 0xc052d09aff357424 */ /* 0x000fe400078e00ff */
        /* <DEDUP_REMOVED lines=9> */
[----:B0-----:R-:W-:-:S03]  /*193f0*/  IMAD.MOV.U32 R54, RZ, RZ, 0x69db732d ;  /* 0x69db732dff367424 */ /* 0x001fc600078e00ff */
[----:B------:R0:W-:Y:S01]  /*19400*/  STL.64 [R1+0x1238], R36 ;  /* 0x0012382401007387 */ /* 0x0001e20000100a00 */
[----:B------:R-:W-:-:S03]  /*19410*/  MOV R55, 0xc01e11f3 ;  /* 0xc01e11f300377802 */ /* 0x000fc60000000f00 */
[----:B------:R3:W-:Y:S01]  /*19420*/  STL.64 [R1+0x1240], R38 ;  /* 0x0012402601007387 */ /* 0x0007e20000100a00 */
[----:B--2---:R-:W-:Y:S02]  /*19430*/  IMAD.MOV.U32 R58, RZ, RZ, 0xf4b0bff ;  /* 0x0f4b0bffff3a7424 */ /* 0x004fe400078e00ff */
[----:B------:R-:W-:Y:S01]  /*19440*/  IMAD.MOV.U32 R59, RZ, RZ, 0x400727bb ;  /* 0x400727bbff3b7424 */ /* 0x000fe200078e00ff */
[----:B-1----:R-:W-:Y:S01]  /*19450*/  MOV R42, 0x33c28106 ;  /* 0x33c28106002a7802 */ /* 0x002fe20000000f00 */
[----:B------:R-:W-:Y:S01]  /*19460*/  IMAD.MOV.U32 R43, RZ, RZ, 0x40231498 ;  /* 0x40231498ff2b7424 */ /* 0x000fe200078e00ff */
[----:B------:R1:W-:Y:S01]  /*19470*/  STL.64 [R1+0x1248], R52 ;  /* 0x0012483401007387 */ /* 0x0003e20000100a00 */
[----:B0-----:R-:W-:Y:S01]  /*19480*/  MOV R36, 0x413bd03 ;  /* 0x0413bd0300247802 */ /* 0x001fe20000000f00 */
[----:B------:R-:W-:Y:S02]  /*19490*/  IMAD.MOV.U32 R37, RZ, RZ, -0x4160b816 ;  /* 0xbe9f47eaff257424 */ /* 0x000fe400078e00ff */
[----:B------:R0:W-:Y:S01]  /*194a0*/  STL.64 [R1+0x1258], R50 ;  /* 0x0012583201007387 */ /* 0x0001e20000100a00 */
[----:B---3--:R-:W-:Y:S01]  /*194b0*/  IMAD.MOV.U32 R38, RZ, RZ, 0x38dc7845 ;  /* 0x38dc7845ff267424 */ /* 0x008fe200078e00ff */
        /* <DEDUP_REMOVED lines=8> */
[----:B--2---:R-:W-:Y:S02]  /*19540*/  IMAD.MOV.U32 R40, RZ, RZ, -0x68f25d89 ;  /* 0x970da277ff287424 */ /* 0x004fe400078e00ff */
[----:B------:R-:W-:Y:S01]  /*19550*/  IMAD.MOV.U32 R41, RZ, RZ, 0x3faa1cba ;  /* 0x3faa1cbaff297424 */ /* 0x000fe200078e00ff */
        /* <DEDUP_REMOVED lines=8> */
[----:B--2---:R-:W-:Y:S02]  /*195e0*/  IMAD.MOV.U32 R54, RZ, RZ, 0x7d9b7a22 ;  /* 0x7d9b7a22ff367424 */ /* 0x004fe400078e00ff */
[----:B------:R-:W-:Y:S01]  /*195f0*/  IMAD.MOV.U32 R55, RZ, RZ, -0x3f71133b ;  /* 0xc08eecc5ff377424 */ /* 0x000fe200078e00ff */
[----:B-1----:R-:W-:Y:S01]  /*19600*/  MOV R58, 0x6f39f917 ;  /* 0x6f39f917003a7802 */ /* 0x002fe20000000f00 */
[----:B------:R-:W-:Y:S01]  /*19610*/  IMAD.MOV.U32 R59, RZ, RZ, 0x40a1211c ;  /* 0x40a1211cff3b7424 */ /* 0x000fe200078e00ff */
[----:B------:R1:W-:Y:S01]  /*19620*/  STL.64 [R1+0x1290], R50 ;  /* 0x0012903201007387 */ /* 0x0003e20000100a00 */
[----:B---3--:R-:W-:Y:S01]  /*19630*/  IMAD.MOV.U32 R36, RZ, RZ, 0x3f907c55 ;  /* 0x3f907c55ff247424 */ /* 0x008fe200078e00ff */
[----:B------:R-:W-:-:S02]  /*19640*/  MOV R37, 0x3f8ef19b ;  /* 0x3f8ef19b00257802 */ /* 0x000fc40000000f00 */
[----:B------:R2:W-:Y:S01]  /*19650*/  STL.64 [R1+0x1298], R52 ;  /* 0x0012983401007387 */ /* 0x0005e20000100a00 */
[----:B0-----:R-:W-:Y:S01]  /*19660*/  IMAD.MOV.U32 R38, RZ, RZ, 0x495b65de ;  /* 0x495b65deff267424 */ /* 0x001fe200078e00ff */
[----:B------:R-:W-:Y:S02]  /*19670*/  MOV R39, 0xc09e216f ;  /* 0xc09e216f00277802 */ /* 0x000fe40000000f00 */
[----:B------:R0:W-:Y:S01]  /*19680*/  STL.64 [R1+0x12a8], R40 ;  /* 0x0012a82801007387 */ /* 0x0001e20000100a00 */
[----:B-1----:R-:W-:-:S03]  /*19690*/  IMAD.MOV.U32 R50, RZ, RZ, -0x42008b47 ;  /* 0xbdff74b9ff327424 */ /* 0x002fc600078e00ff */
        /* <DEDUP_REMOVED lines=21> */
[----:B---3--:R-:W-:Y:S01]  /*197f0*/  MOV R58, 0x7b2e5ff5 ;  /* 0x7b2e5ff5003a7802 */ /* 0x008fe20000000f00 */
[----:B------:R-:W-:Y:S02]  /*19800*/  IMAD.MOV.U32 R59, RZ, RZ, -0x3f8aaa14 ;  /* 0xc07555ecff3b7424 */ /* 0x000fe400078e00ff */
[----:B------:R3:W-:Y:S01]  /*19810*/  STL.64 [R1+0x12e8], R52 ;  /* 0x0012e83401007387 */ /* 0x0007e20000100a00 */
[----:B--2---:R-:W-:Y:S01]  /*19820*/  IMAD.MOV.U32 R38, RZ, RZ, -0x7a866d55 ;  /* 0x857992abff267424 */ /* 0x004fe200078e00ff */
[----:B------:R-:W-:Y:S02]  /*19830*/  MOV R39, 0xbee4f10d ;  /* 0xbee4f10d00277802 */ /* 0x000fe40000000f00 */
[----:B0-----:R-:W-:Y:S01]  /*19840*/  MOV R50, 0x33000f3b ;  /* 0x33000f3b00327802 */ /* 0x001fe20000000f00 */
[----:B------:R-:W-:Y:S01]  /*19850*/  IMAD.MOV.U32 R51, RZ, RZ, -0x3fa3cf2c ;  /* 0xc05c30d4ff337424 */ /* 0x000fe200078e00ff */
[----:B------:R0:W-:Y:S01]  /*19860*/  STL.64 [R1+0x12f0], R36 ;  /* 0x0012f02401007387 */ /* 0x0001e20000100a00 */
[----:B-1----:R-:W-:-:S02]  /*19870*/  IMAD.MOV.U32 R40, RZ, RZ, 0x2d01f9ee ;  /* 0x2d01f9eeff287424 */ /* 0x002fc400078e00ff */
[----:B------:R-:W-:Y:S01]  /*19880*/  IMAD.MOV.U32 R41, RZ, RZ, 0x4060b205 ;  /* 0x4060b205ff297424 */ /* 0x000fe200078e00ff */
[----:B------:R1:W-:Y:S01]  /*19890*/  STL.64 [R1+0x12f8], R42 ;  /* 0x0012f82a01007387 */ /* 0x0003e20000100a00 */
[----:B---3--:R-:W-:Y:S01]  /*198a0*/  IMAD.MOV.U32 R52, RZ, RZ, 0xf314c0d ;  /* 0x0f314c0dff347424 */ /* 0x008fe200078e00ff */
        /* <DEDUP_REMOVED lines=9> */
[----:B--2---:R-:W-:Y:S01]  /*19940*/  IMAD.MOV.U32 R54, RZ, RZ, 0x14be7336 ;  /* 0x14be7336ff367424 */ /* 0x004fe200078e00ff */
        /* <DEDUP_REMOVED lines=10> */
[----:B--2---:R-:W-:Y:S01]  /*199f0*/  IMAD.MOV.U32 R40, RZ, RZ, 0x1b50cc3 ;  /* 0x01b50cc3ff287424 */ /* 0x004fe200078e00ff */
[----:B------:R1:W-:Y:S01]  /*19a00*/  STL.64 [R1+0x1338], R36 ;  /* 0x0013382401007387 */ /* 0x0003e20000100a00 */
[----:B------:R-:W-:Y:S01]  /*19a10*/  IMAD.MOV.U32 R41, RZ, RZ, -0x4017a9ca ;  /* 0xbfe85636ff297424 */ /* 0x000fe200078e00ff */
[----:B0-----:R-:W-:Y:S01]  /*19a20*/  MOV R50, 0x6fac42ee ;  /* 0x6fac42ee00327802 */ /* 0x001fe20000000f00 */
[----:B------:R-:W-:Y:S01]  /*19a30*/  IMAD.MOV.U32 R51, RZ, RZ, 0x3fd73534 ;  /* 0x3fd73534ff337424 */ /* 0x000fe200078e00ff */
[----:B------:R1:W-:Y:S01]  /*19a40*/  STL.64 [R1+0x1340], R42 ;  /* 0x0013402a01007387 */ /* 0x0003e20000100a00 */
[----:B---3--:R-:W-:Y:S01]  /*19a50*/  IMAD.MOV.U32 R52, RZ, RZ, 0x728f44d1 ;  /* 0x728f44d1ff347424 */ /* 0x008fe200078e00ff */
        /* <DEDUP_REMOVED lines=15> */
[----:B-1----:R-:W-:Y:S05]  /*19b50*/  CALL.REL.NOINC `($__internal_27_$__cuda_sm20_div_rn_f64_full) ;  /* 0x0000032000e87944 */ /* 0x002fea0003c00000 */
[----:B------:R-:W-:Y:S02]  /*19b60*/  IMAD.MOV.U32 R32, RZ, RZ, R68 ;  /* 0x000000ffff207224 */ /* 0x000fe400078e0044 */
[----:B------:R-:W-:-:S07]  /*19b70*/  IMAD.MOV.U32 R33, RZ, RZ, R65 ;  /* 0x000000ffff217224 */ /* 0x000fce00078e0041 */
.L_x_5921:
[----:B------:R-:W-:Y:S05]  /*19b80*/  BSYNC B1 ;  /* 0x0000000000017941 */ /* 0x000fea0003800000 */
.L_x_5920:
[----:B------:R-:W1:Y:S01]  /*19b90*/  MUFU.RCP64H R35, R49 ;  /* 0x0000003100237308 */ /* 0x000e620000001800 */
[----:B------:R-:W-:Y:S01]  /*19ba0*/  MOV R34, 0x1 ;  /* 0x0000000100227802 */ /* 0x000fe20000000f00 */
[----:B------:R-:W-:Y:S01]  /*19bb0*/  BSSY B1, `(.L_x_5922) ;  /* 0x0000014000017945 */ /* 0x000fe20003800000 */
[----:B------:R-:W-:-:S04]  /*19bc0*/  FSETP.GEU.AND P1, PT, |R5|, 6.5827683646048100446e-37, PT ;  /* 0x036000000500780b */ /* 0x000fc80003f2e200 */
        /* <DEDUP_REMOVED lines=17> */
[----:B------:R-:W-:-:S07]  /*19ce0*/  IMAD.MOV.U32 R64, RZ, RZ, R68 ;  /* 0x000000ffff407224 */ /* 0x000fce00078e0044 */
.L_x_5923:
[----:B------:R-:W-:Y:S05]  /*19cf0*/  BSYNC B1 ;  /* 0x0000000000017941 */ /* 0x000fea0003800000 */
.L_x_5922:
        /* <DEDUP_REMOVED lines=91> */
.L_x_5928:
        /* <DEDUP_REMOVED lines=22> */
.L_x_5931:
[----:B------:R-:W-:Y:S05]  /*1a410*/  BSYNC B5 ;  /* 0x0000000000057941 */ /* 0x000fea0003800000 */
.L_x_5930:
        /* <DEDUP_REMOVED lines=29> */
.L_x_5929:
[----:B------:R-:W-:Y:S05]  /*1a5f0*/  BSYNC B2 ;  /* 0x0000000000027941 */ /* 0x000fea0003800000 */
.L_x_5927:
[----:B------:R-:W-:Y:S01]  /*1a600*/  DADD R34, R34, -R32 ;  /* 0x0000000022227229 */ /* 0x000fe20000000820 */
[----:B------:R-:W-:Y:S01]  /*1a610*/  BSSY B3, `(.L_x_5932) ;  /* 0x0000019000037945 */ /* 0x000fe20003800000 */
[----:B------:R-:W-:Y:S02]  /*1a620*/  IMAD.MOV.U32 R32, RZ, RZ, 0x0 ;  /* 0x00000000ff207424 */ /* 0x000fe400078e00ff */
[----:B------:R-:W-:-:S04]  /*1a630*/  IMAD.MOV.U32 R33, RZ, RZ, 0x3fd80000 ;  /* 0x3fd80000ff217424 */ /* 0x000fc800078e00ff */
        /* <DEDUP_REMOVED lines=18> */
[----:B------:R-:W-:Y:S02]  /*1a760*/  IMAD.MOV.U32 R38, RZ, RZ, R4 ;  /* 0x000000ffff267224 */ /* 0x000fe400078e0004 */
[----:B------:R-:W-:-:S07]  /*1a770*/  IMAD.MOV.U32 R39, RZ, RZ, R5 ;  /* 0x000000ffff277224 */ /* 0x000fce00078e0005 */
[----:B------:R-:W-:Y:S05]  /*1a780*/  CALL.REL.NOINC `($__internal_28_$__cuda_sm20_dsqrt_rn_f64_mediumpath_v1) ;  /* 0x0000031c00707944 */ /* 0x000fea0003c00000 */
[----:B------:R-:W-:-:S07]  /*1a790*/  MOV R39, R33 ;  /* 0x0000002100277202 */ /* 0x000fce0000000f00 */
.L_x_5933:
[----:B------:R-:W-:Y:S05]  /*1a7a0*/  BSYNC B3 ;  /* 0x0000000000037941 */ /* 0x000fea0003800000 */
.L_x_5932:
[----:B------:R-:W-:Y:S01]  /*1a7b0*/  DADD R98, -RZ, -R38 ;  /* 0x00000000ff627229 */ /* 0x000fe20000000926 */
[----:B------:R-:W-:Y:S10]  /*1a7c0*/  BRA `(.L_x_5926) ;  /* 0x00000008009c7947 */ /* 0x000ff40003800000 */
.L_x_5925:
        /* <DEDUP_REMOVED lines=85> */
.L_x_5935:
        /* <DEDUP_REMOVED lines=22> */
.L_x_5938:
[----:B------:R-:W-:Y:S05]  /*1ae80*/  BSYNC B5 ;  /* 0x0000000000057941 */ /* 0x000fea0003800000 */
.L_x_5937:
        /* <DEDUP_REMOVED lines=29> */
.L_x_5936:
[----:B------:R-:W-:Y:S05]  /*1b060*/  BSYNC B2 ;  /* 0x0000000000027941 */ /* 0x000fea0003800000 */
.L_x_5934:
        /* <DEDUP_REMOVED lines=26> */
.L_x_5940:
[----:B------:R-:W-:Y:S05]  /*1b210*/  BSYNC B3 ;  /* 0x0000000000037941 */ /* 0x000fea0003800000 */
.L_x_5939:
[----:B------:R-:W-:Y:S01]  /*1b220*/  IMAD.MOV.U32 R98, RZ, RZ, R38 ;  /* 0x000000ffff627224 */ /* 0x000fe200078e0026 */
[----:B------:R-:W-:-:S07]  /*1b230*/  MOV R99, R39 ;  /* 0x0000002700637202 */ /* 0x000fce0000000f00 */
.L_x_5926:
[----:B------:R-:W-:Y:S05]  /*1b240*/  BSYNC B1 ;  /* 0x0000000000017941 */ /* 0x000fea0003800000 */
.L_x_5924:
        /* <DEDUP_REMOVED lines=25> */
.L_x_5942:
[----:B------:R-:W-:Y:S05]  /*1b3e0*/  BSYNC B1 ;  /* 0x0000000000017941 */ /* 0x000fea0003800000 */
.L_x_5941:
        /* <DEDUP_REMOVED lines=14> */
.L_x_5944:
        /* <DEDUP_REMOVED lines=11> */
[----:B0-----:R-:W-:Y:S01]  /*1b580*/  DFMA R34, -R36, R38, 1 ;  /* 0x3ff000002422742b */ /* 0x001fe20000000126 */
[----:B------:R-:W-:Y:S02]  /*1b590*/  IMAD.MOV.U32 R36, RZ, RZ, -0x2fc2cd8 ;  /* 0xfd03d328ff247424 */ /* 0x000fe400078e00ff */
[----:B------:R-:W-:-:S05]  /*1b5a0*/  IMAD.MOV.U32 R37, RZ, RZ, 0x3e44e1c6 ;  /* 0x3e44e1c6ff257424 */ /* 0x000fca00078e00ff */
        /* <DEDUP_REMOVED lines=124> */
[----:B------:R-:W-:Y:S01]  /*1bd70*/  IMAD R57, R39, 0x100000, R57 ;  /* 0x0010000027397824 */ /* 0x000fe200078e0239 */
[----:B------:R-:W-:Y:S02]  /*1bd80*/  LEA R39, R38, 0x3ff00000, 0x14 ;  /* 0x3ff0000026277811 */ /* 0x000fe400078ea0ff */
        /* <DEDUP_REMOVED lines=13> */
.L_x_5945:
[----:B------:R-:W-:Y:S05]  /*1be60*/  BSYNC B1 ;  /* 0x0000000000017941 */ /* 0x000fea0003800000 */
.L_x_5943:
[----:B------:R-:W-:Y:S01]  /*1be70*/  HFMA2.MMA R67, -RZ, RZ, 1.984375, 0 ;  /* 0x3ff00000ff437435 */ /* 0x000fe200000001ff */
[----:B------:R-:W-:Y:S01]  /*1be80*/  BSSY B1, `(.L_x_5946) ;  /* 0x000017f000017945 */ /* 0x000fe20003800000 */
[----:B------:R-:W-:Y:S01]  /*1be90*/  IMAD.MOV.U32 R4, RZ, RZ, RZ ;  /* 0x000000ffff047224 */ /* 0x000fe200078e00ff */
[----:B------:R-:W-:Y:S01]  /*1bea0*/  MOV R68, 0x0 ;  /* 0x0000000000447802 */ /* 0x000fe20000000f00 */
[----:B------:R-:W-:Y:S01]  /*1beb0*/  IMAD.MOV.U32 R0, RZ, RZ, RZ ;  /* 0x000000ffff007224 */ /* 0x000fe200078e00ff */
        /* <DEDUP_REMOVED lines=27> */
.L_x_5952:
        /* <DEDUP_REMOVED lines=316> */
.L_x_5948:
[----:B------:R-:W-:Y:S05]  /*1d430*/  BSYNC B2 ;  /* 0x0000000000027941 */ /* 0x000fea0003800000 */
.L_x_5947:
        /* <DEDUP_REMOVED lines=28> */
.L_x_5951:
[----:B------:R-:W-:Y:S05]  /*1d600*/  BSYNC B2 ;  /* 0x0000000000027941 */ /* 0x000fea0003800000 */
.L_x_5950:
[----:B------:R-:W-:Y:S01]  /*1d610*/  IADD3 R4, R4, 0x1, RZ ;  /* 0x0000000104047810 */ /* 0x000fe20007ffe0ff */
[----:B------:R-:W-:Y:S01]  /*1d620*/  DADD R68, -RZ, |R114| ;  /* 0x00000000ff447229 */ /* 0x000fe20000000572 */
[----:B------:R-:W-:Y:S02]  /*1d630*/  IMAD.MOV.U32 R66, RZ, RZ, R64 ;  /* 0x000000ffff427224 */ /* 0x000fe400078e0040 */
[----:B------:R-:W-:Y:S01]  /*1d640*/  ISETP.GE.U32.AND P0, PT, R4, 0x19, PT ;  /* 0x000000190400780c */ /* 0x000fe20003f06070 */
[----:B------:R-:W-:-:S12]  /*1d650*/  IMAD.MOV.U32 R67, RZ, RZ, R65 ;  /* 0x000000ffff437224 */ /* 0x000fd800078e0041 */
[----:B------:R-:W-:Y:S05]  /*1d660*/  @!P0 BRA `(.L_x_5952) ;  /* 0xffffffe800808947 */ /* 0x000fea000383ffff */
.L_x_5949:
[----:B------:R-:W-:Y:S05]  /*1d670*/  BSYNC B1 ;  /* 0x0000000000017941 */ /* 0x000fea0003800000 */
.L_x_5946:
[----:B------:R-:W-:Y:S01]  /*1d680*/  DMUL R4, R48, -0.5 ;  /* 0xbfe0000030047828 */ /* 0x000fe20000000000 */
[----:B------:R-:W-:Y:S01]  /*1d690*/  UMOV UR6, 0xfefa39ef ;  /* 0xfefa39ef00067882 */ /* 0x000fe20000000000 */
[----:B------:R-:W-:Y:S01]  /*1d6a0*/  UMOV UR7, 0x3fe62e42 ;  /* 0x3fe62e4200077882 */ /* 0x000fe20000000000 */
[----:B------:R-:W-:Y:S05]  /*1d6b0*/  BSSY B1, `(.L_x_5953) ;  /* 0x000003b000017945 */ /* 0x000fea0003800000 */
        /* <DEDUP_REMOVED lines=58> */
.L_x_5954:
[----:B------:R-:W-:Y:S05]  /*1da60*/  BSYNC B1 ;  /* 0x0000000000017941 */ /* 0x000fea0003800000 */
.L_x_5953:
        /* <DEDUP_REMOVED lines=29> */
.L_x_5956:
[----:B------:R-:W-:Y:S05]  /*1dc40*/  BSYNC B1 ;  /* 0x0000000000017941 */ /* 0x000fea0003800000 */
.L_x_5955:
        /* <DEDUP_REMOVED lines=21> */
.L_x_5958:
[----:B------:R-:W-:Y:S05]  /*1dda0*/  BSYNC B1 ;  /* 0x0000000000017941 */ /* 0x000fea0003800000 */
.L_x_5957:
[----:B------:R-:W-:Y:S01]  /*1ddb0*/  DFMA R68, R96, 0.5, -R68 ;  /* 0x3fe000006044782b */ /* 0x000fe20000000844 */
[----:B------:R-:W-:Y:S10]  /*1ddc0*/  BRA `(.L_x_5813) ;  /* 0x0000000000107947 */ /* 0x000ff40003800000 */
.L_x_5814:
[----:B------:R-:W-:Y:S01]  /*1ddd0*/  DSETP.GT.AND P0, PT, R4, RZ, PT ;  /* 0x000000ff0400722a */ /* 0x000fe20003f04000 */
[----:B------:R-:W-:-:S05]  /*1dde0*/  IMAD.MOV.U32 R68, RZ, RZ, 0x3ff00000 ;  /* 0x3ff00000ff447424 */ /* 0x000fca00078e00ff */
[----:B------:R-:W-:Y:S02]  /*1ddf0*/  FSEL R69, R68, +QNAN , P0 ;  /* 0x7ff8000044457808 */ /* 0x000fe40000000000 */
[----:B------:R-:W-:-:S07]  /*1de00*/  MOV R68, RZ ;  /* 0x000000ff00447202 */ /* 0x000fce0000000f00 */
.L_x_5813:
[----:B------:R-:W-:Y:S05]  /*1de10*/  BSYNC B4 ;  /* 0x0000000000047941 */ /* 0x000fea0003800000 */
.L_x_5812:
[----:B------:R-:W-:Y:S02]  /*1de20*/  IMAD.MOV.U32 R4, RZ, RZ, R2 ;  /* 0x000000ffff047224 */ /* 0x000fe400078e0002 */
[----:B------:R-:W-:-:S04]  /*1de30*/  IMAD.MOV.U32 R5, RZ, RZ, 0x0 ;  /* 0x00000000ff057424 */ /* 0x000fc800078e00ff */
[----:B------:R-:W-:Y:S05]  /*1de40*/  RET.REL.NODEC R4 `(_ZN2at6native29vectorized_elementwise_kernelILi2EN48_GLOBAL__N__08322988_15_IGammaKernel_cu_cb51a28d10CalcIgammaIdEESt5arrayIPcLm3EEEEviT0_T1_) ;  /* 0xfffffe20046c7950 */ /* 0x000fea0003c3ffff */
        .type           $_ZN2at6native29vectorized_elementwise_kernelILi2EN48_GLOBAL__N__08322988_15_IGammaKernel_cu_cb51a28d10CalcIgammaIdEESt5arrayIPcLm3EEEEviT0_T1_$_ZN46_INTERNAL_08322988_15_IGammaKernel_cu_cb51a28d48_GLOBAL__N__08322988_15_IGammaKernel_cu_cb51a28d12calc_igammacIdEET_S2_S2_,@function
        .size           $_ZN2at6native29vectorized_elementwise_kernelILi2EN48_GLOBAL__N__08322988_15_IGammaKernel_cu_cb51a28d10CalcIgammaIdEESt5arrayIPcLm3EEEEviT0_T1_$_ZN46_INTERNAL_08322988_15_IGammaKernel_cu_cb51a28d48_GLOBAL__N__08322988_15_IGammaKernel_cu_cb51a28d12calc_igammacIdEET_S2_S2_,($__internal_26_$__cuda_sm20_dblrcp_rn_slowpath_v3 - $_ZN2at6native29vectorized_elementwise_kernelILi2EN48_GLOBAL__N__08322988_15_IGammaKernel_cu_cb51a28d10CalcIgammaIdEESt5arrayIPcLm3EEEEviT0_T1_$_ZN46_INTERNAL_08322988_15_IGammaKernel_cu_cb51a28d48_GLOBAL__N__08322988_15_IGammaKernel_cu_cb51a28d12calc_igammacIdEET_S2_S2_)
$_ZN2at6native29vectorized_elementwise_kernelILi2EN48_GLOBAL__N__08322988_15_IGammaKernel_cu_cb51a28d10CalcIgammaIdEESt5arrayIPcLm3EEEEviT0_T1_$_ZN46_INTERNAL_08322988_15_IGammaKernel_cu_cb51a28d48_GLOBAL__N__08322988_15_IGammaKernel_cu_cb51a28d12calc_igammacIdEET_S2_S2_:
[----:B------:R-:W-:Y:S01]  /*1de50*/  DSETP.GEU.AND P0, PT, R52, RZ, PT ;  /* 0x000000ff3400722a */ /* 0x000fe20003f0e000 */
[----:B------:R-:W-:Y:S01]  /*1de60*/  BSSY B1, `(.L_x_5959) ;  /* 0x0002dde000017945 */ /* 0x000fe20003800000 */
[----:B------:R-:W-:Y:S01]  /*1de70*/  MOV R54, 0x0 ;  /* 0x0000000000367802 */ /* 0x000fe20000000f00 */
[----:B------:R-:W-:-:S03]  /*1de80*/  IMAD.MOV.U32 R55, RZ, RZ, 0x7ff80000 ;  /* 0x7ff80000ff377424 */ /* 0x000fc600078e00ff */
        /* <DEDUP_REMOVED lines=35> */
[----:B------:R-:W-:Y:S01]  /*1e0c0*/  FSETP.GT.AND P0, PT, |R32|, 1.469367938527859385e-39, PT ;  /* 0x001000002000780b */ /* 0x000fe20003f04200 */
[----:B------:R-:W-:-:S12]  /*1e0d0*/  VIADD R32, R64, 0x1388 ;  /* 0x0000138840207836 */ /* 0x000fd80000000000 */
[----:B-1----:R-:W-:Y:S05]  /*1e0e0*/  @P0 BRA P1, `(.L_x_5963) ;  /* 0x00000000001c0947 */ /* 0x002fea0000800000 */
[----:B------:R-:W-:Y:S01]  /*1e0f0*/  MOV R70, R66 ;  /* 0x0000004200467202 */ /* 0x000fe20000000f00 */
[----:B------:R-:W-:Y:S01]  /*1e100*/  IMAD.MOV.U32 R68, RZ, RZ, R4 ;  /* 0x000000ffff447224 */ /* 0x000fe200078e0004 */
[----:B------:R-:W-:Y:S01]  /*1e110*/  MOV R66, 0x1e140 ;  /* 0x0001e14000427802 */ /* 0x000fe20000000f00 */
[----:B------:R-:W-:-:S07]  /*1e120*/  IMAD.MOV.U32 R65, RZ, RZ, R5 ;  /* 0x000000ffff417224 */ /* 0x000fce00078e0005 */
[----:B------:R-:W-:Y:S05]  /*1e130*/  CALL.REL.NOINC `($__internal_27_$__cuda_sm20_div_rn_f64_full) ;  /* 0x000002dc00707944 */ /* 0x000fea0003c00000 */
[----:B------:R-:W-:Y:S01]  /*1e140*/  MOV R34, R68 ;  /* 0x0000004400227202 */ /* 0x000fe20000000f00 */
[----:B------:R-:W-:-:S07]  /*1e150*/  IMAD.MOV.U32 R35, RZ, RZ, R65 ;  /* 0x000000ffff237224 */ /* 0x000fce00078e0041 */
.L_x_5963:
[----:B------:R-:W-:Y:S05]  /*1e160*/  BSYNC B2 ;  /* 0x0000000000027941 */ /* 0x000fea0003800000 */
.L_x_5962:
        /* <DEDUP_REMOVED lines=34> */
[----:B------:R-:W-:Y:S05]  /*1e390*/  CALL.REL.NOINC `($__internal_28_$__cuda_sm20_dsqrt_rn_f64_mediumpath_v1) ;  /* 0x000002e0006c7944 */ /* 0x000fea0003c00000 */
[----:B------:R-:W-:-:S07]  /*1e3a0*/  IMAD.MOV.U32 R39, RZ, RZ, R33 ;  /* 0x000000ffff277224 */ /* 0x000fce00078e0021 */
.L_x_5968:
[----:B------:R-:W-:Y:S05]  /*1e3b0*/  BSYNC B3 ;  /* 0x0000000000037941 */ /* 0x000fea0003800000 */
.L_x_5967:
        /* <DEDUP_REMOVED lines=19> */
[----:B------:R-:W-:Y:S05]  /*1e4f0*/  CALL.REL.NOINC `($__internal_27_$__cuda_sm20_div_rn_f64_full) ;  /* 0x000002d800807944 */ /* 0x000fea0003c00000 */
[----:B------:R-:W-:-:S07]  /*1e500*/  IMAD.MOV.U32 R69, RZ, RZ, R65 ;  /* 0x000000ffff457224 */ /* 0x000fce00078e0041 */
.L_x_5970:
[----:B------:R-:W-:Y:S05]  /*1e510*/  BSYNC B2 ;  /* 0x0000000000027941 */ /* 0x000fea0003800000 */
.L_x_5969:
[----:B------:R-:W-:-:S14]  /*1e520*/  DSETP.GEU.AND P0, PT, R34, R68, PT ;  /* 0x000000442200722a */ /* 0x000fdc0003f0e000 */
[----:B------:R-:W-:Y:S05]  /*1e530*/  @!P0 BREAK B6 ;  /* 0x0000000000068942 */ /* 0x000fea0003800000 */
[----:B------:R-:W-:Y:S05]  /*1e540*/  @!P0 BRA `(.L_x_5971) ;  /* 0x0000016000fc8947 */ /* 0x000fea0003800000 */
.L_x_5966:
[----:B------:R-:W-:Y:S05]  /*1e550*/  BSYNC B6 ;  /* 0x0000000000067941 */ /* 0x000fea0003800000 */
.L_x_5965:
        /* <DEDUP_REMOVED lines=10> */
[----:B------:R-:W-:Y:S01]  /*1e600*/  BSSY B2, `(.L_x_5974) ;  /* 0x000004e000027945 */ /* 0x000fe20003800000 */
[----:B------:R-:W-:-:S08]  /*1e610*/  MOV R38, R52 ;  /* 0x0000003400267202 */ /* 0x000fd00000000f00 */
[----:B------:R-:W-:-:S10]  /*1e620*/  @!P4 DMUL R34, R52, 1.80143985094819840000e+16 ;  /* 0x435000003422c828 */ /* 0x000fd40000000000 */
        /* <DEDUP_REMOVED lines=20> */
[----:B------:R-:W-:Y:S01]  /*1e770*/  IMAD.MOV.U32 R63, RZ, RZ, 0x43300000 ;  /* 0x43300000ff3f7424 */ /* 0x000fe200078e00ff */
[----:B------:R-:W-:Y:S01]  /*1e780*/  UMOV UR8, 0x80000000 ;  /* 0x8000000000087882 */ /* 0x000fe20000000000 */
[----:B------:R-:W-:-:S10]  /*1e790*/  UMOV UR9, 0x43300000 ;  /* 0x4330000000097882 */ /* 0x000fd40000000000 */
        /* <DEDUP_REMOVED lines=15> */
[----:B------:R-:W-:Y:S01]  /*1e890*/  IMAD.MOV.U32 R54, RZ, RZ, -0x3ff ;  /* 0xfffffc01ff367424 */ /* 0x000fe200078e00ff */
[----:B------:R-:W-:Y:S01]  /*1e8a0*/  @!P4 MOV R54, 0xfffffbcb ;  /* 0xfffffbcb0036c802 */ /* 0x000fe20000000f00 */
[----:B------:R-:W-:-:S03]  /*1e8b0*/  DADD R60, R56, R56 ;  /* 0x00000000383c7229 */ /* 0x000fc60000000038 */
[----:B------:R-:W-:Y:S01]  /*1e8c0*/  DFMA R42, R40, R42, UR6 ;  /* 0x00000006282a7e2b */ /* 0x000fe2000800002a */
[----:B------:R-:W-:Y:S01]  /*1e8d0*/  UMOV UR6, 0xa9ab0956 ;  /* 0xa9ab095600067882 */ /* 0x000fe20000000000 */
[----:B------:R-:W-:Y:S01]  /*1e8e0*/  UMOV UR7, 0x3f1745cb ;  /* 0x3f1745cb00077882 */ /* 0x000fe20000000000 */
[----:B------:R-:W-:Y:S02]  /*1e8f0*/  LEA.HI R54, R33, R54, RZ, 0xc ;  /* 0x0000003621367211 */ /* 0x000fe400078f60ff */
[----:B------:R-:W-:-:S03]  /*1e900*/  DFMA R60, R34, -R38, R60 ;  /* 0x80000026223c722b */ /* 0x000fc6000000003c */
[----:B------:R-:W-:Y:S01]  /*1e910*/  DFMA R42, R40, R42, UR6 ;  /* 0x00000006282a7e2b */ /* 0x000fe2000800002a */
[----:B------:R-:W-:Y:S01]  /*1e920*/  UMOV UR6, 0x2d1b5154 ;  /* 0x2d1b515400067882 */ /* 0x000fe20000000000 */
[----:B------:R-:W-:Y:S01]  /*1e930*/  UMOV UR7, 0x3f3c71c7 ;  /* 0x3f3c71c700077882 */ /* 0x000fe20000000000 */
[----:B------:R-:W-:Y:S02]  /*1e940*/  @P0 VIADD R54, R54, 0x1 ;  /* 0x0000000136360836 */ /* 0x000fe40000000000 */
[----:B------:R-:W-:-:S03]  /*1e950*/  DMUL R60, R36, R60 ;  /* 0x0000003c243c7228 */ /* 0x000fc60000000000 */
[----:B------:R-:W-:Y:S01]  /*1e960*/  DFMA R42, R40, R42, UR6 ;  /* 0x00000006282a7e2b */ /* 0x000fe2000800002a */
[----:B------:R-:W-:Y:S01]  /*1e970*/  UMOV UR6, 0x923be72d ;  /* 0x923be72d00067882 */ /* 0x000fe20000000000 */
[----:B------:R-:W-:Y:S01]  /*1e980*/  UMOV UR7, 0x3f624924 ;  /* 0x3f62492400077882 */ /* 0x000fe20000000000 */
[----:B------:R-:W-:-:S05]  /*1e990*/  LOP3.LUT R62, R54, 0x80000000, RZ, 0x3c, !PT ;  /* 0x80000000363e7812 */ /* 0x000fca00078e3cff */
        /* <DEDUP_REMOVED lines=20> */
.L_x_5975:
[----:B------:R-:W-:Y:S05]  /*1eae0*/  BSYNC B2 ;  /* 0x0000000000027941 */ /* 0x000fea0003800000 */
.L_x_5974:
[----:B------:R-:W0:Y:S01]  /*1eaf0*/  MUFU.RCP64H R35, R55 ;  /* 0x0000003700237308 */ /* 0x000e220000001800 */
[----:B------:R-:W-:Y:S01]  /*1eb00*/  MOV R34, 0x1 ;  /* 0x0000000100227802 */ /* 0x000fe20000000f00 */
[----:B------:R-:W-:Y:S01]  /*1eb10*/  UMOV UR6, 0x9999999a ;  /* 0x9999999a00067882 */ /* 0x000fe20000000000 */
[----:B------:R-:W-:Y:S01]  /*1eb20*/  UMOV UR7, 0x3fd99999 ;  /* 0x3fd9999900077882 */ /* 0x000fe20000000000 */
[----:B------:R-:W-:Y:S03]  /*1eb30*/  BSSY B2, `(.L_x_5976) ;  /* 0x0000015000027945 */ /* 0x000fe60003800000 */
        /* <DEDUP_REMOVED lines=10> */
[----:B------:R-:W-:Y:S01]  /*1ebe0*/  FSETP.GT.AND P0, PT, |R33|, 1.469367938527859385e-39, PT ;  /* 0x001000002100780b */ /* 0x000fe20003f04200 */
[----:B------:R-:W-:-:S12]  /*1ebf0*/  IMAD.MOV.U32 R33, RZ, RZ, R53 ;  /* 0x000000ffff217224 */ /* 0x000fd800078e0035 */
[----:B------:R-:W-:Y:S05]  /*1ec00*/  @P0 BRA `(.L_x_5977) ;  /* 0x00000000001c0947 */ /* 0x000fea0003800000 */
[----:B------:R-:W-:Y:S01]  /*1ec10*/  MOV R70, 0x9999999a ;  /* 0x9999999a00467802 */ /* 0x000fe20000000f00 */
[----:B------:R-:W-:Y:S01]  /*1ec20*/  IMAD.MOV.U32 R67, RZ, RZ, -0x40266667 ;  /* 0xbfd99999ff437424 */ /* 0x000fe200078e00ff */
[----:B------:R-:W-:Y:S01]  /*1ec30*/  MOV R65, R55 ;  /* 0x0000003700417202 */ /* 0x000fe20000000f00 */
[----:B------:R-:W-:Y:S01]  /*1ec40*/  IMAD.MOV.U32 R68, RZ, RZ, R54 ;  /* 0x000000ffff447224 */ /* 0x000fe200078e0036 */
[----:B------:R-:W-:-:S07]  /*1ec50*/  MOV R66, 0x1ec70 ;  /* 0x0001ec7000427802 */ /* 0x000fce0000000f00 */
[----:B------:R-:W-:Y:S05]  /*1ec60*/  CALL.REL.NOINC `($__internal_27_$__cuda_sm20_div_rn_f64_full) ;  /* 0x000002d000a47944 */ /* 0x000fea0003c00000 */
[----:B------:R-:W-:-:S07]  /*1ec70*/  IMAD.MOV.U32 R69, RZ, RZ, R65 ;  /* 0x000000ffff457224 */ /* 0x000fce00078e0041 */
.L_x_5977:
[----:B------:R-:W-:Y:S05]  /*1ec80*/  BSYNC B2 ;  /* 0x0000000000027941 */ /* 0x000fea0003800000 */
.L_x_5976:
[----:B------:R-:W-:-:S14]  /*1ec90*/  DSETP.GEU.AND P0, PT, R68, R4, PT ;  /* 0x000000044400722a */ /* 0x000fdc0003f0e000 */
[----:B------:R-:W-:Y:S05]  /*1eca0*/  @!P0 BRA `(.L_x_5978) ;  /* 0x0000002400b48947 */ /* 0x000fea0003800000 */
[----:B------:R-:W-:Y:S01]  /*1ecb0*/  DADD R36, -RZ, -R52 ;  /* 0x00000000ff247229 */ /* 0x000fe20000000934 */
[----:B------:R-:W-:Y:S01]  /*1ecc0*/  BSSY B2, `(.L_x_5979) ;  /* 0x000003c000027945 */ /* 0x000fe20003800000 */
[----:B------:R-:W-:Y:S01]  /*1ecd0*/  IMAD.MOV.U32 R32, RZ, RZ, 0x1 ;  /* 0x00000001ff207424 */ /* 0x000fe200078e00ff */
[----:B------:R-:W-:Y:S01]  /*1ece0*/  MOV R38, 0x0 ;  /* 0x0000000000267802 */ /* 0x000fe20000000f00 */
[----:B------:R-:W-:Y:S01]  /*1ecf0*/  IMAD.MOV.U32 R39, RZ, RZ, 0x3ff00000 ;  /* 0x3ff00000ff277424 */ /* 0x000fe200078e00ff */
[----:B------:R-:W-:-:S05]  /*1ed00*/  CS2R R54, SRZ ;  /* 0x0000000000367805 */ /* 0x000fca000001ff00 */
[----:B------:R-:W-:-:S07]  /*1ed10*/  IMAD.MOV.U32 R35, RZ, RZ, R37 ;  /* 0x000000ffff237224 */ /* 0x000fce00078e0025 */
.L_x_5984:
        /* <DEDUP_REMOVED lines=23> */
.L_x_5981:
[----:B------:R-:W-:Y:S05]  /*1ee90*/  BSYNC B5 ;  /* 0x0000000000057941 */ /* 0x000fea0003800000 */
.L_x_5980:
        /* <DEDUP_REMOVED lines=23> */
.L_x_5983:
[----:B------:R-:W-:Y:S05]  /*1f010*/  BSYNC B5 ;  /* 0x0000000000057941 */ /* 0x000fea0003800000 */
.L_x_5982:
[----:B------:R-:W-:Y:S01]  /*1f020*/  DADD R54, R68, R54 ;  /* 0x0000000044367229 */ /* 0x000fe20000000036 */
[----:B------:R-:W-:-:S05]  /*1f030*/  VIADD R32, R32, 0x1 ;  /* 0x0000000120207836 */ /* 0x000fca0000000000 */
[----:B------:R-:W-:Y:S02]  /*1f040*/  ISETP.GE.U32.AND P0, PT, R32, 0x7d0, PT ;  /* 0x000007d02000780c */ /* 0x000fe40003f06070 */
[----:B------:R-:W-:-:S08]  /*1f050*/  DMUL R36, |R54|, 1.1102230246251565404e-16 ;  /* 0x3ca0000036247828 */ /* 0x000fd00000000200 */
[----:B------:R-:W-:-:S14]  /*1f060*/  DSETP.GTU.AND P1, PT, |R68|, R36, PT ;  /* 0x000000244400722a */ /* 0x000fdc0003f2c200 */
[----:B------:R-:W-:Y:S05]  /*1f070*/  @!P0 BRA P1, `(.L_x_5984) ;  /* 0xfffffffc00288947 */ /* 0x000fea000083ffff */
[----:B------:R-:W-:Y:S05]  /*1f080*/  BSYNC B2 ;  /* 0x0000000000027941 */ /* 0x000fea0003800000 */
.L_x_5979:
        /* <DEDUP_REMOVED lines=78> */
.L_x_5986:
[----:B------:R-:W-:Y:S05]  /*1f570*/  BSYNC B2 ;  /* 0x0000000000027941 */ /* 0x000fea0003800000 */
.L_x_5985:
[----:B------:R-:W-:Y:S01]  /*1f580*/  BSSY B5, `(.L_x_5987) ;  /* 0x00000ab000057945 */ /* 0x000fe20003800000 */
[----:B------:R-:W-:-:S03]  /*1f590*/  DMUL R52, R4, R36 ;  /* 0x0000002404347228 */ /* 0x000fc60000000000 */
[----:B------:R-:W-:Y:S08]  /*1f5a0*/  @P2 BRA `(.L_x_5988) ;  /* 0x00000008009c2947 */ /* 0x000ff00003800000 */
[----:B------:R-:W-:Y:S01]  /*1f5b0*/  DADD R56, -RZ, |R38| ;  /* 0x00000000ff387229 */ /* 0x000fe20000000526 */
[----:B------:R-:W-:-:S09]  /*1f5c0*/  MOV R32, 0x1f600 ;  /* 0x0001f60000207802 */ /* 0x000fd20000000f00 */
[----:B------:R-:W-:Y:S02]  /*1f5d0*/  IMAD.MOV.U32 R34, RZ, RZ, R56 ;  /* 0x000000ffff227224 */ /* 0x000fe400078e0038 */
[----:B------:R-:W-:-:S07]  /*1f5e0*/  IMAD.MOV.U32 R33, RZ, RZ, R57 ;  /* 0x000000ffff217224 */ /* 0x000fce00078e0039 */
[----:B------:R-:W-:Y:S05]  /*1f5f0*/  CALL.REL.NOINC `($_ZN2at6native29vectorized_elementwise_kernelILi2EN48_GLOBAL__N__08322988_15_IGammaKernel_cu_cb51a28d10CalcIgammaIdEESt5arrayIPcLm3EEEEviT0_T1_$__internal_lgamma_pos) ;  /* 0x000002dc00487944 */ /* 0x000fea0003c00000 */
[----:B------:R-:W-:Y:S01]  /*1f600*/  ISETP.GT.AND P0, PT, R39, -0x1, PT ;  /* 0xffffffff2700780c */ /* 0x000fe20003f04270 */
[----:B------:R-:W-:Y:S01]  /*1f610*/  IMAD.MOV.U32 R59, RZ, RZ, R33 ;  /* 0x000000ffff3b7224 */ /* 0x000fe200078e0021 */
[----:B------:R-:W-:-:S04]  /*1f620*/  MOV R58, R34 ;  /* 0x00000022003a7202 */ /* 0x000fc80000000f00 */
[----:B------:R-:W-:Y:S01]  /*1f630*/  MOV R39, R59 ;  /* 0x0000003b00277202 */ /* 0x000fe20000000f00 */
[----:B------:R-:W-:-:S06]  /*1f640*/  IMAD.MOV.U32 R38, RZ, RZ, R58 ;  /* 0x000000ffff267224 */ /* 0x000fcc00078e003a */
        /* <DEDUP_REMOVED lines=26> */
[C---:B------:R-:W-:Y:S01]  /*1f7f0*/  LOP3.LUT P0, RZ, R60.reuse, 0x1, RZ, 0xc0, !PT ;  /* 0x000000013cff7812 */ /* 0x040fe2000780c0ff */
[----:B------:R-:W-:Y:S01]  /*1f800*/  IMAD.MOV.U32 R70, RZ, RZ, 0x3de5db65 ;  /* 0x3de5db65ff467424 */ /* 0x000fe200078e00ff */
[----:B------:R-:W-:Y:S01]  /*1f810*/  LOP3.LUT P1, RZ, R60, 0x2, RZ, 0xc0, !PT ;  /* 0x000000023cff7812 */ /* 0x000fe2000782c0ff */
[----:B------:R-:W-:Y:S01]  /*1f820*/  BSSY B6, `(.L_x_5992) ;  /* 0x0000026000067945 */ /* 0x000fe20003800000 */
[----:B0-----:R-:W-:-:S02]  /*1f830*/  FSEL R64, -R61, 4.2945490664224492434e-19, !P0 ;  /* 0x20fd81643d407808 */ /* 0x001fc40004000100 */
        /* <DEDUP_REMOVED lines=32> */
[----:B------:R-:W-:Y:S01]  /*1fa40*/  IMAD.MOV.U32 R70, RZ, RZ, 0x54442d18 ;  /* 0x54442d18ff467424 */ /* 0x000fe200078e00ff */
[----:B------:R-:W-:-:S07]  /*1fa50*/  MOV R66, 0x1fa70 ;  /* 0x0001fa7000427802 */ /* 0x000fce0000000f00 */
[----:B------:R-:W-:Y:S05]  /*1fa60*/  CALL.REL.NOINC `($__internal_27_$__cuda_sm20_div_rn_f64_full) ;  /* 0x000002c400247944 */ /* 0x000fea0003c00000 */
[----:B------:R-:W-:-:S07]  /*1fa70*/  IMAD.MOV.U32 R69, RZ, RZ, R65 ;  /* 0x000000ffff457224 */ /* 0x000fce00078e0041 */
.L_x_5993:
[----:B------:R-:W-:Y:S05]  /*1fa80*/  BSYNC B6 ;  /* 0x0000000000067941 */ /* 0x000fea0003800000 */
.L_x_5992:
[--C-:B------:R-:W-:Y:S01]  /*1fa90*/  IMAD.MOV.U32 R32, RZ, RZ, R69.reuse ;  /* 0x000000ffff207224 */ /* 0x100fe200078e0045 */
[----:B------:R-:W-:Y:S01]  /*1faa0*/  MOV R56, R68 ;  /* 0x0000004400387202 */ /* 0x000fe20000000f00 */
[----:B------:R-:W-:-:S07]  /*1fab0*/  IMAD.MOV.U32 R57, RZ, RZ, R69 ;  /* 0x000000ffff397224 */ /* 0x000fce00078e0045 */
.L_x_5991:
[----:B------:R-:W-:Y:S05]  /*1fac0*/  BSYNC B2 ;  /* 0x0000000000027941 */ /* 0x000fea0003800000 */
.L_x_5990:
        /* <DEDUP_REMOVED lines=79> */
.L_x_5995:
[----:B------:R-:W-:Y:S05]  /*1ffc0*/  BSYNC B2 ;  /* 0x0000000000027941 */ /* 0x000fea0003800000 */
.L_x_5994:
[--C-:B------:R-:W-:Y:S02]  /*1ffd0*/  DADD R58, -R58, R34.reuse ;  /* 0x000000003a3a7229 */ /* 0x100fe40000000122 */
[----:B------:R-:W-:-:S10]  /*1ffe0*/  DADD R34, -RZ, -R34 ;  /* 0x00000000ff227229 */ /* 0x000fd40000000922 */
[----:B------:R-:W-:Y:S02]  /*1fff0*/  FSEL R38, R34, R58, !P3 ;  /* 0x0000003a22267208 */ /* 0x000fe40005800000 */
[----:B------:R-:W-:Y:S01]  /*20000*/  FSEL R39, R35, R59, !P3 ;  /* 0x0000003b23277208 */ /* 0x000fe20005800000 */
[----:B------:R-:W-:Y:S06]  /*20010*/  BRA `(.L_x_5989) ;  /* 0x0000000000047947 */ /* 0x000fec0003800000 */
.L_x_5988:
[----:B------:R-:W-:-:S11]  /*20020*/  DADD R38, R38, R38 ;  /* 0x0000000026267229 */ /* 0x000fd60000000026 */
.L_x_5989:
[----:B------:R-:W-:Y:S05]  /*20030*/  BSYNC B5 ;  /* 0x0000000000057941 */ /* 0x000fea0003800000 */
.L_x_5987:
        /* <DEDUP_REMOVED lines=13> */
.L_x_5997:
[----:B------:R-:W-:Y:S01]  /*20110*/  IMAD.MOV.U32 R32, RZ, RZ, 0x652b82fe ;  /* 0x652b82feff207424 */ /* 0x000fe200078e00ff */
[----:B------:R-:W-:Y:S01]  /*20120*/  UMOV UR6, 0xfefa39ef ;  /* 0xfefa39ef00067882 */ /* 0x000fe20000000000 */
[----:B------:R-:W-:Y:S01]  /*20130*/  IMAD.MOV.U32 R33, RZ, RZ, 0x3ff71547 ;  /* 0x3ff71547ff217424 */ /* 0x000fe200078e00ff */
[----:B------:R-:W-:Y:S01]  /*20140*/  UMOV UR7, 0x3fe62e42 ;  /* 0x3fe62e4200077882 */ /* 0x000fe20000000000 */
[----:B------:R-:W-:Y:S02]  /*20150*/  IMAD.MOV.U32 R38, RZ, RZ, -0x7142ec33 ;  /* 0x8ebd13cdff267424 */ /* 0x000fe400078e00ff */
[----:B------:R-:W-:Y:S02]  /*20160*/  IMAD.MOV.U32 R39, RZ, RZ, 0x3e5af86d ;  /* 0x3e5af86dff277424 */ /* 0x000fe400078e00ff */
[----:B------:R-:W-:-:S08]  /*20170*/  DFMA R32, R40, R32, 6.75539944105574400000e+15 ;  /* 0x433800002820742b */ /* 0x000fd00000000020 */
[----:B------:R-:W-:Y:S01]  /*20180*/  DADD R34, R32, -6.75539944105574400000e+15 ;  /* 0xc338000020227429 */ /* 0x000fe20000000000 */
[----:B------:R-:W-:-:S04]  /*20190*/  SHF.L.U32 R33, R41, 0x1, RZ ;  /* 0x0000000129217819 */ /* 0x000fc800000006ff */
[----:B------:R-:W-:-:S03]  /*201a0*/  ISETP.GE.U32.AND P0, PT, R33, 0x7fb3e647, PT ;  /* 0x7fb3e6472100780c */ /* 0x000fc60003f06070 */
[----:B------:R-:W-:Y:S01]  /*201b0*/  DFMA R36, R34, -UR6, R40 ;  /* 0x8000000622247c2b */ /* 0x000fe20008000028 */
[----:B------:R-:W-:Y:S01]  /*201c0*/  UMOV UR6, 0x3b39803f ;  /* 0x3b39803f00067882 */ /* 0x000fe20000000000 */
[----:B------:R-:W-:Y:S01]  /*201d0*/  UMOV UR7, 0x3c7abc9e ;  /* 0x3c7abc9e00077882 */ /* 0x000fe20000000000 */
[----:B------:R-:W-:Y:S02]  /*201e0*/  SEL R32, R32, RZ, P0 ;  /* 0x000000ff20207207 */ /* 0x000fe40000000000 */
[----:B------:R-:W-:-:S03]  /*201f0*/  ISETP.NE.AND P1, PT, R33, RZ, PT ;  /* 0x000000ff2100720c */ /* 0x000fc60003f25270 */
        /* <DEDUP_REMOVED lines=10> */
[----:B------:R-:W-:Y:S01]  /*202a0*/  UMOV UR7, 0x3e927e50 ;  /* 0x3e927e5000077882 */ /* 0x000fe20000000000 */
[C---:B------:R-:W-:Y:S02]  /*202b0*/  VIADD R38, R32.reuse, 0xffffffff ;  /* 0xffffffff20267836 */ /* 0x040fe40000000000 */
[----:B------:R-:W-:-:S03]  /*202c0*/  @P0 IADD3 R38, R32, RZ, RZ ;  /* 0x000000ff20260210 */ /* 0x000fc60007ffe0ff */
[----:B------:R-:W-:Y:S01]  /*202d0*/  DFMA R36, R34, R36, UR6 ;  /* 0x0000000622247e2b */ /* 0x000fe20008000024 */
[----:B------:R-:W-:Y:S01]  /*202e0*/  UMOV UR6, 0x6c5f9da1 ;  /* 0x6c5f9da100067882 */ /* 0x000fe20000000000 */
[----:B------:R-:W-:Y:S01]  /*202f0*/  UMOV UR7, 0x3ec71dde ;  /* 0x3ec71dde00077882 */ /* 0x000fe20000000000 */
[----:B------:R-:W-:Y:S01]  /*20300*/  LEA R39, R38, 0x3ff00000, 0x14 ;  /* 0x3ff0000026277811 */ /* 0x000fe200078ea0ff */
[----:B------:R-:W-:-:S04]  /*20310*/  IMAD.MOV.U32 R38, RZ, RZ, RZ ;  /* 0x000000ffff267224 */ /* 0x000fc800078e00ff */
        /* <DEDUP_REMOVED lines=27> */
.L_x_5998:
[----:B------:R-:W-:Y:S05]  /*204d0*/  BSYNC B2 ;  /* 0x0000000000027941 */ /* 0x000fea0003800000 */
.L_x_5996:
[----:B------:R-:W-:Y:S01]  /*204e0*/  DSETP.GTU.AND P0, PT, R48, +INF , PT ;  /* 0x7ff000003000742a */ /* 0x000fe20003f0c000 */
[----:B------:R-:W-:-:S13]  /*204f0*/  BSSY B5, `(.L_x_5999) ;  /* 0x00000a9000057945 */ /* 0x000fda0003800000 */
[----:B------:R-:W-:Y:S05]  /*20500*/  @P0 BRA `(.L_x_6000) ;  /* 0x0000000800980947 */ /* 0x000fea0003800000 */
[----:B------:R-:W-:Y:S01]  /*20510*/  IMAD.MOV.U32 R34, RZ, RZ, R48 ;  /* 0x000000ffff227224 */ /* 0x000fe200078e0030 */
[----:B------:R-:W-:Y:S02]  /*20520*/  MOV R33, R49 ;  /* 0x0000003100217202 */ /* 0x000fe40000000f00 */
[----:B------:R-:W-:-:S07]  /*20530*/  MOV R32, 0x20550 ;  /* 0x0002055000207802 */ /* 0x000fce0000000f00 */
[----:B------:R-:W-:Y:S05]  /*20540*/  CALL.REL.NOINC `($_ZN2at6native29vectorized_elementwise_kernelILi2EN48_GLOBAL__N__08322988_15_IGammaKernel_cu_cb51a28d10CalcIgammaIdEESt5arrayIPcLm3EEEEviT0_T1_$__internal_lgamma_pos) ;  /* 0x000002cc00747944 */ /* 0x000fea0003c00000 */
        /* <DEDUP_REMOVED lines=31> */
[----:B------:R-:W-:Y:S01]  /*20740*/  LOP3.LUT P0, RZ, R62, 0x1, RZ, 0xc0, !PT ;  /* 0x000000013eff7812 */ /* 0x000fe2000780c0ff */
[----:B------:R-:W-:Y:S01]  /*20750*/  BSSY B6, `(.L_x_6004) ;  /* 0x0000028000067945 */ /* 0x000fe20003800000 */
[----:B------:R-:W-:-:S02]  /*20760*/  MOV R66, 0x3de5db65 ;  /* 0x3de5db6500427802 */ /* 0x000fc40000000f00 */
        /* <DEDUP_REMOVED lines=38> */
.L_x_6005:
[----:B------:R-:W-:Y:S05]  /*209d0*/  BSYNC B6 ;  /* 0x0000000000067941 */ /* 0x000fea0003800000 */
.L_x_6004:
[----:B------:R-:W-:Y:S01]  /*209e0*/  MOV R32, R69 ;  /* 0x0000004500207202 */ /* 0x000fe20000000f00 */
[----:B------:R-:W-:Y:S02]  /*209f0*/  IMAD.MOV.U32 R48, RZ, RZ, R68 ;  /* 0x000000ffff307224 */ /* 0x000fe400078e0044 */
[----:B------:R-:W-:-:S07]  /*20a00*/  IMAD.MOV.U32 R49, RZ, RZ, R69 ;  /* 0x000000ffff317224 */ /* 0x000fce00078e0045 */
.L_x_6003:
[----:B------:R-:W-:Y:S05]  /*20a10*/  BSYNC B2 ;  /* 0x0000000000027941 */ /* 0x000fea0003800000 */
.L_x_6002:
        /* <DEDUP_REMOVED lines=79> */
.L_x_6007:
[----:B------:R-:W-:Y:S05]  /*20f10*/  BSYNC B2 ;  /* 0x0000000000027941 */ /* 0x000fea0003800000 */
.L_x_6006:
[--C-:B------:R-:W-:Y:S02]  /*20f20*/  DADD R4, -R4, R34.reuse ;  /* 0x0000000004047229 */ /* 0x100fe40000000122 */
[----:B------:R-:W-:-:S10]  /*20f30*/  DADD R34, -RZ, -R34 ;  /* 0x00000000ff227229 */ /* 0x000fd40000000922 */
[----:B------:R-:W-:Y:S02]  /*20f40*/  FSEL R32, R34, R4, !P3 ;  /* 0x0000000422207208 */ /* 0x000fe40005800000 */
[----:B------:R-:W-:Y:S01]  /*20f50*/  FSEL R33, R35, R5, !P3 ;  /* 0x0000000523217208 */ /* 0x000fe20005800000 */
[----:B------:R-:W-:Y:S06]  /*20f60*/  BRA `(.L_x_6001) ;  /* 0x0000000000047947 */ /* 0x000fec0003800000 */
.L_x_6000:
[----:B------:R-:W-:-:S11]  /*20f70*/  DADD R32, R4, R4 ;  /* 0x0000000004207229 */ /* 0x000fd60000000004 */
.L_x_6001:
[----:B------:R-:W-:Y:S05]  /*20f80*/  BSYNC B5 ;  /* 0x0000000000057941 */ /* 0x000fea0003800000 */
.L_x_5999:
        /* <DEDUP_REMOVED lines=60> */
.L_x_6009:
[----:B------:R-:W-:Y:S05]  /*21350*/  BSYNC B2 ;  /* 0x0000000000027941 */ /* 0x000fea0003800000 */
.L_x_6008:
[----:B------:R-:W-:Y:S01]  /*21360*/  DFMA R54, -R54, R32, -R56 ;  /* 0x000000203636722b */ /* 0x000fe20000000938 */
[----:B------:R-:W-:Y:S10]  /*21370*/  BRA `(.L_x_5960) ;  /* 0x000002a800307947 */ /* 0x000ff40003800000 */
.L_x_5978:
        /* <DEDUP_REMOVED lines=24> */
[----:B------:R-:W-:Y:S01]  /*21500*/  IMAD.MOV.U32 R50, RZ, RZ, -0x1a0caf76 ;  /* 0xe5f3508aff327424 */ /* 0x000fe200078e00ff */
[----:B0-----:R-:W-:Y:S01]  /*21510*/  MOV R41, 0x418b2298 ;  /* 0x418b229800297802 */ /* 0x001fe20000000f00 */
[----:B------:R-:W-:Y:S01]  /*21520*/  IMAD.MOV.U32 R40, RZ, RZ, -0x30b135d2 ;  /* 0xcf4eca2eff287424 */ /* 0x000fe200078e00ff */
        /* <DEDUP_REMOVED lines=14> */
[----:B------:R-:W-:Y:S01]  /*21610*/  MOV R62, 0x42ce50ea ;  /* 0x42ce50ea003e7802 */ /* 0x000fe20000000f00 */
[----:B------:R-:W-:Y:S01]  /*21620*/  IMAD.MOV.U32 R57, RZ, RZ, 0x40dfe780 ;  /* 0x40dfe780ff397424 */ /* 0x000fe200078e00ff */
[----:B------:R0:W-:Y:S01]  /*21630*/  STL.64 [R1+0x2778], R42 ;  /* 0x0027782a01007387 */ /* 0x0001e20000100a00 */
[----:B-1----:R-:W-:Y:S01]  /*21640*/  MOV R60, 0x0 ;  /* 0x00000000003c7802 */ /* 0x002fe20000000f00 */
[----:B------:R-:W-:Y:S01]  /*21650*/  IMAD.MOV.U32 R61, RZ, RZ, 0x4115d0bc ;  /* 0x4115d0bcff3d7424 */ /* 0x000fe200078e00ff */
[----:B------:R-:W-:Y:S01]  /*21660*/  UMOV UR6, 0xb9800000 ;  /* 0xb980000000067882 */ /* 0x000fe20000000000 */
[----:B--2---:R-:W-:Y:S01]  /*21670*/  IMAD.MOV.U32 R66, RZ, RZ, -0x20000000 ;  /* 0xe0000000ff427424 */ /* 0x004fe200078e00ff */
[----:B------:R-:W-:Y:S01]  /*21680*/  STL.64 [R1+0x2788], R54 ;  /* 0x0027883601007387 */ /* 0x000fe20000100a00 */
[----:B------:R-:W-:Y:S01]  /*21690*/  IMAD.MOV.U32 R67, RZ, RZ, 0x41697171 ;  /* 0x41697171ff437424 */ /* 0x000fe200078e00ff */
[----:B------:R-:W-:Y:S01]  /*216a0*/  UMOV UR7, 0x40181945 ;  /* 0x4018194500077882 */ /* 0x000fe20000000000 */
[----:B---3--:R-:W-:Y:S01]  /*216b0*/  IMAD.MOV.U32 R40, RZ, RZ, -0x50000000 ;  /* 0xb0000000ff287424 */ /* 0x008fe200078e00ff */
[----:B------:R-:W-:Y:S01]  /*216c0*/  STL.64 [R1+0x2790], R56 ;  /* 0x0027903801007387 */ /* 0x000fe20000100a00 */
[----:B------:R-:W-:Y:S01]  /*216d0*/  IMAD.MOV.U32 R41, RZ, RZ, 0x41a1fda6 ;  /* 0x41a1fda6ff297424 */ /* 0x000fe200078e00ff */
[----:B------:R-:W-:Y:S01]  /*216e0*/  BSSY B3, `(.L_x_6012) ;  /* 0x0000041000037945 */ /* 0x000fe20003800000 */
[----:B0-----:R-:W-:Y:S01]  /*216f0*/  MOV R42, 0x80000000 ;  /* 0x80000000002a7802 */ /* 0x001fe20000000f00 */
[----:B------:R-:W-:Y:S01]  /*21700*/  IMAD.MOV.U32 R43, RZ, RZ, 0x419cbd69 ;  /* 0x419cbd69ff2b7424 */ /* 0x000fe200078e00ff */
[----:B------:R-:W-:Y:S01]  /*21710*/  STL.64 [R1+0x2798], R60 ;  /* 0x0027983c01007387 */ /* 0x000fe20000100a00 */
[----:B------:R-:W-:-:S02]  /*21720*/  IMAD.MOV.U32 R39, RZ, RZ, 0x3fe0509f ;  /* 0x3fe0509fff277424 */ /* 0x000fc400078e00ff */
        /* <DEDUP_REMOVED lines=12> */
[----:B-1----:R-:W-:Y:S02]  /*217f0*/  IMAD.MOV.U32 R36, RZ, RZ, -0x12d8f232 ;  /* 0xed270dceff247424 */ /* 0x002fe400078e00ff */
[----:B------:R-:W-:Y:S01]  /*21800*/  IMAD.MOV.U32 R37, RZ, RZ, 0x4194972f ;  /* 0x4194972fff257424 */ /* 0x000fe200078e00ff */
[----:B------:R1:W-:Y:S01]  /*21810*/  STL.64 [R1+0x2780], R50 ;  /* 0x0027803201007387 */ /* 0x0003e20000100a00 */
[----:B--2---:R-:W-:Y:S01]  /*21820*/  MOV R38, 0xec772306 ;  /* 0xec77230600267802 */ /* 0x004fe20000000f00 */
[----:B------:R-:W-:Y:S02]  /*21830*/  IMAD.MOV.U32 R39, RZ, RZ, 0x4198bf15 ;  /* 0x4198bf15ff277424 */ /* 0x000fe400078e00ff */
[----:B------:R2:W-:Y:S01]  /*21840*/  STL.64 [R1+0x1440], R36 ;  /* 0x0014402401007387 */ /* 0x0005e20000100a00 */
[----:B0-----:R-:W-:-:S03]  /*21850*/  IMAD.MOV.U32 R62, RZ, RZ, 0x0 ;  /* 0x00000000ff3e7424 */ /* 0x001fc600078e00ff */
[----:B------:R0:W-:Y:S01]  /*21860*/  STL.64 [R1+0x1448], R38 ;  /* 0x0014482601007387 */ /* 0x0001e20000100a00 */
[----:B------:R-:W-:Y:S01]  /*21870*/  MOV R63, 0x41441f7b ;  /* 0x41441f7b003f7802 */ /* 0x000fe20000000f00 */
[----:B-1----:R-:W-:-:S04]  /*21880*/  DADD R50, R4, UR6 ;  /* 0x0000000604327e29 */ /* 0x002fc80008000000 */
        /* <DEDUP_REMOVED lines=9> */
[----:B------:R-:W-:Y:S02]  /*21920*/  IMAD.MOV.U32 R63, RZ, RZ, 0x1 ;  /* 0x00000001ff3f7424 */ /* 0x000fe400078e00ff */
        /* <DEDUP_REMOVED lines=21> */
.L_x_6015:
[----:B------:R-:W-:Y:S05]  /*21a80*/  BSYNC B5 ;  /* 0x0000000000057941 */ /* 0x000fea0003800000 */
.L_x_6014:
[----:B------:R-:W-:Y:S01]  /*21a90*/  IMAD.MOV.U32 R36, RZ, RZ, R38 ;  /* 0x000000ffff247224 */ /* 0x000fe200078e0026 */
[----:B------:R-:W-:Y:S01]  /*21aa0*/  HFMA2.MMA R38, -RZ, RZ, -29.21875, -12.359375 ;  /* 0xcf4eca2eff267435 */ /* 0x000fe200000001ff */
[----:B------:R-:W-:Y:S01]  /*21ab0*/  MOV R37, R39 ;  /* 0x0000002700257202 */ /* 0x000fe20000000f00 */
[----:B------:R-:W-:Y:S02]  /*21ac0*/  IMAD.MOV.U32 R62, RZ, RZ, 0xc ;  /* 0x0000000cff3e7424 */ /* 0x000fe400078e00ff */
[----:B------:R-:W-:Y:S02]  /*21ad0*/  IMAD.MOV.U32 R63, RZ, RZ, -0x1 ;  /* 0xffffffffff3f7424 */ /* 0x000fe400078e00ff */
[----:B------:R-:W-:-:S07]  /*21ae0*/  IMAD.MOV.U32 R39, RZ, RZ, 0x418b2298 ;  /* 0x418b2298ff277424 */ /* 0x000fce00078e00ff */
.L_x_6013:
[----:B------:R-:W-:Y:S05]  /*21af0*/  BSYNC B3 ;  /* 0x0000000000037941 */ /* 0x000fea0003800000 */
.L_x_6012:
[----:B------:R-:W-:Y:S01]  /*21b00*/  DSETP.GT.AND P0, PT, R48, 1, PT ;  /* 0x3ff000003000742a */ /* 0x000fe20003f04000 */
[----:B------:R-:W-:Y:S01]  /*21b10*/  VIADD R69, R64, 0x13e8 ;  /* 0x000013e840457836 */ /* 0x000fe20000000000 */
[----:B------:R-:W-:-:S04]  /*21b20*/  SHF.L.U32 R68, R63, 0x3, RZ ;  /* 0x000000033f447819 */ /* 0x000fc800000006ff */
[----:B------:R-:W-:-:S05]  /*21b30*/  SEL R69, R69, R32, P0 ;  /* 0x0000002045457207 */ /* 0x000fca0000000000 */
[----:B------:R-:W-:-:S05]  /*21b40*/  IMAD.IADD R69, R69, 0x1, R68 ;  /* 0x0000000145457824 */ /* 0x000fca00078e0244 */
[----:B------:R0:W2:Y:S01]  /*21b50*/  LDL.64 R32, [R69] ;  /* 0x0000000045207983 */ /* 0x0000a20000100a00 */
        /* <DEDUP_REMOVED lines=8> */
[----:B------:R-:W-:-:S05]  /*21be0*/  IADD3 R71, R67, R68, RZ ;  /* 0x0000004443477210 */ /* 0x000fca0007ffe0ff */
[----:B------:R1:W5:Y:S01]  /*21bf0*/  LDL.64 R60, [R71] ;  /* 0x00000000473c7983 */ /* 0x0003620000100a00 */
[----:B0-----:R-:W-:Y:S02]  /*21c00*/  IMAD.IADD R69, R71, 0x1, R68 ;  /* 0x0000000147457824 */ /* 0x001fe400078e0244 */
[----:B------:R-:W-:-:S03]  /*21c10*/  IMAD.IADD R91, R62, 0x1, R63 ;  /* 0x000000013e5b7824 */ /* 0x000fc600078e023f */
[----:B------:R0:W5:Y:S01]  /*21c20*/  LDL.64 R62, [R69] ;  /* 0x00000000453e7983 */ /* 0x0001620000100a00 */
[----:B------:R-:W-:Y:S01]  /*21c30*/  IMAD.IADD R77, R69, 0x1, R68 ;  /* 0x00000001454d7824 */ /* 0x000fe200078e0244 */
[----:B------:R-:W-:-:S04]  /*21c40*/  LEA R91, R91, R64, 0x3 ;  /* 0x000000405b5b7211 */ /* 0x000fc800078e18ff */
[----:B------:R0:W5:Y:S01]  /*21c50*/  LDL.64 R64, [R77] ;  /* 0x000000004d407983 */ /* 0x0001620000100a00 */
[----:B------:R-:W-:-:S03]  /*21c60*/  IMAD.IADD R81, R68, 0x1, R91 ;  /* 0x0000000144517824 */ /* 0x000fc600078e025b */
[----:B------:R-:W5:Y:S01]  /*21c70*/  LDL.64 R82, [R91] ;  /* 0x000000005b527983 */ /* 0x000f620000100a00 */
[----:B------:R-:W-:-:S03]  /*21c80*/  IADD3 R79, R77, R68, RZ ;  /* 0x000000444d4f7210 */ /* 0x000fc60007ffe0ff */
[----:B------:R-:W5:Y:S01]  /*21c90*/  LDL.64 R66, [R81] ;  /* 0x0000000051427983 */ /* 0x000f620000100a00 */
[----:B-1----:R-:W-:-:S03]  /*21ca0*/  IMAD.IADD R75, R81, 0x1, R68 ;  /* 0x00000001514b7824 */ /* 0x002fc600078e0244 */
[----:B------:R1:W5:Y:S01]  /*21cb0*/  LDL.64 R84, [R79] ;  /* 0x000000004f547983 */ /* 0x0003620000100a00 */
[----:B------:R-:W-:-:S03]  /*21cc0*/  IMAD.IADD R71, R79, 0x1, R68 ;  /* 0x000000014f477824 */ /* 0x000fc600078e0244 */
[----:B------:R1:W5:Y:S01]  /*21cd0*/  LDL.64 R86, [R75] ;  /* 0x000000004b567983 */ /* 0x0003620000100a00 */
[----:B0-----:R-:W-:-:S03]  /*21ce0*/  IADD3 R69, R75, R68, RZ ;  /* 0x000000444b457210 */ /* 0x001fc60007ffe0ff */
[----:B------:R0:W5:Y:S01]  /*21cf0*/  LDL.64 R88, [R71] ;  /* 0x0000000047587983 */ /* 0x0001620000100a00 */
[----:B------:R-:W-:-:S03]  /*21d00*/  IMAD.IADD R73, R71, 0x1, R68 ;  /* 0x0000000147497824 */ /* 0x000fc600078e0244 */
[----:B------:R0:W5:Y:S01]  /*21d10*/  LDL.64 R90, [R69] ;  /* 0x00000000455a7983 */ /* 0x0001620000100a00 */
[----:B------:R-:W-:-:S03]  /*21d20*/  IMAD.IADD R77, R69, 0x1, R68 ;  /* 0x00000001454d7824 */ /* 0x000fc600078e0244 */
[----:B------:R0:W5:Y:S01]  /*21d30*/  LDL.64 R92, [R73] ;  /* 0x00000000495c7983 */ /* 0x0001620000100a00 */
[----:B------:R-:W-:-:S03]  /*21d40*/  IADD3 R70, R73, R68, RZ ;  /* 0x0000004449467210 */ /* 0x000fc60007ffe0ff */
[----:B------:R0:W5:Y:S01]  /*21d50*/  LDL.64 R80, [R77] ;  /* 0x000000004d507983 */ /* 0x0001620000100a00 */
[----:B-1----:R-:W-:-:S03]  /*21d60*/  IMAD.IADD R79, R77, 0x1, R68 ;  /* 0x000000014d4f7824 */ /* 0x002fc600078e0244 */
[----:B------:R-:W5:Y:S01]  /*21d70*/  LDL.64 R94, [R70] ;  /* 0x00000000465e7983 */ /* 0x000f620000100a00 */
[----:B------:R-:W-:-:S03]  /*21d80*/  IMAD.IADD R75, R79, 0x1, R68 ;  /* 0x000000014f4b7824 */ /* 0x000fc600078e0244 */
[----:B------:R-:W5:Y:S04]  /*21d90*/  LDL.64 R96, [R79] ;  /* 0x000000004f607983 */ /* 0x000f680000100a00 */
[----:B------:R1:W5:Y:S01]  /*21da0*/  LDL.64 R98, [R75] ;  /* 0x000000004b627983 */ /* 0x0003620000100a00 */
[----:B0-----:R-:W-:-:S05]  /*21db0*/  IADD3 R71, R75, R68, RZ ;  /* 0x000000444b477210 */ /* 0x001fca0007ffe0ff */
        /* <DEDUP_REMOVED lines=9> */
[----:B-1----:R-:W-:Y:S01]  /*21e50*/  FSEL R75, RZ, 1.875, P0 ;  /* 0x3ff00000ff4b7808 */ /* 0x002fe20000000000 */
[----:B------:R-:W-:-:S06]  /*21e60*/  IMAD.MOV.U32 R74, RZ, RZ, RZ ;  /* 0x000000ffff4a7224 */ /* 0x000fcc00078e00ff */
[----:B--2---:R-:W-:-:S08]  /*21e70*/  DFMA R32, R36, R74, R32 ;  /* 0x0000004a2420722b */ /* 0x004fd00000000020 */
[----:B---3--:R-:W-:-:S08]  /*21e80*/  DFMA R32, R32, R36, R40 ;  /* 0x000000242020722b */ /* 0x008fd00000000028 */
[----:B----4-:R-:W-:-:S08]  /*21e90*/  DFMA R32, R32, R36, R54 ;  /* 0x000000242020722b */ /* 0x010fd00000000036 */
[----:B-----5:R-:W-:-:S08]  /*21ea0*/  DFMA R32, R32, R36, R56 ;  /* 0x000000242020722b */ /* 0x020fd00000000038 */
        /* <DEDUP_REMOVED lines=13> */
[----:B------:R-:W-:-:S04]  /*21f80*/  DFMA R38, R38, R36, R96 ;  /* 0x000000242626722b */ /* 0x000fc80000000060 */
[----:B------:R-:W0:Y:S01]  /*21f90*/  MUFU.RCP64H R33, R65 ;  /* 0x0000004100217308 */ /* 0x000e220000001800 */
[----:B------:R-:W-:-:S03]  /*21fa0*/  MOV R32, 0x1 ;  /* 0x0000000100207802 */ /* 0x000fc60000000f00 */
        /* <DEDUP_REMOVED lines=8> */
[----:B------:R-:W-:-:S06]  /*22030*/  DFMA R32, -R64, R40, 1 ;  /* 0x3ff000004020742b */ /* 0x000fcc0000000128 */
[----:B------:R-:W-:Y:S02]  /*22040*/  DFMA R66, R38, R36, R78 ;  /* 0x000000242642722b */ /* 0x000fe4000000004e */
[----:B------:R-:W-:-:S08]  /*22050*/  DFMA R32, R40, R32, R40 ;  /* 0x000000202820722b */ /* 0x000fd00000000028 */
[----:B------:R-:W-:-:S08]  /*22060*/  DMUL R60, R66, R32 ;  /* 0x00000020423c7228 */ /* 0x000fd00000000000 */
[----:B------:R-:W-:-:S08]  /*22070*/  DFMA R36, -R64, R60, R66 ;  /* 0x0000003c4024722b */ /* 0x000fd00000000142 */
[----:B------:R-:W-:Y:S01]  /*22080*/  DFMA R60, R32, R36, R60 ;  /* 0x00000024203c722b */ /* 0x000fe2000000003c */
[----:B------:R-:W-:-:S09]  /*22090*/  FSETP.GEU.AND P1, PT, |R67|, 6.5827683646048100446e-37, PT ;  /* 0x036000004300780b */ /* 0x000fd20003f2e200 */
[----:B------:R-:W-:-:S05]  /*220a0*/  FFMA R32, RZ, R65, R61 ;  /* 0x00000041ff207223 */ /* 0x000fca000000003d */
[----:B------:R-:W-:Y:S01]  /*220b0*/  FSETP.GT.AND P0, PT, |R32|, 1.469367938527859385e-39, PT ;  /* 0x001000002000780b */ /* 0x000fe20003f04200 */
[----:B------:R-:W-:-:S12]  /*220c0*/  BSSY B2, `(.L_x_6016) ;  /* 0x0000008000027945 */ /* 0x000fd80003800000 */
[----:B------:R-:W-:Y:S05]  /*220d0*/  @P0 BRA P1, `(.L_x_6017) ;  /* 0x0000000000180947 */ /* 0x000fea0000800000 */
[----:B------:R-:W-:Y:S01]  /*220e0*/  IMAD.MOV.U32 R70, RZ, RZ, R66 ;  /* 0x000000ffff467224 */ /* 0x000fe200078e0042 */
[----:B------:R-:W-:Y:S01]  /*220f0*/  MOV R66, 0x22120 ;  /* 0x0002212000427802 */ /* 0x000fe20000000f00 */
[----:B------:R-:W-:-:S07]  /*22100*/  IMAD.MOV.U32 R68, RZ, RZ, R64 ;  /* 0x000000ffff447224 */ /* 0x000fce00078e0040 */
[----:B------:R-:W-:Y:S05]  /*22110*/  CALL.REL.NOINC `($__internal_27_$__cuda_sm20_div_rn_f64_full) ;  /* 0x0000029c00787944 */ /* 0x000fea0003c00000 */
[----:B------:R-:W-:Y:S01]  /*22120*/  MOV R60, R68 ;  /* 0x00000044003c7202 */ /* 0x000fe20000000f00 */
[----:B------:R-:W-:-:S07]  /*22130*/  IMAD.MOV.U32 R61, RZ, RZ, R65 ;  /* 0x000000ffff3d7224 */ /* 0x000fce00078e0041 */
.L_x_6017:
[----:B------:R-:W-:Y:S05]  /*22140*/  BSYNC B2 ;  /* 0x0000000000027941 */ /* 0x000fea0003800000 */
.L_x_6016:
        /* <DEDUP_REMOVED lines=25> */
.L_x_6019:
[----:B------:R-:W-:Y:S05]  /*222e0*/  BSYNC B2 ;  /* 0x0000000000027941 */ /* 0x000fea0003800000 */
.L_x_6018:
        /* <DEDUP_REMOVED lines=23> */
.L_x_6021:
[----:B------:R-:W-:Y:S05]  /*22460*/  BSYNC B3 ;  /* 0x0000000000037941 */ /* 0x000fea0003800000 */
.L_x_6020:
        /* <DEDUP_REMOVED lines=22> */
.L_x_6023:
[----:B------:R-:W-:Y:S05]  /*225d0*/  BSYNC B2 ;  /* 0x0000000000027941 */ /* 0x000fea0003800000 */
.L_x_6022:
        /* <DEDUP_REMOVED lines=28> */
.L_x_6026:
[----:B------:R-:W-:Y:S05]  /*227a0*/  BSYNC B2 ;  /* 0x0000000000027941 */ /* 0x000fea0003800000 */
.L_x_6025:
        /* <DEDUP_REMOVED lines=9> */
[----:B------:R-:W-:-:S04]  /*22840*/  @!P0 IMAD.MOV.U32 R37, RZ, RZ, R41 ;  /* 0x000000ffff258224 */ /* 0x000fc800078e0029 */
[----:B------:R-:W-:-:S05]  /*22850*/  VIADD R38, R37, 0xffffffff ;  /* 0xffffffff25267836 */ /* 0x000fca0000000000 */
[----:B------:R-:W-:-:S13]  /*22860*/  ISETP.GE.U32.AND P1, PT, R38, 0x7fefffff, PT ;  /* 0x7fefffff2600780c */ /* 0x000fda0003f26070 */
[----:B------:R-:W-:Y:S01]  /*22870*/  @P1 MOV R38, 0x0 ;  /* 0x0000000000261802 */ /* 0x000fe20000000f00 */
[----:B------:R-:W-:Y:S01]  /*22880*/  @P1 IMAD.MOV.U32 R39, RZ, RZ, 0x7ff00000 ;  /* 0x7ff00000ff271424 */ /* 0x000fe200078e00ff */
[----:B------:R-:W-:-:S05]  /*22890*/  @P1 FSETP.NEU.FTZ.AND P2, PT, R41, RZ, PT ;  /* 0x000000ff2900120b */ /* 0x000fca0003f5d000 */
[----:B------:R-:W-:Y:S01]  /*228a0*/  @P1 DFMA R38, R40, R38, +INF ;  /* 0x7ff000002826142b */ /* 0x000fe20000000026 */
[----:B------:R-:W-:Y:S01]  /*228b0*/  IMAD.MOV.U32 R41, RZ, RZ, R36 ;  /* 0x000000ffff297224 */ /* 0x000fe200078e0024 */
[----:B------:R-:W-:Y:S01]  /*228c0*/  MOV R36, 0xfffffc01 ;  /* 0xfffffc0100247802 */ /* 0x000fe20000000f00 */
[----:B------:R-:W-:Y:S02]  /*228d0*/  @!P0 IMAD.MOV.U32 R41, RZ, RZ, R40 ;  /* 0x000000ffff298224 */ /* 0x000fe400078e0028 */
[----:B------:R-:W-:-:S05]  /*228e0*/  @!P0 IMAD.MOV.U32 R36, RZ, RZ, -0x435 ;  /* 0xfffffbcbff248424 */ /* 0x000fca00078e00ff */
        /* <DEDUP_REMOVED lines=66> */
.L_x_6028:
        /* <DEDUP_REMOVED lines=22> */
.L_x_6031:
[----:B------:R-:W-:Y:S05]  /*22e70*/  BSYNC B5 ;  /* 0x0000000000057941 */ /* 0x000fea0003800000 */
.L_x_6030:
        /* <DEDUP_REMOVED lines=29> */
.L_x_6029:
[----:B------:R-:W-:Y:S05]  /*23050*/  BSYNC B2 ;  /* 0x0000000000027941 */ /* 0x000fea0003800000 */
.L_x_6027:
        /* <DEDUP_REMOVED lines=25> */
.L_x_6033:
[----:B------:R-:W-:Y:S05]  /*231f0*/  BSYNC B2 ;  /* 0x0000000000027941 */ /* 0x000fea0003800000 */
.L_x_6032:
        /* <DEDUP_REMOVED lines=57> */
[----:B------:R-:W-:Y:S01]  /*23590*/  @!P0 LEA R37, R36, 0x3ff00000, 0x14 ;  /* 0x3ff0000024258811 */ /* 0x000fe200078ea0ff */
[----:B------:R-:W-:-:S06]  /*235a0*/  @!P0 IMAD.MOV.U32 R36, RZ, RZ, RZ ;  /* 0x000000ffff248224 */ /* 0x000fcc00078e00ff */
[----:B------:R-:W-:-:S11]  /*235b0*/  @!P0 DMUL R40, R34, R36 ;  /* 0x0000002422288228 */ /* 0x000fd60000000000 */
.L_x_6035:
[----:B------:R-:W-:Y:S05]  /*235c0*/  BSYNC B2 ;  /* 0x0000000000027941 */ /* 0x000fea0003800000 */
.L_x_6034:
[----:B------:R-:W-:Y:S01]  /*235d0*/  DMUL R40, R40, R32 ;  /* 0x0000002028287228 */ /* 0x000fe20000000000 */
[----:B------:R-:W-:Y:S10]  /*235e0*/  BRA `(.L_x_6036) ;  /* 0x0000001800087947 */ /* 0x000ff40003800000 */
.L_x_6024:
        /* <DEDUP_REMOVED lines=40> */
[----:B------:R-:W-:Y:S02]  /*23870*/  UMOV UR7, 0x3f811111 ;  /* 0x3f81111100077882 */ /* 0x000fe40000000000 */
[----:B------:R-:W-:-:S04]  /*23880*/  DFMA R72, R42, R54, R72 ;  /* 0x000000362a48722b */ /* 0x000fc80000000048 */
        /* <DEDUP_REMOVED lines=12> */
[----:B------:R-:W-:-:S05]  /*23950*/  FFMA R36, RZ, R51, R73 ;  /* 0x00000033ff247223 */ /* 0x000fca0000000049 */
[----:B------:R-:W-:-:S04]  /*23960*/  FSETP.GT.AND P2, PT, |R36|, 1.469367938527859385e-39, PT ;  /* 0x001000002400780b */ /* 0x000fc80003f44200 */
[----:B------:R-:W-:Y:S01]  /*23970*/  IMAD R37, R38, 0x100000, R41 ;  /* 0x0010000026257824 */ /* 0x000fe200078e0229 */
[----:B------:R-:W-:Y:S01]  /*23980*/  MOV R36, R40 ;  /* 0x0000002800247202 */ /* 0x000fe20000000f00 */
[----:B------:R-:W-:Y:S07]  /*23990*/  @!P0 BRA `(.L_x_6038) ;  /* 0x0000000000348947 */ /* 0x000fee0003800000 */
        /* <DEDUP_REMOVED lines=13> */
.L_x_6038:
[----:B------:R-:W-:Y:S05]  /*23a70*/  BSYNC B2 ;  /* 0x0000000000027941 */ /* 0x000fea0003800000 */
.L_x_6037:
        /* <DEDUP_REMOVED lines=8> */
[----:B------:R-:W-:Y:S01]  /*23b00*/  MOV R72, R68 ;  /* 0x0000004400487202 */ /* 0x000fe20000000f00 */
[----:B------:R-:W-:-:S07]  /*23b10*/  IMAD.MOV.U32 R73, RZ, RZ, R65 ;  /* 0x000000ffff497224 */ /* 0x000fce00078e0041 */
.L_x_6040:
[----:B------:R-:W-:Y:S05]  /*23b20*/  BSYNC B2 ;  /* 0x0000000000027941 */ /* 0x000fea0003800000 */
.L_x_6039:
        /* <DEDUP_REMOVED lines=9> */
[----:B------:R-:W-:Y:S05]  /*23bc0*/  CALL.REL.NOINC `($_ZN2at6native29vectorized_elementwise_kernelILi2EN48_GLOBAL__N__08322988_15_IGammaKernel_cu_cb51a28d10CalcIgammaIdEESt5arrayIPcLm3EEEEviT0_T1_$__internal_accurate_pow) ;  /* 0x0000028c000c7944 */ /* 0x000fea0003c00000 */
[----:B------:R-:W-:Y:S05]  /*23bd0*/  BSYNC B2 ;  /* 0x0000000000027941 */ /* 0x000fea0003800000 */
.L_x_6041:
[----:B------:R-:W-:Y:S01]  /*23be0*/  DSETP.NEU.AND P0, PT, R72, RZ, PT ;  /* 0x000000ff4800722a */ /* 0x000fe20003f0d000 */
[----:B------:R-:W-:Y:S01]  /*23bf0*/  BSSY B2, `(.L_x_6042) ;  /* 0x000001b000027945 */ /* 0x000fe20003800000 */
[----:B------:R-:W-:-:S12]  /*23c00*/  IMAD.MOV.U32 R39, RZ, RZ, R35 ;  /* 0x000000ffff277224 */ /* 0x000fd800078e0023 */
        /* <DEDUP_REMOVED lines=10> */
[----:B------:R-:W0:Y:S01]  /*23cb0*/  FRND.F64.TRUNC R34, R4 ;  /* 0x0000000400227313 */ /* 0x000e22000030d800 */
[----:B------:R-:W-:Y:S01]  /*23cc0*/  IMAD.MOV.U32 R38, RZ, RZ, R40 ;  /* 0x000000ffff267224 */ /* 0x000fe200078e0028 */
[----:B------:R-:W-:Y:S01]  /*23cd0*/  MOV R39, R41 ;  /* 0x0000002900277202 */ /* 0x000fe20000000f00 */
[----:B0-----:R-:W-:-:S14]  /*23ce0*/  DSETP.NEU.AND P1, PT, R34, R4, PT ;  /* 0x000000042200722a */ /* 0x001fdc0003f2d000 */
[----:B------:R-:W-:Y:S05]  /*23cf0*/  @!P1 BRA `(.L_x_6044) ;  /* 0x0000000000289947 */ /* 0x000fea0003800000 */
[----:B------:R-:W-:Y:S02]  /*23d00*/  IMAD.MOV.U32 R38, RZ, RZ, 0x0 ;  /* 0x00000000ff267424 */ /* 0x000fe400078e00ff */
[----:B------:R-:W-:Y:S01]  /*23d10*/  IMAD.MOV.U32 R39, RZ, RZ, -0x80000 ;  /* 0xfff80000ff277424 */ /* 0x000fe200078e00ff */
[----:B------:R-:W-:Y:S06]  /*23d20*/  BRA `(.L_x_6044) ;  /* 0x00000000001c7947 */ /* 0x000fec0003800000 */
.L_x_6043:
[----:B------:R-:W-:Y:S01]  /*23d30*/  DSETP.NEU.AND P0, PT, R48, 0.5, PT ;  /* 0x3fe000003000742a */ /* 0x000fe20003f0d000 */
[----:B------:R-:W-:Y:S02]  /*23d40*/  ISETP.GE.AND P2, PT, R5, RZ, PT ;  /* 0x000000ff0500720c */ /* 0x000fe40003f46270 */
[----:B------:R-:W-:Y:S02]  /*23d50*/  ISETP.EQ.U32.AND P1, PT, R51, RZ, PT ;  /* 0x000000ff3300720c */ /* 0x000fe40003f22070 */
[----:B------:R-:W-:Y:S02]  /*23d60*/  MOV R38, RZ ;  /* 0x000000ff00267202 */ /* 0x000fe40000000f00 */
[----:B------:R-:W-:-:S04]  /*23d70*/  ISETP.EQ.AND.EX P0, PT, R50, -0x80000000, P0, P1 ;  /* 0x800000003200780c */ /* 0x000fc80000702310 */
[----:B------:R-:W-:-:S04]  /*23d80*/  SEL R39, R73, RZ, P0 ;  /* 0x000000ff49277207 */ /* 0x000fc80000000000 */
[----:B------:R-:W-:-:S07]  /*23d90*/  @!P2 LOP3.LUT R39, R39, 0x7ff00000, RZ, 0xfc, !PT ;  /* 0x7ff000002727a812 */ /* 0x000fce00078efcff */
.L_x_6044:
[----:B------:R-:W-:Y:S05]  /*23da0*/  BSYNC B2 ;  /* 0x0000000000027941 */ /* 0x000fea0003800000 */
.L_x_6042:
        /* <DEDUP_REMOVED lines=18> */
.L_x_6047:
[----:B------:R-:W-:-:S11]  /*23ed0*/  DADD R38, R4, R72 ;  /* 0x0000000004267229 */ /* 0x000fd60000000048 */
.L_x_6046:
[----:B------:R-:W-:Y:S05]  /*23ee0*/  BSYNC B2 ;  /* 0x0000000000027941 */ /* 0x000fea0003800000 */
.L_x_6045:
[----:B------:R-:W-:-:S06]  /*23ef0*/  DSETP.NEU.AND P0, PT, R72, 1, PT ;  /* 0x3ff000004800742a */ /* 0x000fcc0003f0d000 */
[----:B------:R-:W-:Y:S02]  /*23f00*/  FSEL R34, R38, RZ, P0 ;  /* 0x000000ff26227208 */ /* 0x000fe40000000000 */
[----:B------:R-:W-:-:S06]  /*23f10*/  FSEL R35, R39, 1.875, P0 ;  /* 0x3ff0000027237808 */ /* 0x000fcc0000000000 */
[----:B------:R-:W-:-:S08]  /*23f20*/  DMUL R36, R36, R34 ;  /* 0x0000002224247228 */ /* 0x000fd00000000000 */
[----:B------:R-:W-:Y:S01]  /*23f30*/  DMUL R40, R36, R32 ;  /* 0x0000002024287228 */ /* 0x000fe20000000000 */
[----:B------:R-:W-:Y:S10]  /*23f40*/  BRA `(.L_x_6036) ;  /* 0x0000000c00b07947 */ /* 0x000ff40003800000 */
.L_x_6011:
[----:B------:R-:W-:Y:S01]  /*23f50*/  DSETP.GTU.AND P0, PT, R48, +INF , PT ;  /* 0x7ff000003000742a */ /* 0x000fe20003f0c000 */
[----:B------:R-:W-:-:S13]  /*23f60*/  BSSY B5, `(.L_x_6048) ;  /* 0x00000a9000057945 */ /* 0x000fda0003800000 */
        /* <DEDUP_REMOVED lines=77> */
.L_x_6054:
[----:B------:R-:W-:Y:S05]  /*24440*/  BSYNC B7 ;  /* 0x0000000000077941 */ /* 0x000fea0003800000 */
.L_x_6053:
[----:B------:R-:W-:Y:S01]  /*24450*/  IMAD.MOV.U32 R32, RZ, RZ, R69 ;  /* 0x000000ffff207224 */ /* 0x000fe200078e0045 */
[----:B------:R-:W-:Y:S01]  /*24460*/  MOV R49, R69 ;  /* 0x0000004500317202 */ /* 0x000fe20000000f00 */
[----:B------:R-:W-:-:S07]  /*24470*/  IMAD.MOV.U32 R48, RZ, RZ, R68 ;  /* 0x000000ffff307224 */ /* 0x000fce00078e0044 */
.L_x_6052:
[----:B------:R-:W-:Y:S05]  /*24480*/  BSYNC B2 ;  /* 0x0000000000027941 */ /* 0x000fea0003800000 */
.L_x_6051:
        /* <DEDUP_REMOVED lines=79> */
.L_x_6056:
[----:B------:R-:W-:Y:S05]  /*24980*/  BSYNC B2 ;  /* 0x0000000000027941 */ /* 0x000fea0003800000 */
.L_x_6055:
[--C-:B------:R-:W-:Y:S02]  /*24990*/  DADD R56, -R56, R34.reuse ;  /* 0x0000000038387229 */ /* 0x100fe40000000122 */
[----:B------:R-:W-:-:S10]  /*249a0*/  DADD R34, -RZ, -R34 ;  /* 0x00000000ff227229 */ /* 0x000fd40000000922 */
[----:B------:R-:W-:Y:S02]  /*249b0*/  FSEL R34, R34, R56, !P3 ;  /* 0x0000003822227208 */ /* 0x000fe40005800000 */
[----:B------:R-:W-:Y:S01]  /*249c0*/  FSEL R35, R35, R57, !P3 ;  /* 0x0000003923237208 */ /* 0x000fe20005800000 */
[----:B------:R-:W-:Y:S06]  /*249d0*/  BRA `(.L_x_6050) ;  /* 0x0000000000047947 */ /* 0x000fec0003800000 */
.L_x_6049:
[----:B------:R-:W-:-:S11]  /*249e0*/  DADD R34, R4, R4 ;  /* 0x0000000004227229 */ /* 0x000fd60000000004 */
.L_x_6050:
[----:B------:R-:W-:Y:S05]  /*249f0*/  BSYNC B5 ;  /* 0x0000000000057941 */ /* 0x000fea0003800000 */
.L_x_6048:
        /* <DEDUP_REMOVED lines=65> */
.L_x_6036:
[----:B------:R-:W-:Y:S05]  /*24e10*/  BSYNC B6 ;  /* 0x0000000000067941 */ /* 0x000fea0003800000 */
.L_x_6010:
        /* <DEDUP_REMOVED lines=12> */
.L_x_6062:
        /* <DEDUP_REMOVED lines=23> */
.L_x_6061:
[----:B------:R-:W-:Y:S05]  /*25050*/  BSYNC B6 ;  /* 0x0000000000067941 */ /* 0x000fea0003800000 */
.L_x_6060:
        /* <DEDUP_REMOVED lines=8> */
.L_x_6059:
        /* <DEDUP_REMOVED lines=22> */
.L_x_6063:
[----:B------:R-:W-:Y:S05]  /*25240*/  BSYNC B5 ;  /* 0x0000000000057941 */ /* 0x000fea0003800000 */
.L_x_6058:
[----:B------:R-:W-:Y:S05]  /*25250*/  BSYNC B2 ;  /* 0x0000000000027941 */ /* 0x000fea0003800000 */
.L_x_6057:
[----:B------:R-:W-:Y:S01]  /*25260*/  DADD R54, -R68, 1 ;  /* 0x3ff0000044367429 */ /* 0x000fe20000000100 */
[----:B------:R-:W-:Y:S10]  /*25270*/  BRA `(.L_x_5960) ;  /* 0x0000026800707947 */ /* 0x000ff40003800000 */
.L_x_5973:
        /* <DEDUP_REMOVED lines=9> */
.L_x_6070:
        /* <DEDUP_REMOVED lines=23> */
.L_x_6067:
[----:B------:R-:W-:Y:S05]  /*25480*/  BSYNC B5 ;  /* 0x0000000000057941 */ /* 0x000fea0003800000 */
.L_x_6066:
[----:B------:R-:W-:Y:S01]  /*25490*/  DADD R64, R4, R34 ;  /* 0x0000000004407229 */ /* 0x000fe20000000022 */
[----:B------:R-:W-:Y:S01]  /*254a0*/  BSSY B5, `(.L_x_6068) ;  /* 0x0000016000057945 */ /* 0x000fe20003800000 */
[----:B------:R-:W-:Y:S01]  /*254b0*/  MOV R34, 0x1 ;  /* 0x0000000100227802 */ /* 0x000fe20000000f00 */
        /* <DEDUP_REMOVED lines=20> */
.L_x_6069:
[----:B------:R-:W-:Y:S05]  /*25600*/  BSYNC B5 ;  /* 0x0000000000057941 */ /* 0x000fea0003800000 */
.L_x_6068:
[----:B------:R-:W-:Y:S01]  /*25610*/  DADD R54, R68, R54 ;  /* 0x0000000044367229 */ /* 0x000fe20000000036 */
[----:B------:R-:W-:-:S05]  /*25620*/  VIADD R32, R32, 0x1 ;  /* 0x0000000120207836 */ /* 0x000fca0000000000 */
[----:B------:R-:W-:Y:S02]  /*25630*/  ISETP.GE.U32.AND P0, PT, R32, 0x7d0, PT ;  /* 0x000007d02000780c */ /* 0x000fe40003f06070 */
[----:B------:R-:W-:-:S08]  /*25640*/  DMUL R34, |R54|, 1.1102230246251565404e-16 ;  /* 0x3ca0000036227828 */ /* 0x000fd00000000200 */
[----:B------:R-:W-:-:S14]  /*25650*/  DSETP.GTU.AND P1, PT, |R68|, R34, PT ;  /* 0x000000224400722a */ /* 0x000fdc0003f2c200 */
[----:B------:R-:W-:Y:S05]  /*25660*/  @!P0 BRA P1, `(.L_x_6070) ;  /* 0xfffffffc00288947 */ /* 0x000fea000083ffff */
[----:B------:R-:W-:Y:S05]  /*25670*/  BSYNC B2 ;  /* 0x0000000000027941 */ /* 0x000fea0003800000 */
.L_x_6065:
[----:B------:R-:W-:Y:S01]  /*25680*/  ISETP.GT.AND P3, PT, R53, 0xfffff, PT ;  /* 0x000fffff3500780c */ /* 0x000fe20003f64270 */
[----:B------:R-:W-:Y:S01]  /*25690*/  IMAD.MOV.U32 R36, RZ, RZ, R52 ;  /* 0x000000ffff247224 */ /* 0x000fe200078e0034 */
[----:B------:R-:W-:Y:S01]  /*256a0*/  MOV R35, R53 ;  /* 0x0000003500237202 */ /* 0x000fe20000000f00 */
[----:B------:R-:W-:Y:S01]  /*256b0*/  DADD R38, R4, 1 ;  /* 0x3ff0000004267429 */ /* 0x000fe20000000000 */
[----:B------:R-:W-:Y:S01]  /*256c0*/  BSSY B2, `(.L_x_6071) ;  /* 0x000004e000027945 */ /* 0x000fe20003800000 */
[----:B------:R-:W-:-:S06]  /*256d0*/  MOV R34, 0xfffffc01 ;  /* 0xfffffc0100227802 */ /* 0x000fcc0000000f00 */
[----:B------:R-:W-:Y:S02]  /*256e0*/  DSETP.GTU.AND P2, PT, |R38|, +INF , PT ;  /* 0x7ff000002600742a */ /* 0x000fe40003f4c200 */
        /* <DEDUP_REMOVED lines=75> */
.L_x_6072:
[----:B------:R-:W-:Y:S05]  /*25ba0*/  BSYNC B2 ;  /* 0x0000000000027941 */ /* 0x000fea0003800000 */
.L_x_6071:
[----:B------:R-:W-:Y:S01]  /*25bb0*/  BSSY B5, `(.L_x_6073) ;  /* 0x00000ab000057945 */ /* 0x000fe20003800000 */
[----:B------:R-:W-:-:S03]  /*25bc0*/  DMUL R52, R4, R32 ;  /* 0x0000002004347228 */ /* 0x000fc60000000000 */
[----:B------:R-:W-:Y:S08]  /*25bd0*/  @P2 BRA `(.L_x_6074) ;  /* 0x00000008009c2947 */ /* 0x000ff00003800000 */
[----:B------:R-:W-:Y:S01]  /*25be0*/  DADD R56, -RZ, |R38| ;  /* 0x00000000ff387229 */ /* 0x000fe20000000526 */
[----:B------:R-:W-:-:S09]  /*25bf0*/  MOV R32, 0x25c30 ;  /* 0x00025c3000207802 */ /* 0x000fd20000000f00 */
[----:B------:R-:W-:Y:S01]  /*25c00*/  IMAD.MOV.U32 R34, RZ, RZ, R56 ;  /* 0x000000ffff227224 */ /* 0x000fe200078e0038 */
[----:B------:R-:W-:-:S07]  /*25c10*/  MOV R33, R57 ;  /* 0x0000003900217202 */ /* 0x000fce0000000f00 */
[----:B------:R-:W-:Y:S05]  /*25c20*/  CALL.REL.NOINC `($_ZN2at6native29vectorized_elementwise_kernelILi2EN48_GLOBAL__N__08322988_15_IGammaKernel_cu_cb51a28d10CalcIgammaIdEESt5arrayIPcLm3EEEEviT0_T1_$__internal_lgamma_pos) ;  /* 0x0000027400bc7944 */ /* 0x000fea0003c00000 */
[----:B------:R-:W-:Y:S01]  /*25c30*/  ISETP.GT.AND P0, PT, R39, -0x1, PT ;  /* 0xffffffff2700780c */ /* 0x000fe20003f04270 */
[----:B------:R-:W-:Y:S02]  /*25c40*/  IMAD.MOV.U32 R58, RZ, RZ, R34 ;  /* 0x000000ffff3a7224 */ /* 0x000fe400078e0022 */
[----:B------:R-:W-:-:S03]  /*25c50*/  IMAD.MOV.U32 R59, RZ, RZ, R33 ;  /* 0x000000ffff3b7224 */ /* 0x000fc600078e0021 */
[----:B------:R-:W-:Y:S01]  /*25c60*/  MOV R38, R58 ;  /* 0x0000003a00267202 */ /* 0x000fe20000000f00 */
[----:B------:R-:W-:-:S06]  /*25c70*/  IMAD.MOV.U32 R39, RZ, RZ, R59 ;  /* 0x000000ffff277224 */ /* 0x000fcc00078e003b */
        /* <DEDUP_REMOVED lines=67> */
.L_x_6079:
[----:B------:R-:W-:Y:S05]  /*260b0*/  BSYNC B6 ;  /* 0x0000000000067941 */ /* 0x000fea0003800000 */
.L_x_6078:
[----:B------:R-:W-:Y:S01]  /*260c0*/  MOV R32, R69 ;  /* 0x0000004500207202 */ /* 0x000fe20000000f00 */
[----:B------:R-:W-:Y:S02]  /*260d0*/  IMAD.MOV.U32 R56, RZ, RZ, R68 ;  /* 0x000000ffff387224 */ /* 0x000fe400078e0044 */
[----:B------:R-:W-:-:S07]  /*260e0*/  IMAD.MOV.U32 R57, RZ, RZ, R69 ;  /* 0x000000ffff397224 */ /* 0x000fce00078e0045 */
.L_x_6077:
[----:B------:R-:W-:Y:S05]  /*260f0*/  BSYNC B2 ;  /* 0x0000000000027941 */ /* 0x000fea0003800000 */
.L_x_6076:
        /* <DEDUP_REMOVED lines=79> */
.L_x_6081:
[----:B------:R-:W-:Y:S05]  /*265f0*/  BSYNC B2 ;  /* 0x0000000000027941 */ /* 0x000fea0003800000 */
.L_x_6080:
[--C-:B------:R-:W-:Y:S02]  /*26600*/  DADD R58, -R58, R34.reuse ;  /* 0x000000003a3a7229 */ /* 0x100fe40000000122 */
[----:B------:R-:W-:-:S10]  /*26610*/  DADD R34, -RZ, -R34 ;  /* 0x00000000ff227229 */ /* 0x000fd40000000922 */
[----:B------:R-:W-:Y:S02]  /*26620*/  FSEL R38, R34, R58, !P3 ;  /* 0x0000003a22267208 */ /* 0x000fe40005800000 */
[----:B------:R-:W-:Y:S01]  /*26630*/  FSEL R39, R35, R59, !P3 ;  /* 0x0000003b23277208 */ /* 0x000fe20005800000 */
[----:B------:R-:W-:Y:S06]  /*26640*/  BRA `(.L_x_6075) ;  /* 0x0000000000047947 */ /* 0x000fec0003800000 */
.L_x_6074:
[----:B------:R-:W-:-:S11]  /*26650*/  DADD R38, R38, R38 ;  /* 0x0000000026267229 */ /* 0x000fd60000000026 */
.L_x_6075:
[----:B------:R-:W-:Y:S05]  /*26660*/  BSYNC B5 ;  /* 0x0000000000057941 */ /* 0x000fea0003800000 */
.L_x_6073:
        /* <DEDUP_REMOVED lines=13> */
.L_x_6083:
[----:B------:R-:W-:Y:S01]  /*26740*/  IMAD.MOV.U32 R32, RZ, RZ, 0x652b82fe ;  /* 0x652b82feff207424 */ /* 0x000fe200078e00ff */
[----:B------:R-:W-:Y:S01]  /*26750*/  MOV R33, 0x3ff71547 ;  /* 0x3ff7154700217802 */ /* 0x000fe20000000f00 */
[----:B------:R-:W-:Y:S01]  /*26760*/  UMOV UR6, 0xfefa39ef ;  /* 0xfefa39ef00067882 */ /* 0x000fe20000000000 */
[----:B------:R-:W-:Y:S01]  /*26770*/  UMOV UR7, 0x3fe62e42 ;  /* 0x3fe62e4200077882 */ /* 0x000fe20000000000 */
[----:B------:R-:W-:Y:S01]  /*26780*/  IMAD.MOV.U32 R40, RZ, RZ, -0x7142ec33 ;  /* 0x8ebd13cdff287424 */ /* 0x000fe200078e00ff */
[----:B------:R-:W-:Y:S02]  /*26790*/  MOV R41, 0x3e5af86d ;  /* 0x3e5af86d00297802 */ /* 0x000fe40000000f00 */
[----:B------:R-:W-:-:S08]  /*267a0*/  DFMA R32, R38, R32, 6.75539944105574400000e+15 ;  /* 0x433800002620742b */ /* 0x000fd00000000020 */
[----:B------:R-:W-:Y:S01]  /*267b0*/  DADD R34, R32, -6.75539944105574400000e+15 ;  /* 0xc338000020227429 */ /* 0x000fe20000000000 */
[----:B------:R-:W-:-:S05]  /*267c0*/  IMAD.SHL.U32 R33, R39, 0x2, RZ ;  /* 0x0000000227217824 */ /* 0x000fca00078e00ff */
[C---:B------:R-:W-:Y:S02]  /*267d0*/  ISETP.GE.U32.AND P0, PT, R33.reuse, 0x7fb3e647, PT ;  /* 0x7fb3e6472100780c */ /* 0x040fe40003f06070 */
        /* <DEDUP_REMOVED lines=10> */
[C---:B------:R-:W-:Y:S01]  /*26880*/  ISETP.NE.AND P0, PT, R32.reuse, 0x400, PT ;  /* 0x000004002000780c */ /* 0x040fe20003f05270 */
[----:B------:R-:W-:Y:S01]  /*26890*/  IMAD.MOV.U32 R34, RZ, RZ, R56 ;  /* 0x000000ffff227224 */ /* 0x000fe200078e0038 */
[----:B------:R-:W-:Y:S01]  /*268a0*/  IADD3 R38, R32, -0x1, RZ ;  /* 0xffffffff20267810 */ /* 0x000fe20007ffe0ff */
[----:B------:R-:W-:-:S06]  /*268b0*/  IMAD.MOV.U32 R35, RZ, RZ, R57 ;  /* 0x000000ffff237224 */ /* 0x000fcc00078e0039 */
[----:B------:R-:W-:Y:S01]  /*268c0*/  DFMA R36, R34, UR6, R40 ;  /* 0x0000000622247c2b */ /* 0x000fe20008000028 */
[----:B------:R-:W-:Y:S01]  /*268d0*/  UMOV UR6, 0x92ba033d ;  /* 0x92ba033d00067882 */ /* 0x000fe20000000000 */
[----:B------:R-:W-:Y:S02]  /*268e0*/  UMOV UR7, 0x3e927e50 ;  /* 0x3e927e5000077882 */ /* 0x000fe40000000000 */
[----:B------:R-:W-:-:S04]  /*268f0*/  @P0 IMAD.MOV R38, RZ, RZ, R32 ;  /* 0x000000ffff260224 */ /* 0x000fc800078e0220 */
        /* <DEDUP_REMOVED lines=32> */
.L_x_6084:
[----:B------:R-:W-:Y:S05]  /*26b00*/  BSYNC B2 ;  /* 0x0000000000027941 */ /* 0x000fea0003800000 */
.L_x_6082:
        /* <DEDUP_REMOVED lines=79> */
.L_x_6091:
[----:B------:R-:W-:Y:S05]  /*27000*/  BSYNC B6 ;  /* 0x0000000000067941 */ /* 0x000fea0003800000 */
.L_x_6090:
[----:B------:R-:W-:Y:S01]  /*27010*/  IMAD.MOV.U32 R32, RZ, RZ, R69 ;  /* 0x000000ffff207224 */ /* 0x000fe200078e0045 */
[----:B------:R-:W-:Y:S01]  /*27020*/  MOV R49, R69 ;  /* 0x0000004500317202 */ /* 0x000fe20000000f00 */
[----:B------:R-:W-:-:S07]  /*27030*/  IMAD.MOV.U32 R48, RZ, RZ, R68 ;  /* 0x000000ffff307224 */ /* 0x000fce00078e0044 */
.L_x_6089:
[----:B------:R-:W-:Y:S05]  /*27040*/  BSYNC B2 ;  /* 0x0000000000027941 */ /* 0x000fea0003800000 */
.L_x_6088:
        /* <DEDUP_REMOVED lines=79> */
.L_x_6093:
[----:B------:R-:W-:Y:S05]  /*27540*/  BSYNC B2 ;  /* 0x0000000000027941 */ /* 0x000fea0003800000 */
.L_x_6092:
[--C-:B------:R-:W-:Y:S02]  /*27550*/  DADD R4, -R4, R34.reuse ;  /* 0x0000000004047229 */ /* 0x100fe40000000122 */
[----:B------:R-:W-:-:S10]  /*27560*/  DADD R34, -RZ, -R34 ;  /* 0x00000000ff227229 */ /* 0x000fd40000000922 */
[----:B------:R-:W-:Y:S02]  /*27570*/  FSEL R32, R34, R4, !P3 ;  /* 0x0000000422207208 */ /* 0x000fe40005800000 */
[----:B------:R-:W-:Y:S01]  /*27580*/  FSEL R33, R35, R5, !P3 ;  /* 0x0000000523217208 */ /* 0x000fe20005800000 */
[----:B------:R-:W-:Y:S06]  /*27590*/  BRA `(.L_x_6087) ;  /* 0x0000000000047947 */ /* 0x000fec0003800000 */
.L_x_6086:
[----:B------:R-:W-:-:S11]  /*275a0*/  DADD R32, R4, R4 ;  /* 0x0000000004207229 */ /* 0x000fd60000000004 */
.L_x_6087:
[----:B------:R-:W-:Y:S05]  /*275b0*/  BSYNC B5 ;  /* 0x0000000000057941 */ /* 0x000fea0003800000 */
.L_x_6085:
        /* <DEDUP_REMOVED lines=56> */
[----:B------:R-:W-:Y:S01]  /*27940*/  @!P0 LEA R35, R4, 0x3ff00000, 0x14 ;  /* 0x3ff0000004238811 */ /* 0x000fe200078ea0ff */
[----:B------:R-:W-:Y:S02]  /*27950*/  @!P0 IMAD.MOV.U32 R4, RZ, RZ, R34 ;  /* 0x000000ffff048224 */ /* 0x000fe400078e0022 */
[----:B------:R-:W-:-:S06]  /*27960*/  @!P0 IMAD.MOV.U32 R34, RZ, RZ, RZ ;  /* 0x000000ffff228224 */ /* 0x000fcc00078e00ff */
[----:B------:R-:W-:-:S11]  /*27970*/  @!P0 DMUL R32, R4, R34 ;  /* 0x0000002204208228 */ /* 0x000fd60000000000 */
.L_x_6095:
[----:B------:R-:W-:Y:S05]  /*27980*/  BSYNC B2 ;  /* 0x0000000000027941 */ /* 0x000fea0003800000 */
.L_x_6094:
[----:B------:R-:W-:Y:S01]  /*27990*/  DFMA R54, -R54, R32, -R56 ;  /* 0x000000203636722b */ /* 0x000fe20000000938 */
[----:B------:R-:W-:Y:S10]  /*279a0*/  BRA `(.L_x_5960) ;  /* 0x0000024000a47947 */ /* 0x000ff40003800000 */
.L_x_6064:
        /* <DEDUP_REMOVED lines=34> */
[----:B--2---:R-:W-:Y:S01]  /*27bd0*/  MOV R54, 0x0 ;  /* 0x0000000000367802 */ /* 0x004fe20000000f00 */
[----:B------:R-:W-:Y:S01]  /*27be0*/  IMAD.MOV.U32 R55, RZ, RZ, 0x409e1400 ;  /* 0x409e1400ff377424 */ /* 0x000fe200078e00ff */
[----:B------:R2:W-:Y:S01]  /*27bf0*/  STL.64 [R1+0x1438], R66 ;  /* 0x0014384201007387 */ /* 0x0005e20000100a00 */
[----:B------:R-:W-:Y:S01]  /*27c00*/  IMAD.MOV.U32 R38, RZ, RZ, 0x77f7c44b ;  /* 0x77f7c44bff267424 */ /* 0x000fe200078e00ff */
[----:B------:R-:W-:Y:S01]  /*27c10*/  MOV R39, 0x3fe0509f ;  /* 0x3fe0509f00277802 */ /* 0x000fe20000000f00 */
[----:B------:R-:W-:Y:S01]  /*27c20*/  DSETP.GT.AND P0, PT, R48, 1, PT ;  /* 0x3ff000003000742a */ /* 0x000fe20003f04000 */
        /* <DEDUP_REMOVED lines=9> */
[----:B------:R-:W-:Y:S01]  /*27cc0*/  IMAD.MOV.U32 R66, RZ, RZ, -0x20000000 ;  /* 0xe0000000ff427424 */ /* 0x000fe200078e00ff */
[----:B------:R-:W-:Y:S01]  /*27cd0*/  STL.64 [R1+0x2788], R54 ;  /* 0x0027883601007387 */ /* 0x000fe20000100a00 */
[----:B------:R-:W-:Y:S01]  /*27ce0*/  IMAD.MOV.U32 R63, RZ, RZ, 0x416bdba1 ;  /* 0x416bdba1ff3f7424 */ /* 0x000fe200078e00ff */
[----:B---3--:R-:W-:Y:S01]  /*27cf0*/  MOV R41, 0x41a1fda6 ;  /* 0x41a1fda600297802 */ /* 0x008fe20000000f00 */
[----:B------:R-:W-:Y:S01]  /*27d00*/  IMAD.MOV.U32 R40, RZ, RZ, -0x50000000 ;  /* 0xb0000000ff287424 */ /* 0x000fe200078e00ff */
[----:B------:R-:W-:Y:S01]  /*27d10*/  STL.64 [R1+0x2790], R56 ;  /* 0x0027903801007387 */ /* 0x000fe20000100a00 */
[----:B------:R-:W-:Y:S01]  /*27d20*/  UMOV UR7, 0x40181945 ;  /* 0x4018194500077882 */ /* 0x000fe20000000000 */
[----:B0-----:R-:W-:Y:S01]  /*27d30*/  IMAD.MOV.U32 R42, RZ, RZ, -0x80000000 ;  /* 0x80000000ff2a7424 */ /* 0x001fe200078e00ff */
[----:B------:R-:W-:Y:S01]  /*27d40*/  BSSY B3, `(.L_x_6098) ;  /* 0x000003e000037945 */ /* 0x000fe20003800000 */
[----:B------:R-:W-:Y:S01]  /*27d50*/  IMAD.MOV.U32 R43, RZ, RZ, 0x419cbd69 ;  /* 0x419cbd69ff2b7424 */ /* 0x000fe200078e00ff */
        /* <DEDUP_REMOVED lines=11> */
[----:B------:R-:W-:Y:S02]  /*27e10*/  IMAD.MOV.U32 R51, RZ, RZ, 0x40508000 ;  /* 0x40508000ff337424 */ /* 0x000fe400078e00ff */
        /* <DEDUP_REMOVED lines=9> */
[----:B-1----:R-:W-:-:S03]  /*27eb0*/  DADD R50, R4, UR6 ;  /* 0x0000000604327e29 */ /* 0x002fc60008000000 */
[----:B------:R1:W-:Y:S01]  /*27ec0*/  STL.64 [R1+0x27a0], R62 ;  /* 0x0027a03e01007387 */ /* 0x0003e20000100a00 */
[----:B--2---:R-:W-:Y:S02]  /*27ed0*/  IMAD.MOV.U32 R36, RZ, RZ, -0x70000000 ;  /* 0x90000000ff247424 */ /* 0x004fe400078e00ff */
[----:B------:R-:W-:Y:S01]  /*27ee0*/  IMAD.MOV.U32 R37, RZ, RZ, 0x4185eeb6 ;  /* 0x4185eeb6ff257424 */ /* 0x000fe200078e00ff */
[----:B0-----:R-:W-:Y:S01]  /*27ef0*/  MOV R38, 0x70000000 ;  /* 0x7000000000267802 */ /* 0x001fe20000000f00 */
[----:B------:R-:W-:Y:S01]  /*27f00*/  IMAD.MOV.U32 R39, RZ, RZ, 0x41991871 ;  /* 0x41991871ff277424 */ /* 0x000fe200078e00ff */
[----:B------:R-:W-:Y:S02]  /*27f10*/  DADD R50, R50, -0.5 ;  /* 0xbfe0000032327429 */ /* 0x000fe40000000000 */
[----:B------:R0:W-:Y:S01]  /*27f20*/  STL.64 [R1+0x27b0], R36 ;  /* 0x0027b02401007387 */ /* 0x0001e20000100a00 */
[----:B-1----:R-:W-:Y:S01]  /*27f30*/  IMAD.MOV.U32 R62, RZ, RZ, RZ ;  /* 0x000000ffff3e7224 */ /* 0x002fe200078e00ff */
[----:B------:R-:W-:-:S02]  /*27f40*/  MOV R63, 0x1 ;  /* 0x00000001003f7802 */ /* 0x000fc40000000f00 */
        /* <DEDUP_REMOVED lines=22> */
.L_x_6101:
[----:B------:R-:W-:Y:S05]  /*280b0*/  BSYNC B5 ;  /* 0x0000000000057941 */ /* 0x000fea0003800000 */
.L_x_6100:
[----:B------:R-:W-:Y:S01]  /*280c0*/  MOV R36, R38 ;  /* 0x0000002600247202 */ /* 0x000fe20000000f00 */
[----:B------:R-:W-:Y:S01]  /*280d0*/  IMAD.MOV.U32 R37, RZ, RZ, R39 ;  /* 0x000000ffff257224 */ /* 0x000fe200078e0027 */
[----:B------:R-:W-:Y:S01]  /*280e0*/  MOV R63, 0xffffffff ;  /* 0xffffffff003f7802 */ /* 0x000fe20000000f00 */
[----:B------:R-:W-:Y:S02]  /*280f0*/  IMAD.MOV.U32 R62, RZ, RZ, 0xc ;  /* 0x0000000cff3e7424 */ /* 0x000fe400078e00ff */
[----:B------:R-:W-:Y:S02]  /*28100*/  IMAD.MOV.U32 R38, RZ, RZ, -0x30b135d2 ;  /* 0xcf4eca2eff267424 */ /* 0x000fe400078e00ff */
[----:B------:R-:W-:-:S07]  /*28110*/  IMAD.MOV.U32 R39, RZ, RZ, 0x418b2298 ;  /* 0x418b2298ff277424 */ /* 0x000fce00078e00ff */
.L_x_6099:
[----:B------:R-:W-:Y:S05]  /*28120*/  BSYNC B3 ;  /* 0x0000000000037941 */ /* 0x000fea0003800000 */
.L_x_6098:
[----:B------:R-:W-:Y:S01]  /*28130*/  DSETP.GT.AND P0, PT, R48, 1, PT ;  /* 0x3ff000003000742a */ /* 0x000fe20003f04000 */
[----:B------:R-:W-:Y:S01]  /*28140*/  IADD3 R33, R64, 0x13e8, RZ ;  /* 0x000013e840217810 */ /* 0x000fe20007ffe0ff */
[----:B------:R-:W-:-:S04]  /*28150*/  IMAD.SHL.U32 R68, R63, 0x8, RZ ;  /* 0x000000083f447824 */ /* 0x000fc800078e00ff */
[----:B------:R-:W-:-:S05]  /*28160*/  SEL R33, R33, R32, P0 ;  /* 0x0000002021217207 */ /* 0x000fca0000000000 */
[----:B------:R-:W-:-:S05]  /*28170*/  IMAD.IADD R69, R33, 0x1, R68 ;  /* 0x0000000121457824 */ /* 0x000fca00078e0244 */
[----:B------:R0:W2:Y:S01]  /*28180*/  LDL.64 R32, [R69] ;  /* 0x0000000045207983 */ /* 0x0000a20000100a00 */
[----:B------:R-:W-:-:S05]  /*28190*/  IADD3 R75, R69, R68, RZ ;  /* 0x00000044454b7210 */ /* 0x000fca0007ffe0ff */
[----:B------:R1:W3:Y:S01]  /*281a0*/  LDL.64 R40, [R75] ;  /* 0x000000004b287983 */ /* 0x0002e20000100a00 */
[----:B------:R-:W-:-:S05]  /*281b0*/  IMAD.IADD R73, R75, 0x1, R68 ;  /* 0x000000014b497824 */ /* 0x000fca00078e0244 */
[----:B------:R-:W4:Y:S01]  /*281c0*/  LDL.64 R54, [R73] ;  /* 0x0000000049367983 */ /* 0x000f220000100a00 */
[----:B------:R-:W-:-:S05]  /*281d0*/  IMAD.IADD R65, R73, 0x1, R68 ;  /* 0x0000000149417824 */ /* 0x000fca00078e0244 */
[----:B------:R-:W5:Y:S01]  /*281e0*/  LDL.64 R56, [R65] ;  /* 0x0000000041387983 */ /* 0x000f620000100a00 */
[----:B------:R-:W-:-:S05]  /*281f0*/  IADD3 R67, R65, R68, RZ ;  /* 0x0000004441437210 */ /* 0x000fca0007ffe0ff */
[----:B------:R-:W5:Y:S01]  /*28200*/  LDL.64 R42, [R67] ;  /* 0x00000000432a7983 */ /* 0x000f620000100a00 */
[----:B------:R-:W-:-:S05]  /*28210*/  IMAD.IADD R71, R67, 0x1, R68 ;  /* 0x0000000143477824 */ /* 0x000fca00078e0244 */
[----:B------:R1:W5:Y:S01]  /*28220*/  LDL.64 R60, [R71] ;  /* 0x00000000473c7983 */ /* 0x0003620000100a00 */
[----:B0-----:R-:W-:Y:S01]  /*28230*/  IADD3 R69, R71, R68, RZ ;  /* 0x0000004447457210 */ /* 0x001fe20007ffe0ff */
[----:B------:R-:W-:-:S04]  /*28240*/  IMAD.IADD R91, R62, 0x1, R63 ;  /* 0x000000013e5b7824 */ /* 0x000fc800078e023f */
[----:B------:R0:W5:Y:S01]  /*28250*/  LDL.64 R62, [R69] ;  /* 0x00000000453e7983 */ /* 0x0001620000100a00 */
[----:B------:R-:W-:Y:S02]  /*28260*/  IMAD.U32 R91, R91, 0x8, R64 ;  /* 0x000000085b5b7824 */ /* 0x000fe400078e0040 */
[----:B------:R-:W-:-:S03]  /*28270*/  IMAD.IADD R77, R69, 0x1, R68 ;  /* 0x00000001454d7824 */ /* 0x000fc600078e0244 */
        /* <DEDUP_REMOVED lines=8> */
[----:B------:R1:W5:Y:S01]  /*28300*/  LDL.64 R86, [R75] ;  /* 0x000000004b567983 */ /* 0x0003620000100a00 */
[----:B0-----:R-:W-:-:S03]  /*28310*/  IMAD.IADD R69, R75, 0x1, R68 ;  /* 0x000000014b457824 */ /* 0x001fc600078e0244 */
[----:B------:R0:W5:Y:S01]  /*28320*/  LDL.64 R88, [R71] ;  /* 0x0000000047587983 */ /* 0x0001620000100a00 */
[----:B------:R-:W-:-:S03]  /*28330*/  IMAD.IADD R73, R71, 0x1, R68 ;  /* 0x0000000147497824 */ /* 0x000fc600078e0244 */
[----:B------:R0:W5:Y:S01]  /*28340*/  LDL.64 R90, [R69] ;  /* 0x00000000455a7983 */ /* 0x0001620000100a00 */
[----:B------:R-:W-:-:S03]  /*28350*/  IADD3 R77, R69, R68, RZ ;  /* 0x00000044454d7210 */ /* 0x000fc60007ffe0ff */
[----:B------:R0:W5:Y:S01]  /*28360*/  LDL.64 R92, [R73] ;  /* 0x00000000495c7983 */ /* 0x0001620000100a00 */
[----:B------:R-:W-:-:S03]  /*28370*/  IMAD.IADD R70, R73, 0x1, R68 ;  /* 0x0000000149467824 */ /* 0x000fc600078e0244 */
[----:B------:R0:W5:Y:S01]  /*28380*/  LDL.64 R80, [R77] ;  /* 0x000000004d507983 */ /* 0x0001620000100a00 */
[----:B-1----:R-:W-:-:S03]  /*28390*/  IMAD.IADD R79, R77, 0x1, R68 ;  /* 0x000000014d4f7824 */ /* 0x002fc600078e0244 */
[----:B------:R-:W5:Y:S04]  /*283a0*/  LDL.64 R94, [R70] ;  /* 0x00000000465e7983 */ /* 0x000f680000100a00 */
[----:B------:R-:W5:Y:S01]  /*283b0*/  LDL.64 R96, [R79] ;  /* 0x000000004f607983 */ /* 0x000f620000100a00 */
[----:B------:R-:W-:-:S05]  /*283c0*/  IADD3 R75, R79, R68, RZ ;  /* 0x000000444f4b7210 */ /* 0x000fca0007ffe0ff */
[----:B------:R1:W5:Y:S01]  /*283d0*/  LDL.64 R98, [R75] ;  /* 0x000000004b627983 */ /* 0x0003620000100a00 */
[----:B0-----:R-:W-:-:S05]  /*283e0*/  IMAD.IADD R71, R75, 0x1, R68 ;  /* 0x000000014b477824 */ /* 0x001fca00078e0244 */
[----:B------:R-:W5:Y:S01]  /*283f0*/  LDL.64 R100, [R71] ;  /* 0x0000000047647983 */ /* 0x000f620000100a00 */
[----:B------:R-:W-:-:S05]  /*28400*/  IMAD.IADD R69, R71, 0x1, R68 ;  /* 0x0000000147457824 */ /* 0x000fca00078e0244 */
[----:B------:R-:W5:Y:S01]  /*28410*/  LDL.64 R102, [R69] ;  /* 0x0000000045667983 */ /* 0x000f620000100a00 */
[----:B------:R-:W-:-:S05]  /*28420*/  IADD3 R73, R69, R68, RZ ;  /* 0x0000004445497210 */ /* 0x000fca0007ffe0ff */
[----:B------:R-:W5:Y:S01]  /*28430*/  LDL.64 R104, [R73] ;  /* 0x0000000049687983 */ /* 0x000f620000100a00 */
[----:B------:R-:W-:-:S05]  /*28440*/  IMAD.IADD R77, R73, 0x1, R68 ;  /* 0x00000001494d7824 */ /* 0x000fca00078e0244 */
[----:B------:R-:W5:Y:S01]  /*28450*/  LDL.64 R106, [R77] ;  /* 0x000000004d6a7983 */ /* 0x000f620000100a00 */
[----:B------:R-:W-:-:S05]  /*28460*/  IMAD.IADD R68, R77, 0x1, R68 ;  /* 0x000000014d447824 */ /* 0x000fca00078e0244 */
[----:B------:R-:W5:Y:S01]  /*28470*/  LDL.64 R78, [R68] ;  /* 0x00000000444e7983 */ /* 0x000f620000100a00 */
[----:B-1----:R-:W-:Y:S02]  /*28480*/  FSEL R75, RZ, 1.875, P0 ;  /* 0x3ff00000ff4b7808 */ /* 0x002fe40000000000 */
[----:B------:R-:W-:-:S06]  /*28490*/  MOV R74, RZ ;  /* 0x000000ff004a7202 */ /* 0x000fcc0000000f00 */
        /* <DEDUP_REMOVED lines=19> */
[----:B------:R-:W-:-:S03]  /*285d0*/  IMAD.MOV.U32 R32, RZ, RZ, 0x1 ;  /* 0x00000001ff207424 */ /* 0x000fc600078e00ff */
        /* <DEDUP_REMOVED lines=20> */
[----:B------:R-:W-:Y:S02]  /*28720*/  MOV R68, R64 ;  /* 0x0000004000447202 */ /* 0x000fe40000000f00 */
[----:B------:R-:W-:-:S07]  /*28730*/  MOV R66, 0x28750 ;  /* 0x0002875000427802 */ /* 0x000fce0000000f00 */
[----:B------:R-:W-:Y:S05]  /*28740*/  CALL.REL.NOINC `($__internal_27_$__cuda_sm20_div_rn_f64_full) ;  /* 0x0000023400ec7944 */ /* 0x000fea0003c00000 */
[----:B------:R-:W-:Y:S02]  /*28750*/  IMAD.MOV.U32 R60, RZ, RZ, R68 ;  /* 0x000000ffff3c7224 */ /* 0x000fe400078e0044 */
[----:B------:R-:W-:-:S07]  /*28760*/  IMAD.MOV.U32 R61, RZ, RZ, R65 ;  /* 0x000000ffff3d7224 */ /* 0x000fce00078e0041 */
.L_x_6103:
[----:B------:R-:W-:Y:S05]  /*28770*/  BSYNC B2 ;  /* 0x0000000000027941 */ /* 0x000fea0003800000 */
.L_x_6102:
        /* <DEDUP_REMOVED lines=22> */
[----:B------:R-:W-:Y:S05]  /*288e0*/  CALL.REL.NOINC `($__internal_27_$__cuda_sm20_div_rn_f64_full) ;  /* 0x0000023400847944 */ /* 0x000fea0003c00000 */
[----:B------:R-:W-:Y:S02]  /*288f0*/  IMAD.MOV.U32 R56, RZ, RZ, R68 ;  /* 0x000000ffff387224 */ /* 0x000fe400078e0044 */
[----:B------:R-:W-:-:S07]  /*28900*/  IMAD.MOV.U32 R57, RZ, RZ, R65 ;  /* 0x000000ffff397224 */ /* 0x000fce00078e0041 */
.L_x_6105:
[----:B------:R-:W-:Y:S05]  /*28910*/  BSYNC B2 ;  /* 0x0000000000027941 */ /* 0x000fea0003800000 */
.L_x_6104:
        /* <DEDUP_REMOVED lines=19> */
[----:B------:R-:W-:-:S07]  /*28a50*/  MOV R36, 0x28a70 ;  /* 0x00028a7000247802 */ /* 0x000fce0000000f00 */
[----:B------:R-:W-:Y:S05]  /*28a60*/  CALL.REL.NOINC `($__internal_28_$__cuda_sm20_dsqrt_rn_f64_mediumpath_v1) ;  /* 0x0000023800b87944 */ /* 0x000fea0003c00000 */
[----:B------:R-:W-:Y:S02]  /*28a70*/  IMAD.MOV.U32 R66, RZ, RZ, R38 ;  /* 0x000000ffff427224 */ /* 0x000fe400078e0026 */
[----:B------:R-:W-:-:S07]  /*28a80*/  IMAD.MOV.U32 R67, RZ, RZ, R33 ;  /* 0x000000ffff437224 */ /* 0x000fce00078e0021 */
.L_x_6107:
[----:B------:R-:W-:Y:S05]  /*28a90*/  BSYNC B3 ;  /* 0x0000000000037941 */ /* 0x000fea0003800000 */
.L_x_6106:
        /* <DEDUP_REMOVED lines=22> */
.L_x_6109:
[----:B------:R-:W-:Y:S05]  /*28c00*/  BSYNC B2 ;  /* 0x0000000000027941 */ /* 0x000fea0003800000 */
.L_x_6108:
        /* <DEDUP_REMOVED lines=28> */
.L_x_6112:
[----:B------:R-:W-:Y:S05]  /*28dd0*/  BSYNC B2 ;  /* 0x0000000000027941 */ /* 0x000fea0003800000 */
.L_x_6111:
        /* <DEDUP_REMOVED lines=9> */
[----:B------:R-:W-:-:S05]  /*28e70*/  @!P0 IMAD.MOV.U32 R37, RZ, RZ, R41 ;  /* 0x000000ffff258224 */ /* 0x000fca00078e0029 */
[----:B------:R-:W-:-:S04]  /*28e80*/  IADD3 R38, R37, -0x1, RZ ;  /* 0xffffffff25267810 */ /* 0x000fc80007ffe0ff */
[----:B------:R-:W-:-:S13]  /*28e90*/  ISETP.GE.U32.AND P1, PT, R38, 0x7fefffff, PT ;  /* 0x7fefffff2600780c */ /* 0x000fda0003f26070 */
[----:B------:R-:W-:Y:S01]  /*28ea0*/  @P1 IMAD.MOV.U32 R38, RZ, RZ, 0x0 ;  /* 0x00000000ff261424 */ /* 0x000fe200078e00ff */
[----:B------:R-:W-:Y:S01]  /*28eb0*/  @P1 FSETP.NEU.FTZ.AND P2, PT, R41, RZ, PT ;  /* 0x000000ff2900120b */ /* 0x000fe20003f5d000 */
[----:B------:R-:W-:-:S06]  /*28ec0*/  @P1 IMAD.MOV.U32 R39, RZ, RZ, 0x7ff00000 ;  /* 0x7ff00000ff271424 */ /* 0x000fcc00078e00ff */
[----:B------:R-:W-:Y:S01]  /*28ed0*/  @P1 DFMA R38, R40, R38, +INF ;  /* 0x7ff000002826142b */ /* 0x000fe20000000026 */
[----:B------:R-:W-:Y:S01]  /*28ee0*/  MOV R41, R36 ;  /* 0x0000002400297202 */ /* 0x000fe20000000f00 */
[----:B------:R-:W-:Y:S01]  /*28ef0*/  IMAD.MOV.U32 R36, RZ, RZ, -0x3ff ;  /* 0xfffffc01ff247424 */ /* 0x000fe200078e00ff */
[----:B------:R-:W-:Y:S01]  /*28f00*/  @!P0 MOV R36, 0xfffffbcb ;  /* 0xfffffbcb00248802 */ /* 0x000fe20000000f00 */
[----:B------:R-:W-:-:S06]  /*28f10*/  @!P0 IMAD.MOV.U32 R41, RZ, RZ, R40 ;  /* 0x000000ffff298224 */ /* 0x000fcc00078e0028 */
        /* <DEDUP_REMOVED lines=66> */
.L_x_6114:
        /* <DEDUP_REMOVED lines=22> */
.L_x_6117:
[----:B------:R-:W-:Y:S05]  /*294a0*/  BSYNC B5 ;  /* 0x0000000000057941 */ /* 0x000fea0003800000 */
.L_x_6116:
        /* <DEDUP_REMOVED lines=29> */
.L_x_6115:
[----:B------:R-:W-:Y:S05]  /*29680*/  BSYNC B2 ;  /* 0x0000000000027941 */ /* 0x000fea0003800000 */
.L_x_6113:
        /* <DEDUP_REMOVED lines=25> */
.L_x_6119:
[----:B------:R-:W-:Y:S05]  /*29820*/  BSYNC B2 ;  /* 0x0000000000027941 */ /* 0x000fea0003800000 */
.L_x_6118:
        /* <DEDUP_REMOVED lines=55> */
[----:B------:R-:W-:Y:S01]  /*29ba0*/  @!P0 IADD3 R36, R36, -R37, RZ ;  /* 0x8000002524248210 */ /* 0x000fe20007ffe0ff */
[----:B------:R-:W-:-:S03]  /*29bb0*/  @!P0 IMAD R35, R37, 0x100000, R39 ;  /* 0x0010000025238824 */ /* 0x000fc600078e0227 */
[----:B------:R-:W-:Y:S02]  /*29bc0*/  @!P0 LEA R37, R36, 0x3ff00000, 0x14 ;  /* 0x3ff0000024258811 */ /* 0x000fe400078ea0ff */
[----:B------:R-:W-:-:S06]  /*29bd0*/  @!P0 MOV R36, RZ ;  /* 0x000000ff00248202 */ /* 0x000fcc0000000f00 */
[----:B------:R-:W-:-:S11]  /*29be0*/  @!P0 DMUL R40, R34, R36 ;  /* 0x0000002422288228 */ /* 0x000fd60000000000 */
.L_x_6121:
[----:B------:R-:W-:Y:S05]  /*29bf0*/  BSYNC B2 ;  /* 0x0000000000027941 */ /* 0x000fea0003800000 */
.L_x_6120:
[----:B------:R-:W-:Y:S01]  /*29c00*/  DMUL R40, R40, R32 ;  /* 0x0000002028287228 */ /* 0x000fe20000000000 */
[----:B------:R-:W-:Y:S10]  /*29c10*/  BRA `(.L_x_6122) ;  /* 0x0000001c00547947 */ /* 0x000ff40003800000 */
.L_x_6110:
        /* <DEDUP_REMOVED lines=56> */
[----:B------:R-:W-:Y:S01]  /*29fa0*/  LEA R37, R38, R41, 0x14 ;  /* 0x0000002926257211 */ /* 0x000fe200078ea0ff */
[----:B------:R-:W-:Y:S01]  /*29fb0*/  IMAD.MOV.U32 R36, RZ, RZ, R40 ;  /* 0x000000ffff247224 */ /* 0x000fe200078e0028 */
[----:B------:R-:W-:Y:S07]  /*29fc0*/  @!P0 BRA `(.L_x_6124) ;  /* 0x0000000000348947 */ /* 0x000fee0003800000 */
[----:B------:R-:W-:Y:S01]  /*29fd0*/  FSETP.GEU.FTZ.AND P0, PT, |R35|, 4.2275390625, PT ;  /* 0x408748002300780b */ /* 0x000fe20003f1e200 */
[C---:B------:R-:W-:Y:S02]  /*29fe0*/  DADD R42, R34.reuse, +INF ;  /* 0x7ff00000222a7429 */ /* 0x040fe40000000000 */
[----:B------:R-:W-:-:S08]  /*29ff0*/  DSETP.GEU.AND P1, PT, R34, RZ, PT ;  /* 0x000000ff2200722a */ /* 0x000fd00003f2e000 */
[----:B------:R-:W-:Y:S02]  /*2a000*/  FSEL R37, R43, RZ, P1 ;  /* 0x000000ff2b257208 */ /* 0x000fe40000800000 */
[----:B------:R-:W-:Y:S01]  /*2a010*/  @!P0 LEA.HI R36, R38, R38, RZ, 0x1 ;  /* 0x0000002626248211 */ /* 0x000fe200078f08ff */
[----:B------:R-:W-:-:S03]  /*2a020*/  @!P0 IMAD.MOV.U32 R34, RZ, RZ, R40 ;  /* 0x000000ffff228224 */ /* 0x000fc600078e0028 */
[----:B------:R-:W-:Y:S02]  /*2a030*/  @!P0 SHF.R.S32.HI R35, RZ, 0x1, R36 ;  /* 0x00000001ff238819 */ /* 0x000fe40000011424 */
[----:B------:R-:W-:-:S03]  /*2a040*/  FSEL R36, R42, RZ, P1 ;  /* 0x000000ff2a247208 */ /* 0x000fc60000800000 */
[----:B------:R-:W-:Y:S01]  /*2a050*/  @!P0 IMAD.IADD R38, R38, 0x1, -R35 ;  /* 0x0000000126268824 */ /* 0x000fe200078e0a23 */
[----:B------:R-:W-:-:S04]  /*2a060*/  @!P0 LEA R35, R35, R41, 0x14 ;  /* 0x0000002923238211 */ /* 0x000fc800078ea0ff */
[----:B------:R-:W-:Y:S01]  /*2a070*/  @!P0 LEA R39, R38, 0x3ff00000, 0x14 ;  /* 0x3ff0000026278811 */ /* 0x000fe200078ea0ff */
[----:B------:R-:W-:-:S06]  /*2a080*/  @!P0 IMAD.MOV.U32 R38, RZ, RZ, RZ ;  /* 0x000000ffff268224 */ /* 0x000fcc00078e00ff */
[----:B------:R-:W-:-:S11]  /*2a090*/  @!P0 DMUL R36, R34, R38 ;  /* 0x0000002622248228 */ /* 0x000fd60000000000 */
.L_x_6124:
[----:B------:R-:W-:Y:S05]  /*2a0a0*/  BSYNC B2 ;  /* 0x0000000000027941 */ /* 0x000fea0003800000 */
.L_x_6123:
[----:B------:R-:W-:Y:S04]  /*2a0b0*/  BSSY B2, `(.L_x_6125) ;  /* 0x000000a000027945 */ /* 0x000fe80003800000 */
[----:B------:R-:W-:Y:S05]  /*2a0c0*/  @P2 BRA P3, `(.L_x_6126) ;  /* 0x0000000000202947 */ /* 0x000fea0001800000 */
[----:B------:R-:W-:Y:S01]  /*2a0d0*/  MOV R68, R50 ;  /* 0x0000003200447202 */ /* 0x000fe20000000f00 */
[----:B------:R-:W-:Y:S01]  /*2a0e0*/  IMAD.MOV.U32 R65, RZ, RZ, R51 ;  /* 0x000000ffff417224 */ /* 0x000fe200078e0033 */
[----:B------:R-:W-:Y:S01]  /*2a0f0*/  MOV R67, R53 ;  /* 0x0000003500437202 */ /* 0x000fe20000000f00 */
[----:B------:R-:W-:Y:S01]  /*2a100*/  IMAD.MOV.U32 R70, RZ, RZ, R52 ;  /* 0x000000ffff467224 */ /* 0x000fe200078e0034 */
[----:B------:R-:W-:-:S07]  /*2a110*/  MOV R66, 0x2a130 ;  /* 0x0002a13000427802 */ /* 0x000fce0000000f00 */
[----:B------:R-:W-:Y:S05]  /*2a120*/  CALL.REL.NOINC `($__internal_27_$__cuda_sm20_div_rn_f64_full) ;  /* 0x0000021c00747944 */ /* 0x000fea0003c00000 */
[----:B------:R-:W-:Y:S02]  /*2a130*/  IMAD.MOV.U32 R72, RZ, RZ, R68 ;  /* 0x000000ffff487224 */ /* 0x000fe400078e0044 */
[----:B------:R-:W-:-:S07]  /*2a140*/  IMAD.MOV.U32 R73, RZ, RZ, R65 ;  /* 0x000000ffff497224 */ /* 0x000fce00078e0041 */
.L_x_6126:
[----:B------:R-:W-:Y:S05]  /*2a150*/  BSYNC B2 ;  /* 0x0000000000027941 */ /* 0x000fea0003800000 */
.L_x_6125:
        /* <DEDUP_REMOVED lines=9> */
[----:B------:R-:W-:Y:S05]  /*2a1f0*/  CALL.REL.NOINC `($_ZN2at6native29vectorized_elementwise_kernelILi2EN48_GLOBAL__N__08322988_15_IGammaKernel_cu_cb51a28d10CalcIgammaIdEESt5arrayIPcLm3EEEEviT0_T1_$__internal_accurate_pow) ;  /* 0x0000022400807944 */ /* 0x000fea0003c00000 */
[----:B------:R-:W-:Y:S05]  /*2a200*/  BSYNC B2 ;  /* 0x0000000000027941 */ /* 0x000fea0003800000 */
.L_x_6127:
        /* <DEDUP_REMOVED lines=21> */
.L_x_6129:
[----:B------:R-:W-:Y:S01]  /*2a360*/  DSETP.NEU.AND P1, PT, R48, 0.5, PT ;  /* 0x3fe000003000742a */ /* 0x000fe20003f2d000 */
[----:B------:R-:W-:Y:S01]  /*2a370*/  ISETP.GE.AND P2, PT, R5, RZ, PT ;  /* 0x000000ff0500720c */ /* 0x000fe20003f46270 */
[----:B------:R-:W-:Y:S01]  /*2a380*/  IMAD.MOV.U32 R34, RZ, RZ, RZ ;  /* 0x000000ffff227224 */ /* 0x000fe200078e00ff */
[----:B------:R-:W-:-:S04]  /*2a390*/  ISETP.EQ.U32.AND P0, PT, R51, RZ, PT ;  /* 0x000000ff3300720c */ /* 0x000fc80003f02070 */
[----:B------:R-:W-:-:S04]  /*2a3a0*/  ISETP.EQ.AND.EX P0, PT, R50, -0x80000000, P1, P0 ;  /* 0x800000003200780c */ /* 0x000fc80000f02300 */
[----:B------:R-:W-:-:S04]  /*2a3b0*/  SEL R35, R73, RZ, P0 ;  /* 0x000000ff49237207 */ /* 0x000fc80000000000 */
[----:B------:R-:W-:-:S07]  /*2a3c0*/  @!P2 LOP3.LUT R35, R35, 0x7ff00000, RZ, 0xfc, !PT ;  /* 0x7ff000002323a812 */ /* 0x000fce00078efcff */
.L_x_6130:
[----:B------:R-:W-:Y:S05]  /*2a3d0*/  BSYNC B2 ;  /* 0x0000000000027941 */ /* 0x000fea0003800000 */
.L_x_6128:
        /* <DEDUP_REMOVED lines=18> */
.L_x_6133:
[----:B------:R-:W-:-:S11]  /*2a500*/  DADD R34, R4, R72 ;  /* 0x0000000004227229 */ /* 0x000fd60000000048 */
.L_x_6132:
[----:B------:R-:W-:Y:S05]  /*2a510*/  BSYNC B2 ;  /* 0x0000000000027941 */ /* 0x000fea0003800000 */
.L_x_6131:
[----:B------:R-:W-:-:S06]  /*2a520*/  DSETP.NEU.AND P0, PT, R72, 1, PT ;  /* 0x3ff000004800742a */ /* 0x000fcc0003f0d000 */
[----:B------:R-:W-:Y:S02]  /*2a530*/  FSEL R34, R34, RZ, P0 ;  /* 0x000000ff22227208 */ /* 0x000fe40000000000 */
[----:B------:R-:W-:-:S06]  /*2a540*/  FSEL R35, R35, 1.875, P0 ;  /* 0x3ff0000023237808 */ /* 0x000fcc0000000000 */
[----:B------:R-:W-:-:S08]  /*2a550*/  DMUL R36, R36, R34 ;  /* 0x0000002224247228 */ /* 0x000fd00000000000 */
[----:B------:R-:W-:Y:S01]  /*2a560*/  DMUL R40, R36, R32 ;  /* 0x0000002024287228 */ /* 0x000fe20000000000 */
[----:B------:R-:W-:Y:S10]  /*2a570*/  BRA `(.L_x_6122) ;  /* 0x0000001000fc7947 */ /* 0x000ff40003800000 */
.L_x_6097:
[----:B------:R-:W-:Y:S01]  /*2a580*/  ISETP.GT.AND P2, PT, R53, 0xfffff, PT ;  /* 0x000fffff3500780c */ /* 0x000fe20003f44270 */
[----:B------:R-:W-:Y:S01]  /*2a590*/  IMAD.MOV.U32 R34, RZ, RZ, R52 ;  /* 0x000000ffff227224 */ /* 0x000fe200078e0034 */
[----:B------:R-:W-:Y:S01]  /*2a5a0*/  MOV R33, R53 ;  /* 0x0000003500217202 */ /* 0x000fe20000000f00 */
[----:B------:R-:W-:Y:S01]  /*2a5b0*/  IMAD.MOV.U32 R35, RZ, RZ, R53 ;  /* 0x000000ffff237224 */ /* 0x000fe200078e0035 */
[----:B------:R-:W-:Y:S01]  /*2a5c0*/  BSSY B2, `(.L_x_6134) ;  /* 0x000004f000027945 */ /* 0x000fe20003800000 */
[----:B------:R-:W-:-:S08]  /*2a5d0*/  DSETP.GTU.AND P3, PT, R48, +INF , PT ;  /* 0x7ff000003000742a */ /* 0x000fd00003f6c000 */
[----:B------:R-:W-:-:S10]  /*2a5e0*/  @!P2 DMUL R34, R52, 1.80143985094819840000e+16 ;  /* 0x435000003422a828 */ /* 0x000fd40000000000 */
[----:B------:R-:W-:-:S04]  /*2a5f0*/  @!P2 IMAD.MOV.U32 R33, RZ, RZ, R35 ;  /* 0x000000ffff21a224 */ /* 0x000fc800078e0023 */
[----:B------:R-:W-:-:S05]  /*2a600*/  VIADD R32, R33, 0xffffffff ;  /* 0xffffffff21207836 */ /* 0x000fca0000000000 */
[----:B------:R-:W-:Y:S02]  /*2a610*/  ISETP.GE.U32.AND P0, PT, R32, 0x7fefffff, PT ;  /* 0x7fefffff2000780c */ /* 0x000fe40003f06070 */
[----:B------:R-:W-:Y:S01]  /*2a620*/  MOV R32, 0xfffffc01 ;  /* 0xfffffc0100207802 */ /* 0x000fe20000000f00 */
[----:B------:R-:W-:-:S10]  /*2a630*/  @!P2 IMAD.MOV.U32 R32, RZ, RZ, -0x435 ;  /* 0xfffffbcbff20a424 */ /* 0x000fd400078e00ff */
        /* <DEDUP_REMOVED lines=71> */
.L_x_6135:
[----:B------:R-:W-:Y:S05]  /*2aab0*/  BSYNC B2 ;  /* 0x0000000000027941 */ /* 0x000fea0003800000 */
.L_x_6134:
[----:B------:R-:W-:Y:S04]  /*2aac0*/  BSSY B5, `(.L_x_6136) ;  /* 0x00000a9000057945 */ /* 0x000fe80003800000 */
        /* <DEDUP_REMOVED lines=77> */
.L_x_6142:
[----:B------:R-:W-:Y:S05]  /*2afa0*/  BSYNC B7 ;  /* 0x0000000000077941 */ /* 0x000fea0003800000 */
.L_x_6141:
[----:B------:R-:W-:Y:S01]  /*2afb0*/  MOV R32, R69 ;  /* 0x0000004500207202 */ /* 0x000fe20000000f00 */
[----:B------:R-:W-:Y:S02]  /*2afc0*/  IMAD.MOV.U32 R48, RZ, RZ, R68 ;  /* 0x000000ffff307224 */ /* 0x000fe400078e0044 */
[----:B------:R-:W-:-:S07]  /*2afd0*/  IMAD.MOV.U32 R49, RZ, RZ, R69 ;  /* 0x000000ffff317224 */ /* 0x000fce00078e0045 */
.L_x_6140:
[----:B------:R-:W-:Y:S05]  /*2afe0*/  BSYNC B2 ;  /* 0x0000000000027941 */ /* 0x000fea0003800000 */
.L_x_6139:
        /* <DEDUP_REMOVED lines=79> */
.L_x_6144:
[----:B------:R-:W-:Y:S05]  /*2b4e0*/  BSYNC B2 ;  /* 0x0000000000027941 */ /* 0x000fea0003800000 */
.L_x_6143:
[--C-:B------:R-:W-:Y:S02]  /*2b4f0*/  DADD R56, -R56, R34.reuse ;  /* 0x0000000038387229 */ /* 0x100fe40000000122 */
[----:B------:R-:W-:-:S10]  /*2b500*/  DADD R34, -RZ, -R34 ;  /* 0x00000000ff227229 */ /* 0x000fd40000000922 */
[----:B------:R-:W-:Y:S02]  /*2b510*/  FSEL R34, R34, R56, !P3 ;  /* 0x0000003822227208 */ /* 0x000fe40005800000 */
[----:B------:R-:W-:Y:S01]  /*2b520*/  FSEL R35, R35, R57, !P3 ;  /* 0x0000003923237208 */ /* 0x000fe20005800000 */
[----:B------:R-:W-:Y:S06]  /*2b530*/  BRA `(.L_x_6138) ;  /* 0x0000000000047947 */ /* 0x000fec0003800000 */
.L_x_6137:
[----:B------:R-:W-:-:S11]  /*2b540*/  DADD R34, R4, R4 ;  /* 0x0000000004227229 */ /* 0x000fd60000000004 */
.L_x_6138:
[----:B------:R-:W-:Y:S05]  /*2b550*/  BSYNC B5 ;  /* 0x0000000000057941 */ /* 0x000fea0003800000 */
.L_x_6136:
        /* <DEDUP_REMOVED lines=60> */
[----:B------:R-:W-:Y:S02]  /*2b920*/  @!P0 IMAD.IADD R32, R32, 0x1, -R33 ;  /* 0x0000000120208824 */ /* 0x000fe400078e0a21 */
[----:B------:R-:W-:-:S03]  /*2b930*/  @!P0 IMAD R33, R33, 0x100000, R37 ;  /* 0x0010000021218824 */ /* 0x000fc600078e0225 */
[----:B------:R-:W-:Y:S02]  /*2b940*/  @!P0 LEA R35, R32, 0x3ff00000, 0x14 ;  /* 0x3ff0000020238811 */ /* 0x000fe400078ea0ff */
[----:B------:R-:W-:-:S06]  /*2b950*/  @!P0 MOV R32, R36 ;  /* 0x0000002400208202 */ /* 0x000fcc0000000f00 */
[----:B------:R-:W-:-:S11]  /*2b960*/  @!P0 DMUL R40, R32, R34 ;  /* 0x0000002220288228 */ /* 0x000fd60000000000 */
.L_x_6122:
[----:B------:R-:W-:Y:S05]  /*2b970*/  BSYNC B6 ;  /* 0x0000000000067941 */ /* 0x000fea0003800000 */
.L_x_6096:
        /* <DEDUP_REMOVED lines=12> */
.L_x_6150:
        /* <DEDUP_REMOVED lines=23> */
.L_x_6149:
[----:B------:R-:W-:Y:S05]  /*2bbb0*/  BSYNC B6 ;  /* 0x0000000000067941 */ /* 0x000fea0003800000 */
.L_x_6148:
        /* <DEDUP_REMOVED lines=8> */
.L_x_6147:
        /* <DEDUP_REMOVED lines=22> */
.L_x_6151:
[----:B------:R-:W-:Y:S05]  /*2bda0*/  BSYNC B5 ;  /* 0x0000000000057941 */ /* 0x000fea0003800000 */
.L_x_6146:
[----:B------:R-:W-:Y:S05]  /*2bdb0*/  BSYNC B2 ;  /* 0x0000000000027941 */ /* 0x000fea0003800000 */
.L_x_6145:
[----:B------:R-:W-:Y:S01]  /*2bdc0*/  DADD R54, -R68, 1 ;  /* 0x3ff0000044367429 */ /* 0x000fe20000000100 */
[----:B------:R-:W-:Y:S10]  /*2bdd0*/  BRA `(.L_x_5960) ;  /* 0x000001fc00987947 */ /* 0x000ff40003800000 */
.L_x_5972:
        /* <DEDUP_REMOVED lines=114> */
.L_x_6158:
[----:B------:R-:W-:Y:S05]  /*2c500*/  BSYNC B5 ;  /* 0x0000000000057941 */ /* 0x000fea0003800000 */
.L_x_6157:
[----:B------:R-:W-:Y:S01]  /*2c510*/  MOV R36, R38 ;  /* 0x0000002600247202 */ /* 0x000fe20000000f00 */
[----:B------:R-:W-:Y:S01]  /*2c520*/  IMAD.MOV.U32 R37, RZ, RZ, R39 ;  /* 0x000000ffff257224 */ /* 0x000fe200078e0027 */
[----:B------:R-:W-:Y:S01]  /*2c530*/  MOV R63, 0xffffffff ;  /* 0xffffffff003f7802 */ /* 0x000fe20000000f00 */
[----:B------:R-:W-:Y:S02]  /*2c540*/  IMAD.MOV.U32 R62, RZ, RZ, 0xc ;  /* 0x0000000cff3e7424 */ /* 0x000fe400078e00ff */
[----:B------:R-:W-:Y:S02]  /*2c550*/  IMAD.MOV.U32 R38, RZ, RZ, -0x30b135d2 ;  /* 0xcf4eca2eff267424 */ /* 0x000fe400078e00ff */
[----:B------:R-:W-:-:S07]  /*2c560*/  IMAD.MOV.U32 R39, RZ, RZ, 0x418b2298 ;  /* 0x418b2298ff277424 */ /* 0x000fce00078e00ff */
.L_x_6156:
[----:B------:R-:W-:Y:S05]  /*2c570*/  BSYNC B3 ;  /* 0x0000000000037941 */ /* 0x000fea0003800000 */
.L_x_6155:
        /* <DEDUP_REMOVED lines=100> */
.L_x_6160:
[----:B------:R-:W-:Y:S05]  /*2cbc0*/  BSYNC B2 ;  /* 0x0000000000027941 */ /* 0x000fea0003800000 */
.L_x_6159:
        /* <DEDUP_REMOVED lines=25> */
.L_x_6162:
[----:B------:R-:W-:Y:S05]  /*2cd60*/  BSYNC B2 ;  /* 0x0000000000027941 */ /* 0x000fea0003800000 */
.L_x_6161:
        /* <DEDUP_REMOVED lines=23> */
.L_x_6164:
[----:B------:R-:W-:Y:S05]  /*2cee0*/  BSYNC B3 ;  /* 0x0000000000037941 */ /* 0x000fea0003800000 */
.L_x_6163:
        /* <DEDUP_REMOVED lines=22> */
.L_x_6166:
[----:B------:R-:W-:Y:S05]  /*2d050*/  BSYNC B2 ;  /* 0x0000000000027941 */ /* 0x000fea0003800000 */
.L_x_6165:
        /* <DEDUP_REMOVED lines=28> */
.L_x_6169:
[----:B------:R-:W-:Y:S05]  /*2d220*/  BSYNC B2 ;  /* 0x0000000000027941 */ /* 0x000fea0003800000 */
.L_x_6168:
        /* <DEDUP_REMOVED lines=86> */
.L_x_6171:
        /* <DEDUP_REMOVED lines=22> */
.L_x_6174:
[----:B------:R-:W-:Y:S05]  /*2d8f0*/  BSYNC B5 ;  /* 0x0000000000057941 */ /* 0x000fea0003800000 */
.L_x_6173:
        /* <DEDUP_REMOVED lines=29> */
.L_x_6172:
[----:B------:R-:W-:Y:S05]  /*2dad0*/  BSYNC B2 ;  /* 0x0000000000027941 */ /* 0x000fea0003800000 */
.L_x_6170:
        /* <DEDUP_REMOVED lines=25> */
.L_x_6176:
[----:B------:R-:W-:Y:S05]  /*2dc70*/  BSYNC B2 ;  /* 0x0000000000027941 */ /* 0x000fea0003800000 */
.L_x_6175:
        /* <DEDUP_REMOVED lines=60> */
.L_x_6178:
[----:B------:R-:W-:Y:S05]  /*2e040*/  BSYNC B2 ;  /* 0x0000000000027941 */ /* 0x000fea0003800000 */
.L_x_6177:
[----:B------:R-:W-:Y:S01]  /*2e050*/  DMUL R32, R38, R32 ;  /* 0x0000002026207228 */ /* 0x000fe20000000000 */
[----:B------:R-:W-:Y:S10]  /*2e060*/  BRA `(.L_x_6179) ;  /* 0x0000001c00547947 */ /* 0x000ff40003800000 */
.L_x_6167:
        /* <DEDUP_REMOVED lines=72> */
.L_x_6181:
[----:B------:R-:W-:Y:S05]  /*2e4f0*/  BSYNC B2 ;  /* 0x0000000000027941 */ /* 0x000fea0003800000 */
.L_x_6180:
        /* <DEDUP_REMOVED lines=10> */
.L_x_6183:
[----:B------:R-:W-:Y:S05]  /*2e5a0*/  BSYNC B2 ;  /* 0x0000000000027941 */ /* 0x000fea0003800000 */
.L_x_6182:
        /* <DEDUP_REMOVED lines=11> */
.L_x_6184:
        /* <DEDUP_REMOVED lines=21> */
.L_x_6186:
[----:B------:R-:W-:Y:S01]  /*2e7b0*/  DSETP.NEU.AND P1, PT, R48, 0.5, PT ;  /* 0x3fe000003000742a */ /* 0x000fe20003f2d000 */
[----:B------:R-:W-:Y:S01]  /*2e7c0*/  ISETP.GE.AND P2, PT, R5, RZ, PT ;  /* 0x000000ff0500720c */ /* 0x000fe20003f46270 */
[----:B------:R-:W-:Y:S01]  /*2e7d0*/  IMAD.MOV.U32 R34, RZ, RZ, RZ ;  /* 0x000000ffff227224 */ /* 0x000fe200078e00ff */
[----:B------:R-:W-:-:S04]  /*2e7e0*/  ISETP.EQ.U32.AND P0, PT, R51, RZ, PT ;  /* 0x000000ff3300720c */ /* 0x000fc80003f02070 */
[----:B------:R-:W-:-:S04]  /*2e7f0*/  ISETP.EQ.AND.EX P0, PT, R50, -0x80000000, P1, P0 ;  /* 0x800000003200780c */ /* 0x000fc80000f02300 */
[----:B------:R-:W-:-:S04]  /*2e800*/  SEL R35, R73, RZ, P0 ;  /* 0x000000ff49237207 */ /* 0x000fc80000000000 */
[----:B------:R-:W-:-:S07]  /*2e810*/  @!P2 LOP3.LUT R35, R35, 0x7ff00000, RZ, 0xfc, !PT ;  /* 0x7ff000002323a812 */ /* 0x000fce00078efcff */
.L_x_6187:
[----:B------:R-:W-:Y:S05]  /*2e820*/  BSYNC B2 ;  /* 0x0000000000027941 */ /* 0x000fea0003800000 */
.L_x_6185:
        /* <DEDUP_REMOVED lines=18> */
.L_x_6190:
[----:B------:R-:W-:-:S11]  /*2e950*/  DADD R34, R4, R72 ;  /* 0x0000000004227229 */ /* 0x000fd60000000048 */
.L_x_6189:
[----:B------:R-:W-:Y:S05]  /*2e960*/  BSYNC B2 ;  /* 0x0000000000027941 */ /* 0x000fea0003800000 */
.L_x_6188:
[----:B------:R-:W-:-:S06]  /*2e970*/  DSETP.NEU.AND P0, PT, R72, 1, PT ;  /* 0x3ff000004800742a */ /* 0x000fcc0003f0d000 */
[----:B------:R-:W-:Y:S02]  /*2e980*/  FSEL R34, R34, RZ, P0 ;  /* 0x000000ff22227208 */ /* 0x000fe40000000000 */
[----:B------:R-:W-:-:S06]  /*2e990*/  FSEL R35, R35, 1.875, P0 ;  /* 0x3ff0000023237808 */ /* 0x000fcc0000000000 */
[----:B------:R-:W-:-:S08]  /*2e9a0*/  DMUL R36, R36, R34 ;  /* 0x0000002224247228 */ /* 0x000fd00000000000 */
[----:B------:R-:W-:Y:S01]  /*2e9b0*/  DMUL R32, R36, R32 ;  /* 0x0000002024207228 */ /* 0x000fe20000000000 */
[----:B------:R-:W-:Y:S10]  /*2e9c0*/  BRA `(.L_x_6179) ;  /* 0x0000001000fc7947 */ /* 0x000ff40003800000 */
.L_x_6154:
        /* <DEDUP_REMOVED lines=83> */
.L_x_6192:
[----:B------:R-:W-:Y:S05]  /*2ef00*/  BSYNC B2 ;  /* 0x0000000000027941 */ /* 0x000fea0003800000 */
.L_x_6191:
        /* <DEDUP_REMOVED lines=78> */
.L_x_6199:
[----:B------:R-:W-:Y:S05]  /*2f3f0*/  BSYNC B7 ;  /* 0x0000000000077941 */ /* 0x000fea0003800000 */
.L_x_6198:
[----:B------:R-:W-:Y:S01]  /*2f400*/  MOV R32, R69 ;  /* 0x0000004500207202 */ /* 0x000fe20000000f00 */
[----:B------:R-:W-:Y:S02]  /*2f410*/  IMAD.MOV.U32 R48, RZ, RZ, R68 ;  /* 0x000000ffff307224 */ /* 0x000fe400078e0044 */
[----:B------:R-:W-:-:S07]  /*2f420*/  IMAD.MOV.U32 R49, RZ, RZ, R69 ;  /* 0x000000ffff317224 */ /* 0x000fce00078e0045 */
.L_x_6197:
[----:B------:R-:W-:Y:S05]  /*2f430*/  BSYNC B2 ;  /* 0x0000000000027941 */ /* 0x000fea0003800000 */
.L_x_6196:
        /* <DEDUP_REMOVED lines=79> */
.L_x_6201:
[----:B------:R-:W-:Y:S05]  /*2f930*/  BSYNC B2 ;  /* 0x0000000000027941 */ /* 0x000fea0003800000 */
.L_x_6200:
[--C-:B------:R-:W-:Y:S02]  /*2f940*/  DADD R56, -R56, R34.reuse ;  /* 0x0000000038387229 */ /* 0x100fe40000000122 */
[----:B------:R-:W-:-:S10]  /*2f950*/  DADD R34, -RZ, -R34 ;  /* 0x00000000ff227229 */ /* 0x000fd40000000922 */
[----:B------:R-:W-:Y:S02]  /*2f960*/  FSEL R36, R34, R56, !P3 ;  /* 0x0000003822247208 */ /* 0x000fe40005800000 */
[----:B------:R-:W-:Y:S01]  /*2f970*/  FSEL R37, R35, R57, !P3 ;  /* 0x0000003923257208 */ /* 0x000fe20005800000 */
[----:B------:R-:W-:Y:S06]  /*2f980*/  BRA `(.L_x_6195) ;  /* 0x0000000000047947 */ /* 0x000fec0003800000 */
.L_x_6194:
[----:B------:R-:W-:-:S11]  /*2f990*/  DADD R36, R4, R4 ;  /* 0x0000000004247229 */ /* 0x000fd60000000004 */
.L_x_6195:
[----:B------:R-:W-:Y:S05]  /*2f9a0*/  BSYNC B5 ;  /* 0x0000000000057941 */ /* 0x000fea0003800000 */
.L_x_6193:
        /* <DEDUP_REMOVED lines=57> */
[----:B------:R-:W-:-:S03]  /*2fd40*/  @!P0 IMAD.MOV.U32 R36, RZ, RZ, RZ ;  /* 0x000000ffff248224 */ /* 0x000fc600078e00ff */
[----:B------:R-:W-:Y:S02]  /*2fd50*/  @!P0 SHF.R.S32.HI R35, RZ, 0x1, R32 ;  /* 0x00000001ff238819 */ /* 0x000fe40000011420 */
[----:B------:R-:W-:-:S03]  /*2fd60*/  FSEL R32, R40, RZ, P1 ;  /* 0x000000ff28207208 */ /* 0x000fc60000800000 */
[----:B------:R-:W-:Y:S02]  /*2fd70*/  @!P0 IMAD.IADD R34, R34, 0x1, -R35 ;  /* 0x0000000122228824 */ /* 0x000fe400078e0a23 */
[----:B------:R-:W-:-:S03]  /*2fd80*/  @!P0 IMAD R35, R35, 0x100000, R39 ;  /* 0x0010000023238824 */ /* 0x000fc600078e0227 */
[----:B------:R-:W-:Y:S02]  /*2fd90*/  @!P0 LEA R37, R34, 0x3ff00000, 0x14 ;  /* 0x3ff0000022258811 */ /* 0x000fe400078ea0ff */
[----:B------:R-:W-:-:S06]  /*2fda0*/  @!P0 MOV R34, R38 ;  /* 0x0000002600228202 */ /* 0x000fcc0000000f00 */
[----:B------:R-:W-:-:S11]  /*2fdb0*/  @!P0 DMUL R32, R34, R36 ;  /* 0x0000002422208228 */ /* 0x000fd60000000000 */
.L_x_6179:
[----:B------:R-:W-:Y:S05]  /*2fdc0*/  BSYNC B6 ;  /* 0x0000000000067941 */ /* 0x000fea0003800000 */
.L_x_6153:
        /* <DEDUP_REMOVED lines=8> */
[----:B------:R-:W-:-:S03]  /*2fe50*/  FSETP.GEU.AND P1, PT, |R43|, 6.5827683646048100446e-37, PT ;  /* 0x036000002b00780b */ /* 0x000fc60003f2e200 */
        /* <DEDUP_REMOVED lines=22> */
.L_x_6203:
[----:B------:R-:W-:Y:S05]  /*2ffc0*/  BSYNC B2 ;  /* 0x0000000000027941 */ /* 0x000fea0003800000 */
.L_x_6202:
[----:B------:R-:W-:Y:S01]  /*2ffd0*/  BSSY B5, `(.L_x_6204) ;  /* 0x0000056000057945 */ /* 0x000fe20003800000 */
[----:B------:R-:W-:Y:S02]  /*2ffe0*/  MOV R4, RZ ;  /* 0x000000ff00047202 */ /* 0x000fe40000000f00 */
[----:B------:R-:W-:Y:S01]  /*2fff0*/  CS2R R38, SRZ ;  /* 0x0000000000267805 */ /* 0x000fe2000001ff00 */
[----:B------:R-:W-:Y:S02]  /*30000*/  IMAD.MOV.U32 R56, RZ, RZ, 0x0 ;  /* 0x00000000ff387424 */ /* 0x000fe400078e00ff */
[----:B------:R-:W-:-:S07]  /*30010*/  IMAD.MOV.U32 R57, RZ, RZ, 0x3ff00000 ;  /* 0x3ff00000ff397424 */ /* 0x000fce00078e00ff */
.L_x_6211:
        /* <DEDUP_REMOVED lines=36> */
.L_x_6208:
[----:B------:R-:W-:Y:S05]  /*30260*/  BSYNC B6 ;  /* 0x0000000000067941 */ /* 0x000fea0003800000 */
.L_x_6207:
        /* <DEDUP_REMOVED lines=22> */
.L_x_6210:
[----:B------:R-:W-:Y:S05]  /*303d0*/  BSYNC B6 ;  /* 0x0000000000067941 */ /* 0x000fea0003800000 */
.L_x_6209:
[----:B------:R-:W-:Y:S01]  /*303e0*/  DADD R64, -RZ, |R64| ;  /* 0x00000000ff407229 */ /* 0x000fe20000000540 */
[----:B------:R-:W-:Y:S01]  /*303f0*/  IMAD.MOV.U32 R40, RZ, RZ, R52 ;  /* 0x000000ffff287224 */ /* 0x000fe200078e0034 */
[----:B------:R-:W-:-:S09]  /*30400*/  MOV R41, R53 ;  /* 0x0000003500297202 */ /* 0x000fd20000000f00 */
.L_x_6206:
[----:B------:R-:W-:Y:S05]  /*30410*/  BSYNC B2 ;  /* 0x0000000000027941 */ /* 0x000fea0003800000 */
.L_x_6205:
        /* <DEDUP_REMOVED lines=18> */
.L_x_6204:
[----:B------:R-:W-:Y:S01]  /*30540*/  DMUL R54, R40, R32 ;  /* 0x0000002028367228 */ /* 0x000fe20000000000 */
[----:B------:R-:W-:Y:S10]  /*30550*/  BRA `(.L_x_5960) ;  /* 0x000001b400b87947 */ /* 0x000ff40003800000 */
.L_x_6152:
        /* <DEDUP_REMOVED lines=21> */
[----:B------:R3:W-:Y:S01]  /*306b0*/  STL.64 [R1+0x1420], R56 ;  /* 0x0014203801007387 */ /* 0x0007e20000100a00 */
[----:B0-----:R-:W-:Y:S01]  /*306c0*/  IMAD.MOV.U32 R40, RZ, RZ, -0x30b135d2 ;  /* 0xcf4eca2eff287424 */ /* 0x001fe200078e00ff */
[----:B------:R-:W-:Y:S01]  /*306d0*/  MOV R63, 0x416bdba1 ;  /* 0x416bdba1003f7802 */ /* 0x000fe20000000f00 */
[----:B------:R-:W-:Y:S01]  /*306e0*/  IMAD.MOV.U32 R41, RZ, RZ, 0x418b2298 ;  /* 0x418b2298ff297424 */ /* 0x000fe200078e00ff */
[----:B-1----:R-:W-:Y:S01]  /*306f0*/  MOV R42, 0x0 ;  /* 0x00000000002a7802 */ /* 0x002fe20000000f00 */
[----:B------:R-:W-:Y:S01]  /*30700*/  IMAD.MOV.U32 R43, RZ, RZ, 0x3ff00000 ;  /* 0x3ff00000ff2b7424 */ /* 0x000fe200078e00ff */
[----:B------:R0:W-:Y:S01]  /*30710*/  STL.64 [R1+0x1428], R60 ;  /* 0x0014283c01007387 */ /* 0x0001e20000100a00 */
[----:B------:R-:W-:Y:S01]  /*30720*/  IMAD.MOV.U32 R68, RZ, RZ, 0x0 ;  /* 0x00000000ff447424 */ /* 0x000fe200078e00ff */
[----:B------:R-:W-:Y:S01]  /*30730*/  UMOV UR6, 0xb9800000 ;  /* 0xb980000000067882 */ /* 0x000fe20000000000 */
[----:B--2---:R-:W-:Y:S01]  /*30740*/  IMAD.MOV.U32 R54, RZ, RZ, 0x0 ;  /* 0x00000000ff367424 */ /* 0x004fe200078e00ff */
[----:B------:R1:W-:Y:S01]  /*30750*/  STL.64 [R1+0x1438], R66 ;  /* 0x0014384201007387 */ /* 0x0003e20000100a00 */
[----:B------:R-:W-:Y:S01]  /*30760*/  IMAD.MOV.U32 R55, RZ, RZ, 0x409e1400 ;  /* 0x409e1400ff377424 */ /* 0x000fe200078e00ff */
[----:B---3--:R-:W-:Y:S01]  /*30770*/  MOV R56, 0x0 ;  /* 0x0000000000387802 */ /* 0x008fe20000000f00 */
[----:B------:R-:W-:Y:S01]  /*30780*/  IMAD.MOV.U32 R57, RZ, RZ, 0x40dfe780 ;  /* 0x40dfe780ff397424 */ /* 0x000fe200078e00ff */
[----:B------:R2:W-:Y:S01]  /*30790*/  STL.64 [R1+0x1450], R40 ;  /* 0x0014502801007387 */ /* 0x0005e20000100a00 */
[----:B------:R-:W-:Y:S01]  /*307a0*/  IMAD.MOV.U32 R69, RZ, RZ, 0x418308a8 ;  /* 0x418308a8ff457424 */ /* 0x000fe200078e00ff */
[----:B------:R-:W-:Y:S01]  /*307b0*/  UMOV UR7, 0x40181945 ;  /* 0x4018194500077882 */ /* 0x000fe20000000000 */
[----:B------:R-:W-:Y:S01]  /*307c0*/  IMAD.MOV.U32 R51, RZ, RZ, 0x40bb2bff ;  /* 0x40bb2bffff337424 */ /* 0x000fe200078e00ff */
[----:B------:R3:W-:Y:S01]  /*307d0*/  STL.64 [R1+0x2778], R42 ;  /* 0x0027782a01007387 */ /* 0x0007e20000100a00 */
[----:B0-----:R-:W-:Y:S01]  /*307e0*/  IMAD.MOV.U32 R60, RZ, RZ, 0x0 ;  /* 0x00000000ff3c7424 */ /* 0x001fe200078e00ff */
[----:B------:R-:W-:Y:S01]  /*307f0*/  MOV R61, 0x4115d0bc ;  /* 0x4115d0bc003d7802 */ /* 0x000fe20000000f00 */
[----:B------:R-:W-:Y:S01]  /*30800*/  IMAD.MOV.U32 R36, RZ, RZ, 0x6a172145 ;  /* 0x6a172145ff247424 */ /* 0x000fe200078e00ff */
[----:B-1----:R-:W-:Y:S01]  /*30810*/  MOV R66, 0xe0000000 ;  /* 0xe000000000427802 */ /* 0x002fe20000000f00 */
[----:B------:R-:W-:Y:S01]  /*30820*/  IMAD.MOV.U32 R67, RZ, RZ, 0x41697171 ;  /* 0x41697171ff437424 */ /* 0x000fe200078e00ff */
[----:B------:R-:W-:Y:S01]  /*30830*/  STL.64 [R1+0x2788], R54 ;  /* 0x0027883601007387 */ /* 0x000fe20000100a00 */
[----:B------:R-:W-:Y:S01]  /*30840*/  IMAD.MOV.U32 R37, RZ, RZ, 0x3f78d44d ;  /* 0x3f78d44dff257424 */ /* 0x000fe200078e00ff */
[----:B--2---:R-:W-:Y:S01]  /*30850*/  MOV R40, 0xb0000000 ;  /* 0xb000000000287802 */ /* 0x004fe20000000f00 */
[----:B------:R-:W-:Y:S01]  /*30860*/  IMAD.MOV.U32 R41, RZ, RZ, 0x41a1fda6 ;  /* 0x41a1fda6ff297424 */ /* 0x000fe200078e00ff */
[----:B------:R-:W-:Y:S01]  /*30870*/  STL.64 [R1+0x2790], R56 ;  /* 0x0027903801007387 */ /* 0x000fe20000100a00 */
[----:B------:R-:W-:Y:S01]  /*30880*/  IMAD.MOV.U32 R39, RZ, RZ, 0x3fe0509f ;  /* 0x3fe0509fff277424 */ /* 0x000fe200078e00ff */
[----:B---3--:R-:W-:Y:S01]  /*30890*/  MOV R43, 0x419cbd69 ;  /* 0x419cbd69002b7802 */ /* 0x008fe20000000f00 */
[----:B------:R-:W-:Y:S01]  /*308a0*/  IMAD.MOV.U32 R42, RZ, RZ, -0x80000000 ;  /* 0x80000000ff2a7424 */ /* 0x000fe200078e00ff */
[----:B------:R-:W-:Y:S01]  /*308b0*/  STL.64 [R1+0x2798], R60 ;  /* 0x0027983c01007387 */ /* 0x000fe20000100a00 */
[----:B------:R-:W-:Y:S01]  /*308c0*/  IMAD.MOV.U32 R62, RZ, RZ, 0x42ce50ea ;  /* 0x42ce50eaff3e7424 */ /* 0x000fe200078e00ff */
[----:B------:R-:W-:Y:S02]  /*308d0*/  BSSY B3, `(.L_x_6214) ;  /* 0x000003c000037945 */ /* 0x000fe40003800000 */
        /* <DEDUP_REMOVED lines=8> */
[----:B0-----:R-:W-:Y:S01]  /*30960*/  IMAD.MOV.U32 R50, RZ, RZ, 0x0 ;  /* 0x00000000ff327424 */ /* 0x001fe200078e00ff */
[----:B------:R-:W-:-:S02]  /*30970*/  MOV R51, 0x40508000 ;  /* 0x4050800000337802 */ /* 0x000fc40000000f00 */
        /* <DEDUP_REMOVED lines=8> */
[----:B0-----:R-:W-:-:S02]  /*30a00*/  IMAD.MOV.U32 R62, RZ, RZ, 0x0 ;  /* 0x00000000ff3e7424 */ /* 0x001fc400078e00ff */
        /* <DEDUP_REMOVED lines=11> */
[----:B------:R-:W-:Y:S02]  /*30ac0*/  IMAD.MOV.U32 R63, RZ, RZ, 0x1 ;  /* 0x00000001ff3f7424 */ /* 0x000fe400078e00ff */
[----:B-1----:R-:W-:-:S02]  /*30ad0*/  IMAD.MOV.U32 R36, RZ, RZ, R4 ;  /* 0x000000ffff247224 */ /* 0x002fc400078e0004 */
[----:B------:R-:W-:Y:S02]  /*30ae0*/  IMAD.MOV.U32 R37, RZ, RZ, R5 ;  /* 0x000000ffff257224 */ /* 0x000fe400078e0005 */
        /* <DEDUP_REMOVED lines=18> */
[----:B------:R-:W-:Y:S05]  /*30c10*/  CALL.REL.NOINC `($__internal_26_$__cuda_sm20_dblrcp_rn_slowpath_v3) ;  /* 0x000001b000187944 */ /* 0x000fea0003c00000 */
.L_x_6217:
[----:B------:R-:W-:Y:S05]  /*30c20*/  BSYNC B5 ;  /* 0x0000000000057941 */ /* 0x000fea0003800000 */
.L_x_6216:
[----:B------:R-:W-:Y:S01]  /*30c30*/  IMAD.MOV.U32 R37, RZ, RZ, R39 ;  /* 0x000000ffff257224 */ /* 0x000fe200078e0027 */
[----:B------:R-:W-:Y:S01]  /*30c40*/  HFMA2.MMA R39, -RZ, RZ, 2.771484375, 0.01287841796875 ;  /* 0x418b2298ff277435 */ /* 0x000fe200000001ff */
[----:B------:R-:W-:Y:S01]  /*30c50*/  IMAD.MOV.U32 R36, RZ, RZ, R38 ;  /* 0x000000ffff247224 */ /* 0x000fe200078e0026 */
[----:B------:R-:W-:Y:S01]  /*30c60*/  MOV R62, 0xc ;  /* 0x0000000c003e7802 */ /* 0x000fe20000000f00 */
[----:B------:R-:W-:Y:S02]  /*30c70*/  IMAD.MOV.U32 R63, RZ, RZ, -0x1 ;  /* 0xffffffffff3f7424 */ /* 0x000fe400078e00ff */
[----:B------:R-:W-:-:S07]  /*30c80*/  IMAD.MOV.U32 R38, RZ, RZ, -0x30b135d2 ;  /* 0xcf4eca2eff267424 */ /* 0x000fce00078e00ff */
.L_x_6215:
[----:B------:R-:W-:Y:S05]  /*30c90*/  BSYNC B3 ;  /* 0x0000000000037941 */ /* 0x000fea0003800000 */
.L_x_6214:
[----:B------:R-:W-:Y:S01]  /*30ca0*/  DSETP.GT.AND P0, PT, R48, 1, PT ;  /* 0x3ff000003000742a */ /* 0x000fe20003f04000 */
[----:B------:R-:W-:-:S13]  /*30cb0*/  IMAD.SHL.U32 R69, R63, 0x8, RZ ;  /* 0x000000083f457824 */ /* 0x000fda00078e00ff */
[----:B------:R-:W-:-:S05]  /*30cc0*/  @P0 VIADD R32, R64, 0x13e8 ;  /* 0x000013e840200836 */ /* 0x000fca0000000000 */
[----:B------:R-:W-:-:S05]  /*30cd0*/  IADD3 R68, R32, R69, RZ ;  /* 0x0000004520447210 */ /* 0x000fca0007ffe0ff */
[----:B------:R0:W2:Y:S01]  /*30ce0*/  LDL.64 R32, [R68] ;  /* 0x0000000044207983 */ /* 0x0000a20000100a00 */
[----:B------:R-:W-:-:S05]  /*30cf0*/  IMAD.IADD R76, R68, 0x1, R69 ;  /* 0x00000001444c7824 */ /* 0x000fca00078e0245 */
[----:B------:R1:W3:Y:S01]  /*30d00*/  LDL.64 R40, [R76] ;  /* 0x000000004c287983 */ /* 0x0002e20000100a00 */
[----:B------:R-:W-:-:S05]  /*30d10*/  IMAD.IADD R74, R76, 0x1, R69 ;  /* 0x000000014c4a7824 */ /* 0x000fca00078e0245 */
[----:B------:R4:W5:Y:S01]  /*30d20*/  LDL.64 R54, [R74] ;  /* 0x000000004a367983 */ /* 0x0009620000100a00 */
[----:B------:R-:W-:-:S05]  /*30d30*/  IADD3 R72, R74, R69, RZ ;  /* 0x000000454a487210 */ /* 0x000fca0007ffe0ff */
[----:B------:R-:W5:Y:S01]  /*30d40*/  LDL.64 R56, [R72] ;  /* 0x0000000048387983 */ /* 0x000f620000100a00 */
[----:B------:R-:W-:-:S05]  /*30d50*/  IMAD.IADD R66, R72, 0x1, R69 ;  /* 0x0000000148427824 */ /* 0x000fca00078e0245 */
[----:B------:R-:W5:Y:S01]  /*30d60*/  LDL.64 R42, [R66] ;  /* 0x00000000422a7983 */ /* 0x000f620000100a00 */
[----:B------:R-:W-:Y:S01]  /*30d70*/  IMAD.IADD R70, R66, 0x1, R69 ;  /* 0x0000000142467824 */ /* 0x000fe200078e0245 */
[----:B------:R-:W-:-:S04]  /*30d80*/  IADD3 R63, R62, R63, RZ ;  /* 0x0000003f3e3f7210 */ /* 0x000fc80007ffe0ff */
[----:B------:R4:W5:Y:S01]  /*30d90*/  LDL.64 R60, [R70] ;  /* 0x00000000463c7983 */ /* 0x0009620000100a00 */
[----:B0-----:R-:W-:Y:S02]  /*30da0*/  IMAD.IADD R68, R70, 0x1, R69 ;  /* 0x0000000146447824 */ /* 0x001fe400078e0245 */
[----:B------:R-:W-:-:S03]  /*30db0*/  IMAD.U32 R90, R63, 0x8, R64 ;  /* 0x000000083f5a7824 */ /* 0x000fc600078e0040 */
[----:B------:R0:W5:Y:S01]  /*30dc0*/  LDL.64 R62, [R68] ;  /* 0x00000000443e7983 */ /* 0x0001620000100a00 */
[----:B-1----:R-:W-:-:S03]  /*30dd0*/  IADD3 R76, R68, R69, RZ ;  /* 0x00000045444c7210 */ /* 0x002fc60007ffe0ff */
[----:B------:R-:W5:Y:S01]  /*30de0*/  LDL.64 R82, [R90] ;  /* 0x000000005a527983 */ /* 0x000f620000100a00 */
[----:B------:R-:W-:-:S03]  /*30df0*/  IMAD.IADD R80, R69, 0x1, R90 ;  /* 0x0000000145507824 */ /* 0x000fc600078e025a */
[----:B------:R1:W5:Y:S01]  /*30e00*/  LDL.64 R64, [R76] ;  /* 0x000000004c407983 */ /* 0x0003620000100a00 */
[----:B------:R-:W-:-:S03]  /*30e10*/  IMAD.IADD R78, R76, 0x1, R69 ;  /* 0x000000014c4e7824 */ /* 0x000fc600078e0245 */
[----:B------:R-:W5:Y:S01]  /*30e20*/  LDL.64 R66, [R80] ;  /* 0x0000000050427983 */ /* 0x000f620000100a00 */
[----:B----4-:R-:W-:-:S03]  /*30e30*/  IADD3 R74, R80, R69, RZ ;  /* 0x00000045504a7210 */ /* 0x010fc60007ffe0ff */
[----:B------:R4:W5:Y:S01]  /*30e40*/  LDL.64 R84, [R78] ;  /* 0x000000004e547983 */ /* 0x0009620000100a00 */
[----:B------:R-:W-:-:S03]  /*30e50*/  IMAD.IADD R70, R78, 0x1, R69 ;  /* 0x000000014e467824 */ /* 0x000fc600078e0245 */
[----:B------:R4:W5:Y:S01]  /*30e60*/  LDL.64 R86, [R74] ;  /* 0x000000004a567983 */ /* 0x0009620000100a00 */
[----:B0-----:R-:W-:-:S03]  /*30e70*/  IMAD.IADD R68, R74, 0x1, R69 ;  /* 0x000000014a447824 */ /* 0x001fc600078e0245 */
[----:B------:R0:W5:Y:S01]  /*30e80*/  LDL.64 R88, [R70] ;  /* 0x0000000046587983 */ /* 0x0001620000100a00 */
[----:B------:R-:W-:-:S03]  /*30e90*/  IADD3 R72, R70, R69, RZ ;  /* 0x0000004546487210 */ /* 0x000fc60007ffe0ff */
[----:B------:R0:W5:Y:S01]  /*30ea0*/  LDL.64 R90, [R68] ;  /* 0x00000000445a7983 */ /* 0x0001620000100a00 */
[----:B-1----:R-:W-:-:S03]  /*30eb0*/  IMAD.IADD R76, R68, 0x1, R69 ;  /* 0x00000001444c7824 */ /* 0x002fc600078e0245 */
[----:B------:R1:W5:Y:S01]  /*30ec0*/  LDL.64 R92, [R72] ;  /* 0x00000000485c7983 */ /* 0x0003620000100a00 */
[----:B------:R-:W-:-:S03]  /*30ed0*/  IMAD.IADD R71, R72, 0x1, R69 ;  /* 0x0000000148477824 */ /* 0x000fc600078e0245 */
[----:B------:R1:W5:Y:S01]  /*30ee0*/  LDL.64 R80, [R76] ;  /* 0x000000004c507983 */ /* 0x0003620000100a00 */
[----:B----4-:R-:W-:-:S03]  /*30ef0*/  IADD3 R78, R76, R69, RZ ;  /* 0x000000454c4e7210 */ /* 0x010fc60007ffe0ff */
[----:B------:R-:W4:Y:S04]  /*30f00*/  LDL.64 R94, [R71] ;  /* 0x00000000475e7983 */ /* 0x000f280000100a00 */
[----:B------:R-:W4:Y:S01]  /*30f10*/  LDL.64 R96, [R78] ;  /* 0x000000004e607983 */ /* 0x000f220000100a00 */
[----:B------:R-:W-:-:S05]  /*30f20*/  IMAD.IADD R74, R78, 0x1, R69 ;  /* 0x000000014e4a7824 */ /* 0x000fca00078e0245 */
[----:B------:R1:W4:Y:S01]  /*30f30*/  LDL.64 R98, [R74] ;  /* 0x000000004a627983 */ /* 0x0003220000100a00 */
[----:B0-----:R-:W-:-:S05]  /*30f40*/  IMAD.IADD R70, R74, 0x1, R69 ;  /* 0x000000014a467824 */ /* 0x001fca00078e0245 */
[----:B------:R-:W4:Y:S01]  /*30f50*/  LDL.64 R100, [R70] ;  /* 0x0000000046647983 */ /* 0x000f220000100a00 */
[----:B------:R-:W-:-:S05]  /*30f60*/  IADD3 R68, R70, R69, RZ ;  /* 0x0000004546447210 */ /* 0x000fca0007ffe0ff */
[----:B------:R-:W4:Y:S01]  /*30f70*/  LDL.64 R102, [R68] ;  /* 0x0000000044667983 */ /* 0x000f220000100a00 */
[----:B-1----:R-:W-:-:S05]  /*30f80*/  IMAD.IADD R72, R68, 0x1, R69 ;  /* 0x0000000144487824 */ /* 0x002fca00078e0245 */
[----:B------:R-:W4:Y:S01]  /*30f90*/  LDL.64 R104, [R72] ;  /* 0x0000000048687983 */ /* 0x000f220000100a00 */
[----:B------:R-:W-:-:S05]  /*30fa0*/  IMAD.IADD R76, R72, 0x1, R69 ;  /* 0x00000001484c7824 */ /* 0x000fca00078e0245 */
[----:B------:R-:W4:Y:S01]  /*30fb0*/  LDL.64 R106, [R76] ;  /* 0x000000004c6a7983 */ /* 0x000f220000100a00 */
[----:B------:R-:W-:-:S05]  /*30fc0*/  IADD3 R69, R76, R69, RZ ;  /* 0x000000454c457210 */ /* 0x000fca0007ffe0ff */
[----:B------:R-:W4:Y:S01]  /*30fd0*/  LDL.64 R78, [R69] ;  /* 0x00000000454e7983 */ /* 0x000f220000100a00 */
[----:B------:R-:W-:Y:S01]  /*30fe0*/  FSEL R75, RZ, 1.875, P0 ;  /* 0x3ff00000ff4b7808 */ /* 0x000fe20000000000 */
[----:B------:R-:W-:Y:S01]  /*30ff0*/  IMAD.MOV.U32 R74, RZ, RZ, RZ ;  /* 0x000000ffff4a7224 */ /* 0x000fe200078e00ff */
[----:B------:R-:W-:Y:S05]  /*31000*/  BSSY B2, `(.L_x_6218) ;  /* 0x000002d000027945 */ /* 0x000fea0003800000 */
[----:B--2---:R-:W-:-:S08]  /*31010*/  DFMA R32, R36, R74, R32 ;  /* 0x0000004a2420722b */ /* 0x004fd00000000020 */
[----:B---3--:R-:W-:-:S08]  /*31020*/  DFMA R32, R32, R36, R40 ;  /* 0x000000242020722b */ /* 0x008fd00000000028 */
        /* <DEDUP_REMOVED lines=14> */
[----:B----4-:R-:W-:-:S06]  /*31110*/  DFMA R38, R38, R36, R96 ;  /* 0x000000242626722b */ /* 0x010fcc0000000060 */
        /* <DEDUP_REMOVED lines=24> */
[----:B------:R-:W-:Y:S05]  /*312a0*/  CALL.REL.NOINC `($__internal_27_$__cuda_sm20_div_rn_f64_full) ;  /* 0x000001ac00147944 */ /* 0x000fea0003c00000 */
[----:B------:R-:W-:Y:S01]  /*312b0*/  IMAD.MOV.U32 R60, RZ, RZ, R68 ;  /* 0x000000ffff3c7224 */ /* 0x000fe200078e0044 */
[----:B------:R-:W-:-:S07]  /*312c0*/  MOV R61, R65 ;  /* 0x00000041003d7202 */ /* 0x000fce0000000f00 */
.L_x_6219:
[----:B------:R-:W-:Y:S05]  /*312d0*/  BSYNC B2 ;  /* 0x0000000000027941 */ /* 0x000fea0003800000 */
.L_x_6218:
        /* <DEDUP_REMOVED lines=20> */
[----:B------:R-:W-:Y:S01]  /*31420*/  IMAD.MOV.U32 R65, RZ, RZ, 0x4005bf0a ;  /* 0x4005bf0aff417424 */ /* 0x000fe200078e00ff */
[----:B------:R-:W-:-:S07]  /*31430*/  MOV R66, 0x31450 ;  /* 0x0003145000427802 */ /* 0x000fce0000000f00 */
[----:B------:R-:W-:Y:S05]  /*31440*/  CALL.REL.NOINC `($__internal_27_$__cuda_sm20_div_rn_f64_full) ;  /* 0x000001a800ac7944 */ /* 0x000fea0003c00000 */
[----:B------:R-:W-:Y:S01]  /*31450*/  MOV R56, R68 ;  /* 0x0000004400387202 */ /* 0x000fe20000000f00 */
[----:B------:R-:W-:-:S07]  /*31460*/  IMAD.MOV.U32 R57, RZ, RZ, R65 ;  /* 0x000000ffff397224 */ /* 0x000fce00078e0041 */
.L_x_6221:
[----:B------:R-:W-:Y:S05]  /*31470*/  BSYNC B2 ;  /* 0x0000000000027941 */ /* 0x000fea0003800000 */
.L_x_6220:
        /* <DEDUP_REMOVED lines=19> */
[----:B------:R-:W-:-:S07]  /*315b0*/  MOV R36, 0x315d0 ;  /* 0x000315d000247802 */ /* 0x000fce0000000f00 */
[----:B------:R-:W-:Y:S05]  /*315c0*/  CALL.REL.NOINC `($__internal_28_$__cuda_sm20_dsqrt_rn_f64_mediumpath_v1) ;  /* 0x000001ac00e07944 */ /* 0x000fea0003c00000 */
[----:B------:R-:W-:Y:S01]  /*315d0*/  IMAD.MOV.U32 R66, RZ, RZ, R38 ;  /* 0x000000ffff427224 */ /* 0x000fe200078e0026 */
[----:B------:R-:W-:-:S07]  /*315e0*/  MOV R67, R33 ;  /* 0x0000002100437202 */ /* 0x000fce0000000f00 */
.L_x_6223:
[----:B------:R-:W-:Y:S05]  /*315f0*/  BSYNC B3 ;  /* 0x0000000000037941 */ /* 0x000fea0003800000 */
.L_x_6222:
        /* <DEDUP_REMOVED lines=19> */
[----:B------:R-:W-:Y:S05]  /*31730*/  CALL.REL.NOINC `($__internal_27_$__cuda_sm20_div_rn_f64_full) ;  /* 0x000001a400f07944 */ /* 0x000fea0003c00000 */
[----:B------:R-:W-:Y:S01]  /*31740*/  IMAD.MOV.U32 R32, RZ, RZ, R68 ;  /* 0x000000ffff207224 */ /* 0x000fe200078e0044 */
[----:B------:R-:W-:-:S07]  /*31750*/  MOV R33, R65 ;  /* 0x0000004100217202 */ /* 0x000fce0000000f00 */
.L_x_6225:
[----:B------:R-:W-:Y:S05]  /*31760*/  BSYNC B2 ;  /* 0x0000000000027941 */ /* 0x000fea0003800000 */
.L_x_6224:
        /* <DEDUP_REMOVED lines=28> */
.L_x_6228:
[----:B------:R-:W-:Y:S05]  /*31930*/  BSYNC B2 ;  /* 0x0000000000027941 */ /* 0x000fea0003800000 */
.L_x_6227:
        /* <DEDUP_REMOVED lines=13> */
[----:B------:R-:W-:Y:S02]  /*31a10*/  @P1 MOV R39, 0x7ff00000 ;  /* 0x7ff0000000271802 */ /* 0x000fe40000000f00 */
[----:B------:R-:W-:-:S04]  /*31a20*/  @P1 FSETP.NEU.FTZ.AND P2, PT, R41, RZ, PT ;  /* 0x000000ff2900120b */ /* 0x000fc80003f5d000 */
[----:B------:R-:W-:Y:S01]  /*31a30*/  @P1 DFMA R38, R40, R38, +INF ;  /* 0x7ff000002826142b */ /* 0x000fe20000000026 */
[----:B------:R-:W-:Y:S01]  /*31a40*/  IMAD.MOV.U32 R41, RZ, RZ, R36 ;  /* 0x000000ffff297224 */ /* 0x000fe200078e0024 */
[----:B------:R-:W-:Y:S01]  /*31a50*/  MOV R36, 0xfffffc01 ;  /* 0xfffffc0100247802 */ /* 0x000fe20000000f00 */
[----:B------:R-:W-:Y:S01]  /*31a60*/  @!P0 IMAD.MOV.U32 R41, RZ, RZ, R40 ;  /* 0x000000ffff298224 */ /* 0x000fe200078e0028 */
[----:B------:R-:W-:-:S06]  /*31a70*/  @!P0 MOV R36, 0xfffffbcb ;  /* 0xfffffbcb00248802 */ /* 0x000fcc0000000f00 */
        /* <DEDUP_REMOVED lines=66> */
.L_x_6230:
        /* <DEDUP_REMOVED lines=21> */
[----:B------:R-:W-:-:S07]  /*31ff0*/  IMAD.MOV.U32 R64, RZ, RZ, R68 ;  /* 0x000000ffff407224 */ /* 0x000fce00078e0044 */
.L_x_6233:
[----:B------:R-:W-:Y:S05]  /*32000*/  BSYNC B5 ;  /* 0x0000000000057941 */ /* 0x000fea0003800000 */
.L_x_6232:
        /* <DEDUP_REMOVED lines=29> */
.L_x_6231:
[----:B------:R-:W-:Y:S05]  /*321e0*/  BSYNC B2 ;  /* 0x0000000000027941 */ /* 0x000fea0003800000 */
.L_x_6229:
        /* <DEDUP_REMOVED lines=24> */
[----:B------:R-:W-:-:S07]  /*32370*/  MOV R64, R68 ;  /* 0x0000004400407202 */ /* 0x000fce0000000f00 */
.L_x_6235:
[----:B------:R-:W-:Y:S05]  /*32380*/  BSYNC B2 ;  /* 0x0000000000027941 */ /* 0x000fea0003800000 */
.L_x_6234:
        /* <DEDUP_REMOVED lines=60> */
.L_x_6237:
[----:B------:R-:W-:Y:S05]  /*32750*/  BSYNC B2 ;  /* 0x0000000000027941 */ /* 0x000fea0003800000 */
.L_x_6236:
[----:B------:R-:W-:Y:S01]  /*32760*/  DMUL R40, R40, R32 ;  /* 0x0000002028287228 */ /* 0x000fe20000000000 */
[----:B------:R-:W-:Y:S10]  /*32770*/  BRA `(.L_x_6238) ;  /* 0x0000001c00547947 */ /* 0x000ff40003800000 */
.L_x_6226:
[----:B------:R-:W-:Y:S01]  /*32780*/  IMAD.MOV.U32 R38, RZ, RZ, 0x652b82fe ;  /* 0x652b82feff267424 */ /* 0x000fe200078e00ff */
[----:B------:R-:W-:Y:S01]  /*32790*/  MOV R39, 0x3ff71547 ;  /* 0x3ff7154700277802 */ /* 0x000fe20000000f00 */
        /* <DEDUP_REMOVED lines=70> */
.L_x_6240:
[----:B------:R-:W-:Y:S05]  /*32c00*/  BSYNC B2 ;  /* 0x0000000000027941 */ /* 0x000fea0003800000 */
.L_x_6239:
        /* <DEDUP_REMOVED lines=8> */
[----:B------:R-:W-:Y:S01]  /*32c90*/  MOV R72, R68 ;  /* 0x0000004400487202 */ /* 0x000fe20000000f00 */
[----:B------:R-:W-:-:S07]  /*32ca0*/  IMAD.MOV.U32 R73, RZ, RZ, R65 ;  /* 0x000000ffff497224 */ /* 0x000fce00078e0041 */
.L_x_6242:
[----:B------:R-:W-:Y:S05]  /*32cb0*/  BSYNC B2 ;  /* 0x0000000000027941 */ /* 0x000fea0003800000 */
.L_x_6241:
        /* <DEDUP_REMOVED lines=11> */
.L_x_6243:
[----:B------:R-:W-:Y:S01]  /*32d70*/  DSETP.NEU.AND P0, PT, R72, RZ, PT ;  /* 0x000000ff4800722a */ /* 0x000fe20003f0d000 */
[----:B------:R-:W-:Y:S01]  /*32d80*/  BSSY B2, `(.L_x_6244) ;  /* 0x000001b000027945 */ /* 0x000fe20003800000 */
[----:B------:R-:W-:-:S12]  /*32d90*/  MOV R34, R38 ;  /* 0x0000002600227202 */ /* 0x000fd80000000f00 */
        /* <DEDUP_REMOVED lines=18> */
.L_x_6245:
[----:B------:R-:W-:Y:S01]  /*32ec0*/  DSETP.NEU.AND P1, PT, R48, 0.5, PT ;  /* 0x3fe000003000742a */ /* 0x000fe20003f2d000 */
[----:B------:R-:W-:Y:S01]  /*32ed0*/  ISETP.GE.AND P2, PT, R5, RZ, PT ;  /* 0x000000ff0500720c */ /* 0x000fe20003f46270 */
[----:B------:R-:W-:Y:S01]  /*32ee0*/  IMAD.MOV.U32 R34, RZ, RZ, RZ ;  /* 0x000000ffff227224 */ /* 0x000fe200078e00ff */
[----:B------:R-:W-:-:S04]  /*32ef0*/  ISETP.EQ.U32.AND P0, PT, R51, RZ, PT ;  /* 0x000000ff3300720c */ /* 0x000fc80003f02070 */
[----:B------:R-:W-:-:S04]  /*32f00*/  ISETP.EQ.AND.EX P0, PT, R50, -0x80000000, P1, P0 ;  /* 0x800000003200780c */ /* 0x000fc80000f02300 */
[----:B------:R-:W-:-:S04]  /*32f10*/  SEL R35, R73, RZ, P0 ;  /* 0x000000ff49237207 */ /* 0x000fc80000000000 */
[----:B------:R-:W-:-:S07]  /*32f20*/  @!P2 LOP3.LUT R35, R35, 0x7ff00000, RZ, 0xfc, !PT ;  /* 0x7ff000002323a812 */ /* 0x000fce00078efcff */
.L_x_6246:
[----:B------:R-:W-:Y:S05]  /*32f30*/  BSYNC B2 ;  /* 0x0000000000027941 */ /* 0x000fea0003800000 */
.L_x_6244:
        /* <DEDUP_REMOVED lines=13> */
[----:B------:R-:W-:Y:S01]  /*33010*/  ISETP.NE.AND P0, PT, R34, 0x3fe00000, P0 ;  /* 0x3fe000002200780c */ /* 0x000fe20000705270 */
[----:B------:R-:W-:Y:S01]  /*33020*/  IMAD.MOV.U32 R34, RZ, RZ, RZ ;  /* 0x000000ffff227224 */ /* 0x000fe200078e00ff */
[----:B------:R-:W-:-:S11]  /*33030*/  SEL R35, RZ, 0x7ff00000, !P1 ;  /* 0x7ff00000ff237807 */ /* 0x000fd60004800000 */
[----:B------:R-:W-:Y:S01]  /*33040*/  @P0 IADD3 R35, R35, -0x80000000, RZ ;  /* 0x8000000023230810 */ /* 0x000fe20007ffe0ff */
[----:B------:R-:W-:Y:S06]  /*33050*/  BRA `(.L_x_6248) ;  /* 0x0000000000047947 */ /* 0x000fec0003800000 */
.L_x_6249:
[----:B------:R-:W-:-:S11]  /*33060*/  DADD R34, R4, R72 ;  /* 0x0000000004227229 */ /* 0x000fd60000000048 */
.L_x_6248:
[----:B------:R-:W-:Y:S05]  /*33070*/  BSYNC B2 ;  /* 0x0000000000027941 */ /* 0x000fea0003800000 */
.L_x_6247:
[----:B------:R-:W-:-:S06]  /*33080*/  DSETP.NEU.AND P0, PT, R72, 1, PT ;  /* 0x3ff000004800742a */ /* 0x000fcc0003f0d000 */
[----:B------:R-:W-:Y:S02]  /*33090*/  FSEL R34, R34, RZ, P0 ;  /* 0x000000ff22227208 */ /* 0x000fe40000000000 */
[----:B------:R-:W-:-:S06]  /*330a0*/  FSEL R35, R35, 1.875, P0 ;  /* 0x3ff0000023237808 */ /* 0x000fcc0000000000 */
[----:B------:R-:W-:-:S08]  /*330b0*/  DMUL R36, R36, R34 ;  /* 0x0000002224247228 */ /* 0x000fd00000000000 */
[----:B------:R-:W-:Y:S01]  /*330c0*/  DMUL R40, R36, R32 ;  /* 0x0000002024287228 */ /* 0x000fe20000000000 */
[----:B------:R-:W-:Y:S10]  /*330d0*/  BRA `(.L_x_6238) ;  /* 0x0000001000fc7947 */ /* 0x000ff40003800000 */
.L_x_6213:
[----:B------:R-:W-:Y:S01]  /*330e0*/  ISETP.GT.AND P2, PT, R53, 0xfffff, PT ;  /* 0x000fffff3500780c */ /* 0x000fe20003f44270 */
[----:B------:R-:W-:Y:S01]  /*330f0*/  IMAD.MOV.U32 R35, RZ, RZ, R53 ;  /* 0x000000ffff237224 */ /* 0x000fe200078e0035 */
[----:B------:R-:W-:Y:S01]  /*33100*/  MOV R34, R52 ;  /* 0x0000003400227202 */ /* 0x000fe20000000f00 */
[----:B------:R-:W-:Y:S01]  /*33110*/  BSSY B2, `(.L_x_6250) ;  /* 0x0000050000027945 */ /* 0x000fe20003800000 */
[----:B------:R-:W-:Y:S01]  /*33120*/  MOV R33, R53 ;  /* 0x0000003500217202 */ /* 0x000fe20000000f00 */
[----:B------:R-:W-:-:S08]  /*33130*/  DSETP.GTU.AND P3, PT, R48, +INF , PT ;  /* 0x7ff000003000742a */ /* 0x000fd00003f6c000 */
[----:B------:R-:W-:-:S10]  /*33140*/  @!P2 DMUL R34, R52, 1.80143985094819840000e+16 ;  /* 0x435000003422a828 */ /* 0x000fd40000000000 */
[----:B------:R-:W-:-:S05]  /*33150*/  @!P2 IMAD.MOV.U32 R33, RZ, RZ, R35 ;  /* 0x000000ffff21a224 */ /* 0x000fca00078e0023 */
[----:B------:R-:W-:-:S04]  /*33160*/  IADD3 R32, R33, -0x1, RZ ;  /* 0xffffffff21207810 */ /* 0x000fc80007ffe0ff */
[----:B------:R-:W-:Y:S02]  /*33170*/  ISETP.GE.U32.AND P0, PT, R32, 0x7fefffff, PT ;  /* 0x7fefffff2000780c */ /* 0x000fe40003f06070 */
[----:B------:R-:W-:Y:S02]  /*33180*/  MOV R32, 0xfffffc01 ;  /* 0xfffffc0100207802 */ /* 0x000fe40000000f00 */
[----:B------:R-:W-:-:S09]  /*33190*/  @!P2 MOV R32, 0xfffffbcb ;  /* 0xfffffbcb0020a802 */ /* 0x000fd20000000f00 */
[----:B------:R-:W-:Y:S01]  /*331a0*/  @P0 IMAD.MOV.U32 R36, RZ, RZ, 0x0 ;  /* 0x00000000ff240424 */ /* 0x000fe200078e00ff */
[----:B------:R-:W-:Y:S02]  /*331b0*/  @P0 MOV R37, 0x7ff00000 ;  /* 0x7ff0000000250802 */ /* 0x000fe40000000f00 */
[----:B------:R-:W-:-:S04]  /*331c0*/  @P0 FSETP.NEU.FTZ.AND P1, PT, R35, RZ, PT ;  /* 0x000000ff2300020b */ /* 0x000fc80003f3d000 */
        /* <DEDUP_REMOVED lines=68> */
.L_x_6251:
[----:B------:R-:W-:Y:S05]  /*33610*/  BSYNC B2 ;  /* 0x0000000000027941 */ /* 0x000fea0003800000 */
.L_x_6250:
[----:B------:R-:W-:Y:S04]  /*33620*/  BSSY B5, `(.L_x_6252) ;  /* 0x00000a9000057945 */ /* 0x000fe80003800000 */
[----:B------:R-:W-:Y:S05]  /*33630*/  @P3 BRA `(.L_x_6253) ;  /* 0x0000000800983947 */ /* 0x000fea0003800000 */
[----:B------:R-:W-:Y:S01]  /*33640*/  IMAD.MOV.U32 R34, RZ, RZ, R48 ;  /* 0x000000ffff227224 */ /* 0x000fe200078e0030 */
[----:B------:R-:W-:Y:S02]  /*33650*/  MOV R33, R49 ;  /* 0x0000003100217202 */ /* 0x000fe40000000f00 */
[----:B------:R-:W-:-:S07]  /*33660*/  MOV R32, 0x33680 ;  /* 0x0003368000207802 */ /* 0x000fce0000000f00 */
[----:B------:R-:W-:Y:S05]  /*33670*/  CALL.REL.NOINC `($_ZN2at6native29vectorized_elementwise_kernelILi2EN48_GLOBAL__N__08322988_15_IGammaKernel_cu_cb51a28d10CalcIgammaIdEESt5arrayIPcLm3EEEEviT0_T1_$__internal_lgamma_pos) ;  /* 0x0000019c00287944 */ /* 0x000fea0003c00000 */
[----:B------:R-:W-:Y:S01]  /*33680*/  ISETP.GT.AND P0, PT, R5, -0x1, PT ;  /* 0xffffffff0500780c */ /* 0x000fe20003f04270 */
[----:B------:R-:W-:Y:S01]  /*33690*/  IMAD.MOV.U32 R56, RZ, RZ, R34 ;  /* 0x000000ffff387224 */ /* 0x000fe200078e0022 */
[----:B------:R-:W-:-:S03]  /*336a0*/  MOV R57, R33 ;  /* 0x0000002100397202 */ /* 0x000fc60000000f00 */
[----:B------:R-:W-:Y:S01]  /*336b0*/  IMAD.MOV.U32 R34, RZ, RZ, R56 ;  /* 0x000000ffff227224 */ /* 0x000fe200078e0038 */
[----:B------:R-:W-:-:S07]  /*336c0*/  MOV R35, R57 ;  /* 0x0000003900237202 */ /* 0x000fce0000000f00 */
        /* <DEDUP_REMOVED lines=63> */
[----:B------:R-:W-:Y:S02]  /*33ac0*/  MOV R67, 0x400921fb ;  /* 0x400921fb00437802 */ /* 0x000fe40000000f00 */
[----:B------:R-:W-:-:S07]  /*33ad0*/  MOV R66, 0x33af0 ;  /* 0x00033af000427802 */ /* 0x000fce0000000f00 */
[----:B------:R-:W-:Y:S05]  /*33ae0*/  CALL.REL.NOINC `($__internal_27_$__cuda_sm20_div_rn_f64_full) ;  /* 0x0000018400047944 */ /* 0x000fea0003c00000 */
[----:B------:R-:W-:-:S07]  /*33af0*/  IMAD.MOV.U32 R69, RZ, RZ, R65 ;  /* 0x000000ffff457224 */ /* 0x000fce00078e0041 */
.L_x_6258:
[----:B------:R-:W-:Y:S05]  /*33b00*/  BSYNC B7 ;  /* 0x0000000000077941 */ /* 0x000fea0003800000 */
.L_x_6257:
[-C--:B------:R-:W-:Y:S01]  /*33b10*/  MOV R32, R69.reuse ;  /* 0x0000004500207202 */ /* 0x080fe20000000f00 */
[----:B------:R-:W-:Y:S01]  /*33b20*/  IMAD.MOV.U32 R48, RZ, RZ, R68 ;  /* 0x000000ffff307224 */ /* 0x000fe200078e0044 */
[----:B------:R-:W-:-:S07]  /*33b30*/  MOV R49, R69 ;  /* 0x0000004500317202 */ /* 0x000fce0000000f00 */
.L_x_6256:
[----:B------:R-:W-:Y:S05]  /*33b40*/  BSYNC B2 ;  /* 0x0000000000027941 */ /* 0x000fea0003800000 */
.L_x_6255:
[----:B------:R-:W-:Y:S01]  /*33b50*/  ISETP.GT.AND P0, PT, R32, 0xfffff, PT ;  /* 0x000fffff2000780c */ /* 0x000fe20003f04270 */
[----:B------:R-:W-:Y:S01]  /*33b60*/  IMAD.MOV.U32 R36, RZ, RZ, R48 ;  /* 0x000000ffff247224 */ /* 0x000fe200078e0030 */
[----:B------:R-:W-:Y:S11]  /*33b70*/  BSSY B2, `(.L_x_6259) ;  /* 0x000004d000027945 */ /* 0x000ff60003800000 */
        /* <DEDUP_REMOVED lines=76> */
.L_x_6260:
[----:B------:R-:W-:Y:S05]  /*34040*/  BSYNC B2 ;  /* 0x0000000000027941 */ /* 0x000fea0003800000 */
.L_x_6259:
[--C-:B------:R-:W-:Y:S02]  /*34050*/  DADD R56, -R56, R34.reuse ;  /* 0x0000000038387229 */ /* 0x100fe40000000122 */
[----:B------:R-:W-:-:S10]  /*34060*/  DADD R34, -RZ, -R34 ;  /* 0x00000000ff227229 */ /* 0x000fd40000000922 */
[----:B------:R-:W-:Y:S02]  /*34070*/  FSEL R34, R34, R56, !P3 ;  /* 0x0000003822227208 */ /* 0x000fe40005800000 */
[----:B------:R-:W-:Y:S01]  /*34080*/  FSEL R35, R35, R57, !P3 ;  /* 0x0000003923237208 */ /* 0x000fe20005800000 */
[----:B------:R-:W-:Y:S06]  /*34090*/  BRA `(.L_x_6254) ;  /* 0x0000000000047947 */ /* 0x000fec0003800000 */
.L_x_6253:
[----:B------:R-:W-:-:S11]  /*340a0*/  DADD R34, R4, R4 ;  /* 0x0000000004227229 */ /* 0x000fd60000000004 */
.L_x_6254:
[----:B------:R-:W-:Y:S05]  /*340b0*/  BSYNC B5 ;  /* 0x0000000000057941 */ /* 0x000fea0003800000 */
.L_x_6252:
        /* <DEDUP_REMOVED lines=65> */
.L_x_6238:
[----:B------:R-:W-:Y:S05]  /*344d0*/  BSYNC B6 ;  /* 0x0000000000067941 */ /* 0x000fea0003800000 */
.L_x_6212:
        /* <DEDUP_REMOVED lines=12> */
.L_x_6266:
        /* <DEDUP_REMOVED lines=21> */
[----:B------:R-:W-:Y:S05]  /*346f0*/  CALL.REL.NOINC `($__internal_27_$__cuda_sm20_div_rn_f64_full) ;  /* 0x0000017800007944 */ /* 0x000fea0003c00000 */
[----:B------:R-:W-:-:S07]  /*34700*/  IMAD.MOV.U32 R69, RZ, RZ, R65 ;  /* 0x000000ffff457224 */ /* 0x000fce00078e0041 */
.L_x_6265:
[----:B------:R-:W-:Y:S05]  /*34710*/  BSYNC B6 ;  /* 0x0000000000067941 */ /* 0x000fea0003800000 */
.L_x_6264:
        /* <DEDUP_REMOVED lines=8> */
.L_x_6263:
        /* <DEDUP_REMOVED lines=22> */
.L_x_6267:
[----:B------:R-:W-:Y:S05]  /*34900*/  BSYNC B5 ;  /* 0x0000000000057941 */ /* 0x000fea0003800000 */
.L_x_6262:
[----:B------:R-:W-:Y:S05]  /*34910*/  BSYNC B2 ;  /* 0x0000000000027941 */ /* 0x000fea0003800000 */
.L_x_6261:
[----:B------:R-:W-:Y:S01]  /*34920*/  DADD R54, -R68, 1 ;  /* 0x3ff0000044367429 */ /* 0x000fe20000000100 */
[----:B------:R-:W-:Y:S10]  /*34930*/  BRA `(.L_x_5960) ;  /* 0x0000017000c07947 */ /* 0x000ff40003800000 */
.L_x_5971:
        /* <DEDUP_REMOVED lines=30> */
[----:B------:R-:W-:Y:S01]  /*34b20*/  MOV R56, 0x8c35df65 ;  /* 0x8c35df6500387802 */ /* 0x000fe20000000f00 */
[----:B------:R-:W-:Y:S01]  /*34b30*/  IMAD.MOV.U32 R57, RZ, RZ, 0x3f551ff4 ;  /* 0x3f551ff4ff397424 */ /* 0x000fe200078e00ff */
[----:B0-----:R-:W-:Y:S01]  /*34b40*/  MOV R38, 0xeb7f0d9f ;  /* 0xeb7f0d9f00267802 */ /* 0x001fe20000000f00 */
[----:B------:R-:W-:Y:S01]  /*34b50*/  IMAD.MOV.U32 R39, RZ, RZ, 0x3e3ccf5c ;  /* 0x3e3ccf5cff277424 */ /* 0x000fe200078e00ff */
[----:B------:R0:W-:Y:S01]  /*34b60*/  STL.64 [R1+0x1438], R34 ;  /* 0x0014382201007387 */ /* 0x0001e20000100a00 */
[----:B------:R-:W-:Y:S01]  /*34b70*/  IMAD.MOV.U32 R62, RZ, RZ, 0xf314c0d ;  /* 0x0f314c0dff3e7424 */ /* 0x000fe200078e00ff */
[----:B------:R-:W-:Y:S01]  /*34b80*/  MOV R63, 0x404727bb ;  /* 0x404727bb003f7802 */ /* 0x000fe20000000f00 */
[----:B-1----:R-:W-:Y:S01]  /*34b90*/  IMAD.MOV.U32 R41, RZ, RZ, -0x41cd2de7 ;  /* 0xbe32d219ff297424 */ /* 0x002fe200078e00ff */
[----:B------:R-:W-:Y:S01]  /*34ba0*/  MOV R40, 0x7c7a2faa ;  /* 0x7c7a2faa00287802 */ /* 0x000fe20000000f00 */
[----:B------:R1:W-:Y:S01]  /*34bb0*/  STL.64 [R1+0x1440], R36 ;  /* 0x0014402401007387 */ /* 0x0003e20000100a00 */
[----:B------:R-:W-:Y:S01]  /*34bc0*/  FSETP.GEU.AND P1, PT, |R59|, 6.5827683646048100446e-37, PT ;  /* 0x036000003b00780b */ /* 0x000fe20003f2e200 */
[----:B--2---:R-:W-:Y:S01]  /*34bd0*/  IMAD.MOV.U32 R33, RZ, RZ, -0x422ff8f6 ;  /* 0xbdd0070aff217424 */ /* 0x004fe200078e00ff */
[----:B------:R-:W-:Y:S01]  /*34be0*/  MOV R32, 0x87340428 ;  /* 0x8734042800207802 */ /* 0x000fe20000000f00 */
[----:B------:R2:W-:Y:S01]  /*34bf0*/  STL.64 [R1+0x1448], R38 ;  /* 0x0014482601007387 */ /* 0x0005e20000100a00 */
[----:B------:R-:W-:Y:S01]  /*34c00*/  BSSY B2, `(.L_x_6268) ;  /* 0x000073e000027945 */ /* 0x000fe20003800000 */
[----:B0-----:R-:W-:Y:S01]  /*34c10*/  MOV R34, 0x1fd754a ;  /* 0x01fd754a00227802 */ /* 0x001fe20000000f00 */
[----:B------:R-:W-:Y:S01]  /*34c20*/  IMAD.MOV.U32 R35, RZ, RZ, -0x4269e359 ;  /* 0xbd961ca7ff237424 */ /* 0x000fe200078e00ff */
[----:B------:R0:W-:Y:S01]  /*34c30*/  STL.64 [R1+0x1458], R40 ;  /* 0x0014582801007387 */ /* 0x0001e20000100a00 */
[----:B-1----:R-:W-:-:S03]  /*34c40*/  MOV R36, 0x8f5eec2 ;  /* 0x08f5eec200247802 */ /* 0x002fc60000000f00 */
[----:B------:R1:W-:Y:S01]  /*34c50*/  STL.64 [R1+0x1470], R32 ;  /* 0x0014702001007387 */ /* 0x0003e20000100a00 */
[----:B------:R-:W-:Y:S01]  /*34c60*/  IMAD.MOV.U32 R37, RZ, RZ, 0x3d3ef980 ;  /* 0x3d3ef980ff257424 */ /* 0x000fe200078e00ff */
[----:B--2---:R-:W-:Y:S01]  /*34c70*/  MOV R38, 0x59769d7d ;  /* 0x59769d7d00267802 */ /* 0x004fe20000000f00 */
[----:B------:R-:W-:Y:S01]  /*34c80*/  IMAD.MOV.U32 R39, RZ, RZ, 0x3d57ba07 ;  /* 0x3d57ba07ff277424 */ /* 0x000fe200078e00ff */
        /* <DEDUP_REMOVED lines=648> */
[----:B------:R-:W-:Y:S01]  /*37510*/  IMAD.MOV.U32 R33, RZ, RZ, -0x4272569a ;  /* 0xbd8da966ff217424 */ /* 0x000fe200078e00ff */
[----:B---3--:R-:W-:Y:S01]  /*37520*/  MOV R36, 0xd2fffd4f ;  /* 0xd2fffd4f00247802 */ /* 0x008fe20000000f00 */
[----:B------:R-:W-:Y:S01]  /*37530*/  IMAD.MOV.U32 R37, RZ, RZ, -0x41ddbb46 ;  /* 0xbe2244baff257424 */ /* 0x000fe200078e00ff */
        /* <DEDUP_REMOVED lines=24> */
[----:B------:R-:W-:Y:S01]  /*376c0*/  IMAD.MOV.U32 R49, RZ, RZ, 0x3ed2fe63 ;  /* 0x3ed2fe63ff317424 */ /* 0x000fe200078e00ff */
[----:B---3--:R-:W-:Y:S01]  /*376d0*/  MOV R36, 0x61e90004 ;  /* 0x61e9000400247802 */ /* 0x008fe20000000f00 */
        /* <DEDUP_REMOVED lines=25> */
[----:B------:R-:W-:Y:S01]  /*37870*/  IMAD.MOV.U32 R49, RZ, RZ, 0x3e03b654 ;  /* 0x3e03b654ff317424 */ /* 0x000fe200078e00ff */
[----:B---3--:R-:W-:Y:S01]  /*37880*/  MOV R36, 0x8c7220b7 ;  /* 0x8c7220b700247802 */ /* 0x008fe20000000f00 */
[----:B------:R-:W-:Y:S01]  /*37890*/  IMAD.MOV.U32 R37, RZ, RZ, -0x413dfaa8 ;  /* 0xbec20558ff257424 */ /* 0x000fe200078e00ff */
        /* <DEDUP_REMOVED lines=24> */
[----:B------:R-:W-:Y:S01]  /*37a20*/  IMAD.MOV.U32 R49, RZ, RZ, 0x3f3c01c0 ;  /* 0x3f3c01c0ff317424 */ /* 0x000fe200078e00ff */
[----:B---3--:R-:W-:Y:S01]  /*37a30*/  MOV R36, 0x817ba61f ;  /* 0x817ba61f00247802 */ /* 0x008fe20000000f00 */
        /* <DEDUP_REMOVED lines=25> */
[----:B------:R-:W-:Y:S01]  /*37bd0*/  IMAD.MOV.U32 R49, RZ, RZ, -0x42b74682 ;  /* 0xbd48b97eff317424 */ /* 0x000fe200078e00ff */
        /* <DEDUP_REMOVED lines=17> */
[----:B------:R1:W-:Y:S04]  /*37cf0*/  STL.64 [R1+0x1c38], R48 ;  /* 0x001c383001007387 */ /* 0x0003e80000100a00 */
        /* <DEDUP_REMOVED lines=62> */
[----:B------:R-:W-:Y:S01]  /*380e0*/  IMAD.MOV.U32 R49, RZ, RZ, -0x41c70cbf ;  /* 0xbe38f341ff317424 */ /* 0x000fe200078e00ff */
[----:B---3--:R-:W-:Y:S01]  /*380f0*/  MOV R36, 0xcdea1eeb ;  /* 0xcdea1eeb00247802 */ /* 0x008fe20000000f00 */
        /* <DEDUP_REMOVED lines=25> */
[----:B------:R-:W-:Y:S01]  /*38290*/  IMAD.MOV.U32 R49, RZ, RZ, -0x409fdc85 ;  /* 0xbf60237bff317424 */ /* 0x000fe200078e00ff */
[----:B---3--:R-:W-:Y:S01]  /*382a0*/  MOV R36, 0xa3747641 ;  /* 0xa374764100247802 */ /* 0x008fe20000000f00 */
[----:B------:R-:W-:Y:S01]  /*382b0*/  IMAD.MOV.U32 R37, RZ, RZ, 0x3ef079cb ;  /* 0x3ef079cbff257424 */ /* 0x000fe200078e00ff */
        /* <DEDUP_REMOVED lines=26> */
[----:B------:R-:W-:Y:S01]  /*38460*/  IMAD.MOV.U32 R37, RZ, RZ, -0x4316a0e2 ;  /* 0xbce95f1eff257424 */ /* 0x000fe200078e00ff */
        /* <DEDUP_REMOVED lines=51> */
[----:B------:R-:W-:Y:S01]  /*387a0*/  IMAD.MOV.U32 R49, RZ, RZ, 0x3f28b6bb ;  /* 0x3f28b6bbff317424 */ /* 0x000fe200078e00ff */
        /* <DEDUP_REMOVED lines=26> */
[----:B------:R-:W-:Y:S01]  /*38950*/  IMAD.MOV.U32 R49, RZ, RZ, 0x3e731ba6 ;  /* 0x3e731ba6ff317424 */ /* 0x000fe200078e00ff */
        /* <DEDUP_REMOVED lines=28> */
[----:B---3--:R-:W-:Y:S01]  /*38b20*/  MOV R48, 0xe55cc0cd ;  /* 0xe55cc0cd00307802 */ /* 0x008fe20000000f00 */
[----:B------:R-:W-:Y:S01]  /*38b30*/  IMAD.MOV.U32 R49, RZ, RZ, 0x3f888706 ;  /* 0x3f888706ff317424 */ /* 0x000fe200078e00ff */
[----:B0-----:R-:W-:Y:S01]  /*38b40*/  MOV R38, 0xe63486fe ;  /* 0xe63486fe00267802 */ /* 0x001fe20000000f00 */
        /* <DEDUP_REMOVED lines=25> */
[----:B------:R-:W-:Y:S01]  /*38ce0*/  IMAD.MOV.U32 R39, RZ, RZ, 0x3f19fff1 ;  /* 0x3f19fff1ff277424 */ /* 0x000fe200078e00ff */
[----:B--2---:R-:W-:Y:S01]  /*38cf0*/  MOV R48, 0xafb85756 ;  /* 0xafb8575600307802 */ /* 0x004fe20000000f00 */
        /* <DEDUP_REMOVED lines=100> */
[----:B------:R-:W-:-:S02]  /*39340*/  IMAD.MOV.U32 R57, RZ, RZ, -0x4306bd5e ;  /* 0xbcf942a2ff397424 */ /* 0x000fc400078e00ff */
[----:B------:R3:W-:Y:S01]  /*39350*/  STL.64 [R1+0x2020], R42 ;  /* 0x0020202a01007387 */ /* 0x0007e20000100a00 */
[----:B0-----:R-:W-:Y:S01]  /*39360*/  MOV R36, 0x3d88fea7 ;  /* 0x3d88fea700247802 */ /* 0x001fe20000000f00 */
[----:B------:R-:W-:Y:S02]  /*39370*/  IMAD.MOV.U32 R37, RZ, RZ, 0x3ecc1949 ;  /* 0x3ecc1949ff257424 */ /* 0x000fe400078e00ff */
        /* <DEDUP_REMOVED lines=16> */
[----:B-1----:R-:W1:Y:S01]  /*39480*/  MUFU.RCP64H R33, R5 ;  /* 0x0000000500217308 */ /* 0x002e620000001800 */
        /* <DEDUP_REMOVED lines=8> */
[----:B---3--:R-:W-:Y:S01]  /*39510*/  IMAD.MOV.U32 R50, RZ, RZ, -0x2b09626c ;  /* 0xd4f69d94ff327424 */ /* 0x008fe200078e00ff */
[----:B------:R-:W-:-:S02]  /*39520*/  MOV R51, 0xbf008105 ;  /* 0xbf00810500337802 */ /* 0x000fc40000000f00 */
[----:B------:R3:W-:Y:S01]  /*39530*/  STL.64 [R1+0x2068], R42 ;  /* 0x0020682a01007387 */ /* 0x0007e20000100a00 */
[----:B----4-:R-:W-:Y:S01]  /*39540*/  IMAD.MOV.U32 R56, RZ, RZ, -0x4ddbedfe ;  /* 0xb2241202ff387424 */ /* 0x010fe200078e00ff */
[----:B------:R-:W-:Y:S01]  /*39550*/  MOV R57, 0xbe2494d3 ;  /* 0xbe2494d300397802 */ /* 0x000fe20000000f00 */
[----:B-1----:R-:W-:Y:S01]  /*39560*/  DFMA R60, -R4, R32, 1 ;  /* 0x3ff00000043c742b */ /* 0x002fe20000000120 */
[----:B------:R1:W-:Y:S01]  /*39570*/  STL.64 [R1+0x2070], R48 ;  /* 0x0020703001007387 */ /* 0x0003e20000100a00 */
[----:B0-----:R-:W-:Y:S01]  /*39580*/  IMAD.MOV.U32 R38, RZ, RZ, 0x7a744982 ;  /* 0x7a744982ff267424 */ /* 0x001fe200078e00ff */
[----:B------:R-:W-:Y:S02]  /*39590*/  MOV R39, 0x3fb72bb4 ;  /* 0x3fb72bb400277802 */ /* 0x000fe40000000f00 */
[----:B------:R0:W-:Y:S01]  /*395a0*/  STL.64 [R1+0x2078], R34 ;  /* 0x0020782201007387 */ /* 0x0001e20000100a00 */
[----:B--2---:R-:W-:Y:S01]  /*395b0*/  IMAD.MOV.U32 R40, RZ, RZ, 0x38631744 ;  /* 0x38631744ff287424 */ /* 0x004fe200078e00ff */
[----:B------:R-:W-:Y:S01]  /*395c0*/  MOV R41, 0x3fa6bd2f ;  /* 0x3fa6bd2f00297802 */ /* 0x000fe20000000f00 */
[----:B------:R-:W-:Y:S01]  /*395d0*/  DFMA R60, R60, R60, R60 ;  /* 0x0000003c3c3c722b */ /* 0x000fe2000000003c */
[----:B------:R2:W-:Y:S01]  /*395e0*/  STL.64 [R1+0x2080], R36 ;  /* 0x0020802401007387 */ /* 0x0005e20000100a00 */
[----:B---3--:R-:W-:Y:S01]  /*395f0*/  IMAD.MOV.U32 R42, RZ, RZ, -0x442fe938 ;  /* 0xbbd016c8ff2a7424 */ /* 0x008fe200078e00ff */
[----:B------:R-:W-:-:S02]  /*39600*/  MOV R43, 0x3e92a46f ;  /* 0x3e92a46f002b7802 */ /* 0x000fc40000000f00 */
[----:B------:R3:W-:Y:S01]  /*39610*/  STL.64 [R1+0x2090], R38 ;  /* 0x0020902601007387 */ /* 0x0007e20000100a00 */
[----:B-1----:R-:W-:Y:S01]  /*39620*/  IMAD.MOV.U32 R48, RZ, RZ, 0x69432cef ;  /* 0x69432cefff307424 */ /* 0x002fe200078e00ff */
[----:B------:R-:W-:Y:S01]  /*39630*/  MOV R49, 0xbf77067b ;  /* 0xbf77067b00317802 */ /* 0x000fe20000000f00 */
[----:B------:R-:W-:Y:S01]  /*39640*/  DFMA R32, R32, R60, R32 ;  /* 0x0000003c2020722b */ /* 0x000fe20000000020 */
[----:B0-----:R-:W-:Y:S01]  /*39650*/  IMAD.MOV.U32 R34, RZ, RZ, 0x1cad78b9 ;  /* 0x1cad78b9ff227424 */ /* 0x001fe200078e00ff */
[----:B------:R-:W-:Y:S01]  /*39660*/  MOV R35, 0xbf91a49f ;  /* 0xbf91a49f00237802 */ /* 0x000fe20000000f00 */
[----:B------:R0:W-:Y:S01]  /*39670*/  STL.64 [R1+0x20a0], R40 ;  /* 0x0020a02801007387 */ /* 0x0001e20000100a00 */
[----:B--2---:R-:W-:Y:S01]  /*39680*/  IMAD.MOV.U32 R36, RZ, RZ, -0x5f55a85 ;  /* 0xfa0aa57bff247424 */ /* 0x004fe200078e00ff */
[----:B------:R-:W-:Y:S02]  /*39690*/  MOV R37, 0x3f8d0bef ;  /* 0x3f8d0bef00257802 */ /* 0x000fe40000000f00 */
[----:B------:R1:W-:Y:S01]  /*396a0*/  STL.64 [R1+0x20b0], R34 ;  /* 0x0020b02201007387 */ /* 0x0003e20000100a00 */
[----:B------:R-:W-:Y:S01]  /*396b0*/  DFMA R60, -R4, R32, 1 ;  /* 0x3ff00000043c742b */ /* 0x000fe20000000120 */
[----:B---3--:R-:W-:Y:S01]  /*396c0*/  IMAD.MOV.U32 R38, RZ, RZ, 0x3c40f6a ;  /* 0x03c40f6aff267424 */ /* 0x008fe200078e00ff */
[----:B------:R-:W-:Y:S01]  /*396d0*/  MOV R39, 0xbf53043d ;  /* 0xbf53043d00277802 */ /* 0x000fe20000000f00 */
[----:B------:R2:W-:Y:S01]  /*396e0*/  STL.64 [R1+0x20b8], R36 ;  /* 0x0020b82401007387 */ /* 0x0005e20000100a00 */
[----:B0-----:R-:W-:Y:S01]  /*396f0*/  IMAD.MOV.U32 R40, RZ, RZ, 0xc4df7f1 ;  /* 0x0c4df7f1ff287424 */ /* 0x001fe200078e00ff */
[----:B------:R-:W-:-:S02]  /*39700*/  MOV R41, 0x3f3adee2 ;  /* 0x3f3adee200297802 */ /* 0x000fc40000000f00 */
[----:B------:R0:W-:Y:S01]  /*39710*/  STL.64 [R1+0x20a8], R42 ;  /* 0x0020a82a01007387 */ /* 0x0001e20000100a00 */
[----:B------:R-:W-:Y:S01]  /*39720*/  DFMA R32, R32, R60, R32 ;  /* 0x0000003c2020722b */ /* 0x000fe20000000020 */
[----:B-1----:R-:W-:Y:S01]  /*39730*/  IMAD.MOV.U32 R34, RZ, RZ, 0x7c4544c3 ;  /* 0x7c4544c3ff227424 */ /* 0x002fe200078e00ff */
[----:B------:R-:W-:Y:S01]  /*39740*/  MOV R35, 0x3f10af03 ;  /* 0x3f10af0300237802 */ /* 0x000fe20000000f00 */
[----:B------:R1:W-:Y:S01]  /*39750*/  STL.64 [R1+0x20d8], R38 ;  /* 0x0020d82601007387 */ /* 0x0003e20000100a00 */
[----:B------:R-:W-:Y:S01]  /*39760*/  IMAD.MOV.U32 R60, RZ, RZ, 0x7b2e5ff5 ;  /* 0x7b2e5ff5ff3c7424 */ /* 0x000fe200078e00ff */
[----:B--2---:R-:W-:Y:S01]  /*39770*/  MOV R37, 0xbef5c564 ;  /* 0xbef5c56400257802 */ /* 0x004fe20000000f00 */
[----:B------:R-:W-:Y:S01]  /*39780*/  IMAD.MOV.U32 R36, RZ, RZ, -0x6f643b9e ;  /* 0x909bc462ff247424 */ /* 0x000fe200078e00ff */
[----:B------:R2:W-:Y:S01]  /*39790*/  STL.64 [R1+0x20f8], R34 ;  /* 0x0020f82201007387 */ /* 0x0005e20000100a00 */
[----:B------:R-:W-:-:S03]  /*397a0*/  MOV R61, 0xc07555ec ;  /* 0xc07555ec003d7802 */ /* 0x000fc60000000f00 */
[----:B------:R3:W-:Y:S01]  /*397b0*/  STL.64 [R1+0x20e0], R40 ;  /* 0x0020e02801007387 */ /* 0x0007e20000100a00 */
[----:B0-----:R-:W-:Y:S01]  /*397c0*/  IMAD.MOV.U32 R42, RZ, RZ, 0x6a382e07 ;  /* 0x6a382e07ff2a7424 */ /* 0x001fe200078e00ff */
[----:B------:R-:W-:Y:S02]  /*397d0*/  MOV R43, 0x3db43183 ;  /* 0x3db43183002b7802 */ /* 0x000fe40000000f00 */
[----:B------:R0:W-:Y:S01]  /*397e0*/  STL.64 [R1+0x2100], R36 ;  /* 0x0021002401007387 */ /* 0x0001e20000100a00 */
[----:B-1----:R-:W-:Y:S01]  /*397f0*/  IMAD.MOV.U32 R38, RZ, RZ, -0x458bb1e4 ;  /* 0xba744e1cff267424 */ /* 0x002fe200078e00ff */
[----:B------:R-:W-:Y:S01]  /*39800*/  MOV R39, 0x3eab1a24 ;  /* 0x3eab1a2400277802 */ /* 0x000fe20000000f00 */
[----:B--2---:R-:W-:Y:S01]  /*39810*/  IMAD.MOV.U32 R34, RZ, RZ, 0x66be9669 ;  /* 0x66be9669ff227424 */ /* 0x004fe200078e00ff */
[----:B------:R-:W-:Y:S01]  /*39820*/  MOV R35, 0xbe83c519 ;  /* 0xbe83c51900237802 */ /* 0x000fe20000000f00 */
[----:B------:R1:W-:Y:S01]  /*39830*/  STL.64 [R1+0x20e8], R42 ;  /* 0x0020e82a01007387 */ /* 0x0003e20000100a00 */
[----:B---3--:R-:W-:Y:S01]  /*39840*/  IMAD.MOV.U32 R40, RZ, RZ, -0xa078040 ;  /* 0xf5f87fc0ff287424 */ /* 0x008fe200078e00ff */
        /* <DEDUP_REMOVED lines=8> */
[----:B--2---:R-:W-:Y:S01]  /*398d0*/  IMAD.MOV.U32 R34, RZ, RZ, 0x182c4e01 ;  /* 0x182c4e01ff227424 */ /* 0x004fe200078e00ff */
[----:B------:R-:W-:Y:S01]  /*398e0*/  MOV R35, 0xbfacc80f ;  /* 0xbfacc80f00237802 */ /* 0x000fe20000000f00 */
[----:B------:R1:W-:Y:S01]  /*398f0*/  STL.64 [R1+0x2148], R36 ;  /* 0x0021482401007387 */ /* 0x0003e20000100a00 */
[----:B0-----:R-:W-:Y:S01]  /*39900*/  IMAD.MOV.U32 R38, RZ, RZ, -0x359d8d2a ;  /* 0xca6272d6ff267424 */ /* 0x001fe200078e00ff */
[----:B------:R-:W-:-:S02]  /*39910*/  MOV R39, 0x3fd10cd9 ;  /* 0x3fd10cd900277802 */ /* 0x000fc40000000f00 */
[----:B------:R0:W-:Y:S01]  /*39920*/  STL.64 [R1+0x2178], R34 ;  /* 0x0021782201007387 */ /* 0x0001e20000100a00 */
[----:B---3--:R-:W-:Y:S01]  /*39930*/  IMAD.MOV.U32 R40, RZ, RZ, 0x4744ccfb ;  /* 0x4744ccfbff287424 */ /* 0x008fe200078e00ff */
        /* <DEDUP_REMOVED lines=16> */
[----:B------:R-:W-:Y:S01]  /*39a40*/  MOV R39, 0x3e123fc5 ;  /* 0x3e123fc500277802 */ /* 0x000fe20000000f00 */
[----:B--2---:R-:W-:Y:S01]  /*39a50*/  IMAD.MOV.U32 R34, RZ, RZ, 0x18d848b8 ;  /* 0x18d848b8ff227424 */ /* 0x004fe200078e00ff */
        /* <DEDUP_REMOVED lines=22> */
[----:B------:R-:W-:Y:S01]  /*39bc0*/  MOV R51, 0x3ed1abde ;  /* 0x3ed1abde00337802 */ /* 0x000fe20000000f00 */
[----:B--2---:R-:W-:Y:S01]  /*39bd0*/  IMAD.MOV.U32 R42, RZ, RZ, -0x24814352 ;  /* 0xdb7ebcaeff2a7424 */ /* 0x004fe200078e00ff */
[----:B------:R-:W-:Y:S01]  /*39be0*/  MOV R43, 0xbf0cea33 ;  /* 0xbf0cea33002b7802 */ /* 0x000fe20000000f00 */
[----:B------:R0:W-:Y:S01]  /*39bf0*/  STL.64 [R1+0x21c8], R36 ;  /* 0x0021c82401007387 */ /* 0x0001e20000100a00 */
[----:B-1----:R-:W-:Y:S01]  /*39c00*/  IMAD.MOV.U32 R38, RZ, RZ, 0x1ad67669 ;  /* 0x1ad67669ff267424 */ /* 0x002fe200078e00ff */
[----:B------:R-:W-:-:S02]  /*39c10*/  MOV R39, 0xbecda7a6 ;  /* 0xbecda7a600277802 */ /* 0x000fc40000000f00 */
[----:B------:R1:W-:Y:S01]  /*39c20*/  STL.64 [R1+0x2240], R34 ;  /* 0x0022402201007387 */ /* 0x0003e20000100a00 */
[----:B---3--:R-:W-:Y:S01]  /*39c30*/  IMAD.MOV.U32 R40, RZ, RZ, -0x2a8595fa ;  /* 0xd57a6a06ff287424 */ /* 0x008fe200078e00ff */
        /* <DEDUP_REMOVED lines=426> */
[----:B---3--:R-:W-:Y:S01]  /*3b6e0*/  IMAD.MOV.U32 R56, RZ, RZ, -0x22ea8a14 ;  /* 0xdd1575ecff387424 */ /* 0x008fe200078e00ff */
        /* <DEDUP_REMOVED lines=38> */
[----:B-1----:R-:W-:-:S03]  /*3b950*/  DMUL R34, R58, R32 ;  /* 0x000000203a227228 */ /* 0x002fc60000000000 */
[----:B------:R1:W-:Y:S01]  /*3b960*/  STL.64 [R1+0x2650], R38 ;  /* 0x0026502601007387 */ /* 0x0003e20000100a00 */
[----:B--2---:R-:W-:Y:S01]  /*3b970*/  IMAD.MOV.U32 R48, RZ, RZ, -0x5af264f2 ;  /* 0xa50d9b0eff307424 */ /* 0x004fe200078e00ff */
[----:B------:R-:W-:Y:S02]  /*3b980*/  MOV R49, 0xbfcaae9f ;  /* 0xbfcaae9f00317802 */ /* 0x000fe40000000f00 */
[----:B------:R2:W-:Y:S01]  /*3b990*/  STL.64 [R1+0x2658], R40 ;  /* 0x0026582801007387 */ /* 0x0005e20000100a00 */
[----:B0-----:R-:W-:Y:S01]  /*3b9a0*/  IMAD.MOV.U32 R54, RZ, RZ, 0x30c9aff6 ;  /* 0x30c9aff6ff367424 */ /* 0x001fe200078e00ff */
        /* <DEDUP_REMOVED lines=9> */
[----:B------:R-:W-:Y:S01]  /*3ba40*/  MOV R41, 0xbfa0ee0f ;  /* 0xbfa0ee0f00297802 */ /* 0x000fe20000000f00 */
[----:B0-----:R-:W-:Y:S01]  /*3ba50*/  IMAD.MOV.U32 R50, RZ, RZ, 0x7d9b7a22 ;  /* 0x7d9b7a22ff327424 */ /* 0x001fe200078e00ff */
[----:B------:R-:W-:Y:S01]  /*3ba60*/  MOV R51, 0xc08eecc5 ;  /* 0xc08eecc500337802 */ /* 0x000fe20000000f00 */
[----:B------:R0:W-:Y:S01]  /*3ba70*/  STL.64 [R1+0x2680], R42 ;  /* 0x0026802a01007387 */ /* 0x0001e20000100a00 */
[----:B---3--:R-:W-:Y:S01]  /*3ba80*/  IMAD.MOV.U32 R56, RZ, RZ, 0x6f39f917 ;  /* 0x6f39f917ff387424 */ /* 0x008fe200078e00ff */
        /* <DEDUP_REMOVED lines=25> */
[----:B------:R-:W-:Y:S01]  /*3bc20*/  MOV R57, 0x4086ddbb ;  /* 0x4086ddbb00397802 */ /* 0x000fe20000000f00 */
[----:B---3--:R-:W-:Y:S01]  /*3bc30*/  DFMA R36, -R4, R34, R58 ;  /* 0x000000220424722b */ /* 0x008fe2000000013a */
[----:B------:R1:W-:Y:S01]  /*3bc40*/  STL.64 [R1+0x26d8], R48 ;  /* 0x0026d83001007387 */ /* 0x0003e20000100a00 */
[----:B0-----:R-:W-:Y:S01]  /*3bc50*/  IMAD.MOV.U32 R42, RZ, RZ, 0x2d01f9ee ;  /* 0x2d01f9eeff2a7424 */ /* 0x001fe200078e00ff */
[----:B------:R-:W-:-:S02]  /*3bc60*/  MOV R43, 0x4060b205 ;  /* 0x4060b205002b7802 */ /* 0x000fc40000000f00 */
[----:B------:R0:W-:Y:S01]  /*3bc70*/  STL.64 [R1+0x26e0], R40 ;  /* 0x0026e02801007387 */ /* 0x0001e20000100a00 */
[----:B--2---:R-:W-:Y:S01]  /*3bc80*/  IMAD.MOV.U32 R38, RZ, RZ, -0x7a866d55 ;  /* 0x857992abff267424 */ /* 0x004fe200078e00ff */
        /* <DEDUP_REMOVED lines=8> */
[----:B0-----:R-:W-:-:S02]  /*3bd10*/  IMAD.MOV.U32 R40, RZ, RZ, 0x5b39c078 ;  /* 0x5b39c078ff287424 */ /* 0x001fc400078e00ff */
[----:B------:R0:W-:Y:S01]  /*3bd20*/  STL.64 [R1+0x26f8], R56 ;  /* 0x0026f83801007387 */ /* 0x0001e20000100a00 */
[----:B------:R-:W-:Y:S01]  /*3bd30*/  MOV R41, 0xbee09e06 ;  /* 0xbee09e0600297802 */ /* 0x000fe20000000f00 */
[----:B------:R-:W-:Y:S02]  /*3bd40*/  FFMA R34, RZ, R5, R33 ;  /* 0x00000005ff227223 */ /* 0x000fe40000000021 */
        /* <DEDUP_REMOVED lines=13> */
[----:B--2---:R-:W-:Y:S01]  /*3be20*/  IMAD.MOV.U32 R38, RZ, RZ, 0x1b50cc3 ;  /* 0x01b50cc3ff267424 */ /* 0x004fe200078e00ff */
[----:B------:R-:W-:Y:S01]  /*3be30*/  MOV R39, 0xbfe85636 ;  /* 0xbfe8563600277802 */ /* 0x000fe20000000f00 */
[----:B-1----:R-:W-:Y:S01]  /*3be40*/  IMAD.MOV.U32 R42, RZ, RZ, 0x6fac42ee ;  /* 0x6fac42eeff2a7424 */ /* 0x002fe200078e00ff */
[----:B------:R-:W-:Y:S01]  /*3be50*/  MOV R43, 0x3fd73534 ;  /* 0x3fd73534002b7802 */ /* 0x000fe20000000f00 */
[----:B------:R1:W-:Y:S01]  /*3be60*/  STL.64 [R1+0x2728], R40 ;  /* 0x0027282801007387 */ /* 0x0003e20000100a00 */
[----:B------:R-:W-:Y:S01]  /*3be70*/  FSETP.GT.AND P0, PT, |R34|, 1.469367938527859385e-39, PT ;  /* 0x001000002200780b */ /* 0x000fe20003f04200 */
[----:B0-----:R-:W-:Y:S01]  /*3be80*/  IMAD.MOV.U32 R48, RZ, RZ, 0x728f44d1 ;  /* 0x728f44d1ff307424 */ /* 0x001fe200078e00ff */
[----:B------:R-:W-:Y:S01]  /*3be90*/  MOV R49, 0x3fcc603b ;  /* 0x3fcc603b00317802 */ /* 0x000fe20000000f00 */
[----:B------:R1:W-:Y:S01]  /*3bea0*/  STL.64 [R1+0x2730], R50 ;  /* 0x0027303201007387 */ /* 0x0003e20000100a00 */
[----:B---3--:R-:W-:Y:S01]  /*3beb0*/  IMAD.MOV.U32 R62, RZ, RZ, -0x5fb49ca2 ;  /* 0xa04b635eff3e7424 */ /* 0x008fe200078e00ff */
        /* <DEDUP_REMOVED lines=15> */
[----:B-1----:R-:W-:Y:S05]  /*3bfb0*/  CALL.REL.NOINC `($__internal_27_$__cuda_sm20_div_rn_f64_full) ;  /* 0x000000fc00d07944 */ /* 0x002fea0003c00000 */
[----:B------:R-:W-:Y:S01]  /*3bfc0*/  IMAD.MOV.U32 R32, RZ, RZ, R68 ;  /* 0x000000ffff207224 */ /* 0x000fe200078e0044 */
[----:B------:R-:W-:-:S07]  /*3bfd0*/  MOV R33, R65 ;  /* 0x0000004100217202 */ /* 0x000fce0000000f00 */
.L_x_6269:
[----:B------:R-:W-:Y:S05]  /*3bfe0*/  BSYNC B2 ;  /* 0x0000000000027941 */ /* 0x000fea0003800000 */
.L_x_6268:
        /* <DEDUP_REMOVED lines=21> */
[----:B------:R-:W-:-:S07]  /*3c140*/  MOV R69, R65 ;  /* 0x0000004100457202 */ /* 0x000fce0000000f00 */
.L_x_6271:
[----:B------:R-:W-:Y:S05]  /*3c150*/  BSYNC B2 ;  /* 0x0000000000027941 */ /* 0x000fea0003800000 */
.L_x_6270:
        /* <DEDUP_REMOVED lines=92> */
.L_x_6276:
        /* <DEDUP_REMOVED lines=23> */
.L_x_6279:
[----:B------:R-:W-:Y:S05]  /*3c890*/  BSYNC B7 ;  /* 0x0000000000077941 */ /* 0x000fea0003800000 */
.L_x_6278:
        /* <DEDUP_REMOVED lines=29> */
.L_x_6277:
[----:B------:R-:W-:Y:S05]  /*3ca70*/  BSYNC B2 ;  /* 0x0000000000027941 */ /* 0x000fea0003800000 */
.L_x_6275:
        /* <DEDUP_REMOVED lines=25> */
[----:B------:R-:W-:-:S07]  /*3cc10*/  MOV R39, R33 ;  /* 0x0000002100277202 */ /* 0x000fce0000000f00 */
.L_x_6281:
[----:B------:R-:W-:Y:S05]  /*3cc20*/  BSYNC B3 ;  /* 0x0000000000037941 */ /* 0x000fea0003800000 */
.L_x_6280:
[----:B------:R-:W-:Y:S01]  /*3cc30*/  DADD R90, -RZ, -R38 ;  /* 0x00000000ff5a7229 */ /* 0x000fe20000000926 */
[----:B------:R-:W-:Y:S10]  /*3cc40*/  BRA `(.L_x_6274) ;  /* 0x0000000800a47947 */ /* 0x000ff40003800000 */
.L_x_6273:
        /* <DEDUP_REMOVED lines=86> */
.L_x_6283:
        /* <DEDUP_REMOVED lines=23> */
.L_x_6286:
[----:B------:R-:W-:Y:S05]  /*3d320*/  BSYNC B7 ;  /* 0x0000000000077941 */ /* 0x000fea0003800000 */
.L_x_6285:
        /* <DEDUP_REMOVED lines=29> */
.L_x_6284:
[----:B------:R-:W-:Y:S05]  /*3d500*/  BSYNC B2 ;  /* 0x0000000000027941 */ /* 0x000fea0003800000 */
.L_x_6282:
[----:B------:R-:W-:Y:S01]  /*3d510*/  DADD R34, R34, -R32 ;  /* 0x0000000022227229 */ /* 0x000fe20000000820 */
[----:B------:R-:W-:Y:S07]  /*3d520*/  BSSY B3, `(.L_x_6287) ;  /* 0x0000019000037945 */ /* 0x000fee0003800000 */
[----:B------:R-:W-:Y:S01]  /*3d530*/  DMUL R56, R34, -2 ;  /* 0xc000000022387828 */ /* 0x000fe20000000000 */
        /* <DEDUP_REMOVED lines=23> */
.L_x_6288:
[----:B------:R-:W-:Y:S05]  /*3d6b0*/  BSYNC B3 ;  /* 0x0000000000037941 */ /* 0x000fea0003800000 */
.L_x_6287:
[----:B------:R-:W-:Y:S01]  /*3d6c0*/  IMAD.MOV.U32 R90, RZ, RZ, R38 ;  /* 0x000000ffff5a7224 */ /* 0x000fe200078e0026 */
[----:B------:R-:W-:-:S07]  /*3d6d0*/  MOV R91, R39 ;  /* 0x00000027005b7202 */ /* 0x000fce0000000f00 */
.L_x_6274:
[----:B------:R-:W-:Y:S05]  /*3d6e0*/  BSYNC B5 ;  /* 0x0000000000057941 */ /* 0x000fea0003800000 */
.L_x_6272:
        /* <DEDUP_REMOVED lines=25> */
.L_x_6290:
[----:B------:R-:W-:Y:S05]  /*3d880*/  BSYNC B3 ;  /* 0x0000000000037941 */ /* 0x000fea0003800000 */
.L_x_6289:
        /* <DEDUP_REMOVED lines=13> */
.L_x_6292:
        /* <DEDUP_REMOVED lines=153> */
.L_x_6293:
[----:B------:R-:W-:Y:S05]  /*3e2f0*/  BSYNC B2 ;  /* 0x0000000000027941 */ /* 0x000fea0003800000 */
.L_x_6291:
        /* <DEDUP_REMOVED lines=31> */
.L_x_6300:
        /* <DEDUP_REMOVED lines=274> */
[----:B------:R-:W-:Y:S01]  /*3f610*/  MOV R95, R67 ;  /* 0x00000043005f7202 */ /* 0x000fe20000000f00 */
        /* <DEDUP_REMOVED lines=14> */
[----:B------:R-:W-:Y:S02]  /*3f700*/  MOV R96, R66 ;  /* 0x0000004200607202 */ /* 0x000fe40000000f00 */
        /* <DEDUP_REMOVED lines=29> */
[----:B------:R-:W-:Y:S02]  /*3f8e0*/  @P0 IMAD.MOV R68, RZ, RZ, R32 ;  /* 0x000000ffff440224 */ /* 0x000fe400078e0220 */
[----:B------:R-:W-:Y:S01]  /*3f8f0*/  MOV R92, R66 ;  /* 0x00000042005c7202 */ /* 0x000fe20000000f00 */
[----:B------:R-:W-:Y:S02]  /*3f900*/  IMAD.MOV.U32 R93, RZ, RZ, R67 ;  /* 0x000000ffff5d7224 */ /* 0x000fe400078e0043 */
[----:B------:R-:W-:-:S04]  /*3f910*/  MOV R32, R68 ;  /* 0x0000004400207202 */ /* 0x000fc80000000f00 */
[----:B--2---:R-:W-:-:S11]  /*3f920*/  DFMA R102, R92, R104, R102 ;  /* 0x000000685c66722b */ /* 0x004fd60000000066 */
.L_x_6296:
[----:B------:R-:W-:Y:S05]  /*3f930*/  BSYNC B3 ;  /* 0x0000000000037941 */ /* 0x000fea0003800000 */
.L_x_6295:
        /* <DEDUP_REMOVED lines=28> */
.L_x_6299:
[----:B------:R-:W-:Y:S05]  /*3fb00*/  BSYNC B5 ;  /* 0x0000000000057941 */ /* 0x000fea0003800000 */
.L_x_6298:
[----:B------:R-:W-:Y:S01]  /*3fb10*/  IADD3 R33, R33, 0x1, RZ ;  /* 0x0000000121217810 */ /* 0x000fe20007ffe0ff */
[----:B------:R-:W-:Y:S01]  /*3fb20*/  DADD R100, -RZ, |R114| ;  /* 0x00000000ff647229 */ /* 0x000fe20000000572 */
[----:B------:R-:W-:Y:S01]  /*3fb30*/  IMAD.MOV.U32 R70, RZ, RZ, R68 ;  /* 0x000000ffff467224 */ /* 0x000fe200078e0044 */
[----:B------:R-:W-:Y:S02]  /*3fb40*/  MOV R71, R69 ;  /* 0x0000004500477202 */ /* 0x000fe40000000f00 */
[----:B------:R-:W-:-:S13]  /*3fb50*/  ISETP.GE.U32.AND P0, PT, R33, 0x19, PT ;  /* 0x000000192100780c */ /* 0x000fda0003f06070 */
[----:B------:R-:W-:Y:S05]  /*3fb60*/  @!P0 BRA `(.L_x_6300) ;  /* 0xffffffe800608947 */ /* 0x000fea000383ffff */
.L_x_6297:
[----:B------:R-:W-:Y:S05]  /*3fb70*/  BSYNC B2 ;  /* 0x0000000000027941 */ /* 0x000fea0003800000 */
.L_x_6294:
[----:B------:R-:W-:Y:S01]  /*3fb80*/  DMUL R32, R4, -0.5 ;  /* 0xbfe0000004207828 */ /* 0x000fe20000000000 */
[----:B------:R-:W-:Y:S01]  /*3fb90*/  UMOV UR6, 0xfefa39ef ;  /* 0xfefa39ef00067882 */ /* 0x000fe20000000000 */
[----:B------:R-:W-:Y:S01]  /*3fba0*/  UMOV UR7, 0x3fe62e42 ;  /* 0x3fe62e4200077882 */ /* 0x000fe20000000000 */
[----:B------:R-:W-:Y:S05]  /*3fbb0*/  BSSY B2, `(.L_x_6301) ;  /* 0x000003b000027945 */ /* 0x000fea0003800000 */
        /* <DEDUP_REMOVED lines=55> */
[----:B------:R-:W-:Y:S01]  /*3ff30*/  @!P0 IMAD.MOV.U32 R32, RZ, RZ, R36 ;  /* 0x000000ffff208224 */ /* 0x000fe200078e0024 */
[----:B------:R-:W-:-:S06]  /*3ff40*/  @!P0 MOV R36, RZ ;  /* 0x000000ff00248202 */ /* 0x000fcc0000000f00 */
[----:B------:R-:W-:-:S11]  /*3ff50*/  @!P0 DMUL R34, R32, R36 ;  /* 0x0000002420228228 */ /* 0x000fd60000000000 */
.L_x_6302:
[----:B------:R-:W-:Y:S05]  /*3ff60*/  BSYNC B2 ;  /* 0x0000000000027941 */ /* 0x000fea0003800000 */
.L_x_6301:
        /* <DEDUP_REMOVED lines=27> */
.L_x_6304:
[----:B------:R-:W-:Y:S05]  /*40120*/  BSYNC B3 ;  /* 0x0000000000037941 */ /* 0x000fea0003800000 */
.L_x_6303:
        /* <DEDUP_REMOVED lines=22> */
.L_x_6306:
[----:B------:R-:W-:Y:S05]  /*40290*/  BSYNC B2 ;  /* 0x0000000000027941 */ /* 0x000fea0003800000 */
.L_x_6305:
[----:B------:R-:W-:Y:S01]  /*402a0*/  DFMA R54, R88, 0.5, R68 ;  /* 0x3fe000005836782b */ /* 0x000fe20000000044 */
[----:B------:R-:W-:Y:S10]  /*402b0*/  BRA `(.L_x_5960) ;  /* 0x000000b800607947 */ /* 0x000ff40003800000 */
.L_x_5964:
[----:B------:R-:W-:Y:S01]  /*402c0*/  MOV R32, 0x55555555 ;  /* 0x5555555500207802 */ /* 0x000fe20000000f00 */
[----:B------:R-:W-:Y:S01]  /*402d0*/  IMAD.MOV.U32 R33, RZ, RZ, -0x402aaaab ;  /* 0xbfd55555ff217424 */ /* 0x000fe200078e00ff */
[----:B------:R-:W-:Y:S01]  /*402e0*/  MOV R34, 0x55555555 ;  /* 0x5555555500227802 */ /* 0x000fe20000000f00 */
[----:B------:R-:W-:Y:S01]  /*402f0*/  IMAD.MOV.U32 R35, RZ, RZ, 0x3fb55555 ;  /* 0x3fb55555ff237424 */ /* 0x000fe200078e00ff */
[----:B------:R-:W-:Y:S01]  /*40300*/  MOV R36, 0xc901e574 ;  /* 0xc901e57400247802 */ /* 0x000fe20000000f00 */
[----:B------:R-:W-:Y:S01]  /*40310*/  IMAD.MOV.U32 R37, RZ, RZ, -0x4071a8c6 ;  /* 0xbf8e573aff257424 */ /* 0x000fe200078e00ff */
[----:B------:R-:W-:Y:S01]  /*40320*/  MOV R38, 0xbda12f68 ;  /* 0xbda12f6800267802 */ /* 0x000fe20000000f00 */
[----:B------:R-:W-:Y:S01]  /*40330*/  IMAD.MOV.U32 R39, RZ, RZ, 0x3f52f684 ;  /* 0x3f52f684ff277424 */ /* 0x000fe200078e00ff */
[----:B------:R0:W-:Y:S01]  /*40340*/  STL.64 [R1+0x13f0], R32 ;  /* 0x0013f02001007387 */ /* 0x0001e20000100a00 */
        /* <DEDUP_REMOVED lines=8> */
[----:B------:R-:W-:Y:S01]  /*403d0*/  MOV R50, 0x652afc2 ;  /* 0x0652afc200327802 */ /* 0x000fe20000000f00 */
[----:B------:R-:W-:Y:S01]  /*403e0*/  IMAD.MOV.U32 R51, RZ, RZ, -0x413daac9 ;  /* 0xbec25537ff337424 */ /* 0x000fe200078e00ff */
[----:B------:R-:W-:Y:S01]  /*403f0*/  MOV R54, 0x55c37c1c ;  /* 0x55c37c1c00367802 */ /* 0x000fe20000000f00 */
[----:B0-----:R-:W-:Y:S01]  /*40400*/  IMAD.MOV.U32 R33, RZ, RZ, -0x4140e4de ;  /* 0xbebf1b22ff217424 */ /* 0x001fe200078e00ff */
[----:B------:R-:W-:Y:S01]  /*40410*/  MOV R32, 0xf594c6b5 ;  /* 0xf594c6b500207802 */ /* 0x000fe20000000f00 */
[----:B------:R0:W-:Y:S01]  /*40420*/  STL.64 [R1+0x1408], R38 ;  /* 0x0014082601007387 */ /* 0x0001e20000100a00 */
        /* <DEDUP_REMOVED lines=8> */
[----:B------:R-:W-:Y:S01]  /*404b0*/  IMAD.MOV.U32 R57, RZ, RZ, 0x3f551ff4 ;  /* 0x3f551ff4ff397424 */ /* 0x000fe200078e00ff */
[----:B------:R-:W-:Y:S01]  /*404c0*/  FSETP.GEU.AND P1, PT, |R59|, 6.5827683646048100446e-37, PT ;  /* 0x036000003b00780b */ /* 0x000fe20003f2e200 */
[----:B------:R-:W-:Y:S01]  /*404d0*/  BSSY B2, `(.L_x_6307) ;  /* 0x0000749000027945 */ /* 0x000fe20003800000 */
[----:B0-----:R-:W-:Y:S01]  /*404e0*/  MOV R38, 0xeb7f0d9f ;  /* 0xeb7f0d9f00267802 */ /* 0x001fe20000000f00 */
        /* <DEDUP_REMOVED lines=124> */
[----:B------:R-:W-:Y:S01]  /*40cb0*/  IMAD.MOV.U32 R51, RZ, RZ, 0x3e49aa7a ;  /* 0x3e49aa7aff337424 */ /* 0x000fe200078e00ff */
        /* <DEDUP_REMOVED lines=53> */
[----:B------:R-:W-:Y:S01]  /*41010*/  IMAD.MOV.U32 R51, RZ, RZ, 0x3e626154 ;  /* 0x3e626154ff337424 */ /* 0x000fe200078e00ff */
[----:B---3--:R-:W-:Y:S01]  /*41020*/  MOV R40, 0x62204ef4 ;  /* 0x62204ef400287802 */ /* 0x008fe20000000f00 */
[----:B------:R-:W-:Y:S01]  /*41030*/  IMAD.MOV.U32 R41, RZ, RZ, 0x3ee73df4 ;  /* 0x3ee73df4ff297424 */ /* 0x000fe200078e00ff */
        /* <DEDUP_REMOVED lines=53> */
[----:B------:R-:W-:Y:S01]  /*41390*/  IMAD.MOV.U32 R41, RZ, RZ, -0x42c5b272 ;  /* 0xbd3a4d8eff297424 */ /* 0x000fe200078e00ff */
        /* <DEDUP_REMOVED lines=863> */
[----:B---3--:R-:W-:Y:S01]  /*44990*/  MOV R42, 0x1b78f2fd ;  /* 0x1b78f2fd002a7802 */ /* 0x008fe20000000f00 */
        /* <DEDUP_REMOVED lines=40> */
[----:B0-----:R-:W-:Y:S01]  /*44c20*/  IMAD.MOV.U32 R38, RZ, RZ, 0x1c8dde07 ;  /* 0x1c8dde07ff267424 */ /* 0x001fe200078e00ff */
[----:B------:R-:W-:-:S02]  /*44c30*/  MOV R39, 0x3e89b42c ;  /* 0x3e89b42c00277802 */ /* 0x000fc40000000f00 */
        /* <DEDUP_REMOVED lines=14> */
[----:B---3--:R-:W-:Y:S01]  /*44d20*/  IMAD.MOV.U32 R40, RZ, RZ, 0x27a1383d ;  /* 0x27a1383dff287424 */ /* 0x008fe200078e00ff */
[----:B------:R-:W-:Y:S01]  /*44d30*/  MOV R41, 0xbe7ea6a4 ;  /* 0xbe7ea6a400297802 */ /* 0x000fe20000000f00 */
[----:B--2---:R-:W-:Y:S01]  /*44d40*/  IMAD.MOV.U32 R42, RZ, RZ, -0x2e56537d ;  /* 0xd1a9ac83ff2a7424 */ /* 0x004fe200078e00ff */
        /* <DEDUP_REMOVED lines=14> */
[----:B-1----:R-:W1:Y:S01]  /*44e30*/  MUFU.RCP64H R33, R5 ;  /* 0x0000000500217308 */ /* 0x002e620000001800 */
        /* <DEDUP_REMOVED lines=9> */
[----:B---3--:R-:W-:Y:S01]  /*44ed0*/  IMAD.MOV.U32 R56, RZ, RZ, -0x4ddbedfe ;  /* 0xb2241202ff387424 */ /* 0x008fe200078e00ff */
[----:B------:R-:W-:Y:S01]  /*44ee0*/  MOV R57, 0xbe2494d3 ;  /* 0xbe2494d300397802 */ /* 0x000fe20000000f00 */
[----:B-1----:R-:W-:Y:S01]  /*44ef0*/  DFMA R60, -R4, R32, 1 ;  /* 0x3ff00000043c742b */ /* 0x002fe20000000120 */
[----:B------:R1:W-:Y:S01]  /*44f00*/  STL.64 [R1+0x2078], R34 ;  /* 0x0020782201007387 */ /* 0x0003e20000100a00 */
[----:B----4-:R-:W-:Y:S01]  /*44f10*/  IMAD.MOV.U32 R40, RZ, RZ, 0x38631744 ;  /* 0x38631744ff287424 */ /* 0x010fe200078e00ff */
[----:B------:R-:W-:-:S02]  /*44f20*/  MOV R41, 0x3fa6bd2f ;  /* 0x3fa6bd2f00297802 */ /* 0x000fc40000000f00 */
[----:B------:R3:W-:Y:S01]  /*44f30*/  STL.64 [R1+0x2080], R36 ;  /* 0x0020802401007387 */ /* 0x0007e20000100a00 */
[----:B--2---:R-:W-:Y:S01]  /*44f40*/  IMAD.MOV.U32 R42, RZ, RZ, -0x442fe938 ;  /* 0xbbd016c8ff2a7424 */ /* 0x004fe200078e00ff */
[----:B------:R-:W-:Y:S01]  /*44f50*/  MOV R43, 0x3e92a46f ;  /* 0x3e92a46f002b7802 */ /* 0x000fe20000000f00 */
[----:B------:R-:W-:Y:S01]  /*44f60*/  DFMA R60, R60, R60, R60 ;  /* 0x0000003c3c3c722b */ /* 0x000fe2000000003c */
[----:B------:R2:W-:Y:S01]  /*44f70*/  STL.64 [R1+0x2090], R38 ;  /* 0x0020902601007387 */ /* 0x0005e20000100a00 */
[----:B0-----:R-:W-:Y:S01]  /*44f80*/  IMAD.MOV.U32 R48, RZ, RZ, 0x69432cef ;  /* 0x69432cefff307424 */ /* 0x001fe200078e00ff */
[----:B------:R-:W-:Y:S01]  /*44f90*/  MOV R49, 0xbf77067b ;  /* 0xbf77067b00317802 */ /* 0x000fe20000000f00 */
[----:B-1----:R-:W-:Y:S01]  /*44fa0*/  IMAD.MOV.U32 R34, RZ, RZ, 0x1cad78b9 ;  /* 0x1cad78b9ff227424 */ /* 0x002fe200078e00ff */
[----:B------:R-:W-:Y:S01]  /*44fb0*/  MOV R35, 0xbf91a49f ;  /* 0xbf91a49f00237802 */ /* 0x000fe20000000f00 */
[----:B------:R0:W-:Y:S02]  /*44fc0*/  STL.64 [R1+0x20a0], R40 ;  /* 0x0020a02801007387 */ /* 0x0001e40000100a00 */
[----:B------:R-:W-:Y:S01]  /*44fd0*/  DFMA R32, R32, R60, R32 ;  /* 0x0000003c2020722b */ /* 0x000fe20000000020 */
[----:B---3--:R-:W-:Y:S01]  /*44fe0*/  IMAD.MOV.U32 R36, RZ, RZ, -0x5f55a85 ;  /* 0xfa0aa57bff247424 */ /* 0x008fe200078e00ff */
[----:B------:R-:W-:Y:S01]  /*44ff0*/  MOV R37, 0x3f8d0bef ;  /* 0x3f8d0bef00257802 */ /* 0x000fe20000000f00 */
[----:B------:R1:W-:Y:S01]  /*45000*/  STL.64 [R1+0x20b0], R34 ;  /* 0x0020b02201007387 */ /* 0x0003e20000100a00 */
[----:B--2---:R-:W-:Y:S01]  /*45010*/  IMAD.MOV.U32 R38, RZ, RZ, 0x3c40f6a ;  /* 0x03c40f6aff267424 */ /* 0x004fe200078e00ff */
[----:B------:R-:W-:-:S02]  /*45020*/  MOV R39, 0xbf53043d ;  /* 0xbf53043d00277802 */ /* 0x000fc40000000f00 */
[----:B------:R2:W-:Y:S01]  /*45030*/  STL.64 [R1+0x20b8], R36 ;  /* 0x0020b82401007387 */ /* 0x0005e20000100a00 */
[----:B------:R-:W-:Y:S01]  /*45040*/  DFMA R60, -R4, R32, 1 ;  /* 0x3ff00000043c742b */ /* 0x000fe20000000120 */
[----:B0-----:R-:W-:Y:S01]  /*45050*/  IMAD.MOV.U32 R40, RZ, RZ, 0xc4df7f1 ;  /* 0x0c4df7f1ff287424 */ /* 0x001fe200078e00ff */
[----:B------:R-:W-:Y:S01]  /*45060*/  MOV R41, 0x3f3adee2 ;  /* 0x3f3adee200297802 */ /* 0x000fe20000000f00 */
[----:B------:R0:W-:Y:S01]  /*45070*/  STL.64 [R1+0x20a8], R42 ;  /* 0x0020a82a01007387 */ /* 0x0001e20000100a00 */
[----:B-1----:R-:W-:Y:S01]  /*45080*/  IMAD.MOV.U32 R34, RZ, RZ, 0x7c4544c3 ;  /* 0x7c4544c3ff227424 */ /* 0x002fe200078e00ff */
[----:B------:R-:W-:Y:S02]  /*45090*/  MOV R35, 0x3f10af03 ;  /* 0x3f10af0300237802 */ /* 0x000fe40000000f00 */
[----:B------:R1:W-:Y:S01]  /*450a0*/  STL.64 [R1+0x20d8], R38 ;  /* 0x0020d82601007387 */ /* 0x0003e20000100a00 */
[----:B------:R-:W-:Y:S01]  /*450b0*/  DFMA R32, R32, R60, R32 ;  /* 0x0000003c2020722b */ /* 0x000fe20000000020 */
[----:B--2---:R-:W-:Y:S01]  /*450c0*/  IMAD.MOV.U32 R36, RZ, RZ, -0x6f643b9e ;  /* 0x909bc462ff247424 */ /* 0x004fe200078e00ff */
[----:B------:R-:W-:Y:S01]  /*450d0*/  MOV R37, 0xbef5c564 ;  /* 0xbef5c56400257802 */ /* 0x000fe20000000f00 */
[----:B------:R2:W-:Y:S01]  /*450e0*/  STL.64 [R1+0x20e0], R40 ;  /* 0x0020e02801007387 */ /* 0x0005e20000100a00 */
[----:B0-----:R-:W-:Y:S01]  /*450f0*/  IMAD.MOV.U32 R42, RZ, RZ, 0x6a382e07 ;  /* 0x6a382e07ff2a7424 */ /* 0x001fe200078e00ff */
[----:B------:R-:W-:-:S02]  /*45100*/  MOV R43, 0x3db43183 ;  /* 0x3db43183002b7802 */ /* 0x000fc40000000f00 */
[----:B------:R0:W-:Y:S01]  /*45110*/  STL.64 [R1+0x20f8], R34 ;  /* 0x0020f82201007387 */ /* 0x0001e20000100a00 */
[----:B------:R-:W-:Y:S01]  /*45120*/  DMUL R60, R58, R32 ;  /* 0x000000203a3c7228 */ /* 0x000fe20000000000 */
[----:B-1----:R-:W-:Y:S01]  /*45130*/  IMAD.MOV.U32 R38, RZ, RZ, -0x458bb1e4 ;  /* 0xba744e1cff267424 */ /* 0x002fe200078e00ff */
[----:B------:R-:W-:Y:S01]  /*45140*/  MOV R39, 0x3eab1a24 ;  /* 0x3eab1a2400277802 */ /* 0x000fe20000000f00 */
[----:B------:R1:W-:Y:S01]  /*45150*/  STL.64 [R1+0x2100], R36 ;  /* 0x0021002401007387 */ /* 0x0003e20000100a00 */
[----:B--2---:R-:W-:Y:S01]  /*45160*/  IMAD.MOV.U32 R40, RZ, RZ, -0xa078040 ;  /* 0xf5f87fc0ff287424 */ /* 0x004fe200078e00ff */
[----:B------:R-:W-:Y:S02]  /*45170*/  MOV R41, 0x3cc5a9a2 ;  /* 0x3cc5a9a200297802 */ /* 0x000fe40000000f00 */
[----:B------:R2:W-:Y:S01]  /*45180*/  STL.64 [R1+0x20e8], R42 ;  /* 0x0020e82a01007387 */ /* 0x0005e20000100a00 */
[----:B------:R-:W-:Y:S01]  /*45190*/  DFMA R62, -R4, R60, R58 ;  /* 0x0000003c043e722b */ /* 0x000fe2000000013a */
[----:B0-----:R-:W-:Y:S01]  /*451a0*/  IMAD.MOV.U32 R34, RZ, RZ, 0x66be9669 ;  /* 0x66be9669ff227424 */ /* 0x001fe200078e00ff */
[----:B------:R-:W-:Y:S01]  /*451b0*/  MOV R35, 0xbe83c519 ;  /* 0xbe83c51900237802 */ /* 0x000fe20000000f00 */
[----:B------:R0:W-:Y:S01]  /*451c0*/  STL.64 [R1+0x2120], R38 ;  /* 0x0021202601007387 */ /* 0x0001e20000100a00 */
[----:B-1----:R-:W-:Y:S01]  /*451d0*/  IMAD.MOV.U32 R36, RZ, RZ, -0x498130b8 ;  /* 0xb67ecf48ff247424 */ /* 0x002fe200078e00ff */
[----:B------:R-:W-:-:S02]  /*451e0*/  MOV R37, 0x3fd75748 ;  /* 0x3fd7574800257802 */ /* 0x000fc40000000f00 */
[----:B------:R1:W-:Y:S01]  /*451f0*/  STL.64 [R1+0x2128], R40 ;  /* 0x0021282801007387 */ /* 0x0003e20000100a00 */
[----:B------:R-:W-:Y:S01]  /*45200*/  DFMA R32, R32, R62, R60 ;  /* 0x0000003e2020722b */ /* 0x000fe2000000003c */
[----:B--2---:R-:W-:Y:S01]  /*45210*/  IMAD.MOV.U32 R42, RZ, RZ, -0x3bccff5e ;  /* 0xc43300a2ff2a7424 */ /* 0x004fe200078e00ff */
[----:B------:R-:W-:Y:S01]  /*45220*/  MOV R43, 0xbfc997cf ;  /* 0xbfc997cf002b7802 */ /* 0x000fe20000000f00 */
[----:B------:R2:W-:Y:S01]  /*45230*/  STL.64 [R1+0x2130], R34 ;  /* 0x0021302201007387 */ /* 0x0005e20000100a00 */
[----:B------:R-:W-:Y:S01]  /*45240*/  IMAD.MOV.U32 R60, RZ, RZ, -0x5fb49ca2 ;  /* 0xa04b635eff3c7424 */ /* 0x000fe200078e00ff */
[----:B------:R-:W-:Y:S01]  /*45250*/  MOV R61, 0x3fdf284b ;  /* 0x3fdf284b003d7802 */ /* 0x000fe20000000f00 */
[----:B0-----:R-:W-:Y:S01]  /*45260*/  IMAD.MOV.U32 R38, RZ, RZ, -0x359d8d2a ;  /* 0xca6272d6ff267424 */ /* 0x001fe200078e00ff */
        /* <DEDUP_REMOVED lines=28> */
[----:B------:R-:W-:Y:S01]  /*45430*/  MOV R37, 0x3f1616d5 ;  /* 0x3f1616d500257802 */ /* 0x000fe20000000f00 */
[----:B-1----:R-:W-:Y:S01]  /*45440*/  IMAD.MOV.U32 R48, RZ, RZ, 0x3b45ff81 ;  /* 0x3b45ff81ff307424 */ /* 0x002fe200078e00ff */
[----:B------:R-:W-:Y:S01]  /*45450*/  MOV R49, 0xbd409d91 ;  /* 0xbd409d9100317802 */ /* 0x000fe20000000f00 */
[----:B------:R0:W-:Y:S01]  /*45460*/  STL.64 [R1+0x2098], R54 ;  /* 0x0020983601007387 */ /* 0x0001e20000100a00 */
[----:B--2---:R-:W-:Y:S01]  /*45470*/  IMAD.MOV.U32 R42, RZ, RZ, -0x24814352 ;  /* 0xdb7ebcaeff2a7424 */ /* 0x004fe200078e00ff */
[----:B------:R-:W-:-:S02]  /*45480*/  MOV R43, 0xbf0cea33 ;  /* 0xbf0cea33002b7802 */ /* 0x000fc40000000f00 */
[----:B------:R1:W-:Y:S01]  /*45490*/  STL.64 [R1+0x20c8], R56 ;  /* 0x0020c83801007387 */ /* 0x0003e20000100a00 */
[----:B---3--:R-:W-:Y:S01]  /*454a0*/  IMAD.MOV.U32 R38, RZ, RZ, 0x1ad67669 ;  /* 0x1ad67669ff267424 */ /* 0x008fe200078e00ff */
[----:B------:R-:W-:Y:S02]  /*454b0*/  MOV R39, 0xbecda7a6 ;  /* 0xbecda7a600277802 */ /* 0x000fe40000000f00 */
[----:B------:R2:W-:Y:S04]  /*454c0*/  STL.64 [R1+0x20d0], R50 ;  /* 0x0020d03201007387 */ /* 0x0005e80000100a00 */
[----:B------:R3:W-:Y:S01]  /*454d0*/  STL.64 [R1+0x21a8], R40 ;  /* 0x0021a82801007387 */ /* 0x0007e20000100a00 */
[----:B0-----:R-:W-:Y:S01]  /*454e0*/  IMAD.MOV.U32 R54, RZ, RZ, -0x35cf944b ;  /* 0xca306bb5ff367424 */ /* 0x001fe200078e00ff */
[----:B------:R-:W-:-:S02]  /*454f0*/  MOV R55, 0xbf191fff ;  /* 0xbf191fff00377802 */ /* 0x000fc40000000f00 */
[----:B------:R0:W-:Y:S01]  /*45500*/  STL.64 [R1+0x21c0], R34 ;  /* 0x0021c02201007387 */ /* 0x0001e20000100a00 */
[----:B-1----:R-:W-:Y:S01]  /*45510*/  IMAD.MOV.U32 R56, RZ, RZ, -0x39092c3 ;  /* 0xfc6f6d3dff387424 */ /* 0x002fe200078e00ff */
[----:B------:R-:W-:Y:S01]  /*45520*/  MOV R57, 0xbec607c5 ;  /* 0xbec607c500397802 */ /* 0x000fe20000000f00 */
[----:B--2---:R-:W-:Y:S01]  /*45530*/  IMAD.MOV.U32 R50, RZ, RZ, 0x539275a7 ;  /* 0x539275a7ff327424 */ /* 0x004fe200078e00ff */
        /* <DEDUP_REMOVED lines=17> */
[----:B---3--:R-:W-:Y:S01]  /*45650*/  IMAD.MOV.U32 R38, RZ, RZ, 0x127046e4 ;  /* 0x127046e4ff267424 */ /* 0x008fe200078e00ff */
        /* <DEDUP_REMOVED lines=18> */
[----:B0-----:R-:W-:Y:S01]  /*45780*/  IMAD.MOV.U32 R36, RZ, RZ, 0x2bd4a5fe ;  /* 0x2bd4a5feff247424 */ /* 0x001fe200078e00ff */
        /* <DEDUP_REMOVED lines=9> */
[----:B------:R2:W-:Y:S04]  /*45820*/  STL.64 [R1+0x2168], R56 ;  /* 0x0021683801007387 */ /* 0x0005e80000100a00 */
[----:B------:R3:W-:Y:S01]  /*45830*/  STL.64 [R1+0x2238], R40 ;  /* 0x0022382801007387 */ /* 0x0007e20000100a00 */
[----:B0-----:R-:W-:Y:S01]  /*45840*/  IMAD.MOV.U32 R54, RZ, RZ, 0x4f7ffc6f ;  /* 0x4f7ffc6fff367424 */ /* 0x001fe200078e00ff */
[----:B------:R-:W-:-:S02]  /*45850*/  MOV R55, 0xbf8ee6e3 ;  /* 0xbf8ee6e300377802 */ /* 0x000fc40000000f00 */
[----:B------:R0:W-:Y:S01]  /*45860*/  STL.64 [R1+0x2240], R34 ;  /* 0x0022402201007387 */ /* 0x0001e20000100a00 */
[----:B-1----:R-:W-:Y:S01]  /*45870*/  IMAD.MOV.U32 R50, RZ, RZ, -0x4ab40e33 ;  /* 0xb54bf1cdff327424 */ /* 0x002fe200078e00ff */
[----:B------:R-:W-:Y:S01]  /*45880*/  MOV R51, 0x3f51b9f3 ;  /* 0x3f51b9f300337802 */ /* 0x000fe20000000f00 */
[----:B--2---:R-:W-:Y:S01]  /*45890*/  IMAD.MOV.U32 R56, RZ, RZ, 0x172c9899 ;  /* 0x172c9899ff387424 */ /* 0x004fe200078e00ff */
        /* <DEDUP_REMOVED lines=17> */
[----:B---3--:R-:W-:Y:S01]  /*459b0*/  IMAD.MOV.U32 R38, RZ, RZ, -0x6d5fb8c9 ;  /* 0x92a04737ff267424 */ /* 0x008fe200078e00ff */
        /* <DEDUP_REMOVED lines=23> */
[----:B-1----:R-:W-:Y:S01]  /*45b30*/  IMAD.MOV.U32 R42, RZ, RZ, 0x7f446f75 ;  /* 0x7f446f75ff2a7424 */ /* 0x002fe200078e00ff */
        /* <DEDUP_REMOVED lines=36> */
[----:B0-----:R-:W-:Y:S01]  /*45d80*/  IMAD.MOV.U32 R50, RZ, RZ, 0x326dba30 ;  /* 0x326dba30ff327424 */ /* 0x001fe200078e00ff */
[----:B------:R-:W-:Y:S01]  /*45d90*/  MOV R51, 0xbf146342 ;  /* 0xbf14634200337802 */ /* 0x000fe20000000f00 */
[----:B--2---:R-:W-:Y:S01]  /*45da0*/  IMAD.MOV.U32 R56, RZ, RZ, -0x2d24c015 ;  /* 0xd2db3febff387424 */ /* 0x004fe200078e00ff */
        /* <DEDUP_REMOVED lines=24> */
[----:B-1----:R-:W-:Y:S01]  /*45f30*/  IMAD.MOV.U32 R50, RZ, RZ, 0x57317fb1 ;  /* 0x57317fb1ff327424 */ /* 0x002fe200078e00ff */
[----:B------:R-:W-:Y:S01]  /*45f40*/  MOV R51, 0xbf310b32 ;  /* 0xbf310b3200337802 */ /* 0x000fe20000000f00 */
[----:B--2---:R-:W-:Y:S01]  /*45f50*/  IMAD.MOV.U32 R56, RZ, RZ, 0x741b2958 ;  /* 0x741b2958ff387424 */ /* 0x004fe200078e00ff */
        /* <DEDUP_REMOVED lines=38> */
[----:B--2---:R-:W-:Y:S01]  /*461c0*/  IMAD.MOV.U32 R48, RZ, RZ, -0x76e7b570 ;  /* 0x89184a90ff307424 */ /* 0x004fe200078e00ff */
[----:B------:R-:W-:Y:S01]  /*461d0*/  MOV R49, 0xbf371e87 ;  /* 0xbf371e8700317802 */ /* 0x000fe20000000f00 */
[----:B------:R0:W-:Y:S01]  /*461e0*/  STL.64 [R1+0x2320], R54 ;  /* 0x0023203601007387 */ /* 0x0001e20000100a00 */
[----:B-1----:R-:W-:Y:S01]  /*461f0*/  IMAD.MOV.U32 R42, RZ, RZ, -0x599d9835 ;  /* 0xa66267cbff2a7424 */ /* 0x002fe200078e00ff */
[----:B------:R-:W-:-:S02]  /*46200*/  MOV R43, 0x3fd5be7a ;  /* 0x3fd5be7a002b7802 */ /* 0x000fc40000000f00 */
[----:B------:R1:W-:Y:S01]  /*46210*/  STL.64 [R1+0x2340], R50 ;  /* 0x0023403201007387 */ /* 0x0003e20000100a00 */
[----:B---3--:R-:W-:Y:S01]  /*46220*/  IMAD.MOV.U32 R38, RZ, RZ, -0x448ac069 ;  /* 0xbb753f97ff267424 */ /* 0x008fe200078e00ff */
        /* <DEDUP_REMOVED lines=8> */
[----:B--2---:R-:W-:Y:S01]  /*462b0*/  IMAD.MOV.U32 R56, RZ, RZ, -0x401bc200 ;  /* 0xbfe43e00ff387424 */ /* 0x004fe200078e00ff */
        /* <DEDUP_REMOVED lines=24> */
[----:B0-----:R-:W-:Y:S01]  /*46440*/  IMAD.MOV.U32 R50, RZ, RZ, 0x30da5a0 ;  /* 0x030da5a0ff327424 */ /* 0x001fe200078e00ff */
[----:B------:R-:W-:Y:S01]  /*46450*/  MOV R51, 0xbff012bb ;  /* 0xbff012bb00337802 */ /* 0x000fe20000000f00 */
[----:B--2---:R-:W-:Y:S01]  /*46460*/  IMAD.MOV.U32 R56, RZ, RZ, 0x603144a ;  /* 0x0603144aff387424 */ /* 0x004fe200078e00ff */
        /* <DEDUP_REMOVED lines=65> */
[----:B--2---:R-:W-:Y:S01]  /*46880*/  IMAD.MOV.U32 R48, RZ, RZ, -0x645f7a03 ;  /* 0x9ba085fdff307424 */ /* 0x004fe200078e00ff */
        /* <DEDUP_REMOVED lines=237> */
[----:B-1----:R-:W-:Y:S01]  /*47760*/  IMAD.MOV.U32 R56, RZ, RZ, 0x1fd5f699 ;  /* 0x1fd5f699ff387424 */ /* 0x002fe200078e00ff */
        /* <DEDUP_REMOVED lines=14> */
[----:B0-----:R-:W-:-:S03]  /*47850*/  FFMA R34, RZ, R5, R33 ;  /* 0x00000005ff227223 */ /* 0x001fc60000000021 */
[----:B------:R2:W-:Y:S02]  /*47860*/  STL.64 [R1+0x2748], R56 ;  /* 0x0027483801007387 */ /* 0x0005e40000100a00 */
[----:B------:R-:W-:Y:S02]  /*47870*/  FSETP.GT.AND P0, PT, |R34|, 1.469367938527859385e-39, PT ;  /* 0x001000002200780b */ /* 0x000fe40003f04200 */
        /* <DEDUP_REMOVED lines=11> */
[----:B--2---:R-:W-:Y:S05]  /*47930*/  CALL.REL.NOINC `($__internal_27_$__cuda_sm20_div_rn_f64_full) ;  /* 0x0000004400707944 */ /* 0x004fea0003c00000 */
[----:B------:R-:W-:Y:S01]  /*47940*/  IMAD.MOV.U32 R32, RZ, RZ, R68 ;  /* 0x000000ffff207224 */ /* 0x000fe200078e0044 */
[----:B------:R-:W-:-:S07]  /*47950*/  MOV R33, R65 ;  /* 0x0000004100217202 */ /* 0x000fce0000000f00 */
.L_x_6308:
[----:B------:R-:W-:Y:S05]  /*47960*/  BSYNC B2 ;  /* 0x0000000000027941 */ /* 0x000fea0003800000 */
.L_x_6307:
[----:B------:R-:W2:Y:S01]  /*47970*/  MUFU.RCP64H R35, R5 ;  /* 0x0000000500237308 */ /* 0x000ea20000001800 */
[----:B------:R-:W-:Y:S01]  /*47980*/  IMAD.MOV.U32 R34, RZ, RZ, 0x1 ;  /* 0x00000001ff227424 */ /* 0x000fe200078e00ff */
[----:B------:R-:W-:Y:S01]  /*47990*/  FSETP.GEU.AND P1, PT, |R53|, 6.5827683646048100446e-37, PT ;  /* 0x036000003500780b */ /* 0x000fe20003f2e200 */
[----:B------:R-:W-:Y:S04]  /*479a0*/  BSSY B2, `(.L_x_6309) ;  /* 0x0000013000027945 */ /* 0x000fe80003800000 */
[----:B--2---:R-:W-:-:S08]  /*479b0*/  DFMA R36, -R4, R34, 1 ;  /* 0x3ff000000424742b */ /* 0x004fd00000000122 */
        /* <DEDUP_REMOVED lines=17> */
.L_x_6310:
[----:B------:R-:W-:Y:S05]  /*47ad0*/  BSYNC B2 ;  /* 0x0000000000027941 */ /* 0x000fea0003800000 */
.L_x_6309:
        /* <DEDUP_REMOVED lines=92> */
.L_x_6315:
        /* <DEDUP_REMOVED lines=23> */
.L_x_6318:
[----:B------:R-:W-:Y:S05]  /*48210*/  BSYNC B6 ;  /* 0x0000000000067941 */ /* 0x000fea0003800000 */
.L_x_6317:
        /* <DEDUP_REMOVED lines=29> */
.L_x_6316:
[----:B------:R-:W-:Y:S05]  /*483f0*/  BSYNC B2 ;  /* 0x0000000000027941 */ /* 0x000fea0003800000 */
.L_x_6314:
        /* <DEDUP_REMOVED lines=26> */
.L_x_6320:
[----:B------:R-:W-:Y:S05]  /*485a0*/  BSYNC B3 ;  /* 0x0000000000037941 */ /* 0x000fea0003800000 */
.L_x_6319:
[----:B------:R-:W-:Y:S01]  /*485b0*/  DADD R98, -RZ, -R38 ;  /* 0x00000000ff627229 */ /* 0x000fe20000000926 */
[----:B------:R-:W-:Y:S10]  /*485c0*/  BRA `(.L_x_6313) ;  /* 0x0000000800a47947 */ /* 0x000ff40003800000 */
.L_x_6312:
        /* <DEDUP_REMOVED lines=86> */
.L_x_6322:
        /* <DEDUP_REMOVED lines=23> */
.L_x_6325:
[----:B------:R-:W-:Y:S05]  /*48ca0*/  BSYNC B6 ;  /* 0x0000000000067941 */ /* 0x000fea0003800000 */
.L_x_6324:
        /* <DEDUP_REMOVED lines=29> */
.L_x_6323:
[----:B------:R-:W-:Y:S05]  /*48e80*/  BSYNC B2 ;  /* 0x0000000000027941 */ /* 0x000fea0003800000 */
.L_x_6321:
        /* <DEDUP_REMOVED lines=26> */
.L_x_6327:
[----:B------:R-:W-:Y:S05]  /*49030*/  BSYNC B3 ;  /* 0x0000000000037941 */ /* 0x000fea0003800000 */
.L_x_6326:
[----:B------:R-:W-:Y:S01]  /*49040*/  IMAD.MOV.U32 R98, RZ, RZ, R38 ;  /* 0x000000ffff627224 */ /* 0x000fe200078e0026 */
[----:B------:R-:W-:-:S07]  /*49050*/  MOV R99, R39 ;  /* 0x0000002700637202 */ /* 0x000fce0000000f00 */
.L_x_6313:
[----:B------:R-:W-:Y:S05]  /*49060*/  BSYNC B5 ;  /* 0x0000000000057941 */ /* 0x000fea0003800000 */
.L_x_6311:
        /* <DEDUP_REMOVED lines=25> */
.L_x_6329:
[----:B------:R-:W-:Y:S05]  /*49200*/  BSYNC B3 ;  /* 0x0000000000037941 */ /* 0x000fea0003800000 */
.L_x_6328:
        /* <DEDUP_REMOVED lines=13> */
.L_x_6331:
        /* <DEDUP_REMOVED lines=153> */
.L_x_6332:
[----:B------:R-:W-:Y:S05]  /*49c70*/  BSYNC B2 ;  /* 0x0000000000027941 */ /* 0x000fea0003800000 */
.L_x_6330:
        /* <DEDUP_REMOVED lines=31> */
.L_x_6339:
        /* <DEDUP_REMOVED lines=320> */
.L_x_6335:
[----:B------:R-:W-:Y:S05]  /*4b270*/  BSYNC B3 ;  /* 0x0000000000037941 */ /* 0x000fea0003800000 */
.L_x_6334:
        /* <DEDUP_REMOVED lines=29> */
.L_x_6338:
[----:B------:R-:W-:Y:S05]  /*4b450*/  BSYNC B5 ;  /* 0x0000000000057941 */ /* 0x000fea0003800000 */
.L_x_6337:
[----:B------:R-:W-:Y:S01]  /*4b460*/  VIADD R33, R33, 0x1 ;  /* 0x0000000121217836 */ /* 0x000fe20000000000 */
[----:B------:R-:W-:Y:S01]  /*4b470*/  DADD R68, -RZ, |R114| ;  /* 0x00000000ff447229 */ /* 0x000fe20000000572 */
[----:B------:R-:W-:Y:S01]  /*4b480*/  MOV R70, R66 ;  /* 0x0000004200467202 */ /* 0x000fe20000000f00 */
[----:B------:R-:W-:Y:S02]  /*4b490*/  IMAD.MOV.U32 R71, RZ, RZ, R67 ;  /* 0x000000ffff477224 */ /* 0x000fe400078e0043 */
[----:B------:R-:W-:-:S13]  /*4b4a0*/  ISETP.GE.U32.AND P0, PT, R33, 0x19, PT ;  /* 0x000000192100780c */ /* 0x000fda0003f06070 */
[----:B------:R-:W-:Y:S05]  /*4b4b0*/  @!P0 BRA `(.L_x_6339) ;  /* 0xffffffe8006c8947 */ /* 0x000fea000383ffff */
.L_x_6336:
[----:B------:R-:W-:Y:S05]  /*4b4c0*/  BSYNC B2 ;  /* 0x0000000000027941 */ /* 0x000fea0003800000 */
.L_x_6333:
        /* <DEDUP_REMOVED lines=56> */
[----:B------:R-:W-:-:S04]  /*4b850*/  @!P0 SHF.R.S32.HI R33, RZ, 0x1, R33 ;  /* 0x00000001ff218819 */ /* 0x000fc80000011421 */
[----:B------:R-:W-:Y:S01]  /*4b860*/  @!P0 IADD3 R32, R32, -R33, RZ ;  /* 0x8000002120208210 */ /* 0x000fe20007ffe0ff */
[----:B------:R-:W-:-:S03]  /*4b870*/  @!P0 IMAD R33, R33, 0x100000, R39 ;  /* 0x0010000021218824 */ /* 0x000fc600078e0227 */
[----:B------:R-:W-:Y:S02]  /*4b880*/  @!P0 LEA R37, R32, 0x3ff00000, 0x14 ;  /* 0x3ff0000020258811 */ /* 0x000fe400078ea0ff */
[----:B------:R-:W-:-:S06]  /*4b890*/  @!P0 MOV R32, R38 ;  /* 0x0000002600208202 */ /* 0x000fcc0000000f00 */
[----:B------:R-:W-:-:S11]  /*4b8a0*/  @!P0 DMUL R48, R32, R36 ;  /* 0x0000002420308228 */ /* 0x000fd60000000000 */
.L_x_6341:
[----:B------:R-:W-:Y:S05]  /*4b8b0*/  BSYNC B2 ;  /* 0x0000000000027941 */ /* 0x000fea0003800000 */
.L_x_6340:
        /* <DEDUP_REMOVED lines=25> */
[----:B------:R-:W-:Y:S05]  /*4ba50*/  CALL.REL.NOINC `($__internal_28_$__cuda_sm20_dsqrt_rn_f64_mediumpath_v1) ;  /* 0x0000000800bc7944 */ /* 0x000fea0003c00000 */
[----:B------:R-:W-:-:S07]  /*4ba60*/  IMAD.MOV.U32 R39, RZ, RZ, R33 ;  /* 0x000000ffff277224 */ /* 0x000fce00078e0021 */
.L_x_6343:
[----:B------:R-:W-:Y:S05]  /*4ba70*/  BSYNC B3 ;  /* 0x0000000000037941 */ /* 0x000fea0003800000 */
.L_x_6342:
[----:B------:R-:W0:Y:S01]  /*4ba80*/  MUFU.RCP64H R5, R39 ;  /* 0x0000002700057308 */ /* 0x000e220000001800 */
[----:B------:R-:W-:Y:S01]  /*4ba90*/  MOV R4, 0x1 ;  /* 0x0000000100047802 */ /* 0x000fe20000000f00 */
        /* <DEDUP_REMOVED lines=20> */
.L_x_6345:
[----:B------:R-:W-:Y:S05]  /*4bbe0*/  BSYNC B2 ;  /* 0x0000000000027941 */ /* 0x000fea0003800000 */
.L_x_6344:
[----:B------:R-:W-:Y:S01]  /*4bbf0*/  DFMA R54, R96, 0.5, R68 ;  /* 0x3fe000006036782b */ /* 0x000fe20000000044 */
[----:B------:R-:W-:Y:S10]  /*4bc00*/  BRA `(.L_x_5960) ;  /* 0x00000000000c7947 */ /* 0x000ff40003800000 */
.L_x_5961:
[----:B------:R-:W-:Y:S01]  /*4bc10*/  DSETP.GT.AND P0, PT, R52, RZ, PT ;  /* 0x000000ff3400722a */ /* 0x000fe20003f04000 */
[----:B------:R-:W-:-:S05]  /*4bc20*/  IMAD.MOV.U32 R54, RZ, RZ, RZ ;  /* 0x000000ffff367224 */ /* 0x000fca00078e00ff */
[----:B------:R-:W-:-:S08]  /*4bc30*/  FSEL R55, RZ, +QNAN , P0 ;  /* 0x7ff80000ff377808 */ /* 0x000fd00000000000 */
.L_x_5960:
[----:B------:R-:W-:Y:S05]  /*4bc40*/  BSYNC B1 ;  /* 0x0000000000017941 */ /* 0x000fea0003800000 */
.L_x_5959:
[----:B------:R-:W-:Y:S01]  /*4bc50*/  MOV R4, R0 ;  /* 0x0000000000047202 */ /* 0x000fe20000000f00 */
[----:B------:R-:W-:-:S04]  /*4bc60*/  IMAD.MOV.U32 R5, RZ, RZ, 0x0 ;  /* 0x00000000ff057424 */ /* 0x000fc800078e00ff */
[----:B------:R-:W-:Y:S05]  /*4bc70*/  RET.REL.NODEC R4 `(_ZN2at6native29vectorized_elementwise_kernelILi2EN48_GLOBAL__N__08322988_15_IGammaKernel_cu_cb51a28d10CalcIgammaIdEESt5arrayIPcLm3EEEEviT0_T1_) ;  /* 0xfffffb4004e07950 */ /* 0x000fea0003c3ffff */
        .weak           $__internal_26_$__cuda_sm20_dblrcp_rn_slowpath_v3
        .type           $__internal_26_$__cuda_sm20_dblrcp_rn_slowpath_v3,@function
        .size           $__internal_26_$__cuda_sm20_dblrcp_rn_slowpath_v3,($__internal_27_$__cuda_sm20_div_rn_f64_full - $__internal_26_$__cuda_sm20_dblrcp_rn_slowpath_v3)
$__internal_26_$__cuda_sm20_dblrcp_rn_slowpath_v3:
        /* <DEDUP_REMOVED lines=12> */
[----:B------:R-:W-:-:S03]  /*4bd40*/  IMAD.MOV.U32 R42, RZ, RZ, R40 ;  /* 0x000000ffff2a7224 */ /* 0x000fc600078e0028 */
[----:B------:R-:W0:Y:S03]  /*4bd50*/  MUFU.RCP64H R39, R43 ;  /* 0x0000002b00277308 */ /* 0x000e260000001800 */
        /* <DEDUP_REMOVED lines=10> */
.L_x_6349:
[----:B------:R-:W-:-:S06]  /*4be00*/  DMUL R40, R40, 8.11296384146066816958e+31 ;  /* 0x4690000028287828 */ /* 0x000fcc0000000000 */
        /* <DEDUP_REMOVED lines=8> */
.L_x_6347:
[----:B------:R-:W-:Y:S02]  /*4be90*/  LOP3.LUT R43, R41, 0x80000, RZ, 0xfc, !PT ;  /* 0x00080000292b7812 */ /* 0x000fe400078efcff */
[----:B------:R-:W-:-:S07]  /*4bea0*/  MOV R42, R40 ;  /* 0x00000028002a7202 */ /* 0x000fce0000000f00 */
.L_x_6348:
[----:B------:R-:W-:Y:S05]  /*4beb0*/  BSYNC B2 ;  /* 0x0000000000027941 */ /* 0x000fea0003800000 */
.L_x_6346:
[----:B------:R-:W-:Y:S01]  /*4bec0*/  IMAD.MOV.U32 R37, RZ, RZ, 0x0 ;  /* 0x00000000ff257424 */ /* 0x000fe200078e00ff */
[----:B------:R-:W-:Y:S01]  /*4bed0*/  MOV R39, R43 ;  /* 0x0000002b00277202 */ /* 0x000fe20000000f00 */
[----:B------:R-:W-:Y:S02]  /*4bee0*/  IMAD.MOV.U32 R38, RZ, RZ, R42 ;  /* 0x000000ffff267224 */ /* 0x000fe400078e002a */
[----:B------:R-:W-:Y:S05]  /*4bef0*/  RET.REL.NODEC R36 `(_ZN2at6native29vectorized_elementwise_kernelILi2EN48_GLOBAL__N__08322988_15_IGammaKernel_cu_cb51a28d10CalcIgammaIdEESt5arrayIPcLm3EEEEviT0_T1_) ;  /* 0xfffffb4024407950 */ /* 0x000fea0003c3ffff */
        .weak           $__internal_27_$__cuda_sm20_div_rn_f64_full
        .type           $__internal_27_$__cuda_sm20_div_rn_f64_full,@function
        .size           $__internal_27_$__cuda_sm20_div_rn_f64_full,($__internal_28_$__cuda_sm20_dsqrt_rn_f64_mediumpath_v1 - $__internal_27_$__cuda_sm20_div_rn_f64_full)
$__internal_27_$__cuda_sm20_div_rn_f64_full:
[C---:B------:R-:W-:Y:S01]  /*4bf00*/  FSETP.GEU.AND P0, PT, |R65|.reuse, 1.469367938527859385e-39, PT ;  /* 0x001000004100780b */ /* 0x040fe20003f0e200 */
[----:B------:R-:W-:Y:S01]  /*4bf10*/  IMAD.MOV.U32 R101, RZ, RZ, R65 ;  /* 0x000000ffff657224 */ /* 0x000fe200078e0041 */
[-C--:B------:R-:W-:Y:S01]  /*4bf20*/  MOV R100, R68.reuse ;  /* 0x0000004400647202 */ /* 0x080fe20000000f00 */
[----:B------:R-:W-:Y:S01]  /*4bf30*/  IMAD.MOV.U32 R104, RZ, RZ, 0x1 ;  /* 0x00000001ff687424 */ /* 0x000fe200078e00ff */
[----:B------:R-:W-:Y:S01]  /*4bf40*/  LOP3.LUT R69, R65, 0x800fffff, RZ, 0xc0, !PT ;  /* 0x800fffff41457812 */ /* 0x000fe200078ec0ff */
[----:B------:R-:W-:Y:S01]  /*4bf50*/  IMAD.MOV.U32 R107, RZ, RZ, R67 ;  /* 0x000000ffff6b7224 */ /* 0x000fe200078e0043 */
[----:B------:R-:W-:Y:S01]  /*4bf60*/  MOV R102, R68 ;  /* 0x0000004400667202 */ /* 0x000fe20000000f00 */
[----:B------:R-:W-:Y:S01]  /*4bf70*/  BSSY B3, `(.L_x_6350) ;  /* 0x0000059000037945 */ /* 0x000fe20003800000 */
[----:B------:R-:W-:Y:S02]  /*4bf80*/  LOP3.LUT R103, R69, 0x3ff00000, RZ, 0xfc, !PT ;  /* 0x3ff0000045677812 */ /* 0x000fe400078efcff */
[----:B------:R-:W-:-:S02]  /*4bf90*/  FSETP.GEU.AND P1, PT, |R107|, 1.469367938527859385e-39, PT ;  /* 0x001000006b00780b */ /* 0x000fc40003f2e200 */
[----:B------:R-:W-:Y:S01]  /*4bfa0*/  LOP3.LUT R67, R107, 0x7ff00000, RZ, 0xc0, !PT ;  /* 0x7ff000006b437812 */ /* 0x000fe200078ec0ff */
[----:B------:R-:W-:Y:S01]  /*4bfb0*/  @!P0 DMUL R102, R100, 8.98846567431157953865e+307 ;  /* 0x7fe0000064668828 */ /* 0x000fe20000000000 */
[----:B------:R-:W-:Y:S02]  /*4bfc0*/  MOV R106, R70 ;  /* 0x00000046006a7202 */ /* 0x000fe40000000f00 */
[----:B------:R-:W-:-:S03]  /*4bfd0*/  LOP3.LUT R70, R65, 0x7ff00000, RZ, 0xc0, !PT ;  /* 0x7ff0000041467812 */ /* 0x000fc600078ec0ff */
[----:B------:R-:W0:Y:S01]  /*4bfe0*/  MUFU.RCP64H R105, R103 ;  /* 0x0000006700697308 */ /* 0x000e220000001800 */
[----:B------:R-:W-:-:S03]  /*4bff0*/  IMAD.MOV.U32 R108, RZ, RZ, R106 ;  /* 0x000000ffff6c7224 */ /* 0x000fc600078e006a */
[----:B------:R-:W-:Y:S01]  /*4c000*/  @!P1 MOV R110, RZ ;  /* 0x000000ff006e9202 */ /* 0x000fe20000000f00 */
[----:B0-----:R-:W-:-:S08]  /*4c010*/  DFMA R68, R104, -R102, 1 ;  /* 0x3ff000006844742b */ /* 0x001fd00000000866 */
[----:B------:R-:W-:-:S08]  /*4c020*/  DFMA R68, R68, R68, R68 ;  /* 0x000000444444722b */ /* 0x000fd00000000044 */
[----:B------:R-:W-:Y:S01]  /*4c030*/  DFMA R104, R104, R68, R104 ;  /* 0x000000446868722b */ /* 0x000fe20000000068 */
[----:B------:R-:W-:-:S04]  /*4c040*/  @!P1 LOP3.LUT R68, R101, 0x7ff00000, RZ, 0xc0, !PT ;  /* 0x7ff0000065449812 */ /* 0x000fc800078ec0ff */
[----:B------:R-:W-:Y:S02]  /*4c050*/  @!P1 ISETP.GE.U32.AND P2, PT, R67, R68, PT ;  /* 0x000000444300920c */ /* 0x000fe40003f46070 */
[----:B------:R-:W-:Y:S01]  /*4c060*/  MOV R68, 0x1ca00000 ;  /* 0x1ca0000000447802 */ /* 0x000fe20000000f00 */
[----:B------:R-:W-:-:S03]  /*4c070*/  DFMA R112, R104, -R102, 1 ;  /* 0x3ff000006870742b */ /* 0x000fc60000000866 */
[C---:B------:R-:W-:Y:S02]  /*4c080*/  @!P1 SEL R65, R68.reuse, 0x63400000, !P2 ;  /* 0x6340000044419807 */ /* 0x040fe40005000000 */
[----:B------:R-:W-:Y:S02]  /*4c090*/  ISETP.GE.U32.AND P2, PT, R67, R70, PT ;  /* 0x000000464300720c */ /* 0x000fe40003f46070 */
[----:B------:R-:W-:Y:S01]  /*4c0a0*/  @!P1 LOP3.LUT R65, R65, 0x80000000, R107, 0xf8, !PT ;  /* 0x8000000041419812 */ /* 0x000fe200078ef86b */
[----:B------:R-:W-:Y:S01]  /*4c0b0*/  DFMA R112, R104, R112, R104 ;  /* 0x000000706870722b */ /* 0x000fe20000000068 */
[----:B------:R-:W-:Y:S02]  /*4c0c0*/  SEL R69, R68, 0x63400000, !P2 ;  /* 0x6340000044457807 */ /* 0x000fe40005000000 */
[----:B------:R-:W-:Y:S01]  /*4c0d0*/  @!P1 LOP3.LUT R111, R65, 0x100000, RZ, 0xfc, !PT ;  /* 0x00100000416f9812 */ /* 0x000fe200078efcff */
[----:B------:R-:W-:Y:S01]  /*4c0e0*/  IMAD.MOV.U32 R65, RZ, RZ, R67 ;  /* 0x000000ffff417224 */ /* 0x000fe200078e0043 */
[----:B------:R-:W-:-:S02]  /*4c0f0*/  LOP3.LUT R109, R69, 0x800fffff, R107, 0xf8, !PT ;  /* 0x800fffff456d7812 */ /* 0x000fc400078ef86b */
[----:B------:R-:W-:-:S04]  /*4c100*/  @!P0 LOP3.LUT R70, R103, 0x7ff00000, RZ, 0xc0, !PT ;  /* 0x7ff0000067468812 */ /* 0x000fc800078ec0ff */
[----:B------:R-:W-:-:S08]  /*4c110*/  @!P1 DFMA R108, R108, 2, -R110 ;  /* 0x400000006c6c982b */ /* 0x000fd0000000086e */
[----:B------:R-:W-:Y:S02]  /*4c120*/  DMUL R110, R112, R108 ;  /* 0x0000006c706e7228 */ /* 0x000fe40000000000 */
[----:B------:R-:W-:-:S04]  /*4c130*/  @!P1 LOP3.LUT R65, R109, 0x7ff00000, RZ, 0xc0, !PT ;  /* 0x7ff000006d419812 */ /* 0x000fc800078ec0ff */
[----:B------:R-:W-:Y:S02]  /*4c140*/  IADD3 R69, R65, -0x1, RZ ;  /* 0xffffffff41457810 */ /* 0x000fe40007ffe0ff */
[----:B------:R-:W-:Y:S02]  /*4c150*/  DFMA R104, R110, -R102, R108 ;  /* 0x800000666e68722b */ /* 0x000fe4000000006c */
[----:B------:R-:W-:Y:S01]  /*4c160*/  ISETP.GT.U32.AND P0, PT, R69, 0x7feffffe, PT ;  /* 0x7feffffe4500780c */ /* 0x000fe20003f04070 */
[----:B------:R-:W-:-:S05]  /*4c170*/  VIADD R69, R70, 0xffffffff ;  /* 0xffffffff46457836 */ /* 0x000fca0000000000 */
[----:B------:R-:W-:Y:S01]  /*4c180*/  ISETP.GT.U32.OR P0, PT, R69, 0x7feffffe, P0 ;  /* 0x7feffffe4500780c */ /* 0x000fe20000704470 */
[----:B------:R-:W-:-:S12]  /*4c190*/  DFMA R104, R112, R104, R110 ;  /* 0x000000687068722b */ /* 0x000fd8000000006e */
[----:B------:R-:W-:Y:S05]  /*4c1a0*/  @P0 BRA `(.L_x_6351) ;  /* 0x0000000000740947 */ /* 0x000fea0003800000 */
[----:B------:R-:W-:-:S04]  /*4c1b0*/  LOP3.LUT R70, R101, 0x7ff00000, RZ, 0xc0, !PT ;  /* 0x7ff0000065467812 */ /* 0x000fc800078ec0ff */
[CC--:B------:R-:W-:Y:S02]  /*4c1c0*/  ISETP.GE.U32.AND P0, PT, R67.reuse, R70.reuse, PT ;  /* 0x000000464300720c */ /* 0x0c0fe40003f06070 */
[----:B------:R-:W-:Y:S02]  /*4c1d0*/  VIADDMNMX R65, R67, -R70, 0xb9600000, !PT ;  /* 0xb960000043417446 */ /* 0x000fe40007800946 */
[----:B------:R-:W-:Y:S02]  /*4c1e0*/  SEL R68, R68, 0x63400000, !P0 ;  /* 0x6340000044447807 */ /* 0x000fe40004000000 */
[----:B------:R-:W-:-:S04]  /*4c1f0*/  VIMNMX R65, R65, 0x46a00000, PT ;  /* 0x46a0000041417848 */ /* 0x000fc80003fe0100 */
        /* <DEDUP_REMOVED lines=16> */
[----:B------:R-:W-:-:S10]  /*4c300*/  DFMA R70, R110, -R70, R104 ;  /* 0x800000466e46722b */ /* 0x000fd40000000068 */
[----:B------:R-:W-:Y:S02]  /*4c310*/  FSETP.NEU.AND P0, PT, |R71|, R65, PT ;  /* 0x000000414700720b */ /* 0x000fe40003f0d200 */
[----:B------:R-:W-:Y:S02]  /*4c320*/  LOP3.LUT R65, R69, R67, RZ, 0x3c, !PT ;  /* 0x0000004345417212 */ /* 0x000fe400078e3cff */
[----:B------:R-:W-:Y:S02]  /*4c330*/  FSEL R68, R68, R110, !P0 ;  /* 0x0000006e44447208 */ /* 0x000fe40004000000 */
[----:B------:R-:W-:Y:S02]  /*4c340*/  FSEL R69, R65, R111, !P0 ;  /* 0x0000006f41457208 */ /* 0x000fe40004000000 */
[----:B------:R-:W-:-:S03]  /*4c350*/  MOV R110, R68 ;  /* 0x00000044006e7202 */ /* 0x000fc60000000f00 */
[----:B------:R-:W-:Y:S01]  /*4c360*/  IMAD.MOV.U32 R111, RZ, RZ, R69 ;  /* 0x000000ffff6f7224 */ /* 0x000fe200078e0045 */
[----:B------:R-:W-:Y:S06]  /*4c370*/  BRA `(.L_x_6352) ;  /* 0x0000000000607947 */ /* 0x000fec0003800000 */
.L_x_6351:
        /* <DEDUP_REMOVED lines=17> */
.L_x_6354:
[----:B------:R-:W-:Y:S02]  /*4c490*/  LOP3.LUT R65, R101, 0x80000, RZ, 0xfc, !PT ;  /* 0x0008000065417812 */ /* 0x000fe400078efcff */
[----:B------:R-:W-:-:S03]  /*4c4a0*/  MOV R110, R100 ;  /* 0x00000064006e7202 */ /* 0x000fc60000000f00 */
[----:B------:R-:W-:Y:S01]  /*4c4b0*/  IMAD.MOV.U32 R111, RZ, RZ, R65 ;  /* 0x000000ffff6f7224 */ /* 0x000fe200078e0041 */
[----:B------:R-:W-:Y:S06]  /*4c4c0*/  BRA `(.L_x_6352) ;  /* 0x00000000000c7947 */ /* 0x000fec0003800000 */
.L_x_6353:
[----:B------:R-:W-:Y:S02]  /*4c4d0*/  LOP3.LUT R65, R107, 0x80000, RZ, 0xfc, !PT ;  /* 0x000800006b417812 */ /* 0x000fe400078efcff */
[----:B------:R-:W-:-:S03]  /*4c4e0*/  MOV R110, R106 ;  /* 0x0000006a006e7202 */ /* 0x000fc60000000f00 */
[----:B------:R-:W-:-:S07]  /*4c4f0*/  IMAD.MOV.U32 R111, RZ, RZ, R65 ;  /* 0x000000ffff6f7224 */ /* 0x000fce00078e0041 */
.L_x_6352:
[----:B------:R-:W-:Y:S05]  /*4c500*/  BSYNC B3 ;  /* 0x0000000000037941 */ /* 0x000fea0003800000 */
.L_x_6350:
[----:B------:R-:W-:Y:S01]  /*4c510*/  HFMA2.MMA R67, -RZ, RZ, 0, 0 ;  /* 0x00000000ff437435 */ /* 0x000fe200000001ff */
[----:B------:R-:W-:Y:S01]  /*4c520*/  MOV R68, R110 ;  /* 0x0000006e00447202 */ /* 0x000fe20000000f00 */
[----:B------:R-:W-:-:S04]  /*4c530*/  IMAD.MOV.U32 R65, RZ, RZ, R111 ;  /* 0x000000ffff417224 */ /* 0x000fc800078e006f */
[----:B------:R-:W-:Y:S05]  /*4c540*/  RET.REL.NODEC R66 `(_ZN2at6native29vectorized_elementwise_kernelILi2EN48_GLOBAL__N__08322988_15_IGammaKernel_cu_cb51a28d10CalcIgammaIdEESt5arrayIPcLm3EEEEviT0_T1_) ;  /* 0xfffffb3842ac7950 */ /* 0x000fea0003c3ffff */
        .weak           $__internal_28_$__cuda_sm20_dsqrt_rn_f64_mediumpath_v1
        .type           $__internal_28_$__cuda_sm20_dsqrt_rn_f64_mediumpath_v1,@function
        .size           $__internal_28_$__cuda_sm20_dsqrt_rn_f64_mediumpath_v1,($_ZN2at6native29vectorized_elementwise_kernelILi2EN48_GLOBAL__N__08322988_15_IGammaKernel_cu_cb51a28d10CalcIgammaIdEESt5arrayIPcLm3EEEEviT0_T1_$__internal_accurate_pow - $__internal_28_$__cuda_sm20_dsqrt_rn_f64_mediumpath_v1)
$__internal_28_$__cuda_sm20_dsqrt_rn_f64_mediumpath_v1:
[----:B------:R-:W-:Y:S01]  /*4c550*/  ISETP.GE.U32.AND P0, PT, R54, -0x3400000, PT ;  /* 0xfcc000003600780c */ /* 0x000fe20003f06070 */
[----:B------:R-:W-:Y:S01]  /*4c560*/  BSSY B2, `(.L_x_6355) ;  /* 0x0000026000027945 */ /* 0x000fe20003800000 */
[----:B------:R-:W-:Y:S01]  /*4c570*/  IMAD.MOV.U32 R57, RZ, RZ, R41 ;  /* 0x000000ffff397224 */ /* 0x000fe200078e0029 */
[----:B------:R-:W-:Y:S01]  /*4c580*/  MOV R43, R37 ;  /* 0x00000025002b7202 */ /* 0x000fe20000000f00 */
[----:B------:R-:W-:-:S09]  /*4c590*/  IMAD.MOV.U32 R41, RZ, RZ, R33 ;  /* 0x000000ffff297224 */ /* 0x000fd200078e0021 */
        /* <DEDUP_REMOVED lines=9> */
.L_x_6356:
        /* <DEDUP_REMOVED lines=24> */
.L_x_6358:
[----:B------:R-:W-:-:S11]  /*4c7b0*/  DADD R38, R56, R56 ;  /* 0x0000000038267229 */ /* 0x000fd60000000038 */
.L_x_6357:
[----:B------:R-:W-:Y:S05]  /*4c7c0*/  BSYNC B2 ;  /* 0x0000000000027941 */ /* 0x000fea0003800000 */
.L_x_6355:
[----:B------:R-:W-:Y:S01]  /*4c7d0*/  IMAD.MOV.U32 R37, RZ, RZ, 0x0 ;  /* 0x00000000ff257424 */ /* 0x000fe200078e00ff */
[----:B------:R-:W-:-:S03]  /*4c7e0*/  MOV R33, R39 ;  /* 0x0000002700217202 */ /* 0x000fc60000000f00 */
[----:B------:R-:W-:Y:S05]  /*4c7f0*/  RET.REL.NODEC R36 `(_ZN2at6native29vectorized_elementwise_kernelILi2EN48_GLOBAL__N__08322988_15_IGammaKernel_cu_cb51a28d10CalcIgammaIdEESt5arrayIPcLm3EEEEviT0_T1_) ;  /* 0xfffffb3824007950 */ /* 0x000fea0003c3ffff */
        .type           $_ZN2at6native29vectorized_elementwise_kernelILi2EN48_GLOBAL__N__08322988_15_IGammaKernel_cu_cb51a28d10CalcIgammaIdEESt5arrayIPcLm3EEEEviT0_T1_$__internal_accurate_pow,@function
        .size           $_ZN2at6native29vectorized_elementwise_kernelILi2EN48_GLOBAL__N__08322988_15_IGammaKernel_cu_cb51a28d10CalcIgammaIdEESt5arrayIPcLm3EEEEviT0_T1_$__internal_accurate_pow,($_ZN2at6native29vectorized_elementwise_kernelILi2EN48_GLOBAL__N__08322988_15_IGammaKernel_cu_cb51a28d10CalcIgammaIdEESt5arrayIPcLm3EEEEviT0_T1_$__internal_lgamma_pos - $_ZN2at6native29vectorized_elementwise_kernelILi2EN48_GLOBAL__N__08322988_15_IGammaKernel_cu_cb51a28d10CalcIgammaIdEESt5arrayIPcLm3EEEEviT0_T1_$__internal_accurate_pow)
$_ZN2at6native29vectorized_elementwise_kernelILi2EN48_GLOBAL__N__08322988_15_IGammaKernel_cu_cb51a28d10CalcIgammaIdEESt5arrayIPcLm3EEEEviT0_T1_$__internal_accurate_pow:
[----:B------:R-:W-:Y:S01]  /*4c800*/  SHF.R.U32.HI R39, RZ, 0x14, R41 ;  /* 0x00000014ff277819 */ /* 0x000fe20000011629 */
[----:B------:R-:W-:Y:S01]  /*4c810*/  UMOV UR6, 0x7d2cafe2 ;  /* 0x7d2cafe200067882 */ /* 0x000fe20000000000 */
[----:B------:R-:W-:Y:S01]  /*4c820*/  MOV R54, RZ ;  /* 0x000000ff00367202 */ /* 0x000fe20000000f00 */
[----:B------:R-:W-:Y:S01]  /*4c830*/  UMOV UR7, 0x3eb0f5ff ;  /* 0x3eb0f5ff00077882 */ /* 0x000fe20000000000 */
[----:B------:R-:W-:-:S13]  /*4c840*/  ISETP.NE.AND P0, PT, R39, RZ, PT ;  /* 0x000000ff2700720c */ /* 0x000fda0003f05270 */
[----:B------:R-:W-:-:S10]  /*4c850*/  @!P0 DMUL R42, R40, 1.80143985094819840000e+16 ;  /* 0x43500000282a8828 */ /* 0x000fd40000000000 */
[----:B------:R-:W-:Y:S01]  /*4c860*/  @!P0 MOV R41, R43 ;  /* 0x0000002b00298202 */ /* 0x000fe20000000f00 */
[----:B------:R-:W-:Y:S01]  /*4c870*/  @!P0 IMAD.MOV.U32 R40, RZ, RZ, R42 ;  /* 0x000000ffff288224 */ /* 0x000fe200078e002a */
[----:B------:R-:W-:Y:S02]  /*4c880*/  @!P0 LEA.HI R39, R43, 0xffffffca, RZ, 0xc ;  /* 0xffffffca2b278811 */ /* 0x000fe400078f60ff */
[----:B------:R-:W-:Y:S02]  /*4c890*/  LOP3.LUT R41, R41, 0x800fffff, RZ, 0xc0, !PT ;  /* 0x800fffff29297812 */ /* 0x000fe400078ec0ff */
[----:B------:R-:W-:Y:S02]  /*4c8a0*/  MOV R56, R40 ;  /* 0x0000002800387202 */ /* 0x000fe40000000f00 */
[----:B------:R-:W-:-:S04]  /*4c8b0*/  LOP3.LUT R41, R41, 0x3ff00000, RZ, 0xfc, !PT ;  /* 0x3ff0000029297812 */ /* 0x000fc800078efcff */
[----:B------:R-:W-:Y:S01]  /*4c8c0*/  ISETP.GE.U32.AND P1, PT, R41, 0x3ff6a09f, PT ;  /* 0x3ff6a09f2900780c */ /* 0x000fe20003f26070 */
[----:B------:R-:W-:-:S12]  /*4c8d0*/  IMAD.MOV.U32 R57, RZ, RZ, R41 ;  /* 0x000000ffff397224 */ /* 0x000fd800078e0029 */
[----:B------:R-:W-:-:S05]  /*4c8e0*/  @P1 IADD3 R40, R57, -0x100000, RZ ;  /* 0xfff0000039281810 */ /* 0x000fca0007ffe0ff */
[----:B------:R-:W-:-:S06]  /*4c8f0*/  @P1 IMAD.MOV.U32 R57, RZ, RZ, R40 ;  /* 0x000000ffff391224 */ /* 0x000fcc00078e0028 */
[C---:B------:R-:W-:Y:S02]  /*4c900*/  DADD R58, R56.reuse, 1 ;  /* 0x3ff00000383a7429 */ /* 0x040fe40000000000 */
[----:B------:R-:W-:-:S04]  /*4c910*/  DADD R56, R56, -1 ;  /* 0xbff0000038387429 */ /* 0x000fc80000000000 */
[----:B------:R-:W0:Y:S02]  /*4c920*/  MUFU.RCP64H R55, R59 ;  /* 0x0000003b00377308 */ /* 0x000e240000001800 */
[----:B0-----:R-:W-:-:S08]  /*4c930*/  DFMA R40, -R58, R54, 1 ;  /* 0x3ff000003a28742b */ /* 0x001fd00000000136 */
[----:B------:R-:W-:-:S08]  /*4c940*/  DFMA R40, R40, R40, R40 ;  /* 0x000000282828722b */ /* 0x000fd00000000028 */
[----:B------:R-:W-:Y:S01]  /*4c950*/  DFMA R40, R54, R40, R54 ;  /* 0x000000283628722b */ /* 0x000fe20000000036 */
[----:B------:R-:W-:Y:S01]  /*4c960*/  IMAD.MOV.U32 R54, RZ, RZ, 0x41ad3b5a ;  /* 0x41ad3b5aff367424 */ /* 0x000fe200078e00ff */
[----:B------:R-:W-:-:S06]  /*4c970*/  MOV R55, 0x3ed0f5d2 ;  /* 0x3ed0f5d200377802 */ /* 0x000fcc0000000f00 */
[----:B------:R-:W-:-:S08]  /*4c980*/  DMUL R70, R40, R56 ;  /* 0x0000003828467228 */ /* 0x000fd00000000000 */
[----:B------:R-:W-:-:S08]  /*4c990*/  DFMA R70, R40, R56, R70 ;  /* 0x000000382846722b */ /* 0x000fd00000000046 */
[CC--:B------:R-:W-:Y:S02]  /*4c9a0*/  DMUL R60, R70.reuse, R70.reuse ;  /* 0x00000046463c7228 */ /* 0x0c0fe40000000000 */
[----:B------:R-:W-:-:S06]  /*4c9b0*/  DMUL R62, R70, R70 ;  /* 0x00000046463e7228 */ /* 0x000fcc0000000000 */
[----:B------:R-:W-:Y:S01]  /*4c9c0*/  DFMA R54, R60, UR6, R54 ;  /* 0x000000063c367c2b */ /* 0x000fe20008000036 */
[----:B------:R-:W-:Y:S01]  /*4c9d0*/  UMOV UR6, 0x75488a3f ;  /* 0x75488a3f00067882 */ /* 0x000fe20000000000 */
[----:B------:R-:W-:-:S06]  /*4c9e0*/  UMOV UR7, 0x3ef3b20a ;  /* 0x3ef3b20a00077882 */ /* 0x000fcc0000000000 */
[----:B------:R-:W-:Y:S01]  /*4c9f0*/  DFMA R58, R60, R54, UR6 ;  /* 0x000000063c3a7e2b */ /* 0x000fe20008000036 */
        /* <DEDUP_REMOVED lines=11> */
[----:B------:R-:W-:-:S03]  /*4cab0*/  DMUL R56, R70, R62 ;  /* 0x0000003e46387228 */ /* 0x000fc60000000000 */
[----:B------:R-:W-:Y:S01]  /*4cac0*/  DFMA R58, R60, R58, UR6 ;  /* 0x000000063c3a7e2b */ /* 0x000fe2000800003a */
[----:B------:R-:W-:Y:S01]  /*4cad0*/  UMOV UR6, 0x99999dfb ;  /* 0x99999dfb00067882 */ /* 0x000fe20000000000 */
[----:B------:R-:W-:Y:S01]  /*4cae0*/  UMOV UR7, 0x3f899999 ;  /* 0x3f89999900077882 */ /* 0x000fe20000000000 */
[----:B------:R-:W-:Y:S02]  /*4caf0*/  DMUL R54, R40, R54 ;  /* 0x0000003628367228 */ /* 0x000fe40000000000 */
[----:B------:R-:W-:-:S03]  /*4cb00*/  DFMA R40, R70, R62, -R56 ;  /* 0x0000003e4628722b */ /* 0x000fc60000000838 */
[----:B------:R-:W-:Y:S01]  /*4cb10*/  DFMA R58, R60, R58, UR6 ;  /* 0x000000063c3a7e2b */ /* 0x000fe2000800003a */
[----:B------:R-:W-:Y:S01]  /*4cb20*/  UMOV UR6, 0x55555555 ;  /* 0x5555555500067882 */ /* 0x000fe20000000000 */
[----:B------:R-:W-:-:S03]  /*4cb30*/  UMOV UR7, 0x3fb55555 ;  /* 0x3fb5555500077882 */ /* 0x000fc60000000000 */
[----:B------:R-:W-:-:S03]  /*4cb40*/  DFMA R40, R54, R62, R40 ;  /* 0x0000003e3628722b */ /* 0x000fc60000000028 */
[----:B------:R-:W-:-:S08]  /*4cb50*/  DFMA R68, R60, R58, UR6 ;  /* 0x000000063c447e2b */ /* 0x000fd0000800003a */
[----:B------:R-:W-:Y:S01]  /*4cb60*/  DADD R66, -R68, UR6 ;  /* 0x0000000644427e29 */ /* 0x000fe20008000100 */
[----:B------:R-:W-:Y:S01]  /*4cb70*/  UMOV UR6, 0xb9e7b0 ;  /* 0x00b9e7b000067882 */ /* 0x000fe20000000000 */
[----:B------:R-:W-:-:S06]  /*4cb80*/  UMOV UR7, 0x3c46a4cb ;  /* 0x3c46a4cb00077882 */ /* 0x000fcc0000000000 */
[----:B------:R-:W-:Y:S02]  /*4cb90*/  DFMA R66, R60, R58, R66 ;  /* 0x0000003a3c42722b */ /* 0x000fe40000000042 */
[----:B------:R-:W-:Y:S01]  /*4cba0*/  DFMA R60, R70, R70, -R62 ;  /* 0x00000046463c722b */ /* 0x000fe2000000083e */
[----:B------:R-:W-:Y:S01]  /*4cbb0*/  VIADD R59, R55, 0x100000 ;  /* 0x00100000373b7836 */ /* 0x000fe20000000000 */
[----:B------:R-:W-:-:S04]  /*4cbc0*/  MOV R58, R54 ;  /* 0x00000036003a7202 */ /* 0x000fc80000000f00 */
[----:B------:R-:W-:Y:S02]  /*4cbd0*/  DADD R66, RZ, R66 ;  /* 0x00000000ff427229 */ /* 0x000fe40000000042 */
[----:B------:R-:W-:-:S06]  /*4cbe0*/  DFMA R60, R70, R58, R60 ;  /* 0x0000003a463c722b */ /* 0x000fcc000000003c */
[----:B------:R-:W-:Y:S01]  /*4cbf0*/  DADD R66, R66, -UR6 ;  /* 0x8000000642427e29 */ /* 0x000fe20008000000 */
[----:B------:R-:W-:Y:S01]  /*4cc00*/  UMOV UR6, 0x80000000 ;  /* 0x8000000000067882 */ /* 0x000fe20000000000 */
[----:B------:R-:W-:Y:S01]  /*4cc10*/  DFMA R40, R70, R60, R40 ;  /* 0x0000003c4628722b */ /* 0x000fe20000000028 */
[----:B------:R-:W-:-:S05]  /*4cc20*/  UMOV UR7, 0x43300000 ;  /* 0x4330000000077882 */ /* 0x000fca0000000000 */
[----:B------:R-:W-:-:S08]  /*4cc30*/  DADD R64, R68, R66 ;  /* 0x0000000044407229 */ /* 0x000fd00000000042 */
[----:B------:R-:W-:Y:S02]  /*4cc40*/  DMUL R58, R64, R56 ;  /* 0x00000038403a7228 */ /* 0x000fe40000000000 */
[----:B------:R-:W-:-:S06]  /*4cc50*/  DADD R68, R68, -R64 ;  /* 0x0000000044447229 */ /* 0x000fcc0000000840 */
        /* <DEDUP_REMOVED lines=11> */
[----:B------:R-:W-:Y:S01]  /*4cd10*/  @P1 IADD3 R40, R39, -0x3fe, RZ ;  /* 0xfffffc0227281810 */ /* 0x000fe20007ffe0ff */
[----:B------:R-:W-:-:S03]  /*4cd20*/  IMAD.MOV.U32 R41, RZ, RZ, 0x43300000 ;  /* 0x43300000ff297424 */ /* 0x000fc600078e00ff */
[----:B------:R-:W-:Y:S02]  /*4cd30*/  LOP3.LUT R40, R40, 0x80000000, RZ, 0x3c, !PT ;  /* 0x8000000028287812 */ /* 0x000fe400078e3cff */
[----:B------:R-:W-:-:S04]  /*4cd40*/  DADD R58, R58, R70 ;  /* 0x000000003a3a7229 */ /* 0x000fc80000000046 */
[----:B------:R-:W-:Y:S01]  /*4cd50*/  DADD R42, R40, -UR6 ;  /* 0x80000006282a7e29 */ /* 0x000fe20008000000 */
[----:B------:R-:W-:Y:S01]  /*4cd60*/  UMOV UR6, 0xfefa39ef ;  /* 0xfefa39ef00067882 */ /* 0x000fe20000000000 */
[----:B------:R-:W-:Y:S02]  /*4cd70*/  UMOV UR7, 0x3fe62e42 ;  /* 0x3fe62e4200077882 */ /* 0x000fe40000000000 */
[----:B------:R-:W-:-:S08]  /*4cd80*/  DADD R54, R54, R58 ;  /* 0x0000000036367229 */ /* 0x000fd0000000003a */
[----:B------:R-:W-:-:S08]  /*4cd90*/  DADD R58, R56, R54 ;  /* 0x00000000383a7229 */ /* 0x000fd00000000036 */
[--C-:B------:R-:W-:Y:S02]  /*4cda0*/  DFMA R40, R42, UR6, R58.reuse ;  /* 0x000000062a287c2b */ /* 0x100fe4000800003a */
[----:B------:R-:W-:-:S06]  /*4cdb0*/  DADD R60, R56, -R58 ;  /* 0x00000000383c7229 */ /* 0x000fcc000000083a */
[----:B------:R-:W-:Y:S01]  /*4cdc0*/  DFMA R56, -R42, UR6, R40 ;  /* 0x000000062a387c2b */ /* 0x000fe20008000128 */
[----:B------:R-:W-:Y:S01]  /*4cdd0*/  UMOV UR6, 0x3b39803f ;  /* 0x3b39803f00067882 */ /* 0x000fe20000000000 */
[----:B------:R-:W-:Y:S01]  /*4cde0*/  DADD R60, R54, R60 ;  /* 0x00000000363c7229 */ /* 0x000fe2000000003c */
[----:B------:R-:W-:Y:S01]  /*4cdf0*/  UMOV UR7, 0x3c7abc9e ;  /* 0x3c7abc9e00077882 */ /* 0x000fe20000000000 */
[----:B------:R-:W-:Y:S01]  /*4ce00*/  IMAD.MOV.U32 R55, RZ, RZ, R35 ;  /* 0x000000ffff377224 */ /* 0x000fe200078e0023 */
[----:B------:R-:W-:-:S03]  /*4ce10*/  MOV R54, R38 ;  /* 0x0000002600367202 */ /* 0x000fc60000000f00 */
[----:B------:R-:W-:Y:S01]  /*4ce20*/  DADD R56, -R58, R56 ;  /* 0x000000003a387229 */ /* 0x000fe20000000138 */
[C---:B------:R-:W-:Y:S01]  /*4ce30*/  SHF.L.U32 R35, R55.reuse, 0x1, RZ ;  /* 0x0000000137237819 */ /* 0x040fe200000006ff */
[----:B------:R-:W-:Y:S01]  /*4ce40*/  IMAD.MOV.U32 R58, RZ, RZ, 0x652b82fe ;  /* 0x652b82feff3a7424 */ /* 0x000fe200078e00ff */
[----:B------:R-:W-:Y:S02]  /*4ce50*/  LOP3.LUT R38, R55, 0xff0fffff, RZ, 0xc0, !PT ;  /* 0xff0fffff37267812 */ /* 0x000fe400078ec0ff */
[----:B------:R-:W-:Y:S02]  /*4ce60*/  ISETP.GT.U32.AND P0, PT, R35, -0x2000001, PT ;  /* 0xfdffffff2300780c */ /* 0x000fe40003f04070 */
[----:B------:R-:W-:Y:S01]  /*4ce70*/  MOV R59, 0x3ff71547 ;  /* 0x3ff71547003b7802 */ /* 0x000fe20000000f00 */
[----:B------:R-:W-:Y:S01]  /*4ce80*/  DADD R56, R60, -R56 ;  /* 0x000000003c387229 */ /* 0x000fe20000000838 */
[----:B------:R-:W-:-:S07]  /*4ce90*/  SEL R55, R38, R55, P0 ;  /* 0x0000003726377207 */ /* 0x000fce0000000000 */
[----:B------:R-:W-:Y:S01]  /*4cea0*/  DFMA R42, R42, UR6, R56 ;  /* 0x000000062a2a7c2b */ /* 0x000fe20008000038 */
[----:B------:R-:W-:Y:S01]  /*4ceb0*/  UMOV UR6, 0xfefa39ef ;  /* 0xfefa39ef00067882 */ /* 0x000fe20000000000 */
[----:B------:R-:W-:-:S06]  /*4cec0*/  UMOV UR7, 0x3fe62e42 ;  /* 0x3fe62e4200077882 */ /* 0x000fcc0000000000 */
[----:B------:R-:W-:-:S08]  /*4ced0*/  DADD R56, R40, R42 ;  /* 0x0000000028387229 */ /* 0x000fd0000000002a */
[----:B------:R-:W-:Y:S02]  /*4cee0*/  DADD R40, R40, -R56 ;  /* 0x0000000028287229 */ /* 0x000fe40000000838 */
[----:B------:R-:W-:-:S06]  /*4cef0*/  DMUL R38, R56, R54 ;  /* 0x0000003638267228 */ /* 0x000fcc0000000000 */
[----:B------:R-:W-:Y:S02]  /*4cf00*/  DADD R40, R42, R40 ;  /* 0x000000002a287229 */ /* 0x000fe40000000028 */
[----:B------:R-:W-:-:S08]  /*4cf10*/  DFMA R56, R56, R54, -R38 ;  /* 0x000000363838722b */ /* 0x000fd00000000826 */
        /* <DEDUP_REMOVED lines=45> */
[C---:B------:R-:W-:Y:S02]  /*4d1f0*/  DSETP.GEU.AND P1, PT, R54.reuse, RZ, PT ;  /* 0x000000ff3600722a */ /* 0x040fe40003f2e000 */
[----:B------:R-:W-:-:S10]  /*4d200*/  DADD R54, R54, +INF ;  /* 0x7ff0000036367429 */ /* 0x000fd40000000000 */
[----:B------:R-:W-:Y:S02]  /*4d210*/  @!P0 LEA.HI R35, R58, R58, RZ, 0x1 ;  /* 0x0000003a3a238211 */ /* 0x000fe400078f08ff */
[----:B------:R-:W-:Y:S01]  /*4d220*/  FSEL R56, R54, RZ, P1 ;  /* 0x000000ff36387208 */ /* 0x000fe20000800000 */
[----:B------:R-:W-:Y:S01]  /*4d230*/  @!P0 IMAD.MOV.U32 R54, RZ, RZ, RZ ;  /* 0x000000ffff368224 */ /* 0x000fe200078e00ff */
[----:B------:R-:W-:Y:S02]  /*4d240*/  @!P0 SHF.R.S32.HI R35, RZ, 0x1, R35 ;  /* 0x00000001ff238819 */ /* 0x000fe40000011423 */
[----:B------:R-:W-:-:S03]  /*4d250*/  FSEL R57, R55, RZ, P1 ;  /* 0x000000ff37397208 */ /* 0x000fc60000800000 */
[----:B------:R-:W-:Y:S01]  /*4d260*/  @!P0 IMAD R43, R35, 0x100000, R43 ;  /* 0x00100000232b8824 */ /* 0x000fe200078e022b */
[----:B------:R-:W-:-:S04]  /*4d270*/  @!P0 IADD3 R35, R58, -R35, RZ ;  /* 0x800000233a238210 */ /* 0x000fc80007ffe0ff */
[----:B------:R-:W-:-:S06]  /*4d280*/  @!P0 LEA R55, R35, 0x3ff00000, 0x14 ;  /* 0x3ff0000023378811 */ /* 0x000fcc00078ea0ff */
[----:B------:R-:W-:-:S11]  /*4d290*/  @!P0 DMUL R56, R42, R54 ;  /* 0x000000362a388228 */ /* 0x000fd60000000000 */
.L_x_6359:
[----:B------:R-:W-:Y:S02]  /*4d2a0*/  DSETP.NEU.AND P0, PT, |R56|, +INF , PT ;  /* 0x7ff000003800742a */ /* 0x000fe40003f0d200 */
[----:B------:R-:W-:Y:S01]  /*4d2b0*/  DADD R38, R40, R38 ;  /* 0x0000000028267229 */ /* 0x000fe20000000026 */
[----:B------:R-:W-:Y:S01]  /*4d2c0*/  MOV R40, R34 ;  /* 0x0000002200287202 */ /* 0x000fe20000000f00 */
[----:B------:R-:W-:-:S10]  /*4d2d0*/  IMAD.MOV.U32 R41, RZ, RZ, 0x0 ;  /* 0x00000000ff297424 */ /* 0x000fd400078e00ff */
[----:B------:R-:W-:-:S10]  /*4d2e0*/  @P0 DFMA R56, R38, R56, R56 ;  /* 0x000000382638022b */ /* 0x000fd40000000038 */
[----:B------:R-:W-:Y:S01]  /*4d2f0*/  MOV R38, R56 ;  /* 0x0000003800267202 */ /* 0x000fe20000000f00 */
[----:B------:R-:W-:Y:S01]  /*4d300*/  IMAD.MOV.U32 R35, RZ, RZ, R57 ;  /* 0x000000ffff237224 */ /* 0x000fe200078e0039 */
[----:B------:R-:W-:Y:S06]  /*4d310*/  RET.REL.NODEC R40 `(_ZN2at6native29vectorized_elementwise_kernelILi2EN48_GLOBAL__N__08322988_15_IGammaKernel_cu_cb51a28d10CalcIgammaIdEESt5arrayIPcLm3EEEEviT0_T1_) ;  /* 0xfffffb2c28387950 */ /* 0x000fec0003c3ffff */
        .type           $_ZN2at6native29vectorized_elementwise_kernelILi2EN48_GLOBAL__N__08322988_15_IGammaKernel_cu_cb51a28d10CalcIgammaIdEESt5arrayIPcLm3EEEEviT0_T1_$__internal_lgamma_pos,@function
        .size           $_ZN2at6native29vectorized_elementwise_kernelILi2EN48_GLOBAL__N__08322988_15_IGammaKernel_cu_cb51a28d10CalcIgammaIdEESt5arrayIPcLm3EEEEviT0_T1_$__internal_lgamma_pos,(.L_x_7637 - $_ZN2at6native29vectorized_elementwise_kernelILi2EN48_GLOBAL__N__08322988_15_IGammaKernel_cu_cb51a28d10CalcIgammaIdEESt5arrayIPcLm3EEEEviT0_T1_$__internal_lgamma_pos)
$_ZN2at6native29vectorized_elementwise_kernelILi2EN48_GLOBAL__N__08322988_15_IGammaKernel_cu_cb51a28d10CalcIgammaIdEESt5arrayIPcLm3EEEEviT0_T1_$__internal_lgamma_pos:
[----:B------:R-:W-:Y:S01]  /*4d320*/  ISETP.GT.AND P0, PT, R33, 0x4007ffff, PT ;  /* 0x4007ffff2100780c */ /* 0x000fe20003f04270 */
[----:B------:R-:W-:Y:S01]  /*4d330*/  BSSY B2, `(.L_x_6360) ;  /* 0x00001ba000027945 */ /* 0x000fe20003800000 */
[----:B------:R-:W-:-:S11]  /*4d340*/  MOV R35, R33 ;  /* 0x0000002100237202 */ /* 0x000fd60000000f00 */
[----:B------:R-:W-:Y:S05]  /*4d350*/  @P0 BRA `(.L_x_6361) ;  /* 0x0000001000180947 */ /* 0x000fea0003800000 */
[----:B------:R-:W-:-:S13]  /*4d360*/  ISETP.GT.AND P0, PT, R35, 0x3ff7ffff, PT ;  /* 0x3ff7ffff2300780c */ /* 0x000fda0003f04270 */
[----:B------:R-:W-:Y:S05]  /*4d370*/  @P0 BRA `(.L_x_6362) ;  /* 0x0000000c00180947 */ /* 0x000fea0003800000 */
[----:B------:R-:W-:-:S13]  /*4d380*/  ISETP.GT.AND P0, PT, R35, 0x3fe66665, PT ;  /* 0x3fe666652300780c */ /* 0x000fda0003f04270 */
[----:B------:R-:W-:Y:S05]  /*4d390*/  @P0 BRA `(.L_x_6363) ;  /* 0x0000000800000947 */ /* 0x000fea0003800000 */
[----:B------:R-:W-:Y:S01]  /*4d3a0*/  HFMA2.MMA R37, -RZ, RZ, 1.6630859375, -0.4677734375 ;  /* 0x3ea7b77cff257435 */ /* 0x000fe200000001ff */
[----:B------:R-:W-:Y:S01]  /*4d3b0*/  IMAD.MOV.U32 R36, RZ, RZ, -0x14f9da18 ;  /* 0xeb0625e8ff247424 */ /* 0x000fe200078e00ff */
[----:B------:R-:W-:Y:S01]  /*4d3c0*/  UMOV UR6, 0x8bfe6590 ;  /* 0x8bfe659000067882 */ /* 0x000fe20000000000 */
[----:B------:R-:W-:-:S05]  /*4d3d0*/  UMOV UR7, 0x3e784498 ;  /* 0x3e78449800077882 */ /* 0x000fca0000000000 */
        /* <DEDUP_REMOVED lines=41> */
[----:B------:R-:W-:Y:S01]  /*4d670*/  MOV R41, R37 ;  /* 0x0000002500297202 */ /* 0x000fe20000000f00 */
[----:B------:R-:W-:-:S10]  /*4d680*/  IMAD.MOV.U32 R33, RZ, RZ, R37 ;  /* 0x000000ffff217224 */ /* 0x000fd400078e0025 */
        /* <DEDUP_REMOVED lines=9> */
[----:B------:R-:W-:Y:S01]  /*4d720*/  IMAD.MOV.U32 R42, RZ, RZ, R36 ;  /* 0x000000ffff2a7224 */ /* 0x000fe200078e0024 */
[----:B------:R-:W-:Y:S01]  /*4d730*/  MOV R60, 0x8b7a8b04 ;  /* 0x8b7a8b04003c7802 */ /* 0x000fe20000000f00 */
[----:B------:R-:W-:Y:S01]  /*4d740*/  IMAD.MOV.U32 R36, RZ, RZ, RZ ;  /* 0x000000ffff247224 */ /* 0x000fe200078e00ff */
[----:B------:R-:W-:Y:S01]  /*4d750*/  LOP3.LUT R37, R35, 0x3ff00000, RZ, 0xfc, !PT ;  /* 0x3ff0000023257812 */ /* 0x000fe200078efcff */
[----:B------:R-:W-:Y:S01]  /*4d760*/  IMAD.MOV.U32 R61, RZ, RZ, 0x3ed0ee25 ;  /* 0x3ed0ee25ff3d7424 */ /* 0x000fe200078e00ff */
[----:B------:R-:W-:Y:S01]  /*4d770*/  UMOV UR6, 0x3ae80f1e ;  /* 0x3ae80f1e00067882 */ /* 0x000fe20000000000 */
[----:B------:R-:W-:Y:S01]  /*4d780*/  UMOV UR7, 0x3eb1380b ;  /* 0x3eb1380b00077882 */ /* 0x000fe20000000000 */
[----:B------:R-:W-:Y:S01]  /*4d790*/  ISETP.GE.AND P0, PT, R37, 0x3ff6a09f, PT ;  /* 0x3ff6a09f2500780c */ /* 0x000fe20003f06270 */
[----:B------:R-:W-:Y:S01]  /*4d7a0*/  UMOV UR8, 0x80000000 ;  /* 0x8000000000087882 */ /* 0x000fe20000000000 */
[----:B------:R-:W-:Y:S01]  /*4d7b0*/  MOV R43, R37 ;  /* 0x00000025002b7202 */ /* 0x000fe20000000f00 */
[----:B------:R-:W-:Y:S01]  /*4d7c0*/  UMOV UR9, 0x43300000 ;  /* 0x4330000000097882 */ /* 0x000fe20000000000 */
[----:B------:R-:W-:-:S09]  /*4d7d0*/  LEA.HI R33, R33, R34, RZ, 0xc ;  /* 0x0000002221217211 */ /* 0x000fd200078f60ff */
[----:B------:R-:W-:Y:S01]  /*4d7e0*/  @P0 VIADD R35, R43, 0xfff00000 ;  /* 0xfff000002b230836 */ /* 0x000fe20000000000 */
[----:B------:R-:W-:-:S04]  /*4d7f0*/  @P0 IADD3 R33, R33, 0x1, RZ ;  /* 0x0000000121210810 */ /* 0x000fc80007ffe0ff */
        /* <DEDUP_REMOVED lines=18> */
[----:B------:R-:W-:Y:S01]  /*4d920*/  LOP3.LUT R60, R33, 0x80000000, RZ, 0x3c, !PT ;  /* 0x80000000213c7812 */ /* 0x000fe200078e3cff */
[----:B------:R-:W-:Y:S01]  /*4d930*/  IMAD.MOV.U32 R61, RZ, RZ, 0x43300000 ;  /* 0x43300000ff3d7424 */ /* 0x000fe200078e00ff */
[----:B------:R-:W-:-:S03]  /*4d940*/  DFMA R42, R42, -R40, R34 ;  /* 0x800000282a2a722b */ /* 0x000fc60000000022 */
[----:B------:R-:W-:Y:S01]  /*4d950*/  DFMA R62, R36, R62, UR6 ;  /* 0x00000006243e7e2b */ /* 0x000fe2000800003e */
[----:B------:R-:W-:Y:S01]  /*4d960*/  UMOV UR6, 0x2d1b5154 ;  /* 0x2d1b515400067882 */ /* 0x000fe20000000000 */
[----:B------:R-:W-:Y:S01]  /*4d970*/  UMOV UR7, 0x3f3c71c7 ;  /* 0x3f3c71c700077882 */ /* 0x000fe20000000000 */
[----:B------:R-:W-:Y:S01]  /*4d980*/  DADD R60, R60, -UR8 ;  /* 0x800000083c3c7e29 */ /* 0x000fe20008000000 */
[----:B------:R-:W-:Y:S01]  /*4d990*/  UMOV UR8, 0xfefa39ef ;  /* 0xfefa39ef00087882 */ /* 0x000fe20000000000 */
[----:B------:R-:W-:Y:S01]  /*4d9a0*/  UMOV UR9, 0x3fe62e42 ;  /* 0x3fe62e4200097882 */ /* 0x000fe20000000000 */
[----:B------:R-:W-:Y:S02]  /*4d9b0*/  DMUL R42, R58, R42 ;  /* 0x0000002a3a2a7228 */ /* 0x000fe40000000000 */
[----:B------:R-:W-:Y:S01]  /*4d9c0*/  DFMA R62, R36, R62, UR6 ;  /* 0x00000006243e7e2b */ /* 0x000fe2000800003e */
[----:B------:R-:W-:Y:S01]  /*4d9d0*/  UMOV UR6, 0x923be72d ;  /* 0x923be72d00067882 */ /* 0x000fe20000000000 */
[----:B------:R-:W-:Y:S01]  /*4d9e0*/  UMOV UR7, 0x3f624924 ;  /* 0x3f62492400077882 */ /* 0x000fe20000000000 */
[----:B------:R-:W-:-:S05]  /*4d9f0*/  DFMA R34, R60, UR8, R40 ;  /* 0x000000083c227c2b */ /* 0x000fca0008000028 */
        /* <DEDUP_REMOVED lines=8> */
[----:B------:R-:W-:Y:S01]  /*4da80*/  DFMA R62, -R60, UR8, R34 ;  /* 0x000000083c3e7c2b */ /* 0x000fe20008000122 */
[----:B------:R-:W-:-:S05]  /*4da90*/  UMOV UR7, 0x3c7abc9e ;  /* 0x3c7abc9e00077882 */ /* 0x000fca0000000000 */
[----:B------:R-:W-:Y:S02]  /*4daa0*/  DMUL R64, R36, R64 ;  /* 0x0000004024407228 */ /* 0x000fe40000000000 */
[----:B------:R-:W-:-:S06]  /*4dab0*/  DADD R62, -R40, R62 ;  /* 0x00000000283e7229 */ /* 0x000fcc000000013e */
[----:B------:R-:W-:-:S08]  /*4dac0*/  DFMA R42, R40, R64, R42 ;  /* 0x00000040282a722b */ /* 0x000fd0000000002a */
[----:B------:R-:W-:-:S08]  /*4dad0*/  DADD R42, R42, -R62 ;  /* 0x000000002a2a7229 */ /* 0x000fd0000000083e */
[----:B------:R-:W-:-:S08]  /*4dae0*/  DFMA R42, R60, UR6, R42 ;  /* 0x000000063c2a7c2b */ /* 0x000fd0000800002a */
[----:B------:R-:W-:-:S08]  /*4daf0*/  DADD R34, R34, R42 ;  /* 0x0000000022227229 */ /* 0x000fd0000000002a */
[----:B------:R-:W-:Y:S01]  /*4db00*/  DADD R34, -RZ, -R34 ;  /* 0x00000000ff227229 */ /* 0x000fe20000000922 */
[----:B------:R-:W-:Y:S10]  /*4db10*/  BRA `(.L_x_6365) ;  /* 0x0000001000ec7947 */ /* 0x000ff40003800000 */
.L_x_6364:
[----:B------:R-:W-:Y:S01]  /*4db20*/  MOV R34, 0x0 ;  /* 0x0000000000227802 */ /* 0x000fe20000000f00 */
[----:B------:R-:W-:Y:S01]  /*4db30*/  IMAD.MOV.U32 R35, RZ, RZ, 0x7ff00000 ;  /* 0x7ff00000ff237424 */ /* 0x000fe200078e00ff */
[----:B------:R-:W-:-:S05]  /*4db40*/  FSETP.NEU.FTZ.AND P0, PT, R41, RZ, PT ;  /* 0x000000ff2900720b */ /* 0x000fca0003f1d000 */
[----:B------:R-:W-:-:S10]  /*4db50*/  DFMA R34, R40, R34, +INF ;  /* 0x7ff000002822742b */ /* 0x000fd40000000022 */
[----:B------:R-:W-:Y:S02]  /*4db60*/  FSEL R34, R34, RZ, P0 ;  /* 0x000000ff22227208 */ /* 0x000fe40000000000 */
[----:B------:R-:W-:-:S06]  /*4db70*/  FSEL R35, R35, -QNAN , P0 ;  /* 0xfff0000023237808 */ /* 0x000fcc0000000000 */
[----:B------:R-:W-:Y:S01]  /*4db80*/  DADD R34, -RZ, -R34 ;  /* 0x00000000ff227229 */ /* 0x000fe20000000922 */
[----:B------:R-:W-:Y:S10]  /*4db90*/  BRA `(.L_x_6365) ;  /* 0x0000001000cc7947 */ /* 0x000ff40003800000 */
.L_x_6363:
[----:B------:R-:W-:Y:S01]  /*4dba0*/  DADD R36, -R34, 1 ;  /* 0x3ff0000022247429 */ /* 0x000fe20000000100 */
        /* <DEDUP_REMOVED lines=67> */
.L_x_6362:
[----:B------:R-:W-:Y:S01]  /*4dfe0*/  DADD R36, R34, -2 ;  /* 0xc000000022247429 */ /* 0x000fe20000000000 */
[----:B------:R-:W-:Y:S01]  /*4dff0*/  UMOV UR6, 0x124338b3 ;  /* 0x124338b300067882 */ /* 0x000fe20000000000 */
[----:B------:R-:W-:Y:S01]  /*4e000*/  MOV R34, 0xd78c0ee2 ;  /* 0xd78c0ee200227802 */ /* 0x000fe20000000f00 */
[----:B------:R-:W-:Y:S01]  /*4e010*/  IMAD.MOV.U32 R35, RZ, RZ, 0x3e71fa71 ;  /* 0x3e71fa71ff237424 */ /* 0x000fe200078e00ff */
[----:B------:R-:W-:-:S05]  /*4e020*/  UMOV UR7, 0x3e452636 ;  /* 0x3e45263600077882 */ /* 0x000fca0000000000 */
        /* <DEDUP_REMOVED lines=57> */
.L_x_6361:
[----:B------:R-:W-:-:S13]  /*4e3c0*/  ISETP.GT.AND P0, PT, R35, 0x401fffff, PT ;  /* 0x401fffff2300780c */ /* 0x000fda0003f04270 */
[----:B------:R-:W-:Y:S05]  /*4e3d0*/  @P0 BRA `(.L_x_6366) ;  /* 0x00000004000c0947 */ /* 0x000fea0003800000 */
[----:B------:R-:W-:Y:S01]  /*4e3e0*/  DADD R34, R34, -3 ;  /* 0xc008000022227429 */ /* 0x000fe20000000000 */
[----:B------:R-:W-:Y:S01]  /*4e3f0*/  UMOV UR6, 0xbe189fe ;  /* 0x0be189fe00067882 */ /* 0x000fe20000000000 */
[----:B------:R-:W-:Y:S01]  /*4e400*/  UMOV UR7, 0x408ff62e ;  /* 0x408ff62e00077882 */ /* 0x000fe20000000000 */
[----:B------:R-:W-:Y:S01]  /*4e410*/  MOV R40, 0x30207ef3 ;  /* 0x30207ef300287802 */ /* 0x000fe20000000f00 */
[----:B------:R-:W-:Y:S01]  /*4e420*/  IMAD.MOV.U32 R41, RZ, RZ, 0x41122b77 ;  /* 0x41122b77ff297424 */ /* 0x000fe200078e00ff */
[----:B------:R-:W-:Y:S01]  /*4e430*/  MOV R42, 0x1 ;  /* 0x00000001002a7802 */ /* 0x000fe20000000f00 */
[----:B------:R-:W-:Y:S02]  /*4e440*/  BSSY B7, `(.L_x_6367) ;  /* 0x000003a000077945 */ /* 0x000fe40003800000 */
        /* <DEDUP_REMOVED lines=24> */
[----:B------:R-:W-:-:S05]  /*4e5d0*/  UMOV UR7, 0x41585a0d ;  /* 0x41585a0d00077882 */ /* 0x000fca0000000000 */
        /* <DEDUP_REMOVED lines=32> */
.L_x_6368:
[----:B------:R-:W-:Y:S05]  /*4e7e0*/  BSYNC B7 ;  /* 0x0000000000077941 */ /* 0x000fea0003800000 */
.L_x_6367:
[----:B------:R-:W-:Y:S01]  /*4e7f0*/  DADD R34, R34, R110 ;  /* 0x0000000022227229 */ /* 0x000fe2000000006e */
[----:B------:R-:W-:Y:S10]  /*4e800*/  BRA `(.L_x_6365) ;  /* 0x0000000400b07947 */ /* 0x000ff40003800000 */
.L_x_6366:
[----:B------:R-:W0:Y:S01]  /*4e810*/  MUFU.RCP64H R43, R35 ;  /* 0x00000023002b7308 */ /* 0x000e220000001800 */
[----:B------:R-:W-:Y:S01]  /*4e820*/  VIADD R33, R35, 0xffffffff ;  /* 0xffffffff23217836 */ /* 0x000fe20000000000 */
[----:B------:R-:W-:Y:S01]  /*4e830*/  MOV R42, RZ ;  /* 0x000000ff002a7202 */ /* 0x000fe20000000f00 */
[----:B------:R-:W-:Y:S03]  /*4e840*/  BSSY B3, `(.L_x_6369) ;  /* 0x000004e000037945 */ /* 0x000fe60003800000 */
[----:B------:R-:W-:Y:S02]  /*4e850*/  ISETP.GE.U32.AND P0, PT, R33, 0x7fefffff, PT ;  /* 0x7fefffff2100780c */ /* 0x000fe40003f06070 */
[----:B0-----:R-:W-:-:S11]  /*4e860*/  DFMA R40, -R34, R42, 1 ;  /* 0x3ff000002228742b */ /* 0x001fd6000000012a */
[----:B------:R-:W-:Y:S01]  /*4e870*/  @P0 IMAD.MOV.U32 R36, RZ, RZ, 0x0 ;  /* 0x00000000ff240424 */ /* 0x000fe200078e00ff */
[----:B------:R-:W-:Y:S02]  /*4e880*/  @P0 MOV R37, 0x7ff00000 ;  /* 0x7ff0000000250802 */ /* 0x000fe40000000f00 */
[----:B------:R-:W-:Y:S01]  /*4e890*/  @P0 FSETP.NEU.FTZ.AND P1, PT, R35, RZ, PT ;  /* 0x000000ff2300020b */ /* 0x000fe20003f3d000 */
[----:B------:R-:W-:-:S03]  /*4e8a0*/  DFMA R40, R40, R40, R40 ;  /* 0x000000282828722b */ /* 0x000fc60000000028 */
[----:B------:R-:W-:-:S05]  /*4e8b0*/  @P0 DFMA R36, R34, R36, +INF ;  /* 0x7ff000002224042b */ /* 0x000fca0000000024 */
[----:B------:R-:W-:-:S05]  /*4e8c0*/  DFMA R42, R42, R40, R42 ;  /* 0x000000282a2a722b */ /* 0x000fca000000002a */
[----:B------:R-:W-:Y:S01]  /*4e8d0*/  @P0 FSEL R58, R36, RZ, P1 ;  /* 0x000000ff243a0208 */ /* 0x000fe20000800000 */
[----:B------:R-:W-:Y:S01]  /*4e8e0*/  IMAD.MOV.U32 R36, RZ, RZ, -0x6d8c7041 ;  /* 0x92738fbfff247424 */ /* 0x000fe200078e00ff */
[----:B------:R-:W-:Y:S01]  /*4e8f0*/  @P0 FSEL R59, R37, -QNAN , P1 ;  /* 0xfff00000253b0808 */ /* 0x000fe20000800000 */
[----:B------:R-:W-:Y:S01]  /*4e900*/  DMUL R40, R42, R42 ;  /* 0x0000002a2a287228 */ /* 0x000fe20000000000 */
[----:B------:R-:W-:Y:S01]  /*4e910*/  MOV R37, 0x3f4b68b9 ;  /* 0x3f4b68b900257802 */ /* 0x000fe20000000f00 */
[----:B------:R-:W-:Y:S09]  /*4e920*/  @P0 BRA `(.L_x_6370) ;  /* 0x0000000000fc0947 */ /* 0x000ff20003800000 */
[----:B------:R-:W-:Y:S01]  /*4e930*/  LOP3.LUT R33, R35, 0x800fffff, RZ, 0xc0, !PT ;  /* 0x800fffff23217812 */ /* 0x000fe200078ec0ff */
[----:B------:R-:W-:Y:S01]  /*4e940*/  IMAD.MOV.U32 R62, RZ, RZ, R34 ;  /* 0x000000ffff3e7224 */ /* 0x000fe200078e0022 */
[----:B------:R-:W-:Y:S01]  /*4e950*/  UMOV UR6, 0x3ae80f1e ;  /* 0x3ae80f1e00067882 */ /* 0x000fe20000000000 */
[----:B------:R-:W-:Y:S01]  /*4e960*/  IMAD.MOV.U32 R58, RZ, RZ, RZ ;  /* 0x000000ffff3a7224 */ /* 0x000fe200078e00ff */
[----:B------:R-:W-:Y:S01]  /*4e970*/  LOP3.LUT R33, R33, 0x3ff00000, RZ, 0xfc, !PT ;  /* 0x3ff0000021217812 */ /* 0x000fe200078efcff */
[----:B------:R-:W-:-:S03]  /*4e980*/  UMOV UR7, 0x3eb1380b ;  /* 0x3eb1380b00077882 */ /* 0x000fc60000000000 */
[----:B------:R-:W-:Y:S02]  /*4e990*/  ISETP.GE.AND P0, PT, R33, 0x3ff6a09f, PT ;  /* 0x3ff6a09f2100780c */ /* 0x000fe40003f06270 */
[----:B------:R-:W-:-:S11]  /*4e9a0*/  MOV R63, R33 ;  /* 0x00000021003f7202 */ /* 0x000fd60000000f00 */
[----:B------:R-:W-:-:S05]  /*4e9b0*/  @P0 VIADD R33, R63, 0xfff00000 ;  /* 0xfff000003f210836 */ /* 0x000fca0000000000 */
[----:B------:R-:W-:Y:S02]  /*4e9c0*/  @P0 MOV R63, R33 ;  /* 0x00000021003f0202 */ /* 0x000fe40000000f00 */
[C---:B------:R-:W-:Y:S02]  /*4e9d0*/  LEA.HI R33, R35.reuse, 0xfffffc01, RZ, 0xc ;  /* 0xfffffc0123217811 */ /* 0x040fe400078f60ff */
[----:B------:R-:W-:Y:S02]  /*4e9e0*/  @P0 LEA.HI R33, R35, 0xfffffc02, RZ, 0xc ;  /* 0xfffffc0223210811 */ /* 0x000fe400078f60ff */
[C---:B------:R-:W-:Y:S02]  /*4e9f0*/  DADD R66, R62.reuse, 1 ;  /* 0x3ff000003e427429 */ /* 0x040fe40000000000 */
[----:B------:R-:W-:-:S04]  /*4ea00*/  DADD R62, R62, -1 ;  /* 0xbff000003e3e7429 */ /* 0x000fc80000000000 */
[----:B------:R-:W0:Y:S02]  /*4ea10*/  MUFU.RCP64H R59, R67 ;  /* 0x00000043003b7308 */ /* 0x000e240000001800 */
[----:B0-----:R-:W-:Y:S01]  /*4ea20*/  DFMA R64, -R66, R58, 1 ;  /* 0x3ff000004240742b */ /* 0x001fe2000000013a */
[----:B------:R-:W-:Y:S02]  /*4ea30*/  LOP3.LUT R66, R33, 0x80000000, RZ, 0x3c, !PT ;  /* 0x8000000021427812 */ /* 0x000fe400078e3cff */
[----:B------:R-:W-:-:S05]  /*4ea40*/  MOV R67, 0x43300000 ;  /* 0x4330000000437802 */ /* 0x000fca0000000f00 */
[----:B------:R-:W-:-:S08]  /*4ea50*/  DFMA R64, R64, R64, R64 ;  /* 0x000000404040722b */ /* 0x000fd00000000040 */
[----:B------:R-:W-:-:S08]  /*4ea60*/  DFMA R64, R58, R64, R58 ;  /* 0x000000403a40722b */ /* 0x000fd0000000003a */
[----:B------:R-:W-:-:S08]  /*4ea70*/  DMUL R60, R64, R62 ;  /* 0x0000003e403c7228 */ /* 0x000fd00000000000 */
[----:B------:R-:W-:-:S08]  /*4ea80*/  DFMA R60, R64, R62, R60 ;  /* 0x0000003e403c722b */ /* 0x000fd0000000003c */
[----:B------:R-:W-:-:S08]  /*4ea90*/  DADD R58, R62, -R60 ;  /* 0x000000003e3a7229 */ /* 0x000fd0000000083c */
[----:B------:R-:W-:-:S08]  /*4eaa0*/  DADD R58, R58, R58 ;  /* 0x000000003a3a7229 */ /* 0x000fd0000000003a */
[-C--:B------:R-:W-:Y:S02]  /*4eab0*/  DFMA R58, R62, -R60.reuse, R58 ;  /* 0x8000003c3e3a722b */ /* 0x080fe4000000003a */
[----:B------:R-:W-:-:S06]  /*4eac0*/  DMUL R62, R60, R60 ;  /* 0x0000003c3c3e7228 */ /* 0x000fcc0000000000 */
[----:B------:R-:W-:Y:S01]  /*4ead0*/  DMUL R64, R64, R58 ;  /* 0x0000003a40407228 */ /* 0x000fe20000000000 */
[----:B------:R-:W-:Y:S01]  /*4eae0*/  MOV R58, 0x8b7a8b04 ;  /* 0x8b7a8b04003a7802 */ /* 0x000fe20000000f00 */
        /* <DEDUP_REMOVED lines=21> */
[----:B------:R-:W-:Y:S02]  /*4ec40*/  UMOV UR7, 0x43300000 ;  /* 0x4330000000077882 */ /* 0x000fe40000000000 */
[----:B------:R-:W-:Y:S01]  /*4ec50*/  DADD R66, R66, -UR6 ;  /* 0x8000000642427e29 */ /* 0x000fe20008000000 */
[----:B------:R-:W-:Y:S01]  /*4ec60*/  UMOV UR6, 0xfefa39ef ;  /* 0xfefa39ef00067882 */ /* 0x000fe20000000000 */
[----:B------:R-:W-:Y:S02]  /*4ec70*/  UMOV UR7, 0x3fe62e42 ;  /* 0x3fe62e4200077882 */ /* 0x000fe40000000000 */
[----:B------:R-:W-:-:S08]  /*4ec80*/  DMUL R58, R62, R58 ;  /* 0x0000003a3e3a7228 */ /* 0x000fd00000000000 */
[----:B------:R-:W-:Y:S02]  /*4ec90*/  DFMA R58, R60, R58, R64 ;  /* 0x0000003a3c3a722b */ /* 0x000fe40000000040 */
[----:B------:R-:W-:-:S08]  /*4eca0*/  DFMA R64, R66, UR6, R60 ;  /* 0x0000000642407c2b */ /* 0x000fd0000800003c */
[----:B------:R-:W-:Y:S01]  /*4ecb0*/  DFMA R62, -R66, UR6, R64 ;  /* 0x00000006423e7c2b */ /* 0x000fe20008000140 */
[----:B------:R-:W-:Y:S01]  /*4ecc0*/  UMOV UR6, 0x3b39803f ;  /* 0x3b39803f00067882 */ /* 0x000fe20000000000 */
[----:B------:R-:W-:-:S06]  /*4ecd0*/  UMOV UR7, 0x3c7abc9e ;  /* 0x3c7abc9e00077882 */ /* 0x000fcc0000000000 */
[----:B------:R-:W-:-:S08]  /*4ece0*/  DADD R62, -R60, R62 ;  /* 0x000000003c3e7229 */ /* 0x000fd0000000013e */
[----:B------:R-:W-:-:S08]  /*4ecf0*/  DADD R58, R58, -R62 ;  /* 0x000000003a3a7229 */ /* 0x000fd0000000083e */
[----:B------:R-:W-:-:S08]  /*4ed00*/  DFMA R58, R66, UR6, R58 ;  /* 0x00000006423a7c2b */ /* 0x000fd0000800003a */
[----:B------:R-:W-:-:S11]  /*4ed10*/  DADD R58, R64, R58 ;  /* 0x00000000403a7229 */ /* 0x000fd6000000003a */
.L_x_6370:
[----:B------:R-:W-:Y:S05]  /*4ed20*/  BSYNC B3 ;  /* 0x0000000000037941 */ /* 0x000fea0003800000 */
.L_x_6369:
        /* <DEDUP_REMOVED lines=26> */
.L_x_6365:
[----:B------:R-:W-:Y:S05]  /*4eed0*/  BSYNC B2 ;  /* 0x0000000000027941 */ /* 0x000fea0003800000 */
.L_x_6360:
[----:B------:R-:W-:Y:S01]  /*4eee0*/  HFMA2.MMA R37, -RZ, RZ, 0, 0 ;  /* 0x00000000ff257435 */ /* 0x000fe200000001ff */
[----:B------:R-:W-:Y:S01]  /*4eef0*/  IMAD.MOV.U32 R36, RZ, RZ, R32 ;  /* 0x000000ffff247224 */ /* 0x000fe200078e0020 */
[----:B------:R-:W-:-:S04]  /*4ef00*/  MOV R33, R35 ;  /* 0x0000002300217202 */ /* 0x000fc80000000f00 */
[----:B------:R-:W-:Y:S05]  /*4ef10*/  RET.REL.NODEC R36 `(_ZN2at6native29vectorized_elementwise_kernelILi2EN48_GLOBAL__N__08322988_15_IGammaKernel_cu_cb51a28d10CalcIgammaIdEESt5arrayIPcLm3EEEEviT0_T1_) ;  /* 0xfffffb1024387950 */ /* 0x000fea0003c3ffff */
.L_x_6371:
        /* <DEDUP_REMOVED lines=14> */
.L_x_7637:


//--------------------- .text._ZN2at6native29vectorized_elementwise_kernelILi4EN48_GLOBAL__N__08322988_15_IGammaKernel_cu_cb51a28d10CalcIgammaIdEESt5arrayIPcLm3EEEEviT0_T1_ --------------------------
	.section	.text._ZN2at6native29vectorized_elementwise_kernelILi4EN48_GLOBAL__N__08322988_15_IGammaKernel_cu_cb51a28d10CalcIgammaIdEESt5arrayIPcLm3EEEEviT0_T1_,"ax",@progbits
	.align	128
.text._ZN2at6native29vectorized_elementwise_kernelILi4EN48_GLOBAL__N__08322988_15_IGammaKernel_cu_cb51a28d10CalcIgammaIdEESt5arrayIPcLm3EEEEviT0_T1_:
        .type           _ZN2at6native29vectorized_elementwise_kernelILi4EN48_GLOBAL__N__08322988_15_IGammaKernel_cu_cb51a28d10CalcIgammaIdEESt5arrayIPcLm3EEEEviT0_T1_,@function
        .size           _ZN2at6native29vectorized_elementwise_kernelILi4EN48_GLOBAL__N__08322988_15_IGammaKernel_cu_cb51a28d10CalcIgammaIdEESt5arrayIPcLm3EEEEviT0_T1_,(.L_x_7645 - _ZN2at6native29vectorized_elementwise_kernelILi4EN48_GLOBAL__N__08322988_15_IGammaKernel_cu_cb51a28d10CalcIgammaIdEESt5arrayIPcLm3EEEEviT0_T1_)
        .other          _ZN2at6native29vectorized_elementwise_kernelILi4EN48_GLOBAL__N__08322988_15_IGammaKernel_cu_cb51a28d10CalcIgammaIdEESt5arrayIPcLm3EEEEviT0_T1_,@"STO_CUDA_ENTRY STV_DEFAULT"
_ZN2at6native29vectorized_elementwise_kernelILi4EN48_GLOBAL__N__08322988_15_IGammaKernel_cu_cb51a28d10CalcIgammaIdEESt5arrayIPcLm3EEEEviT0_T1_:
        /* <DEDUP_REMOVED lines=35> */
[----:B------:R-:W-:Y:S05]  /*0230*/  CALL.REL.NOINC `($_ZN2at6native29vectorized_elementwise_kernelILi4EN48_GLOBAL__N__08322988_15_IGammaKernel_cu_cb51a28d10CalcIgammaIdEESt5arrayIPcLm3EEEEviT0_T1_$_ZN46_INTERNAL_08322988_15_IGammaKernel_cu_cb51a28d48_GLOBAL__N__08322988_15_IGammaKernel_cu_cb51a28d12calc_igammacIdEET_S2_S2_) ;  /* 0x000001dc00047944 */ /* 0x000fea0003c00000 */
[----:B------:R-:W-:Y:S01]  /*0240*/  IMAD.MOV.U32 R4, RZ, RZ, R6 ;  /* 0x000000ffff047224 */ /* 0x000fe200078e0006 */
[----:B------:R-:W-:Y:S01]  /*0250*/  MOV R5, R7 ;  /* 0x0000000700057202 */ /* 0x000fe20000000f00 */
[----:B------:R-:W-:Y:S01]  /*0260*/  IMAD.MOV.U32 R52, RZ, RZ, R46 ;  /* 0x000000ffff347224 */ /* 0x000fe200078e002e */
[----:B------:R-:W-:Y:S01]  /*0270*/  MOV R44, R54 ;  /* 0x00000036002c7202 */ /* 0x000fe20000000f00 */
[----:B------:R-:W-:Y:S01]  /*0280*/  IMAD.MOV.U32 R53, RZ, RZ, R47 ;  /* 0x000000ffff357224 */ /* 0x000fe200078e002f */
[----:B------:R-:W-:Y:S01]  /*0290*/  MOV R0, 0x2c0 ;  /* 0x000002c000007802 */ /* 0x000fe20000000f00 */
[----:B------:R-:W-:-:S07]  /*02a0*/  IMAD.MOV.U32 R45, RZ, RZ, R55 ;  /* 0x000000ffff2d7224 */ /* 0x000fce00078e0037 */
        /* <DEDUP_REMOVED lines=51> */
[----:B------:R-:W-:Y:S06]  /*05e0*/  BRA `(.L_x_6374) ;  /* 0x0000000400007947 */ /* 0x000fec0003800000 */
.L_x_6373:
[----:B-----5:R-:W-:Y:S01]  /*05f0*/  IMAD.MOV.U32 R48, RZ, RZ, R4 ;  /* 0x000000ffff307224 */ /* 0x020fe200078e0004 */
[----:B------:R-:W-:Y:S01]  /*0600*/  MOV R4, R44 ;  /* 0x0000002c00047202 */ /* 0x000fe20000000f00 */
[----:B------:R-:W-:Y:S01]  /*0610*/  IMAD.MOV.U32 R49, RZ, RZ, R5 ;  /* 0x000000ffff317224 */ /* 0x000fe200078e0005 */
[----:B------:R-:W-:Y:S01]  /*0620*/  MOV R2, 0x650 ;  /* 0x0000065000027802 */ /* 0x000fe20000000f00 */
[----:B------:R-:W-:-:S07]  /*0630*/  IMAD.MOV.U32 R5, RZ, RZ, R45 ;  /* 0x000000ffff057224 */ /* 0x000fce00078e002d */
[----:B------:R-:W-:Y:S05]  /*0640*/  CALL.REL.NOINC `($_ZN2at6native29vectorized_elementwise_kernelILi4EN48_GLOBAL__N__08322988_15_IGammaKernel_cu_cb51a28d10CalcIgammaIdEESt5arrayIPcLm3EEEEviT0_T1_$_ZN46_INTERNAL_08322988_15_IGammaKernel_cu_cb51a28d48_GLOBAL__N__08322988_15_IGammaKernel_cu_cb51a28d11calc_igammaIdEET_S2_S2_) ;  /* 0x0000001800947944 */ /* 0x000fea0003c00000 */
[----:B------:R-:W-:Y:S01]  /*0650*/  IMAD.MOV.U32 R48, RZ, RZ, R6 ;  /* 0x000000ffff307224 */ /* 0x000fe200078e0006 */
[----:B------:R-:W-:Y:S01]  /*0660*/  MOV R49, R7 ;  /* 0x0000000700317202 */ /* 0x000fe20000000f00 */
[----:B------:R-:W-:Y:S01]  /*0670*/  IMAD.MOV.U32 R4, RZ, RZ, R46 ;  /* 0x000000ffff047224 */ /* 0x000fe200078e002e */
        /* <DEDUP_REMOVED lines=54> */
[----:B------:R-:W-:-:S07]  /*09e0*/  MOV R19, R69 ;  /* 0x0000004500137202 */ /* 0x000fce0000000f00 */
.L_x_6374:
        /* <DEDUP_REMOVED lines=10> */
.L_x_6372:
        /* <DEDUP_REMOVED lines=97> */
[----:B------:R-:W-:Y:S05]  /*10a0*/  CALL.REL.NOINC `($_ZN2at6native29vectorized_elementwise_kernelILi4EN48_GLOBAL__N__08322988_15_IGammaKernel_cu_cb51a28d10CalcIgammaIdEESt5arrayIPcLm3EEEEviT0_T1_$_ZN46_INTERNAL_08322988_15_IGammaKernel_cu_cb51a28d48_GLOBAL__N__08322988_15_IGammaKernel_cu_cb51a28d12calc_igammacIdEET_S2_S2_) ;  /* 0x000001cc00687944 */ /* 0x000fea0003c00000 */
[----:B------:R-:W-:Y:S01]  /*10b0*/  MOV R28, R54 ;  /* 0x00000036001c7202 */ /* 0x000fe20000000f00 */
[----:B------:R-:W-:-:S07]  /*10c0*/  IMAD.MOV.U32 R29, RZ, RZ, R55 ;  /* 0x000000ffff1d7224 */ /* 0x000fce00078e0037 */
.L_x_6378:
[----:B------:R-:W-:Y:S05]  /*10d0*/  BSYNC B4 ;  /* 0x0000000000047941 */ /* 0x000fea0003800000 */
.L_x_6377:
        /* <DEDUP_REMOVED lines=9> */
[----:B------:R-:W-:Y:S05]  /*1170*/  CALL.REL.NOINC `($_ZN2at6native29vectorized_elementwise_kernelILi4EN48_GLOBAL__N__08322988_15_IGammaKernel_cu_cb51a28d10CalcIgammaIdEESt5arrayIPcLm3EEEEviT0_T1_$_ZN46_INTERNAL_08322988_15_IGammaKernel_cu_cb51a28d48_GLOBAL__N__08322988_15_IGammaKernel_cu_cb51a28d12calc_igammacIdEET_S2_S2_) ;  /* 0x000001cc00347944 */ /* 0x000fea0003c00000 */
[----:B------:R-:W-:Y:S02]  /*1180*/  IMAD.MOV.U32 R44, RZ, RZ, R54 ;  /* 0x000000ffff2c7224 */ /* 0x000fe400078e0036 */
[----:B------:R-:W-:-:S07]  /*1190*/  IMAD.MOV.U32 R45, RZ, RZ, R55 ;  /* 0x000000ffff2d7224 */ /* 0x000fce00078e0037 */
.L_x_6380:
[----:B------:R-:W-:Y:S05]  /*11a0*/  BSYNC B4 ;  /* 0x0000000000047941 */ /* 0x000fea0003800000 */
.L_x_6379:
        /* <DEDUP_REMOVED lines=9> */
[----:B------:R-:W-:Y:S05]  /*1240*/  CALL.REL.NOINC `($_ZN2at6native29vectorized_elementwise_kernelILi4EN48_GLOBAL__N__08322988_15_IGammaKernel_cu_cb51a28d10CalcIgammaIdEESt5arrayIPcLm3EEEEviT0_T1_$_ZN46_INTERNAL_08322988_15_IGammaKernel_cu_cb51a28d48_GLOBAL__N__08322988_15_IGammaKernel_cu_cb51a28d12calc_igammacIdEET_S2_S2_) ;  /* 0x000001cc00007944 */ /* 0x000fea0003c00000 */
[----:B------:R-:W-:Y:S01]  /*1250*/  IMAD.MOV.U32 R6, RZ, RZ, R54 ;  /* 0x000000ffff067224 */ /* 0x000fe200078e0036 */
[----:B------:R-:W-:-:S07]  /*1260*/  MOV R7, R55 ;  /* 0x0000003700077202 */ /* 0x000fce0000000f00 */
.L_x_6382:
[----:B------:R-:W-:Y:S05]  /*1270*/  BSYNC B4 ;  /* 0x0000000000047941 */ /* 0x000fea0003800000 */
.L_x_6381:
        /* <DEDUP_REMOVED lines=10> */
[----:B------:R-:W-:Y:S01]  /*1320*/  MOV R8, R54 ;  /* 0x0000003600087202 */ /* 0x000fe20000000f00 */
[----:B------:R-:W-:-:S07]  /*1330*/  IMAD.MOV.U32 R9, RZ, RZ, R55 ;  /* 0x000000ffff097224 */ /* 0x000fce00078e0037 */
.L_x_6384:
[----:B------:R-:W-:Y:S05]  /*1340*/  BSYNC B4 ;  /* 0x0000000000047941 */ /* 0x000fea0003800000 */
.L_x_6383:
        /* <DEDUP_REMOVED lines=12> */
.L_x_6386:
[----:B------:R-:W-:Y:S05]  /*1410*/  BSYNC B4 ;  /* 0x0000000000047941 */ /* 0x000fea0003800000 */
.L_x_6385:
        /* <DEDUP_REMOVED lines=12> */
.L_x_6388:
[----:B------:R-:W-:Y:S05]  /*14e0*/  BSYNC B4 ;  /* 0x0000000000047941 */ /* 0x000fea0003800000 */
.L_x_6387:
        /* <DEDUP_REMOVED lines=12> */
.L_x_6390:
[----:B------:R-:W-:Y:S05]  /*15b0*/  BSYNC B4 ;  /* 0x0000000000047941 */ /* 0x000fea0003800000 */
.L_x_6389:
        /* <DEDUP_REMOVED lines=10> */
[----:B------:R-:W-:Y:S01]  /*1660*/  IMAD.MOV.U32 R3, RZ, RZ, R55 ;  /* 0x000000ffff037224 */ /* 0x000fe200078e0037 */
[----:B------:R-:W-:Y:S06]  /*1670*/  BRA `(.L_x_6391) ;  /* 0x0000000400907947 */ /* 0x000fec0003800000 */
.L_x_6376:
[----:B------:R-:W-:Y:S04]  /*1680*/  BSSY B8, `(.L_x_6392) ;  /* 0x000000a000087945 */ /* 0x000fe80003800000 */
[----:B------:R-:W-:Y:S05]  /*1690*/  @P0 BRA `(.L_x_6393) ;  /* 0x0000000000200947 */ /* 0x000fea0003800000 */
[----:B-----5:R-:W-:Y:S01]  /*16a0*/  MOV R48, R4 ;  /* 0x0000000400307202 */ /* 0x020fe20000000f00 */
[----:B------:R-:W-:Y:S01]  /*16b0*/  IMAD.MOV.U32 R49, RZ, RZ, R5 ;  /* 0x000000ffff317224 */ /* 0x000fe200078e0005 */
[----:B------:R-:W-:Y:S01]  /*16c0*/  MOV R5, R29 ;  /* 0x0000001d00057202 */ /* 0x000fe20000000f00 */
[----:B------:R-:W-:Y:S01]  /*16d0*/  IMAD.MOV.U32 R4, RZ, RZ, R28 ;  /* 0x000000ffff047224 */ /* 0x000fe200078e001c */
[----:B------:R-:W-:-:S07]  /*16e0*/  MOV R2, 0x1700 ;  /* 0x0000170000027802 */ /* 0x000fce0000000f00 */
[----:B------:R-:W-:Y:S05]  /*16f0*/  CALL.REL.NOINC `($_ZN2at6native29vectorized_elementwise_kernelILi4EN48_GLOBAL__N__08322988_15_IGammaKernel_cu_cb51a28d10CalcIgammaIdEESt5arrayIPcLm3EEEEviT0_T1_$_ZN46_INTERNAL_08322988_15_IGammaKernel_cu_cb51a28d48_GLOBAL__N__08322988_15_IGammaKernel_cu_cb51a28d11calc_igammaIdEET_S2_S2_) ;  /* 0x0000000800687944 */ /* 0x000fea0003c00000 */
[----:B------:R-:W-:Y:S02]  /*1700*/  IMAD.MOV.U32 R28, RZ, RZ, R68 ;  /* 0x000000ffff1c7224 */ /* 0x000fe400078e0044 */
[----:B------:R-:W-:-:S07]  /*1710*/  IMAD.MOV.U32 R29, RZ, RZ, R69 ;  /* 0x000000ffff1d7224 */ /* 0x000fce00078e0045 */
.L_x_6393:
[----:B------:R-:W-:Y:S05]  /*1720*/  BSYNC B8 ;  /* 0x0000000000087941 */ /* 0x000fea0003800000 */
.L_x_6392:
        /* <DEDUP_REMOVED lines=9> */
[----:B------:R-:W-:Y:S05]  /*17c0*/  CALL.REL.NOINC `($_ZN2at6native29vectorized_elementwise_kernelILi4EN48_GLOBAL__N__08322988_15_IGammaKernel_cu_cb51a28d10CalcIgammaIdEESt5arrayIPcLm3EEEEviT0_T1_$_ZN46_INTERNAL_08322988_15_IGammaKernel_cu_cb51a28d48_GLOBAL__N__08322988_15_IGammaKernel_cu_cb51a28d11calc_igammaIdEET_S2_S2_) ;  /* 0x0000000800347944 */ /* 0x000fea0003c00000 */
[----:B------:R-:W-:Y:S01]  /*17d0*/  IMAD.MOV.U32 R44, RZ, RZ, R68 ;  /* 0x000000ffff2c7224 */ /* 0x000fe200078e0044 */
[----:B------:R-:W-:-:S07]  /*17e0*/  MOV R45, R69 ;  /* 0x00000045002d7202 */ /* 0x000fce0000000f00 */
.L_x_6395:
[----:B------:R-:W-:Y:S05]  /*17f0*/  BSYNC B8 ;  /* 0x0000000000087941 */ /* 0x000fea0003800000 */
.L_x_6394:
        /* <DEDUP_REMOVED lines=10> */
[----:B------:R-:W-:Y:S01]  /*18a0*/  MOV R6, R68 ;  /* 0x0000004400067202 */ /* 0x000fe20000000f00 */
[----:B------:R-:W-:-:S07]  /*18b0*/  IMAD.MOV.U32 R7, RZ, RZ, R69 ;  /* 0x000000ffff077224 */ /* 0x000fce00078e0045 */
.L_x_6397:
[----:B------:R-:W-:Y:S05]  /*18c0*/  BSYNC B8 ;  /* 0x0000000000087941 */ /* 0x000fea0003800000 */
.L_x_6396:
        /* <DEDUP_REMOVED lines=12> */
.L_x_6399:
[----:B------:R-:W-:Y:S05]  /*1990*/  BSYNC B8 ;  /* 0x0000000000087941 */ /* 0x000fea0003800000 */
.L_x_6398:
        /* <DEDUP_REMOVED lines=12> */
.L_x_6401:
[----:B------:R-:W-:Y:S05]  /*1a60*/  BSYNC B8 ;  /* 0x0000000000087941 */ /* 0x000fea0003800000 */
.L_x_6400:
        /* <DEDUP_REMOVED lines=12> */
.L_x_6403:
[----:B------:R-:W-:Y:S05]  /*1b30*/  BSYNC B8 ;  /* 0x0000000000087941 */ /* 0x000fea0003800000 */
.L_x_6402:
        /* <DEDUP_REMOVED lines=12> */
.L_x_6405:
[----:B------:R-:W-:Y:S05]  /*1c00*/  BSYNC B8 ;  /* 0x0000000000087941 */ /* 0x000fea0003800000 */
.L_x_6404:
        /* <DEDUP_REMOVED lines=11> */
.L_x_6391:
[----:B------:R-:W-:Y:S05]  /*1cc0*/  BSYNC B0 ;  /* 0x0000000000007941 */ /* 0x000fea0003800000 */
.L_x_6375:
        /* <DEDUP_REMOVED lines=23> */
.L_x_6408:
[----:B------:R-:W-:-:S13]  /*1e40*/  ISETP.GE.AND P0, PT, R0, UR5, PT ;  /* 0x0000000500007c0c */ /* 0x000fda000bf06270 */
[----:B------:R-:W-:Y:S05]  /*1e50*/  @P0 BRA `(.L_x_6410) ;  /* 0x0000000000300947 */ /* 0x000fea0003800000 */
[----:B0-----:R-:W0:Y:S01]  /*1e60*/  LDC.64 R4, c[0x0][0x218] ;  /* 0x00008600ff047b82 */ /* 0x001e220000000a00 */
[C---:B------:R-:W-:Y:S02]  /*1e70*/  VIADD R7, R0.reuse, UR4 ;  /* 0x0000000400077c36 */ /* 0x040fe40008000000 */
[----:B------:R-:W-:Y:S02]  /*1e80*/  VIADD R0, R0, 0x80 ;  /* 0x0000008000007836 */ /* 0x000fe40000000000 */
[----:B0-----:R-:W-:-:S05]  /*1e90*/  IMAD.WIDE.U32 R4, R7, 0x8, R4 ;  /* 0x0000000807047825 */ /* 0x001fca00078e0004 */
[----:B------:R1:W-:Y:S02]  /*1ea0*/  STG.E.64 desc[UR10][R4.64], R8 ;  /* 0x0000000804007986 */ /* 0x0003e4000c101b0a */
.L_x_6409:
[----:B------:R-:W-:-:S13]  /*1eb0*/  ISETP.GE.AND P0, PT, R0, UR5, PT ;  /* 0x0000000500007c0c */ /* 0x000fda000bf06270 */
[----:B------:R-:W-:Y:S05]  /*1ec0*/  @P0 BRA `(.L_x_6411) ;  /* 0x0000000000340947 */ /* 0x000fea0003800000 */
[----:B01----:R-:W0:Y:S01]  /*1ed0*/  LDC.64 R4, c[0x0][0x218] ;  /* 0x00008600ff047b82 */ /* 0x003e220000000a00 */
[C---:B------:R-:W-:Y:S01]  /*1ee0*/  IADD3 R7, R0.reuse, UR4, RZ ;  /* 0x0000000400077c10 */ /* 0x040fe2000fffe0ff */
[----:B------:R-:W-:-:S04]  /*1ef0*/  VIADD R0, R0, 0x80 ;  /* 0x0000008000007836 */ /* 0x000fc80000000000 */
[----:B0-----:R-:W-:-:S05]  /*1f00*/  IMAD.WIDE.U32 R4, R7, 0x8, R4 ;  /* 0x0000000807047825 */ /* 0x001fca00078e0004 */
[----:B------:R1:W-:Y:S02]  /*1f10*/  STG.E.64 desc[UR10][R4.64], R10 ;  /* 0x0000000a04007986 */ /* 0x0003e4000c101b0a */
.L_x_6410:
        /* <DEDUP_REMOVED lines=8> */
.L_x_6411:
[----:B------:R-:W-:Y:S05]  /*1fa0*/  BSYNC B1 ;  /* 0x0000000000017941 */ /* 0x000fea0003800000 */
.L_x_6407:
[----:B------:R-:W-:-:S13]  /*1fb0*/  ISETP.GE.AND P0, PT, R0, UR5, PT ;  /* 0x0000000500007c0c */ /* 0x000fda000bf06270 */
[----:B012---:R-:W0:Y:S01]  /*1fc0*/  @!P0 LDC.64 R4, c[0x0][0x218] ;  /* 0x00008600ff048b82 */ /* 0x007e220000000a00 */
[C---:B------:R-:W-:Y:S02]  /*1fd0*/  @!P0 VIADD R7, R0.reuse, UR4 ;  /* 0x0000000400078c36 */ /* 0x040fe40008000000 */
[----:B------:R-:W-:Y:S02]  /*1fe0*/  @!P0 VIADD R0, R0, 0x80 ;  /* 0x0000008000008836 */ /* 0x000fe40000000000 */
[----:B0-----:R-:W-:-:S05]  /*1ff0*/  @!P0 IMAD.WIDE.U32 R4, R7, 0x8, R4 ;  /* 0x0000000807048825 */ /* 0x001fca00078e0004 */
[----:B------:R2:W-:Y:S02]  /*2000*/  @!P0 STG.E.64 desc[UR10][R4.64], R14 ;  /* 0x0000000e04008986 */ /* 0x0005e4000c101b0a */
.L_x_6412:
[----:B------:R-:W-:Y:S05]  /*2010*/  BSYNC B0 ;  /* 0x0000000000007941 */ /* 0x000fea0003800000 */
.L_x_6406:
        /* <DEDUP_REMOVED lines=8> */
        .type           $_ZN2at6native29vectorized_elementwise_kernelILi4EN48_GLOBAL__N__08322988_15_IGammaKernel_cu_cb51a28d10CalcIgammaIdEESt5arrayIPcLm3EEEEviT0_T1_$_ZN46_INTERNAL_08322988_15_IGammaKernel_cu_cb51a28d48_GLOBAL__N__08322988_15_IGammaKernel_cu_cb51a28d11calc_igammaIdEET_S2_S2_,@function
        .size           $_ZN2at6native29vectorized_elementwise_kernelILi4EN48_GLOBAL__N__08322988_15_IGammaKernel_cu_cb51a28d10CalcIgammaIdEESt5arrayIPcLm3EEEEviT0_T1_$_ZN46_INTERNAL_08322988_15_IGammaKernel_cu_cb51a28d48_GLOBAL__N__08322988_15_IGammaKernel_cu_cb51a28d11calc_igammaIdEET_S2_S2_,($_ZN2at6native29vectorized_elementwise_kernelILi4EN48_GLOBAL__N__08322988_15_IGammaKernel_cu_cb51a28d10CalcIgammaIdEESt5arrayIPcLm3EEEEviT0_T1_$_ZN46_INTERNAL_08322988_15_IGammaKernel_cu_cb51a28d48_GLOBAL__N__08322988_15_IGammaKernel_cu_cb51a28d12calc_igammacIdEET_S2_S2_ - $_ZN2at6native29vectorized_elementwise_kernelILi4EN48_GLOBAL__N__08322988_15_IGammaKernel_cu_cb51a28d10CalcIgammaIdEESt5arrayIPcLm3EEEEviT0_T1_$_ZN46_INTERNAL_08322988_15_IGammaKernel_cu_cb51a28d48_GLOBAL__N__08322988_15_IGammaKernel_cu_cb51a28d11calc_igammaIdEET_S2_S2_)
$_ZN2at6native29vectorized_elementwise_kernelILi4EN48_GLOBAL__N__08322988_15_IGammaKernel_cu_cb51a28d10CalcIgammaIdEESt5arrayIPcLm3EEEEviT0_T1_$_ZN46_INTERNAL_08322988_15_IGammaKernel_cu_cb51a28d48_GLOBAL__N__08322988_15_IGammaKernel_cu_cb51a28d11calc_igammaIdEET_S2_S2_:
        /* <DEDUP_REMOVED lines=42> */
[----:B------:R-:W-:Y:S05]  /*2340*/  CALL.REL.NOINC `($__internal_30_$__cuda_sm20_div_rn_f64_full) ;  /* 0x0000049800ec7944 */ /* 0x000fea0003c00000 */
[----:B------:R-:W-:Y:S02]  /*2350*/  IMAD.MOV.U32 R52, RZ, RZ, R68 ;  /* 0x000000ffff347224 */ /* 0x000fe400078e0044 */
[----:B------:R-:W-:-:S07]  /*2360*/  IMAD.MOV.U32 R53, RZ, RZ, R65 ;  /* 0x000000ffff357224 */ /* 0x000fce00078e0041 */
.L_x_6417:
[----:B------:R-:W-:Y:S05]  /*2370*/  BSYNC B1 ;  /* 0x0000000000017941 */ /* 0x000fea0003800000 */
.L_x_6416:
        /* <DEDUP_REMOVED lines=32> */
[----:B------:R-:W-:Y:S05]  /*2580*/  CALL.REL.NOINC `($__internal_31_$__cuda_sm20_dsqrt_rn_f64_mediumpath_v1) ;  /* 0x0000049c00f07944 */ /* 0x000fea0003c00000 */
[----:B------:R-:W-:-:S07]  /*2590*/  IMAD.MOV.U32 R39, RZ, RZ, R33 ;  /* 0x000000ffff277224 */ /* 0x000fce00078e0021 */
.L_x_6422:
[----:B------:R-:W-:Y:S05]  /*25a0*/  BSYNC B1 ;  /* 0x0000000000017941 */ /* 0x000fea0003800000 */
.L_x_6421:
        /* <DEDUP_REMOVED lines=19> */
[----:B------:R-:W-:Y:S05]  /*26e0*/  CALL.REL.NOINC `($__internal_30_$__cuda_sm20_div_rn_f64_full) ;  /* 0x0000049800047944 */ /* 0x000fea0003c00000 */
[----:B------:R-:W-:-:S07]  /*26f0*/  IMAD.MOV.U32 R64, RZ, RZ, R68 ;  /* 0x000000ffff407224 */ /* 0x000fce00078e0044 */
.L_x_6424:
[----:B------:R-:W-:Y:S05]  /*2700*/  BSYNC B1 ;  /* 0x0000000000017941 */ /* 0x000fea0003800000 */
.L_x_6423:
[----:B------:R-:W-:-:S14]  /*2710*/  DSETP.GEU.AND P0, PT, R52, R64, PT ;  /* 0x000000403400722a */ /* 0x000fdc0003f0e000 */
[----:B------:R-:W-:Y:S05]  /*2720*/  @!P0 BREAK B5 ;  /* 0x0000000000058942 */ /* 0x000fea0003800000 */
[----:B------:R-:W-:Y:S05]  /*2730*/  @!P0 BRA `(.L_x_6425) ;  /* 0x00000044002c8947 */ /* 0x000fea0003800000 */
.L_x_6420:
[----:B------:R-:W-:Y:S05]  /*2740*/  BSYNC B5 ;  /* 0x0000000000057941 */ /* 0x000fea0003800000 */
.L_x_6419:
        /* <DEDUP_REMOVED lines=110> */
[----:B------:R-:W-:Y:S05]  /*2e30*/  CALL.REL.NOINC `($__internal_29_$__cuda_sm20_dblrcp_rn_slowpath_v3) ;  /* 0x0000048c00907944 */ /* 0x000fea0003c00000 */
.L_x_6432:
[----:B------:R-:W-:Y:S05]  /*2e40*/  BSYNC B5 ;  /* 0x0000000000057941 */ /* 0x000fea0003800000 */
.L_x_6431:
[----:B------:R-:W-:Y:S01]  /*2e50*/  HFMA2.MMA R80, -RZ, RZ, -29.21875, -12.359375 ;  /* 0xcf4eca2eff507435 */ /* 0x000fe200000001ff */
[----:B------:R-:W-:Y:S01]  /*2e60*/  IMAD.MOV.U32 R32, RZ, RZ, R38 ;  /* 0x000000ffff207224 */ /* 0x000fe200078e0026 */
[----:B------:R-:W-:Y:S01]  /*2e70*/  MOV R33, R39 ;  /* 0x0000002700217202 */ /* 0x000fe20000000f00 */
[----:B------:R-:W-:Y:S02]  /*2e80*/  IMAD.MOV.U32 R59, RZ, RZ, 0xc ;  /* 0x0000000cff3b7424 */ /* 0x000fe400078e00ff */
[----:B------:R-:W-:Y:S02]  /*2e90*/  IMAD.MOV.U32 R58, RZ, RZ, -0x1 ;  /* 0xffffffffff3a7424 */ /* 0x000fe400078e00ff */
[----:B------:R-:W-:-:S07]  /*2ea0*/  IMAD.MOV.U32 R81, RZ, RZ, 0x418b2298 ;  /* 0x418b2298ff517424 */ /* 0x000fce00078e00ff */
.L_x_6430:
[----:B------:R-:W-:Y:S05]  /*2eb0*/  BSYNC B3 ;  /* 0x0000000000037941 */ /* 0x000fea0003800000 */
.L_x_6429:
        /* <DEDUP_REMOVED lines=100> */
[----:B------:R-:W-:Y:S05]  /*3500*/  CALL.REL.NOINC `($__internal_30_$__cuda_sm20_div_rn_f64_full) ;  /* 0x00000488007c7944 */ /* 0x000fea0003c00000 */
[----:B------:R-:W-:Y:S01]  /*3510*/  MOV R60, R68 ;  /* 0x00000044003c7202 */ /* 0x000fe20000000f00 */
[----:B------:R-:W-:-:S07]  /*3520*/  IMAD.MOV.U32 R61, RZ, RZ, R65 ;  /* 0x000000ffff3d7224 */ /* 0x000fce00078e0041 */
.L_x_6434:
[----:B------:R-:W-:Y:S05]  /*3530*/  BSYNC B2 ;  /* 0x0000000000027941 */ /* 0x000fea0003800000 */
.L_x_6433:
        /* <DEDUP_REMOVED lines=22> */
[----:B------:R-:W-:Y:S05]  /*36a0*/  CALL.REL.NOINC `($__internal_30_$__cuda_sm20_div_rn_f64_full) ;  /* 0x0000048800147944 */ /* 0x000fea0003c00000 */
[----:B------:R-:W-:Y:S01]  /*36b0*/  MOV R56, R68 ;  /* 0x0000004400387202 */ /* 0x000fe20000000f00 */
[----:B------:R-:W-:-:S07]  /*36c0*/  IMAD.MOV.U32 R57, RZ, RZ, R65 ;  /* 0x000000ffff397224 */ /* 0x000fce00078e0041 */
.L_x_6436:
[----:B------:R-:W-:Y:S05]  /*36d0*/  BSYNC B2 ;  /* 0x0000000000027941 */ /* 0x000fea0003800000 */
.L_x_6435:
        /* <DEDUP_REMOVED lines=20> */
[----:B------:R-:W-:Y:S05]  /*3820*/  CALL.REL.NOINC `($__internal_31_$__cuda_sm20_dsqrt_rn_f64_mediumpath_v1) ;  /* 0x0000048c00487944 */ /* 0x000fea0003c00000 */
[----:B------:R-:W-:Y:S01]  /*3830*/  MOV R66, R38 ;  /* 0x0000002600427202 */ /* 0x000fe20000000f00 */
[----:B------:R-:W-:-:S07]  /*3840*/  IMAD.MOV.U32 R67, RZ, RZ, R33 ;  /* 0x000000ffff437224 */ /* 0x000fce00078e0021 */
.L_x_6438:
[----:B------:R-:W-:Y:S05]  /*3850*/  BSYNC B3 ;  /* 0x0000000000037941 */ /* 0x000fea0003800000 */
.L_x_6437:
        /* <DEDUP_REMOVED lines=19> */
[----:B------:R-:W-:Y:S05]  /*3990*/  CALL.REL.NOINC `($__internal_30_$__cuda_sm20_div_rn_f64_full) ;  /* 0x0000048400587944 */ /* 0x000fea0003c00000 */
[----:B------:R-:W-:Y:S01]  /*39a0*/  MOV R32, R68 ;  /* 0x0000004400207202 */ /* 0x000fe20000000f00 */
[----:B------:R-:W-:-:S07]  /*39b0*/  IMAD.MOV.U32 R33, RZ, RZ, R65 ;  /* 0x000000ffff217224 */ /* 0x000fce00078e0041 */
.L_x_6440:
[----:B------:R-:W-:Y:S05]  /*39c0*/  BSYNC B2 ;  /* 0x0000000000027941 */ /* 0x000fea0003800000 */
.L_x_6439:
        /* <DEDUP_REMOVED lines=28> */
.L_x_6443:
[----:B------:R-:W-:Y:S05]  /*3b90*/  BSYNC B2 ;  /* 0x0000000000027941 */ /* 0x000fea0003800000 */
.L_x_6442:
        /* <DEDUP_REMOVED lines=85> */
.L_x_6445:
        /* <DEDUP_REMOVED lines=21> */
[----:B------:R-:W-:-:S07]  /*4240*/  IMAD.MOV.U32 R64, RZ, RZ, R68 ;  /* 0x000000ffff407224 */ /* 0x000fce00078e0044 */
.L_x_6448:
[----:B------:R-:W-:Y:S05]  /*4250*/  BSYNC B5 ;  /* 0x0000000000057941 */ /* 0x000fea0003800000 */
.L_x_6447:
        /* <DEDUP_REMOVED lines=29> */
.L_x_6446:
[----:B------:R-:W-:Y:S05]  /*4430*/  BSYNC B2 ;  /* 0x0000000000027941 */ /* 0x000fea0003800000 */
.L_x_6444:
        /* <DEDUP_REMOVED lines=24> */
[----:B------:R-:W-:-:S07]  /*45c0*/  MOV R64, R68 ;  /* 0x0000004400407202 */ /* 0x000fce0000000f00 */
.L_x_6450:
[----:B------:R-:W-:Y:S05]  /*45d0*/  BSYNC B2 ;  /* 0x0000000000027941 */ /* 0x000fea0003800000 */
.L_x_6449:
        /* <DEDUP_REMOVED lines=60> */
.L_x_6452:
[----:B------:R-:W-:Y:S05]  /*49a0*/  BSYNC B2 ;  /* 0x0000000000027941 */ /* 0x000fea0003800000 */
.L_x_6451:
[----:B------:R-:W-:Y:S01]  /*49b0*/  DMUL R38, R38, R32 ;  /* 0x0000002026267228 */ /* 0x000fe20000000000 */
[----:B------:R-:W-:Y:S10]  /*49c0*/  BRA `(.L_x_6453) ;  /* 0x0000001c00507947 */ /* 0x000ff40003800000 */
.L_x_6441:
        /* <DEDUP_REMOVED lines=72> */
.L_x_6455:
[----:B------:R-:W-:Y:S05]  /*4e50*/  BSYNC B2 ;  /* 0x0000000000027941 */ /* 0x000fea0003800000 */
.L_x_6454:
[----:B------:R-:W-:Y:S04]  /*4e60*/  BSSY B2, `(.L_x_6456) ;  /* 0x000000a000027945 */ /* 0x000fe80003800000 */
[----:B------:R-:W-:Y:S05]  /*4e70*/  @P2 BRA P3, `(.L_x_6457) ;  /* 0x0000000000202947 */ /* 0x000fea0001800000 */
[----:B------:R-:W-:Y:S01]  /*4e80*/  IMAD.MOV.U32 R68, RZ, RZ, R58 ;  /* 0x000000ffff447224 */ /* 0x000fe200078e003a */
[----:B------:R-:W-:Y:S01]  /*4e90*/  MOV R70, R4 ;  /* 0x0000000400467202 */ /* 0x000fe20000000f00 */
[----:B------:R-:W-:Y:S01]  /*4ea0*/  IMAD.MOV.U32 R65, RZ, RZ, R59 ;  /* 0x000000ffff417224 */ /* 0x000fe200078e003b */
[----:B------:R-:W-:Y:S01]  /*4eb0*/  MOV R66, 0x4ee0 ;  /* 0x00004ee000427802 */ /* 0x000fe20000000f00 */
[----:B------:R-:W-:-:S07]  /*4ec0*/  IMAD.MOV.U32 R67, RZ, RZ, R5 ;  /* 0x000000ffff437224 */ /* 0x000fce00078e0005 */
[----:B------:R-:W-:Y:S05]  /*4ed0*/  CALL.REL.NOINC `($__internal_30_$__cuda_sm20_div_rn_f64_full) ;  /* 0x0000047000087944 */ /* 0x000fea0003c00000 */
[----:B------:R-:W-:Y:S01]  /*4ee0*/  IMAD.MOV.U32 R72, RZ, RZ, R68 ;  /* 0x000000ffff487224 */ /* 0x000fe200078e0044 */
[----:B------:R-:W-:-:S07]  /*4ef0*/  MOV R73, R65 ;  /* 0x0000004100497202 */ /* 0x000fce0000000f00 */
.L_x_6457:
[----:B------:R-:W-:Y:S05]  /*4f00*/  BSYNC B2 ;  /* 0x0000000000027941 */ /* 0x000fea0003800000 */
.L_x_6456:
[----:B------:R-:W-:Y:S01]  /*4f10*/  DADD R40, -RZ, |R72| ;  /* 0x00000000ff287229 */ /* 0x000fe20000000548 */
[----:B------:R-:W-:Y:S01]  /*4f20*/  BSSY B2, `(.L_x_6458) ;  /* 0x0000005000027945 */ /* 0x000fe20003800000 */
[----:B------:R-:W-:Y:S01]  /*4f30*/  IMAD.MOV.U32 R38, RZ, RZ, R48 ;  /* 0x000000ffff267224 */ /* 0x000fe200078e0030 */
[----:B------:R-:W-:Y:S01]  /*4f40*/  MOV R34, 0x4f70 ;  /* 0x00004f7000227802 */ /* 0x000fe20000000f00 */
[----:B------:R-:W-:-:S07]  /*4f50*/  IMAD.MOV.U32 R35, RZ, RZ, R49 ;  /* 0x000000ffff237224 */ /* 0x000fce00078e0031 */
[----:B------:R-:W-:Y:S05]  /*4f60*/  CALL.REL.NOINC `($_ZN2at6native29vectorized_elementwise_kernelILi4EN48_GLOBAL__N__08322988_15_IGammaKernel_cu_cb51a28d10CalcIgammaIdEESt5arrayIPcLm3EEEEviT0_T1_$__internal_accurate_pow) ;  /* 0x0000047800247944 */ /* 0x000fea0003c00000 */
[----:B------:R-:W-:Y:S05]  /*4f70*/  BSYNC B2 ;  /* 0x0000000000027941 */ /* 0x000fea0003800000 */
.L_x_6458:
        /* <DEDUP_REMOVED lines=25> */
.L_x_6460:
[----:B------:R-:W-:Y:S01]  /*5110*/  DSETP.NEU.AND P0, PT, R50, 0.5, PT ;  /* 0x3fe000003200742a */ /* 0x000fe20003f0d000 */
[----:B------:R-:W-:Y:S01]  /*5120*/  ISETP.GE.AND P2, PT, R49, RZ, PT ;  /* 0x000000ff3100720c */ /* 0x000fe20003f46270 */
[----:B------:R-:W-:Y:S01]  /*5130*/  IMAD.MOV.U32 R38, RZ, RZ, RZ ;  /* 0x000000ffff267224 */ /* 0x000fe200078e00ff */
[----:B------:R-:W-:-:S04]  /*5140*/  ISETP.EQ.U32.AND P1, PT, R0, RZ, PT ;  /* 0x000000ff0000720c */ /* 0x000fc80003f22070 */
[----:B------:R-:W-:-:S04]  /*5150*/  ISETP.EQ.AND.EX P0, PT, R34, -0x80000000, P0, P1 ;  /* 0x800000002200780c */ /* 0x000fc80000702310 */
[----:B------:R-:W-:-:S04]  /*5160*/  SEL R39, R73, RZ, P0 ;  /* 0x000000ff49277207 */ /* 0x000fc80000000000 */
[----:B------:R-:W-:-:S07]  /*5170*/  @!P2 LOP3.LUT R39, R39, 0x7ff00000, RZ, 0xfc, !PT ;  /* 0x7ff000002727a812 */ /* 0x000fce00078efcff */
.L_x_6461:
[----:B------:R-:W-:Y:S05]  /*5180*/  BSYNC B2 ;  /* 0x0000000000027941 */ /* 0x000fea0003800000 */
.L_x_6459:
        /* <DEDUP_REMOVED lines=18> */
.L_x_6464:
[----:B------:R-:W-:-:S11]  /*52b0*/  DADD R38, R48, R72 ;  /* 0x0000000030267229 */ /* 0x000fd60000000048 */
.L_x_6463:
[----:B------:R-:W-:Y:S05]  /*52c0*/  BSYNC B2 ;  /* 0x0000000000027941 */ /* 0x000fea0003800000 */
.L_x_6462:
[----:B------:R-:W-:-:S06]  /*52d0*/  DSETP.NEU.AND P0, PT, R72, 1, PT ;  /* 0x3ff000004800742a */ /* 0x000fcc0003f0d000 */
[----:B------:R-:W-:Y:S02]  /*52e0*/  FSEL R34, R38, RZ, P0 ;  /* 0x000000ff26227208 */ /* 0x000fe40000000000 */
[----:B------:R-:W-:-:S06]  /*52f0*/  FSEL R35, R39, 1.875, P0 ;  /* 0x3ff0000027237808 */ /* 0x000fcc0000000000 */
[----:B------:R-:W-:-:S08]  /*5300*/  DMUL R36, R36, R34 ;  /* 0x0000002224247228 */ /* 0x000fd00000000000 */
[----:B------:R-:W-:Y:S01]  /*5310*/  DMUL R38, R36, R32 ;  /* 0x0000002024267228 */ /* 0x000fe20000000000 */
[----:B------:R-:W-:Y:S10]  /*5320*/  BRA `(.L_x_6453) ;  /* 0x0000001000f87947 */ /* 0x000ff40003800000 */
.L_x_6428:
        /* <DEDUP_REMOVED lines=83> */
.L_x_6466:
[----:B------:R-:W-:Y:S05]  /*5860*/  BSYNC B2 ;  /* 0x0000000000027941 */ /* 0x000fea0003800000 */
.L_x_6465:
[----:B------:R-:W-:Y:S04]  /*5870*/  BSSY B5, `(.L_x_6467) ;  /* 0x00000a8000057945 */ /* 0x000fe80003800000 */
[----:B------:R-:W-:Y:S05]  /*5880*/  @P3 BRA `(.L_x_6468) ;  /* 0x0000000800943947 */ /* 0x000fea0003800000 */
[----:B------:R-:W-:Y:S01]  /*5890*/  MOV R34, R50 ;  /* 0x0000003200227202 */ /* 0x000fe20000000f00 */
[----:B------:R-:W-:Y:S01]  /*58a0*/  IMAD.MOV.U32 R33, RZ, RZ, R51 ;  /* 0x000000ffff217224 */ /* 0x000fe200078e0033 */
[----:B------:R-:W-:-:S07]  /*58b0*/  MOV R32, 0x58d0 ;  /* 0x000058d000207802 */ /* 0x000fce0000000f00 */
[----:B------:R-:W-:Y:S05]  /*58c0*/  CALL.REL.NOINC `($_ZN2at6native29vectorized_elementwise_kernelILi4EN48_GLOBAL__N__08322988_15_IGammaKernel_cu_cb51a28d10CalcIgammaIdEESt5arrayIPcLm3EEEEviT0_T1_$__internal_lgamma_pos) ;  /* 0x0000047800947944 */ /* 0x000fea0003c00000 */
        /* <DEDUP_REMOVED lines=69> */
[----:B------:R-:W-:Y:S05]  /*5d20*/  CALL.REL.NOINC `($__internal_30_$__cuda_sm20_div_rn_f64_full) ;  /* 0x0000046000747944 */ /* 0x000fea0003c00000 */
[----:B------:R-:W-:-:S07]  /*5d30*/  MOV R69, R65 ;  /* 0x0000004100457202 */ /* 0x000fce0000000f00 */
.L_x_6473:
[----:B------:R-:W-:Y:S05]  /*5d40*/  BSYNC B6 ;  /* 0x0000000000067941 */ /* 0x000fea0003800000 */
.L_x_6472:
[----:B------:R-:W-:Y:S01]  /*5d50*/  IMAD.MOV.U32 R0, RZ, RZ, R69 ;  /* 0x000000ffff007224 */ /* 0x000fe200078e0045 */
[----:B------:R-:W-:Y:S01]  /*5d60*/  MOV R51, R69 ;  /* 0x0000004500337202 */ /* 0x000fe20000000f00 */
[----:B------:R-:W-:-:S07]  /*5d70*/  IMAD.MOV.U32 R50, RZ, RZ, R68 ;  /* 0x000000ffff327224 */ /* 0x000fce00078e0044 */
.L_x_6471:
[----:B------:R-:W-:Y:S05]  /*5d80*/  BSYNC B2 ;  /* 0x0000000000027941 */ /* 0x000fea0003800000 */
.L_x_6470:
        /* <DEDUP_REMOVED lines=79> */
.L_x_6475:
[----:B------:R-:W-:Y:S05]  /*6280*/  BSYNC B2 ;  /* 0x0000000000027941 */ /* 0x000fea0003800000 */
.L_x_6474:
[--C-:B------:R-:W-:Y:S02]  /*6290*/  DADD R54, -R54, R32.reuse ;  /* 0x0000000036367229 */ /* 0x100fe40000000120 */
[----:B------:R-:W-:-:S10]  /*62a0*/  DADD R32, -RZ, -R32 ;  /* 0x00000000ff207229 */ /* 0x000fd40000000920 */
[----:B------:R-:W-:Y:S02]  /*62b0*/  FSEL R34, R32, R54, !P3 ;  /* 0x0000003620227208 */ /* 0x000fe40005800000 */
[----:B------:R-:W-:Y:S01]  /*62c0*/  FSEL R35, R33, R55, !P3 ;  /* 0x0000003721237208 */ /* 0x000fe20005800000 */
[----:B------:R-:W-:Y:S06]  /*62d0*/  BRA `(.L_x_6469) ;  /* 0x0000000000047947 */ /* 0x000fec0003800000 */
.L_x_6468:
[----:B------:R-:W-:-:S11]  /*62e0*/  DADD R34, R48, R48 ;  /* 0x0000000030227229 */ /* 0x000fd60000000030 */
.L_x_6469:
[----:B------:R-:W-:Y:S05]  /*62f0*/  BSYNC B5 ;  /* 0x0000000000057941 */ /* 0x000fea0003800000 */
.L_x_6467:
        /* <DEDUP_REMOVED lines=65> */
.L_x_6453:
[----:B------:R-:W-:Y:S05]  /*6710*/  BSYNC B1 ;  /* 0x0000000000017941 */ /* 0x000fea0003800000 */
.L_x_6427:
        /* <DEDUP_REMOVED lines=11> */
.L_x_6479:
        /* <DEDUP_REMOVED lines=21> */
[----:B------:R-:W-:Y:S05]  /*6920*/  CALL.REL.NOINC `($__internal_30_$__cuda_sm20_div_rn_f64_full) ;  /* 0x0000045400747944 */ /* 0x000fea0003c00000 */
[----:B------:R-:W-:-:S07]  /*6930*/  MOV R69, R65 ;  /* 0x0000004100457202 */ /* 0x000fce0000000f00 */
.L_x_6478:
[----:B------:R-:W-:Y:S05]  /*6940*/  BSYNC B2 ;  /* 0x0000000000027941 */ /* 0x000fea0003800000 */
.L_x_6477:
        /* <DEDUP_REMOVED lines=8> */
.L_x_6476:
        /* <DEDUP_REMOVED lines=22> */
.L_x_6481:
[----:B------:R-:W-:Y:S05]  /*6b30*/  BSYNC B1 ;  /* 0x0000000000017941 */ /* 0x000fea0003800000 */
.L_x_6480:
[----:B------:R-:W-:Y:S05]  /*6b40*/  BRA `(.L_x_6414) ;  /* 0x0000017000b07947 */ /* 0x000fea0003800000 */
.L_x_6426:
[----:B------:R-:W-:Y:S01]  /*6b50*/  IMAD.MOV.U32 R52, RZ, RZ, R4 ;  /* 0x000000ffff347224 */ /* 0x000fe200078e0004 */
[----:B------:R-:W-:Y:S01]  /*6b60*/  MOV R0, 0x6bb0 ;  /* 0x00006bb000007802 */ /* 0x000fe20000000f00 */
[----:B------:R-:W-:Y:S01]  /*6b70*/  IMAD.MOV.U32 R53, RZ, RZ, R5 ;  /* 0x000000ffff357224 */ /* 0x000fe200078e0005 */
[----:B------:R-:W-:Y:S01]  /*6b80*/  MOV R5, R49 ;  /* 0x0000003100057202 */ /* 0x000fe20000000f00 */
[----:B------:R-:W-:-:S07]  /*6b90*/  IMAD.MOV.U32 R4, RZ, RZ, R48 ;  /* 0x000000ffff047224 */ /* 0x000fce00078e0030 */
[----:B------:R-:W-:Y:S05]  /*6ba0*/  CALL.REL.NOINC `($_ZN2at6native29vectorized_elementwise_kernelILi4EN48_GLOBAL__N__08322988_15_IGammaKernel_cu_cb51a28d10CalcIgammaIdEESt5arrayIPcLm3EEEEviT0_T1_$_ZN46_INTERNAL_08322988_15_IGammaKernel_cu_cb51a28d48_GLOBAL__N__08322988_15_IGammaKernel_cu_cb51a28d12calc_igammacIdEET_S2_S2_) ;  /* 0x0000017000a87944 */ /* 0x000fea0003c00000 */
[----:B------:R-:W-:Y:S01]  /*6bb0*/  IMAD.MOV.U32 R68, RZ, RZ, R54 ;  /* 0x000000ffff447224 */ /* 0x000fe200078e0036 */
[----:B------:R-:W-:-:S06]  /*6bc0*/  MOV R69, R55 ;  /* 0x0000003700457202 */ /* 0x000fcc0000000f00 */
[----:B------:R-:W-:Y:S01]  /*6bd0*/  DADD R68, -R68, 1 ;  /* 0x3ff0000044447429 */ /* 0x000fe20000000100 */
[----:B------:R-:W-:Y:S10]  /*6be0*/  BRA `(.L_x_6414) ;  /* 0x0000017000887947 */ /* 0x000ff40003800000 */
.L_x_6425:
        /* <DEDUP_REMOVED lines=1895> */
[----:B-1----:R-:W-:Y:S05]  /*e260*/  CALL.REL.NOINC `($__internal_30_$__cuda_sm20_div_rn_f64_full) ;  /* 0x000003dc00247944 */ /* 0x002fea0003c00000 */
[----:B------:R-:W-:Y:S01]  /*e270*/  IMAD.MOV.U32 R32, RZ, RZ, R68 ;  /* 0x000000ffff207224 */ /* 0x000fe200078e0044 */
[----:B------:R-:W-:-:S07]  /*e280*/  MOV R33, R65 ;  /* 0x0000004100217202 */ /* 0x000fce0000000f00 */
.L_x_6483:
[----:B------:R-:W-:Y:S05]  /*e290*/  BSYNC B1 ;  /* 0x0000000000017941 */ /* 0x000fea0003800000 */
.L_x_6482:
        /* <DEDUP_REMOVED lines=22> */
.L_x_6485:
[----:B------:R-:W-:Y:S05]  /*e400*/  BSYNC B1 ;  /* 0x0000000000017941 */ /* 0x000fea0003800000 */
.L_x_6484:
        /* <DEDUP_REMOVED lines=91> */
.L_x_6490:
        /* <DEDUP_REMOVED lines=22> */
.L_x_6493:
[----:B------:R-:W-:Y:S05]  /*eb20*/  BSYNC B6 ;  /* 0x0000000000067941 */ /* 0x000fea0003800000 */
.L_x_6492:
        /* <DEDUP_REMOVED lines=29> */
.L_x_6491:
[----:B------:R-:W-:Y:S05]  /*ed00*/  BSYNC B2 ;  /* 0x0000000000027941 */ /* 0x000fea0003800000 */
.L_x_6489:
        /* <DEDUP_REMOVED lines=24> */
[----:B------:R-:W-:Y:S05]  /*ee90*/  CALL.REL.NOINC `($__internal_31_$__cuda_sm20_dsqrt_rn_f64_mediumpath_v1) ;  /* 0x000003d400ac7944 */ /* 0x000fea0003c00000 */
[----:B------:R-:W-:-:S07]  /*eea0*/  IMAD.MOV.U32 R39, RZ, RZ, R33 ;  /* 0x000000ffff277224 */ /* 0x000fce00078e0021 */
.L_x_6495:
[----:B------:R-:W-:Y:S05]  /*eeb0*/  BSYNC B3 ;  /* 0x0000000000037941 */ /* 0x000fea0003800000 */
.L_x_6494:
[----:B------:R-:W-:Y:S01]  /*eec0*/  DADD R98, -RZ, -R38 ;  /* 0x00000000ff627229 */ /* 0x000fe20000000926 */
[----:B------:R-:W-:Y:S10]  /*eed0*/  BRA `(.L_x_6488) ;  /* 0x00000008009c7947 */ /* 0x000ff40003800000 */
.L_x_6487:
        /* <DEDUP_REMOVED lines=85> */
.L_x_6497:
        /* <DEDUP_REMOVED lines=22> */
.L_x_6500:
[----:B------:R-:W-:Y:S05]  /*f590*/  BSYNC B6 ;  /* 0x0000000000067941 */ /* 0x000fea0003800000 */
.L_x_6499:
        /* <DEDUP_REMOVED lines=29> */
.L_x_6498:
[----:B------:R-:W-:Y:S05]  /*f770*/  BSYNC B2 ;  /* 0x0000000000027941 */ /* 0x000fea0003800000 */
.L_x_6496:
        /* <DEDUP_REMOVED lines=24> */
[----:B------:R-:W-:Y:S05]  /*f900*/  CALL.REL.NOINC `($__internal_31_$__cuda_sm20_dsqrt_rn_f64_mediumpath_v1) ;  /* 0x000003cc00107944 */ /* 0x000fea0003c00000 */
[----:B------:R-:W-:-:S07]  /*f910*/  IMAD.MOV.U32 R39, RZ, RZ, R33 ;  /* 0x000000ffff277224 */ /* 0x000fce00078e0021 */
.L_x_6502:
[----:B------:R-:W-:Y:S05]  /*f920*/  BSYNC B3 ;  /* 0x0000000000037941 */ /* 0x000fea0003800000 */
.L_x_6501:
[----:B------:R-:W-:Y:S01]  /*f930*/  MOV R98, R38 ;  /* 0x0000002600627202 */ /* 0x000fe20000000f00 */
[----:B------:R-:W-:-:S07]  /*f940*/  IMAD.MOV.U32 R99, RZ, RZ, R39 ;  /* 0x000000ffff637224 */ /* 0x000fce00078e0027 */
.L_x_6488:
[----:B------:R-:W-:Y:S05]  /*f950*/  BSYNC B1 ;  /* 0x0000000000017941 */ /* 0x000fea0003800000 */
.L_x_6486:
        /* <DEDUP_REMOVED lines=25> */
.L_x_6504:
[----:B------:R-:W-:Y:S05]  /*faf0*/  BSYNC B1 ;  /* 0x0000000000017941 */ /* 0x000fea0003800000 */
.L_x_6503:
        /* <DEDUP_REMOVED lines=14> */
.L_x_6506:
        /* <DEDUP_REMOVED lines=153> */
.L_x_6507:
[----:B------:R-:W-:Y:S05]  /*10570*/  BSYNC B1 ;  /* 0x0000000000017941 */ /* 0x000fea0003800000 */
.L_x_6505:
        /* <DEDUP_REMOVED lines=32> */
.L_x_6514:
        /* <DEDUP_REMOVED lines=316> */
.L_x_6510:
[----:B------:R-:W-:Y:S05]  /*11b40*/  BSYNC B2 ;  /* 0x0000000000027941 */ /* 0x000fea0003800000 */
.L_x_6509:
        /* <DEDUP_REMOVED lines=28> */
.L_x_6513:
[----:B------:R-:W-:Y:S05]  /*11d10*/  BSYNC B2 ;  /* 0x0000000000027941 */ /* 0x000fea0003800000 */
.L_x_6512:
[----:B------:R-:W-:Y:S01]  /*11d20*/  VIADD R4, R4, 0x1 ;  /* 0x0000000104047836 */ /* 0x000fe20000000000 */
[----:B------:R-:W-:Y:S01]  /*11d30*/  DADD R68, -RZ, |R114| ;  /* 0x00000000ff447229 */ /* 0x000fe20000000572 */
[----:B------:R-:W-:Y:S01]  /*11d40*/  IMAD.MOV.U32 R66, RZ, RZ, R64 ;  /* 0x000000ffff427224 */ /* 0x000fe200078e0040 */
[----:B------:R-:W-:Y:S02]  /*11d50*/  MOV R67, R65 ;  /* 0x0000004100437202 */ /* 0x000fe40000000f00 */
[----:B------:R-:W-:-:S13]  /*11d60*/  ISETP.GE.U32.AND P0, PT, R4, 0x19, PT ;  /* 0x000000190400780c */ /* 0x000fda0003f06070 */
[----:B------:R-:W-:Y:S05]  /*11d70*/  @!P0 BRA `(.L_x_6514) ;  /* 0xffffffe800808947 */ /* 0x000fea000383ffff */
.L_x_6511:
[----:B------:R-:W-:Y:S05]  /*11d80*/  BSYNC B1 ;  /* 0x0000000000017941 */ /* 0x000fea0003800000 */
.L_x_6508:
        /* <DEDUP_REMOVED lines=62> */
.L_x_6516:
[----:B------:R-:W-:Y:S05]  /*12170*/  BSYNC B1 ;  /* 0x0000000000017941 */ /* 0x000fea0003800000 */
.L_x_6515:
        /* <DEDUP_REMOVED lines=27> */
[----:B------:R-:W-:Y:S05]  /*12330*/  CALL.REL.NOINC `($__internal_31_$__cuda_sm20_dsqrt_rn_f64_mediumpath_v1) ;  /* 0x000003a000847944 */ /* 0x000fea0003c00000 */
[----:B------:R-:W-:-:S07]  /*12340*/  MOV R39, R33 ;  /* 0x0000002100277202 */ /* 0x000fce0000000f00 */
.L_x_6518:
[----:B------:R-:W-:Y:S05]  /*12350*/  BSYNC B1 ;  /* 0x0000000000017941 */ /* 0x000fea0003800000 */
.L_x_6517:
        /* <DEDUP_REMOVED lines=21> */
.L_x_6520:
[----:B------:R-:W-:Y:S05]  /*124b0*/  BSYNC B1 ;  /* 0x0000000000017941 */ /* 0x000fea0003800000 */
.L_x_6519:
[----:B------:R-:W-:Y:S01]  /*124c0*/  DFMA R68, R96, 0.5, -R68 ;  /* 0x3fe000006044782b */ /* 0x000fe20000000844 */
[----:B------:R-:W-:Y:S10]  /*124d0*/  BRA `(.L_x_6414) ;  /* 0x000000b8004c7947 */ /* 0x000ff40003800000 */
.L_x_6418:
        /* <DEDUP_REMOVED lines=1895> */
[----:B-1----:R-:W-:Y:S05]  /*19b50*/  CALL.REL.NOINC `($__internal_30_$__cuda_sm20_div_rn_f64_full) ;  /* 0x0000032000e87944 */ /* 0x002fea0003c00000 */
[----:B------:R-:W-:Y:S02]  /*19b60*/  IMAD.MOV.U32 R32, RZ, RZ, R68 ;  /* 0x000000ffff207224 */ /* 0x000fe400078e0044 */
[----:B------:R-:W-:-:S07]  /*19b70*/  IMAD.MOV.U32 R33, RZ, RZ, R65 ;  /* 0x000000ffff217224 */ /* 0x000fce00078e0041 */
.L_x_6522:
[----:B------:R-:W-:Y:S05]  /*19b80*/  BSYNC B1 ;  /* 0x0000000000017941 */ /* 0x000fea0003800000 */
.L_x_6521:
        /* <DEDUP_REMOVED lines=21> */
[----:B------:R-:W-:-:S07]  /*19ce0*/  IMAD.MOV.U32 R64, RZ, RZ, R68 ;  /* 0x000000ffff407224 */ /* 0x000fce00078e0044 */
.L_x_6524:
[----:B------:R-:W-:Y:S05]  /*19cf0*/  BSYNC B1 ;  /* 0x0000000000017941 */ /* 0x000fea0003800000 */
.L_x_6523:
        /* <DEDUP_REMOVED lines=91> */
.L_x_6529:
        /* <DEDUP_REMOVED lines=22> */
.L_x_6532:
[----:B------:R-:W-:Y:S05]  /*1a410*/  BSYNC B5 ;  /* 0x0000000000057941 */ /* 0x000fea0003800000 */
.L_x_6531:
        /* <DEDUP_REMOVED lines=29> */
.L_x_6530:
[----:B------:R-:W-:Y:S05]  /*1a5f0*/  BSYNC B2 ;  /* 0x0000000000027941 */ /* 0x000fea0003800000 */
.L_x_6528:
        /* <DEDUP_REMOVED lines=24> */
[----:B------:R-:W-:Y:S05]  /*1a780*/  CALL.REL.NOINC `($__internal_31_$__cuda_sm20_dsqrt_rn_f64_mediumpath_v1) ;  /* 0x0000031c00707944 */ /* 0x000fea0003c00000 */
[----:B------:R-:W-:-:S07]  /*1a790*/  MOV R39, R33 ;  /* 0x0000002100277202 */ /* 0x000fce0000000f00 */
.L_x_6534:
[----:B------:R-:W-:Y:S05]  /*1a7a0*/  BSYNC B3 ;  /* 0x0000000000037941 */ /* 0x000fea0003800000 */
.L_x_6533:
[----:B------:R-:W-:Y:S01]  /*1a7b0*/  DADD R98, -RZ, -R38 ;  /* 0x00000000ff627229 */ /* 0x000fe20000000926 */
[----:B------:R-:W-:Y:S10]  /*1a7c0*/  BRA `(.L_x_6527) ;  /* 0x00000008009c7947 */ /* 0x000ff40003800000 */
.L_x_6526:
        /* <DEDUP_REMOVED lines=85> */
.L_x_6536:
        /* <DEDUP_REMOVED lines=22> */
.L_x_6539:
[----:B------:R-:W-:Y:S05]  /*1ae80*/  BSYNC B5 ;  /* 0x0000000000057941 */ /* 0x000fea0003800000 */
.L_x_6538:
        /* <DEDUP_REMOVED lines=29> */
.L_x_6537:
[----:B------:R-:W-:Y:S05]  /*1b060*/  BSYNC B2 ;  /* 0x0000000000027941 */ /* 0x000fea0003800000 */
.L_x_6535:
        /* <DEDUP_REMOVED lines=26> */
.L_x_6541:
[----:B------:R-:W-:Y:S05]  /*1b210*/  BSYNC B3 ;  /* 0x0000000000037941 */ /* 0x000fea0003800000 */
.L_x_6540:
[----:B------:R-:W-:Y:S01]  /*1b220*/  IMAD.MOV.U32 R98, RZ, RZ, R38 ;  /* 0x000000ffff627224 */ /* 0x000fe200078e0026 */
[----:B------:R-:W-:-:S07]  /*1b230*/  MOV R99, R39 ;  /* 0x0000002700637202 */ /* 0x000fce0000000f00 */
.L_x_6527:
[----:B------:R-:W-:Y:S05]  /*1b240*/  BSYNC B1 ;  /* 0x0000000000017941 */ /* 0x000fea0003800000 */
.L_x_6525:
        /* <DEDUP_REMOVED lines=25> */
.L_x_6543:
[----:B------:R-:W-:Y:S05]  /*1b3e0*/  BSYNC B1 ;  /* 0x0000000000017941 */ /* 0x000fea0003800000 */
.L_x_6542:
        /* <DEDUP_REMOVED lines=14> */
.L_x_6545:
        /* <DEDUP_REMOVED lines=153> */
.L_x_6546:
[----:B------:R-:W-:Y:S05]  /*1be60*/  BSYNC B1 ;  /* 0x0000000000017941 */ /* 0x000fea0003800000 */
.L_x_6544:
        /* <DEDUP_REMOVED lines=32> */
.L_x_6553:
        /* <DEDUP_REMOVED lines=316> */
.L_x_6549:
[----:B------:R-:W-:Y:S05]  /*1d430*/  BSYNC B2 ;  /* 0x0000000000027941 */ /* 0x000fea0003800000 */
.L_x_6548:
        /* <DEDUP_REMOVED lines=28> */
.L_x_6552:
[----:B------:R-:W-:Y:S05]  /*1d600*/  BSYNC B2 ;  /* 0x0000000000027941 */ /* 0x000fea0003800000 */
.L_x_6551:
[----:B------:R-:W-:Y:S01]  /*1d610*/  IADD3 R4, R4, 0x1, RZ ;  /* 0x0000000104047810 */ /* 0x000fe20007ffe0ff */
[----:B------:R-:W-:Y:S01]  /*1d620*/  DADD R68, -RZ, |R114| ;  /* 0x00000000ff447229 */ /* 0x000fe20000000572 */
[----:B------:R-:W-:Y:S02]  /*1d630*/  IMAD.MOV.U32 R66, RZ, RZ, R64 ;  /* 0x000000ffff427224 */ /* 0x000fe400078e0040 */
[----:B------:R-:W-:Y:S01]  /*1d640*/  ISETP.GE.U32.AND P0, PT, R4, 0x19, PT ;  /* 0x000000190400780c */ /* 0x000fe20003f06070 */
[----:B------:R-:W-:-:S12]  /*1d650*/  IMAD.MOV.U32 R67, RZ, RZ, R65 ;  /* 0x000000ffff437224 */ /* 0x000fd800078e0041 */
[----:B------:R-:W-:Y:S05]  /*1d660*/  @!P0 BRA `(.L_x_6553) ;  /* 0xffffffe800808947 */ /* 0x000fea000383ffff */
.L_x_6550:
[----:B------:R-:W-:Y:S05]  /*1d670*/  BSYNC B1 ;  /* 0x0000000000017941 */ /* 0x000fea0003800000 */
.L_x_6547:
        /* <DEDUP_REMOVED lines=62> */
.L_x_6555:
[----:B------:R-:W-:Y:S05]  /*1da60*/  BSYNC B1 ;  /* 0x0000000000017941 */ /* 0x000fea0003800000 */
.L_x_6554:
        /* <DEDUP_REMOVED lines=29> */
.L_x_6557:
[----:B------:R-:W-:Y:S05]  /*1dc40*/  BSYNC B1 ;  /* 0x0000000000017941 */ /* 0x000fea0003800000 */
.L_x_6556:
        /* <DEDUP_REMOVED lines=21> */
.L_x_6559:
[----:B------:R-:W-:Y:S05]  /*1dda0*/  BSYNC B1 ;  /* 0x0000000000017941 */ /* 0x000fea0003800000 */
.L_x_6558:
[----:B------:R-:W-:Y:S01]  /*1ddb0*/  DFMA R68, R96, 0.5, -R68 ;  /* 0x3fe000006044782b */ /* 0x000fe20000000844 */
[----:B------:R-:W-:Y:S10]  /*1ddc0*/  BRA `(.L_x_6414) ;  /* 0x0000000000107947 */ /* 0x000ff40003800000 */
.L_x_6415:
[----:B------:R-:W-:Y:S01]  /*1ddd0*/  DSETP.GT.AND P0, PT, R4, RZ, PT ;  /* 0x000000ff0400722a */ /* 0x000fe20003f04000 */
[----:B------:R-:W-:-:S05]  /*1dde0*/  IMAD.MOV.U32 R68, RZ, RZ, 0x3ff00000 ;  /* 0x3ff00000ff447424 */ /* 0x000fca00078e00ff */
[----:B------:R-:W-:Y:S02]  /*1ddf0*/  FSEL R69, R68, +QNAN , P0 ;  /* 0x7ff8000044457808 */ /* 0x000fe40000000000 */
[----:B------:R-:W-:-:S07]  /*1de00*/  MOV R68, RZ ;  /* 0x000000ff00447202 */ /* 0x000fce0000000f00 */
.L_x_6414:
[----:B------:R-:W-:Y:S05]  /*1de10*/  BSYNC B4 ;  /* 0x0000000000047941 */ /* 0x000fea0003800000 */
.L_x_6413:
[----:B------:R-:W-:Y:S02]  /*1de20*/  IMAD.MOV.U32 R4, RZ, RZ, R2 ;  /* 0x000000ffff047224 */ /* 0x000fe400078e0002 */
[----:B------:R-:W-:-:S04]  /*1de30*/  IMAD.MOV.U32 R5, RZ, RZ, 0x0 ;  /* 0x00000000ff057424 */ /* 0x000fc800078e00ff */
[----:B------:R-:W-:Y:S05]  /*1de40*/  RET.REL.NODEC R4 `(_ZN2at6native29vectorized_elementwise_kernelILi4EN48_GLOBAL__N__08322988_15_IGammaKernel_cu_cb51a28d10CalcIgammaIdEESt5arrayIPcLm3EEEEviT0_T1_) ;  /* 0xfffffe20046c7950 */ /* 0x000fea0003c3ffff */
        .type           $_ZN2at6native29vectorized_elementwise_kernelILi4EN48_GLOBAL__N__08322988_15_IGammaKernel_cu_cb51a28d10CalcIgammaIdEESt5arrayIPcLm3EEEEviT0_T1_$_ZN46_INTERNAL_08322988_15_IGammaKernel_cu_cb51a28d48_GLOBAL__N__08322988_15_IGammaKernel_cu_cb51a28d12calc_igammacIdEET_S2_S2_,@function
        .size           $_ZN2at6native29vectorized_elementwise_kernelILi4EN48_GLOBAL__N__08322988_15_IGammaKernel_cu_cb51a28d10CalcIgammaIdEESt5arrayIPcLm3EEEEviT0_T1_$_ZN46_INTERNAL_08322988_15_IGammaKernel_cu_cb51a28d48_GLOBAL__N__08322988_15_IGammaKernel_cu_cb51a28d12calc_igammacIdEET_S2_S2_,($__internal_29_$__cuda_sm20_dblrcp_rn_slowpath_v3 - $_ZN2at6native29vectorized_elementwise_kernelILi4EN48_GLOBAL__N__08322988_15_IGammaKernel_cu_cb51a28d10CalcIgammaIdEESt5arrayIPcLm3EEEEviT0_T1_$_ZN46_INTERNAL_08322988_15_IGammaKernel_cu_cb51a28d48_GLOBAL__N__08322988_15_IGammaKernel_cu_cb51a28d12calc_igammacIdEET_S2_S2_)
$_ZN2at6native29vectorized_elementwise_kernelILi4EN48_GLOBAL__N__08322988_15_IGammaKernel_cu_cb51a28d10CalcIgammaIdEESt5arrayIPcLm3EEEEviT0_T1_$_ZN46_INTERNAL_08322988_15_IGammaKernel_cu_cb51a28d48_GLOBAL__N__08322988_15_IGammaKernel_cu_cb51a28d12calc_igammacIdEET_S2_S2_:
        /* <DEDUP_REMOVED lines=46> */
[----:B------:R-:W-:Y:S05]  /*1e130*/  CALL.REL.NOINC `($__internal_30_$__cuda_sm20_div_rn_f64_full) ;  /* 0x000002dc00707944 */ /* 0x000fea0003c00000 */
[----:B------:R-:W-:Y:S01]  /*1e140*/  MOV R34, R68 ;  /* 0x0000004400227202 */ /* 0x000fe20000000f00 */
[----:B------:R-:W-:-:S07]  /*1e150*/  IMAD.MOV.U32 R35, RZ, RZ, R65 ;  /* 0x000000ffff237224 */ /* 0x000fce00078e0041 */
.L_x_6564:
[----:B------:R-:W-:Y:S05]  /*1e160*/  BSYNC B2 ;  /* 0x0000000000027941 */ /* 0x000fea0003800000 */
.L_x_6563:
        /* <DEDUP_REMOVED lines=34> */
[----:B------:R-:W-:Y:S05]  /*1e390*/  CALL.REL.NOINC `($__internal_31_$__cuda_sm20_dsqrt_rn_f64_mediumpath_v1) ;  /* 0x000002e0006c7944 */ /* 0x000fea0003c00000 */
[----:B------:R-:W-:-:S07]  /*1e3a0*/  IMAD.MOV.U32 R39, RZ, RZ, R33 ;  /* 0x000000ffff277224 */ /* 0x000fce00078e0021 */
.L_x_6569:
[----:B------:R-:W-:Y:S05]  /*1e3b0*/  BSYNC B3 ;  /* 0x0000000000037941 */ /* 0x000fea0003800000 */
.L_x_6568:
        /* <DEDUP_REMOVED lines=19> */
[----:B------:R-:W-:Y:S05]  /*1e4f0*/  CALL.REL.NOINC `($__internal_30_$__cuda_sm20_div_rn_f64_full) ;  /* 0x000002d800807944 */ /* 0x000fea0003c00000 */
[----:B------:R-:W-:-:S07]  /*1e500*/  IMAD.MOV.U32 R69, RZ, RZ, R65 ;  /* 0x000000ffff457224 */ /* 0x000fce00078e0041 */
.L_x_6571:
[----:B------:R-:W-:Y:S05]  /*1e510*/  BSYNC B2 ;  /* 0x0000000000027941 */ /* 0x000fea0003800000 */
.L_x_6570:
[----:B------:R-:W-:-:S14]  /*1e520*/  DSETP.GEU.AND P0, PT, R34, R68, PT ;  /* 0x000000442200722a */ /* 0x000fdc0003f0e000 */
[----:B------:R-:W-:Y:S05]  /*1e530*/  @!P0 BREAK B6 ;  /* 0x0000000000068942 */ /* 0x000fea0003800000 */
[----:B------:R-:W-:Y:S05]  /*1e540*/  @!P0 BRA `(.L_x_6572) ;  /* 0x0000016000fc8947 */ /* 0x000fea0003800000 */
.L_x_6567:
[----:B------:R-:W-:Y:S05]  /*1e550*/  BSYNC B6 ;  /* 0x0000000000067941 */ /* 0x000fea0003800000 */
.L_x_6566:
        /* <DEDUP_REMOVED lines=88> */
.L_x_6576:
[----:B------:R-:W-:Y:S05]  /*1eae0*/  BSYNC B2 ;  /* 0x0000000000027941 */ /* 0x000fea0003800000 */
.L_x_6575:
        /* <DEDUP_REMOVED lines=23> */
[----:B------:R-:W-:Y:S05]  /*1ec60*/  CALL.REL.NOINC `($__internal_30_$__cuda_sm20_div_rn_f64_full) ;  /* 0x000002d000a47944 */ /* 0x000fea0003c00000 */
[----:B------:R-:W-:-:S07]  /*1ec70*/  IMAD.MOV.U32 R69, RZ, RZ, R65 ;  /* 0x000000ffff457224 */ /* 0x000fce00078e0041 */
.L_x_6578:
[----:B------:R-:W-:Y:S05]  /*1ec80*/  BSYNC B2 ;  /* 0x0000000000027941 */ /* 0x000fea0003800000 */
.L_x_6577:
        /* <DEDUP_REMOVED lines=9> */
.L_x_6585:
        /* <DEDUP_REMOVED lines=23> */
.L_x_6582:
[----:B------:R-:W-:Y:S05]  /*1ee90*/  BSYNC B5 ;  /* 0x0000000000057941 */ /* 0x000fea0003800000 */
.L_x_6581:
        /* <DEDUP_REMOVED lines=23> */
.L_x_6584:
[----:B------:R-:W-:Y:S05]  /*1f010*/  BSYNC B5 ;  /* 0x0000000000057941 */ /* 0x000fea0003800000 */
.L_x_6583:
[----:B------:R-:W-:Y:S01]  /*1f020*/  DADD R54, R68, R54 ;  /* 0x0000000044367229 */ /* 0x000fe20000000036 */
[----:B------:R-:W-:-:S05]  /*1f030*/  VIADD R32, R32, 0x1 ;  /* 0x0000000120207836 */ /* 0x000fca0000000000 */
[----:B------:R-:W-:Y:S02]  /*1f040*/  ISETP.GE.U32.AND P0, PT, R32, 0x7d0, PT ;  /* 0x000007d02000780c */ /* 0x000fe40003f06070 */
[----:B------:R-:W-:-:S08]  /*1f050*/  DMUL R36, |R54|, 1.1102230246251565404e-16 ;  /* 0x3ca0000036247828 */ /* 0x000fd00000000200 */
[----:B------:R-:W-:-:S14]  /*1f060*/  DSETP.GTU.AND P1, PT, |R68|, R36, PT ;  /* 0x000000244400722a */ /* 0x000fdc0003f2c200 */
[----:B------:R-:W-:Y:S05]  /*1f070*/  @!P0 BRA P1, `(.L_x_6585) ;  /* 0xfffffffc00288947 */ /* 0x000fea000083ffff */
[----:B------:R-:W-:Y:S05]  /*1f080*/  BSYNC B2 ;  /* 0x0000000000027941 */ /* 0x000fea0003800000 */
.L_x_6580:
        /* <DEDUP_REMOVED lines=78> */
.L_x_6587:
[----:B------:R-:W-:Y:S05]  /*1f570*/  BSYNC B2 ;  /* 0x0000000000027941 */ /* 0x000fea0003800000 */
.L_x_6586:
[----:B------:R-:W-:Y:S01]  /*1f580*/  BSSY B5, `(.L_x_6588) ;  /* 0x00000ab000057945 */ /* 0x000fe20003800000 */
[----:B------:R-:W-:-:S03]  /*1f590*/  DMUL R52, R4, R36 ;  /* 0x0000002404347228 */ /* 0x000fc60000000000 */
[----:B------:R-:W-:Y:S08]  /*1f5a0*/  @P2 BRA `(.L_x_6589) ;  /* 0x00000008009c2947 */ /* 0x000ff00003800000 */
[----:B------:R-:W-:Y:S01]  /*1f5b0*/  DADD R56, -RZ, |R38| ;  /* 0x00000000ff387229 */ /* 0x000fe20000000526 */
[----:B------:R-:W-:-:S09]  /*1f5c0*/  MOV R32, 0x1f600 ;  /* 0x0001f60000207802 */ /* 0x000fd20000000f00 */
[----:B------:R-:W-:Y:S02]  /*1f5d0*/  IMAD.MOV.U32 R34, RZ, RZ, R56 ;  /* 0x000000ffff227224 */ /* 0x000fe400078e0038 */
[----:B------:R-:W-:-:S07]  /*1f5e0*/  IMAD.MOV.U32 R33, RZ, RZ, R57 ;  /* 0x000000ffff217224 */ /* 0x000fce00078e0039 */
[----:B------:R-:W-:Y:S05]  /*1f5f0*/  CALL.REL.NOINC `($_ZN2at6native29vectorized_elementwise_kernelILi4EN48_GLOBAL__N__08322988_15_IGammaKernel_cu_cb51a28d10CalcIgammaIdEESt5arrayIPcLm3EEEEviT0_T1_$__internal_lgamma_pos) ;  /* 0x000002dc00487944 */ /* 0x000fea0003c00000 */
        /* <DEDUP_REMOVED lines=70> */
[----:B------:R-:W-:Y:S05]  /*1fa60*/  CALL.REL.NOINC `($__internal_30_$__cuda_sm20_div_rn_f64_full) ;  /* 0x000002c400247944 */ /* 0x000fea0003c00000 */
[----:B------:R-:W-:-:S07]  /*1fa70*/  IMAD.MOV.U32 R69, RZ, RZ, R65 ;  /* 0x000000ffff457224 */ /* 0x000fce00078e0041 */
.L_x_6594:
[----:B------:R-:W-:Y:S05]  /*1fa80*/  BSYNC B6 ;  /* 0x0000000000067941 */ /* 0x000fea0003800000 */
.L_x_6593:
[--C-:B------:R-:W-:Y:S01]  /*1fa90*/  IMAD.MOV.U32 R32, RZ, RZ, R69.reuse ;  /* 0x000000ffff207224 */ /* 0x100fe200078e0045 */
[----:B------:R-:W-:Y:S01]  /*1faa0*/  MOV R56, R68 ;  /* 0x0000004400387202 */ /* 0x000fe20000000f00 */
[----:B------:R-:W-:-:S07]  /*1fab0*/  IMAD.MOV.U32 R57, RZ, RZ, R69 ;  /* 0x000000ffff397224 */ /* 0x000fce00078e0045 */
.L_x_6592:
[----:B------:R-:W-:Y:S05]  /*1fac0*/  BSYNC B2 ;  /* 0x0000000000027941 */ /* 0x000fea0003800000 */
.L_x_6591:
        /* <DEDUP_REMOVED lines=79> */
.L_x_6596:
[----:B------:R-:W-:Y:S05]  /*1ffc0*/  BSYNC B2 ;  /* 0x0000000000027941 */ /* 0x000fea0003800000 */
.L_x_6595:
[--C-:B------:R-:W-:Y:S02]  /*1ffd0*/  DADD R58, -R58, R34.reuse ;  /* 0x000000003a3a7229 */ /* 0x100fe40000000122 */
[----:B------:R-:W-:-:S10]  /*1ffe0*/  DADD R34, -RZ, -R34 ;  /* 0x00000000ff227229 */ /* 0x000fd40000000922 */
[----:B------:R-:W-:Y:S02]  /*1fff0*/  FSEL R38, R34, R58, !P3 ;  /* 0x0000003a22267208 */ /* 0x000fe40005800000 */
[----:B------:R-:W-:Y:S01]  /*20000*/  FSEL R39, R35, R59, !P3 ;  /* 0x0000003b23277208 */ /* 0x000fe20005800000 */
[----:B------:R-:W-:Y:S06]  /*20010*/  BRA `(.L_x_6590) ;  /* 0x0000000000047947 */ /* 0x000fec0003800000 */
.L_x_6589:
[----:B------:R-:W-:-:S11]  /*20020*/  DADD R38, R38, R38 ;  /* 0x0000000026267229 */ /* 0x000fd60000000026 */
.L_x_6590:
[----:B------:R-:W-:Y:S05]  /*20030*/  BSYNC B5 ;  /* 0x0000000000057941 */ /* 0x000fea0003800000 */
.L_x_6588:
        /* <DEDUP_REMOVED lines=13> */
.L_x_6598:
        /* <DEDUP_REMOVED lines=60> */
.L_x_6599:
[----:B------:R-:W-:Y:S05]  /*204d0*/  BSYNC B2 ;  /* 0x0000000000027941 */ /* 0x000fea0003800000 */
.L_x_6597:
[----:B------:R-:W-:Y:S01]  /*204e0*/  DSETP.GTU.AND P0, PT, R48, +INF , PT ;  /* 0x7ff000003000742a */ /* 0x000fe20003f0c000 */
[----:B------:R-:W-:-:S13]  /*204f0*/  BSSY B5, `(.L_x_6600) ;  /* 0x00000a9000057945 */ /* 0x000fda0003800000 */
[----:B------:R-:W-:Y:S05]  /*20500*/  @P0 BRA `(.L_x_6601) ;  /* 0x0000000800980947 */ /* 0x000fea0003800000 */
[----:B------:R-:W-:Y:S01]  /*20510*/  IMAD.MOV.U32 R34, RZ, RZ, R48 ;  /* 0x000000ffff227224 */ /* 0x000fe200078e0030 */
[----:B------:R-:W-:Y:S02]  /*20520*/  MOV R33, R49 ;  /* 0x0000003100217202 */ /* 0x000fe40000000f00 */
[----:B------:R-:W-:-:S07]  /*20530*/  MOV R32, 0x20550 ;  /* 0x0002055000207802 */ /* 0x000fce0000000f00 */
[----:B------:R-:W-:Y:S05]  /*20540*/  CALL.REL.NOINC `($_ZN2at6native29vectorized_elementwise_kernelILi4EN48_GLOBAL__N__08322988_15_IGammaKernel_cu_cb51a28d10CalcIgammaIdEESt5arrayIPcLm3EEEEviT0_T1_$__internal_lgamma_pos) ;  /* 0x000002cc00747944 */ /* 0x000fea0003c00000 */
        /* <DEDUP_REMOVED lines=72> */
.L_x_6606:
[----:B------:R-:W-:Y:S05]  /*209d0*/  BSYNC B6 ;  /* 0x0000000000067941 */ /* 0x000fea0003800000 */
.L_x_6605:
[----:B------:R-:W-:Y:S01]  /*209e0*/  MOV R32, R69 ;  /* 0x0000004500207202 */ /* 0x000fe20000000f00 */
[----:B------:R-:W-:Y:S02]  /*209f0*/  IMAD.MOV.U32 R48, RZ, RZ, R68 ;  /* 0x000000ffff307224 */ /* 0x000fe400078e0044 */
[----:B------:R-:W-:-:S07]  /*20a00*/  IMAD.MOV.U32 R49, RZ, RZ, R69 ;  /* 0x000000ffff317224 */ /* 0x000fce00078e0045 */
.L_x_6604:
[----:B------:R-:W-:Y:S05]  /*20a10*/  BSYNC B2 ;  /* 0x0000000000027941 */ /* 0x000fea0003800000 */
.L_x_6603:
        /* <DEDUP_REMOVED lines=79> */
.L_x_6608:
[----:B------:R-:W-:Y:S05]  /*20f10*/  BSYNC B2 ;  /* 0x0000000000027941 */ /* 0x000fea0003800000 */
.L_x_6607:
[--C-:B------:R-:W-:Y:S02]  /*20f20*/  DADD R4, -R4, R34.reuse ;  /* 0x0000000004047229 */ /* 0x100fe40000000122 */
[----:B------:R-:W-:-:S10]  /*20f30*/  DADD R34, -RZ, -R34 ;  /* 0x00000000ff227229 */ /* 0x000fd40000000922 */
[----:B------:R-:W-:Y:S02]  /*20f40*/  FSEL R32, R34, R4, !P3 ;  /* 0x0000000422207208 */ /* 0x000fe40005800000 */
[----:B------:R-:W-:Y:S01]  /*20f50*/  FSEL R33, R35, R5, !P3 ;  /* 0x0000000523217208 */ /* 0x000fe20005800000 */
[----:B------:R-:W-:Y:S06]  /*20f60*/  BRA `(.L_x_6602) ;  /* 0x0000000000047947 */ /* 0x000fec0003800000 */
.L_x_6601:
[----:B------:R-:W-:-:S11]  /*20f70*/  DADD R32, R4, R4 ;  /* 0x0000000004207229 */ /* 0x000fd60000000004 */
.L_x_6602:
[----:B------:R-:W-:Y:S05]  /*20f80*/  BSYNC B5 ;  /* 0x0000000000057941 */ /* 0x000fea0003800000 */
.L_x_6600:
        /* <DEDUP_REMOVED lines=60> */
.L_x_6610:
[----:B------:R-:W-:Y:S05]  /*21350*/  BSYNC B2 ;  /* 0x0000000000027941 */ /* 0x000fea0003800000 */
.L_x_6609:
[----:B------:R-:W-:Y:S01]  /*21360*/  DFMA R54, -R54, R32, -R56 ;  /* 0x000000203636722b */ /* 0x000fe20000000938 */
[----:B------:R-:W-:Y:S10]  /*21370*/  BRA `(.L_x_6561) ;  /* 0x000002a800307947 */ /* 0x000ff40003800000 */
.L_x_6579:
        /* <DEDUP_REMOVED lines=112> */
.L_x_6616:
[----:B------:R-:W-:Y:S05]  /*21a80*/  BSYNC B5 ;  /* 0x0000000000057941 */ /* 0x000fea0003800000 */
.L_x_6615:
[----:B------:R-:W-:Y:S01]  /*21a90*/  IMAD.MOV.U32 R36, RZ, RZ, R38 ;  /* 0x000000ffff247224 */ /* 0x000fe200078e0026 */
[----:B------:R-:W-:Y:S01]  /*21aa0*/  HFMA2.MMA R38, -RZ, RZ, -29.21875, -12.359375 ;  /* 0xcf4eca2eff267435 */ /* 0x000fe200000001ff */
[----:B------:R-:W-:Y:S01]  /*21ab0*/  MOV R37, R39 ;  /* 0x0000002700257202 */ /* 0x000fe20000000f00 */
[----:B------:R-:W-:Y:S02]  /*21ac0*/  IMAD.MOV.U32 R62, RZ, RZ, 0xc ;  /* 0x0000000cff3e7424 */ /* 0x000fe400078e00ff */
[----:B------:R-:W-:Y:S02]  /*21ad0*/  IMAD.MOV.U32 R63, RZ, RZ, -0x1 ;  /* 0xffffffffff3f7424 */ /* 0x000fe400078e00ff */
[----:B------:R-:W-:-:S07]  /*21ae0*/  IMAD.MOV.U32 R39, RZ, RZ, 0x418b2298 ;  /* 0x418b2298ff277424 */ /* 0x000fce00078e00ff */
.L_x_6614:
[----:B------:R-:W-:Y:S05]  /*21af0*/  BSYNC B3 ;  /* 0x0000000000037941 */ /* 0x000fea0003800000 */
.L_x_6613:
        /* <DEDUP_REMOVED lines=97> */
[----:B------:R-:W-:Y:S05]  /*22110*/  CALL.REL.NOINC `($__internal_30_$__cuda_sm20_div_rn_f64_full) ;  /* 0x0000029c00787944 */ /* 0x000fea0003c00000 */
[----:B------:R-:W-:Y:S01]  /*22120*/  MOV R60, R68 ;  /* 0x00000044003c7202 */ /* 0x000fe20000000f00 */
[----:B------:R-:W-:-:S07]  /*22130*/  IMAD.MOV.U32 R61, RZ, RZ, R65 ;  /* 0x000000ffff3d7224 */ /* 0x000fce00078e0041 */
.L_x_6618:
[----:B------:R-:W-:Y:S05]  /*22140*/  BSYNC B2 ;  /* 0x0000000000027941 */ /* 0x000fea0003800000 */
.L_x_6617:
        /* <DEDUP_REMOVED lines=25> */
.L_x_6620:
[----:B------:R-:W-:Y:S05]  /*222e0*/  BSYNC B2 ;  /* 0x0000000000027941 */ /* 0x000fea0003800000 */
.L_x_6619:
        /* <DEDUP_REMOVED lines=23> */
.L_x_6622:
[----:B------:R-:W-:Y:S05]  /*22460*/  BSYNC B3 ;  /* 0x0000000000037941 */ /* 0x000fea0003800000 */
.L_x_6621:
        /* <DEDUP_REMOVED lines=22> */
.L_x_6624:
[----:B------:R-:W-:Y:S05]  /*225d0*/  BSYNC B2 ;  /* 0x0000000000027941 */ /* 0x000fea0003800000 */
.L_x_6623:
        /* <DEDUP_REMOVED lines=28> */
.L_x_6627:
[----:B------:R-:W-:Y:S05]  /*227a0*/  BSYNC B2 ;  /* 0x0000000000027941 */ /* 0x000fea0003800000 */
.L_x_6626:
        /* <DEDUP_REMOVED lines=86> */
.L_x_6629:
        /* <DEDUP_REMOVED lines=22> */
.L_x_6632:
[----:B------:R-:W-:Y:S05]  /*22e70*/  BSYNC B5 ;  /* 0x0000000000057941 */ /* 0x000fea0003800000 */
.L_x_6631:
        /* <DEDUP_REMOVED lines=29> */
.L_x_6630:
[----:B------:R-:W-:Y:S05]  /*23050*/  BSYNC B2 ;  /* 0x0000000000027941 */ /* 0x000fea0003800000 */
.L_x_6628:
        /* <DEDUP_REMOVED lines=25> */
.L_x_6634:
[----:B------:R-:W-:Y:S05]  /*231f0*/  BSYNC B2 ;  /* 0x0000000000027941 */ /* 0x000fea0003800000 */
.L_x_6633:
        /* <DEDUP_REMOVED lines=60> */
.L_x_6636:
[----:B------:R-:W-:Y:S05]  /*235c0*/  BSYNC B2 ;  /* 0x0000000000027941 */ /* 0x000fea0003800000 */
.L_x_6635:
[----:B------:R-:W-:Y:S01]  /*235d0*/  DMUL R40, R40, R32 ;  /* 0x0000002028287228 */ /* 0x000fe20000000000 */
[----:B------:R-:W-:Y:S10]  /*235e0*/  BRA `(.L_x_6637) ;  /* 0x0000001800087947 */ /* 0x000ff40003800000 */
.L_x_6625:
        /* <DEDUP_REMOVED lines=72> */
.L_x_6639:
[----:B------:R-:W-:Y:S05]  /*23a70*/  BSYNC B2 ;  /* 0x0000000000027941 */ /* 0x000fea0003800000 */
.L_x_6638:
        /* <DEDUP_REMOVED lines=8> */
[----:B------:R-:W-:Y:S01]  /*23b00*/  MOV R72, R68 ;  /* 0x0000004400487202 */ /* 0x000fe20000000f00 */
[----:B------:R-:W-:-:S07]  /*23b10*/  IMAD.MOV.U32 R73, RZ, RZ, R65 ;  /* 0x000000ffff497224 */ /* 0x000fce00078e0041 */
.L_x_6641:
[----:B------:R-:W-:Y:S05]  /*23b20*/  BSYNC B2 ;  /* 0x0000000000027941 */ /* 0x000fea0003800000 */
.L_x_6640:
        /* <DEDUP_REMOVED lines=9> */
[----:B------:R-:W-:Y:S05]  /*23bc0*/  CALL.REL.NOINC `($_ZN2at6native29vectorized_elementwise_kernelILi4EN48_GLOBAL__N__08322988_15_IGammaKernel_cu_cb51a28d10CalcIgammaIdEESt5arrayIPcLm3EEEEviT0_T1_$__internal_accurate_pow) ;  /* 0x0000028c000c7944 */ /* 0x000fea0003c00000 */
[----:B------:R-:W-:Y:S05]  /*23bd0*/  BSYNC B2 ;  /* 0x0000000000027941 */ /* 0x000fea0003800000 */
.L_x_6642:
        /* <DEDUP_REMOVED lines=21> */
.L_x_6644:
[----:B------:R-:W-:Y:S01]  /*23d30*/  DSETP.NEU.AND P0, PT, R48, 0.5, PT ;  /* 0x3fe000003000742a */ /* 0x000fe20003f0d000 */
[----:B------:R-:W-:Y:S02]  /*23d40*/  ISETP.GE.AND P2, PT, R5, RZ, PT ;  /* 0x000000ff0500720c */ /* 0x000fe40003f46270 */
[----:B------:R-:W-:Y:S02]  /*23d50*/  ISETP.EQ.U32.AND P1, PT, R51, RZ, PT ;  /* 0x000000ff3300720c */ /* 0x000fe40003f22070 */
[----:B------:R-:W-:Y:S02]  /*23d60*/  MOV R38, RZ ;  /* 0x000000ff00267202 */ /* 0x000fe40000000f00 */
[----:B------:R-:W-:-:S04]  /*23d70*/  ISETP.EQ.AND.EX P0, PT, R50, -0x80000000, P0, P1 ;  /* 0x800000003200780c */ /* 0x000fc80000702310 */
[----:B------:R-:W-:-:S04]  /*23d80*/  SEL R39, R73, RZ, P0 ;  /* 0x000000ff49277207 */ /* 0x000fc80000000000 */
[----:B------:R-:W-:-:S07]  /*23d90*/  @!P2 LOP3.LUT R39, R39, 0x7ff00000, RZ, 0xfc, !PT ;  /* 0x7ff000002727a812 */ /* 0x000fce00078efcff */
.L_x_6645:
[----:B------:R-:W-:Y:S05]  /*23da0*/  BSYNC B2 ;  /* 0x0000000000027941 */ /* 0x000fea0003800000 */
.L_x_6643:
        /* <DEDUP_REMOVED lines=18> */
.L_x_6648:
[----:B------:R-:W-:-:S11]  /*23ed0*/  DADD R38, R4, R72 ;  /* 0x0000000004267229 */ /* 0x000fd60000000048 */
.L_x_6647:
[----:B------:R-:W-:Y:S05]  /*23ee0*/  BSYNC B2 ;  /* 0x0000000000027941 */ /* 0x000fea0003800000 */
.L_x_6646:
[----:B------:R-:W-:-:S06]  /*23ef0*/  DSETP.NEU.AND P0, PT, R72, 1, PT ;  /* 0x3ff000004800742a */ /* 0x000fcc0003f0d000 */
[----:B------:R-:W-:Y:S02]  /*23f00*/  FSEL R34, R38, RZ, P0 ;  /* 0x000000ff26227208 */ /* 0x000fe40000000000 */
[----:B------:R-:W-:-:S06]  /*23f10*/  FSEL R35, R39, 1.875, P0 ;  /* 0x3ff0000027237808 */ /* 0x000fcc0000000000 */
[----:B------:R-:W-:-:S08]  /*23f20*/  DMUL R36, R36, R34 ;  /* 0x0000002224247228 */ /* 0x000fd00000000000 */
[----:B------:R-:W-:Y:S01]  /*23f30*/  DMUL R40, R36, R32 ;  /* 0x0000002024287228 */ /* 0x000fe20000000000 */
[----:B------:R-:W-:Y:S10]  /*23f40*/  BRA `(.L_x_6637) ;  /* 0x0000000c00b07947 */ /* 0x000ff40003800000 */
.L_x_6612:
[----:B------:R-:W-:Y:S01]  /*23f50*/  DSETP.GTU.AND P0, PT, R48, +INF , PT ;  /* 0x7ff000003000742a */ /* 0x000fe20003f0c000 */
[----:B------:R-:W-:-:S13]  /*23f60*/  BSSY B5, `(.L_x_6649) ;  /* 0x00000a9000057945 */ /* 0x000fda0003800000 */
        /* <DEDUP_REMOVED lines=77> */
.L_x_6655:
[----:B------:R-:W-:Y:S05]  /*24440*/  BSYNC B7 ;  /* 0x0000000000077941 */ /* 0x000fea0003800000 */
.L_x_6654:
[----:B------:R-:W-:Y:S01]  /*24450*/  IMAD.MOV.U32 R32, RZ, RZ, R69 ;  /* 0x000000ffff207224 */ /* 0x000fe200078e0045 */
[----:B------:R-:W-:Y:S01]  /*24460*/  MOV R49, R69 ;  /* 0x0000004500317202 */ /* 0x000fe20000000f00 */
[----:B------:R-:W-:-:S07]  /*24470*/  IMAD.MOV.U32 R48, RZ, RZ, R68 ;  /* 0x000000ffff307224 */ /* 0x000fce00078e0044 */
.L_x_6653:
[----:B------:R-:W-:Y:S05]  /*24480*/  BSYNC B2 ;  /* 0x0000000000027941 */ /* 0x000fea0003800000 */
.L_x_6652:
        /* <DEDUP_REMOVED lines=79> */
.L_x_6657:
[----:B------:R-:W-:Y:S05]  /*24980*/  BSYNC B2 ;  /* 0x0000000000027941 */ /* 0x000fea0003800000 */
.L_x_6656:
[--C-:B------:R-:W-:Y:S02]  /*24990*/  DADD R56, -R56, R34.reuse ;  /* 0x0000000038387229 */ /* 0x100fe40000000122 */
[----:B------:R-:W-:-:S10]  /*249a0*/  DADD R34, -RZ, -R34 ;  /* 0x00000000ff227229 */ /* 0x000fd40000000922 */
[----:B------:R-:W-:Y:S02]  /*249b0*/  FSEL R34, R34, R56, !P3 ;  /* 0x0000003822227208 */ /* 0x000fe40005800000 */
[----:B------:R-:W-:Y:S01]  /*249c0*/  FSEL R35, R35, R57, !P3 ;  /* 0x0000003923237208 */ /* 0x000fe20005800000 */
[----:B------:R-:W-:Y:S06]  /*249d0*/  BRA `(.L_x_6651) ;  /* 0x0000000000047947 */ /* 0x000fec0003800000 */
.L_x_6650:
[----:B------:R-:W-:-:S11]  /*249e0*/  DADD R34, R4, R4 ;  /* 0x0000000004227229 */ /* 0x000fd60000000004 */
.L_x_6651:
[----:B------:R-:W-:Y:S05]  /*249f0*/  BSYNC B5 ;  /* 0x0000000000057941 */ /* 0x000fea0003800000 */
.L_x_6649:
        /* <DEDUP_REMOVED lines=65> */
.L_x_6637:
[----:B------:R-:W-:Y:S05]  /*24e10*/  BSYNC B6 ;  /* 0x0000000000067941 */ /* 0x000fea0003800000 */
.L_x_6611:
        /* <DEDUP_REMOVED lines=12> */
.L_x_6663:
        /* <DEDUP_REMOVED lines=23> */
.L_x_6662:
[----:B------:R-:W-:Y:S05]  /*25050*/  BSYNC B6 ;  /* 0x0000000000067941 */ /* 0x000fea0003800000 */
.L_x_6661:
        /* <DEDUP_REMOVED lines=8> */
.L_x_6660:
        /* <DEDUP_REMOVED lines=22> */
.L_x_6664:
[----:B------:R-:W-:Y:S05]  /*25240*/  BSYNC B5 ;  /* 0x0000000000057941 */ /* 0x000fea0003800000 */
.L_x_6659:
[----:B------:R-:W-:Y:S05]  /*25250*/  BSYNC B2 ;  /* 0x0000000000027941 */ /* 0x000fea0003800000 */
.L_x_6658:
[----:B------:R-:W-:Y:S01]  /*25260*/  DADD R54, -R68, 1 ;  /* 0x3ff0000044367429 */ /* 0x000fe20000000100 */
[----:B------:R-:W-:Y:S10]  /*25270*/  BRA `(.L_x_6561) ;  /* 0x0000026800707947 */ /* 0x000ff40003800000 */
.L_x_6574:
        /* <DEDUP_REMOVED lines=9> */
.L_x_6671:
        /* <DEDUP_REMOVED lines=23> */
.L_x_6668:
[----:B------:R-:W-:Y:S05]  /*25480*/  BSYNC B5 ;  /* 0x0000000000057941 */ /* 0x000fea0003800000 */
.L_x_6667:
        /* <DEDUP_REMOVED lines=23> */
.L_x_6670:
[----:B------:R-:W-:Y:S05]  /*25600*/  BSYNC B5 ;  /* 0x0000000000057941 */ /* 0x000fea0003800000 */
.L_x_6669:
[----:B------:R-:W-:Y:S01]  /*25610*/  DADD R54, R68, R54 ;  /* 0x0000000044367229 */ /* 0x000fe20000000036 */
[----:B------:R-:W-:-:S05]  /*25620*/  VIADD R32, R32, 0x1 ;  /* 0x0000000120207836 */ /* 0x000fca0000000000 */
[----:B------:R-:W-:Y:S02]  /*25630*/  ISETP.GE.U32.AND P0, PT, R32, 0x7d0, PT ;  /* 0x000007d02000780c */ /* 0x000fe40003f06070 */
[----:B------:R-:W-:-:S08]  /*25640*/  DMUL R34, |R54|, 1.1102230246251565404e-16 ;  /* 0x3ca0000036227828 */ /* 0x000fd00000000200 */
[----:B------:R-:W-:-:S14]  /*25650*/  DSETP.GTU.AND P1, PT, |R68|, R34, PT ;  /* 0x000000224400722a */ /* 0x000fdc0003f2c200 */
[----:B------:R-:W-:Y:S05]  /*25660*/  @!P0 BRA P1, `(.L_x_6671) ;  /* 0xfffffffc00288947 */ /* 0x000fea000083ffff */
[----:B------:R-:W-:Y:S05]  /*25670*/  BSYNC B2 ;  /* 0x0000000000027941 */ /* 0x000fea0003800000 */
.L_x_6666:
        /* <DEDUP_REMOVED lines=82> */
.L_x_6673:
[----:B------:R-:W-:Y:S05]  /*25ba0*/  BSYNC B2 ;  /* 0x0000000000027941 */ /* 0x000fea0003800000 */
.L_x_6672:
[----:B------:R-:W-:Y:S01]  /*25bb0*/  BSSY B5, `(.L_x_6674) ;  /* 0x00000ab000057945 */ /* 0x000fe20003800000 */
[----:B------:R-:W-:-:S03]  /*25bc0*/  DMUL R52, R4, R32 ;  /* 0x0000002004347228 */ /* 0x000fc60000000000 */
[----:B------:R-:W-:Y:S08]  /*25bd0*/  @P2 BRA `(.L_x_6675) ;  /* 0x00000008009c2947 */ /* 0x000ff00003800000 */
[----:B------:R-:W-:Y:S01]  /*25be0*/  DADD R56, -RZ, |R38| ;  /* 0x00000000ff387229 */ /* 0x000fe20000000526 */
[----:B------:R-:W-:-:S09]  /*25bf0*/  MOV R32, 0x25c30 ;  /* 0x00025c3000207802 */ /* 0x000fd20000000f00 */
[----:B------:R-:W-:Y:S01]  /*25c00*/  IMAD.MOV.U32 R34, RZ, RZ, R56 ;  /* 0x000000ffff227224 */ /* 0x000fe200078e0038 */
[----:B------:R-:W-:-:S07]  /*25c10*/  MOV R33, R57 ;  /* 0x0000003900217202 */ /* 0x000fce0000000f00 */
[----:B------:R-:W-:Y:S05]  /*25c20*/  CALL.REL.NOINC `($_ZN2at6native29vectorized_elementwise_kernelILi4EN48_GLOBAL__N__08322988_15_IGammaKernel_cu_cb51a28d10CalcIgammaIdEESt5arrayIPcLm3EEEEviT0_T1_$__internal_lgamma_pos) ;  /* 0x0000027400bc7944 */ /* 0x000fea0003c00000 */
        /* <DEDUP_REMOVED lines=72> */
.L_x_6680:
[----:B------:R-:W-:Y:S05]  /*260b0*/  BSYNC B6 ;  /* 0x0000000000067941 */ /* 0x000fea0003800000 */
.L_x_6679:
[----:B------:R-:W-:Y:S01]  /*260c0*/  MOV R32, R69 ;  /* 0x0000004500207202 */ /* 0x000fe20000000f00 */
[----:B------:R-:W-:Y:S02]  /*260d0*/  IMAD.MOV.U32 R56, RZ, RZ, R68 ;  /* 0x000000ffff387224 */ /* 0x000fe400078e0044 */
[----:B------:R-:W-:-:S07]  /*260e0*/  IMAD.MOV.U32 R57, RZ, RZ, R69 ;  /* 0x000000ffff397224 */ /* 0x000fce00078e0045 */
.L_x_6678:
[----:B------:R-:W-:Y:S05]  /*260f0*/  BSYNC B2 ;  /* 0x0000000000027941 */ /* 0x000fea0003800000 */
.L_x_6677:
        /* <DEDUP_REMOVED lines=79> */
.L_x_6682:
[----:B------:R-:W-:Y:S05]  /*265f0*/  BSYNC B2 ;  /* 0x0000000000027941 */ /* 0x000fea0003800000 */
.L_x_6681:
[--C-:B------:R-:W-:Y:S02]  /*26600*/  DADD R58, -R58, R34.reuse ;  /* 0x000000003a3a7229 */ /* 0x100fe40000000122 */
[----:B------:R-:W-:-:S10]  /*26610*/  DADD R34, -RZ, -R34 ;  /* 0x00000000ff227229 */ /* 0x000fd40000000922 */
[----:B------:R-:W-:Y:S02]  /*26620*/  FSEL R38, R34, R58, !P3 ;  /* 0x0000003a22267208 */ /* 0x000fe40005800000 */
[----:B------:R-:W-:Y:S01]  /*26630*/  FSEL R39, R35, R59, !P3 ;  /* 0x0000003b23277208 */ /* 0x000fe20005800000 */
[----:B------:R-:W-:Y:S06]  /*26640*/  BRA `(.L_x_6676) ;  /* 0x0000000000047947 */ /* 0x000fec0003800000 */
.L_x_6675:
[----:B------:R-:W-:-:S11]  /*26650*/  DADD R38, R38, R38 ;  /* 0x0000000026267229 */ /* 0x000fd60000000026 */
.L_x_6676:
[----:B------:R-:W-:Y:S05]  /*26660*/  BSYNC B5 ;  /* 0x0000000000057941 */ /* 0x000fea0003800000 */
.L_x_6674:
        /* <DEDUP_REMOVED lines=13> */
.L_x_6684:
        /* <DEDUP_REMOVED lines=60> */
.L_x_6685:
[----:B------:R-:W-:Y:S05]  /*26b00*/  BSYNC B2 ;  /* 0x0000000000027941 */ /* 0x000fea0003800000 */
.L_x_6683:
        /* <DEDUP_REMOVED lines=79> */
.L_x_6692:
[----:B------:R-:W-:Y:S05]  /*27000*/  BSYNC B6 ;  /* 0x0000000000067941 */ /* 0x000fea0003800000 */
.L_x_6691:
[----:B------:R-:W-:Y:S01]  /*27010*/  IMAD.MOV.U32 R32, RZ, RZ, R69 ;  /* 0x000000ffff207224 */ /* 0x000fe200078e0045 */
[----:B------:R-:W-:Y:S01]  /*27020*/  MOV R49, R69 ;  /* 0x0000004500317202 */ /* 0x000fe20000000f00 */
[----:B------:R-:W-:-:S07]  /*27030*/  IMAD.MOV.U32 R48, RZ, RZ, R68 ;  /* 0x000000ffff307224 */ /* 0x000fce00078e0044 */
.L_x_6690:
[----:B------:R-:W-:Y:S05]  /*27040*/  BSYNC B2 ;  /* 0x0000000000027941 */ /* 0x000fea0003800000 */
.L_x_6689:
        /* <DEDUP_REMOVED lines=79> */
.L_x_6694:
[----:B------:R-:W-:Y:S05]  /*27540*/  BSYNC B2 ;  /* 0x0000000000027941 */ /* 0x000fea0003800000 */
.L_x_6693:
[--C-:B------:R-:W-:Y:S02]  /*27550*/  DADD R4, -R4, R34.reuse ;  /* 0x0000000004047229 */ /* 0x100fe40000000122 */
[----:B------:R-:W-:-:S10]  /*27560*/  DADD R34, -RZ, -R34 ;  /* 0x00000000ff227229 */ /* 0x000fd40000000922 */
[----:B------:R-:W-:Y:S02]  /*27570*/  FSEL R32, R34, R4, !P3 ;  /* 0x0000000422207208 */ /* 0x000fe40005800000 */
[----:B------:R-:W-:Y:S01]  /*27580*/  FSEL R33, R35, R5, !P3 ;  /* 0x0000000523217208 */ /* 0x000fe20005800000 */
[----:B------:R-:W-:Y:S06]  /*27590*/  BRA `(.L_x_6688) ;  /* 0x0000000000047947 */ /* 0x000fec0003800000 */
.L_x_6687:
[----:B------:R-:W-:-:S11]  /*275a0*/  DADD R32, R4, R4 ;  /* 0x0000000004207229 */ /* 0x000fd60000000004 */
.L_x_6688:
[----:B------:R-:W-:Y:S05]  /*275b0*/  BSYNC B5 ;  /* 0x0000000000057941 */ /* 0x000fea0003800000 */
.L_x_6686:
        /* <DEDUP_REMOVED lines=60> */
.L_x_6696:
[----:B------:R-:W-:Y:S05]  /*27980*/  BSYNC B2 ;  /* 0x0000000000027941 */ /* 0x000fea0003800000 */
.L_x_6695:
[----:B------:R-:W-:Y:S01]  /*27990*/  DFMA R54, -R54, R32, -R56 ;  /* 0x000000203636722b */ /* 0x000fe20000000938 */
[----:B------:R-:W-:Y:S10]  /*279a0*/  BRA `(.L_x_6561) ;  /* 0x0000024000a47947 */ /* 0x000ff40003800000 */
.L_x_6665:
        /* <DEDUP_REMOVED lines=112> */
.L_x_6702:
[----:B------:R-:W-:Y:S05]  /*280b0*/  BSYNC B5 ;  /* 0x0000000000057941 */ /* 0x000fea0003800000 */
.L_x_6701:
[----:B------:R-:W-:Y:S01]  /*280c0*/  MOV R36, R38 ;  /* 0x0000002600247202 */ /* 0x000fe20000000f00 */
[----:B------:R-:W-:Y:S01]  /*280d0*/  IMAD.MOV.U32 R37, RZ, RZ, R39 ;  /* 0x000000ffff257224 */ /* 0x000fe200078e0027 */
[----:B------:R-:W-:Y:S01]  /*280e0*/  MOV R63, 0xffffffff ;  /* 0xffffffff003f7802 */ /* 0x000fe20000000f00 */
[----:B------:R-:W-:Y:S02]  /*280f0*/  IMAD.MOV.U32 R62, RZ, RZ, 0xc ;  /* 0x0000000cff3e7424 */ /* 0x000fe400078e00ff */
[----:B------:R-:W-:Y:S02]  /*28100*/  IMAD.MOV.U32 R38, RZ, RZ, -0x30b135d2 ;  /* 0xcf4eca2eff267424 */ /* 0x000fe400078e00ff */
[----:B------:R-:W-:-:S07]  /*28110*/  IMAD.MOV.U32 R39, RZ, RZ, 0x418b2298 ;  /* 0x418b2298ff277424 */ /* 0x000fce00078e00ff */
.L_x_6700:
[----:B------:R-:W-:Y:S05]  /*28120*/  BSYNC B3 ;  /* 0x0000000000037941 */ /* 0x000fea0003800000 */
.L_x_6699:
        /* <DEDUP_REMOVED lines=97> */
[----:B------:R-:W-:Y:S05]  /*28740*/  CALL.REL.NOINC `($__internal_30_$__cuda_sm20_div_rn_f64_full) ;  /* 0x0000023400ec7944 */ /* 0x000fea0003c00000 */
[----:B------:R-:W-:Y:S02]  /*28750*/  IMAD.MOV.U32 R60, RZ, RZ, R68 ;  /* 0x000000ffff3c7224 */ /* 0x000fe400078e0044 */
[----:B------:R-:W-:-:S07]  /*28760*/  IMAD.MOV.U32 R61, RZ, RZ, R65 ;  /* 0x000000ffff3d7224 */ /* 0x000fce00078e0041 */
.L_x_6704:
[----:B------:R-:W-:Y:S05]  /*28770*/  BSYNC B2 ;  /* 0x0000000000027941 */ /* 0x000fea0003800000 */
.L_x_6703:
        /* <DEDUP_REMOVED lines=22> */
[----:B------:R-:W-:Y:S05]  /*288e0*/  CALL.REL.NOINC `($__internal_30_$__cuda_sm20_div_rn_f64_full) ;  /* 0x0000023400847944 */ /* 0x000fea0003c00000 */
[----:B------:R-:W-:Y:S02]  /*288f0*/  IMAD.MOV.U32 R56, RZ, RZ, R68 ;  /* 0x000000ffff387224 */ /* 0x000fe400078e0044 */
[----:B------:R-:W-:-:S07]  /*28900*/  IMAD.MOV.U32 R57, RZ, RZ, R65 ;  /* 0x000000ffff397224 */ /* 0x000fce00078e0041 */
.L_x_6706:
[----:B------:R-:W-:Y:S05]  /*28910*/  BSYNC B2 ;  /* 0x0000000000027941 */ /* 0x000fea0003800000 */
.L_x_6705:
        /* <DEDUP_REMOVED lines=20> */
[----:B------:R-:W-:Y:S05]  /*28a60*/  CALL.REL.NOINC `($__internal_31_$__cuda_sm20_dsqrt_rn_f64_mediumpath_v1) ;  /* 0x0000023800b87944 */ /* 0x000fea0003c00000 */
[----:B------:R-:W-:Y:S02]  /*28a70*/  IMAD.MOV.U32 R66, RZ, RZ, R38 ;  /* 0x000000ffff427224 */ /* 0x000fe400078e0026 */
[----:B------:R-:W-:-:S07]  /*28a80*/  IMAD.MOV.U32 R67, RZ, RZ, R33 ;  /* 0x000000ffff437224 */ /* 0x000fce00078e0021 */
.L_x_6708:
[----:B------:R-:W-:Y:S05]  /*28a90*/  BSYNC B3 ;  /* 0x0000000000037941 */ /* 0x000fea0003800000 */
.L_x_6707:
        /* <DEDUP_REMOVED lines=22> */
.L_x_6710:
[----:B------:R-:W-:Y:S05]  /*28c00*/  BSYNC B2 ;  /* 0x0000000000027941 */ /* 0x000fea0003800000 */
.L_x_6709:
        /* <DEDUP_REMOVED lines=28> */
.L_x_6713:
[----:B------:R-:W-:Y:S05]  /*28dd0*/  BSYNC B2 ;  /* 0x0000000000027941 */ /* 0x000fea0003800000 */
.L_x_6712:
        /* <DEDUP_REMOVED lines=86> */
.L_x_6715:
        /* <DEDUP_REMOVED lines=22> */
.L_x_6718:
[----:B------:R-:W-:Y:S05]  /*294a0*/  BSYNC B5 ;  /* 0x0000000000057941 */ /* 0x000fea0003800000 */
.L_x_6717:
        /* <DEDUP_REMOVED lines=29> */
.L_x_6716:
[----:B------:R-:W-:Y:S05]  /*29680*/  BSYNC B2 ;  /* 0x0000000000027941 */ /* 0x000fea0003800000 */
.L_x_6714:
        /* <DEDUP_REMOVED lines=25> */
.L_x_6720:
[----:B------:R-:W-:Y:S05]  /*29820*/  BSYNC B2 ;  /* 0x0000000000027941 */ /* 0x000fea0003800000 */
.L_x_6719:
        /* <DEDUP_REMOVED lines=60> */
.L_x_6722:
[----:B------:R-:W-:Y:S05]  /*29bf0*/  BSYNC B2 ;  /* 0x0000000000027941 */ /* 0x000fea0003800000 */
.L_x_6721:
[----:B------:R-:W-:Y:S01]  /*29c00*/  DMUL R40, R40, R32 ;  /* 0x0000002028287228 */ /* 0x000fe20000000000 */
[----:B------:R-:W-:Y:S10]  /*29c10*/  BRA `(.L_x_6723) ;  /* 0x0000001c00547947 */ /* 0x000ff40003800000 */
.L_x_6711:
        /* <DEDUP_REMOVED lines=72> */
.L_x_6725:
[----:B------:R-:W-:Y:S05]  /*2a0a0*/  BSYNC B2 ;  /* 0x0000000000027941 */ /* 0x000fea0003800000 */
.L_x_6724:
[----:B------:R-:W-:Y:S04]  /*2a0b0*/  BSSY B2, `(.L_x_6726) ;  /* 0x000000a000027945 */ /* 0x000fe80003800000 */
[----:B------:R-:W-:Y:S05]  /*2a0c0*/  @P2 BRA P3, `(.L_x_6727) ;  /* 0x0000000000202947 */ /* 0x000fea0001800000 */
[----:B------:R-:W-:Y:S01]  /*2a0d0*/  MOV R68, R50 ;  /* 0x0000003200447202 */ /* 0x000fe20000000f00 */
[----:B------:R-:W-:Y:S01]  /*2a0e0*/  IMAD.MOV.U32 R65, RZ, RZ, R51 ;  /* 0x000000ffff417224 */ /* 0x000fe200078e0033 */
[----:B------:R-:W-:Y:S01]  /*2a0f0*/  MOV R67, R53 ;  /* 0x0000003500437202 */ /* 0x000fe20000000f00 */
[----:B------:R-:W-:Y:S01]  /*2a100*/  IMAD.MOV.U32 R70, RZ, RZ, R52 ;  /* 0x000000ffff467224 */ /* 0x000fe200078e0034 */
[----:B------:R-:W-:-:S07]  /*2a110*/  MOV R66, 0x2a130 ;  /* 0x0002a13000427802 */ /* 0x000fce0000000f00 */
[----:B------:R-:W-:Y:S05]  /*2a120*/  CALL.REL.NOINC `($__internal_30_$__cuda_sm20_div_rn_f64_full) ;  /* 0x0000021c00747944 */ /* 0x000fea0003c00000 */
[----:B------:R-:W-:Y:S02]  /*2a130*/  IMAD.MOV.U32 R72, RZ, RZ, R68 ;  /* 0x000000ffff487224 */ /* 0x000fe400078e0044 */
[----:B------:R-:W-:-:S07]  /*2a140*/  IMAD.MOV.U32 R73, RZ, RZ, R65 ;  /* 0x000000ffff497224 */ /* 0x000fce00078e0041 */
.L_x_6727:
[----:B------:R-:W-:Y:S05]  /*2a150*/  BSYNC B2 ;  /* 0x0000000000027941 */ /* 0x000fea0003800000 */
.L_x_6726:
        /* <DEDUP_REMOVED lines=9> */
[----:B------:R-:W-:Y:S05]  /*2a1f0*/  CALL.REL.NOINC `($_ZN2at6native29vectorized_elementwise_kernelILi4EN48_GLOBAL__N__08322988_15_IGammaKernel_cu_cb51a28d10CalcIgammaIdEESt5arrayIPcLm3EEEEviT0_T1_$__internal_accurate_pow) ;  /* 0x0000022400807944 */ /* 0x000fea0003c00000 */
[----:B------:R-:W-:Y:S05]  /*2a200*/  BSYNC B2 ;  /* 0x0000000000027941 */ /* 0x000fea0003800000 */
.L_x_6728:
        /* <DEDUP_REMOVED lines=21> */
.L_x_6730:
[----:B------:R-:W-:Y:S01]  /*2a360*/  DSETP.NEU.AND P1, PT, R48, 0.5, PT ;  /* 0x3fe000003000742a */ /* 0x000fe20003f2d000 */
[----:B------:R-:W-:Y:S01]  /*2a370*/  ISETP.GE.AND P2, PT, R5, RZ, PT ;  /* 0x000000ff0500720c */ /* 0x000fe20003f46270 */
[----:B------:R-:W-:Y:S01]  /*2a380*/  IMAD.MOV.U32 R34, RZ, RZ, RZ ;  /* 0x000000ffff227224 */ /* 0x000fe200078e00ff */
[----:B------:R-:W-:-:S04]  /*2a390*/  ISETP.EQ.U32.AND P0, PT, R51, RZ, PT ;  /* 0x000000ff3300720c */ /* 0x000fc80003f02070 */
[----:B------:R-:W-:-:S04]  /*2a3a0*/  ISETP.EQ.AND.EX P0, PT, R50, -0x80000000, P1, P0 ;  /* 0x800000003200780c */ /* 0x000fc80000f02300 */
[----:B------:R-:W-:-:S04]  /*2a3b0*/  SEL R35, R73, RZ, P0 ;  /* 0x000000ff49237207 */ /* 0x000fc80000000000 */
[----:B------:R-:W-:-:S07]  /*2a3c0*/  @!P2 LOP3.LUT R35, R35, 0x7ff00000, RZ, 0xfc, !PT ;  /* 0x7ff000002323a812 */ /* 0x000fce00078efcff */
.L_x_6731:
[----:B------:R-:W-:Y:S05]  /*2a3d0*/  BSYNC B2 ;  /* 0x0000000000027941 */ /* 0x000fea0003800000 */
.L_x_6729:
        /* <DEDUP_REMOVED lines=18> */
.L_x_6734:
[----:B------:R-:W-:-:S11]  /*2a500*/  DADD R34, R4, R72 ;  /* 0x0000000004227229 */ /* 0x000fd60000000048 */
.L_x_6733:
[----:B------:R-:W-:Y:S05]  /*2a510*/  BSYNC B2 ;  /* 0x0000000000027941 */ /* 0x000fea0003800000 */
.L_x_6732:
[----:B------:R-:W-:-:S06]  /*2a520*/  DSETP.NEU.AND P0, PT, R72, 1, PT ;  /* 0x3ff000004800742a */ /* 0x000fcc0003f0d000 */
[----:B------:R-:W-:Y:S02]  /*2a530*/  FSEL R34, R34, RZ, P0 ;  /* 0x000000ff22227208 */ /* 0x000fe40000000000 */
[----:B------:R-:W-:-:S06]  /*2a540*/  FSEL R35, R35, 1.875, P0 ;  /* 0x3ff0000023237808 */ /* 0x000fcc0000000000 */
[----:B------:R-:W-:-:S08]  /*2a550*/  DMUL R36, R36, R34 ;  /* 0x0000002224247228 */ /* 0x000fd00000000000 */
[----:B------:R-:W-:Y:S01]  /*2a560*/  DMUL R40, R36, R32 ;  /* 0x0000002024287228 */ /* 0x000fe20000000000 */
[----:B------:R-:W-:Y:S10]  /*2a570*/  BRA `(.L_x_6723) ;  /* 0x0000001000fc7947 */ /* 0x000ff40003800000 */
.L_x_6698:
        /* <DEDUP_REMOVED lines=83> */
.L_x_6736:
[----:B------:R-:W-:Y:S05]  /*2aab0*/  BSYNC B2 ;  /* 0x0000000000027941 */ /* 0x000fea0003800000 */
.L_x_6735:
[----:B------:R-:W-:Y:S04]  /*2aac0*/  BSSY B5, `(.L_x_6737) ;  /* 0x00000a9000057945 */ /* 0x000fe80003800000 */
        /* <DEDUP_REMOVED lines=77> */
.L_x_6743:
[----:B------:R-:W-:Y:S05]  /*2afa0*/  BSYNC B7 ;  /* 0x0000000000077941 */ /* 0x000fea0003800000 */
.L_x_6742:
[----:B------:R-:W-:Y:S01]  /*2afb0*/  MOV R32, R69 ;  /* 0x0000004500207202 */ /* 0x000fe20000000f00 */
[----:B------:R-:W-:Y:S02]  /*2afc0*/  IMAD.MOV.U32 R48, RZ, RZ, R68 ;  /* 0x000000ffff307224 */ /* 0x000fe400078e0044 */
[----:B------:R-:W-:-:S07]  /*2afd0*/  IMAD.MOV.U32 R49, RZ, RZ, R69 ;  /* 0x000000ffff317224 */ /* 0x000fce00078e0045 */
.L_x_6741:
[----:B------:R-:W-:Y:S05]  /*2afe0*/  BSYNC B2 ;  /* 0x0000000000027941 */ /* 0x000fea0003800000 */
.L_x_6740:
        /* <DEDUP_REMOVED lines=79> */
.L_x_6745:
[----:B------:R-:W-:Y:S05]  /*2b4e0*/  BSYNC B2 ;  /* 0x0000000000027941 */ /* 0x000fea0003800000 */
.L_x_6744:
[--C-:B------:R-:W-:Y:S02]  /*2b4f0*/  DADD R56, -R56, R34.reuse ;  /* 0x0000000038387229 */ /* 0x100fe40000000122 */
[----:B------:R-:W-:-:S10]  /*2b500*/  DADD R34, -RZ, -R34 ;  /* 0x00000000ff227229 */ /* 0x000fd40000000922 */
[----:B------:R-:W-:Y:S02]  /*2b510*/  FSEL R34, R34, R56, !P3 ;  /* 0x0000003822227208 */ /* 0x000fe40005800000 */
[----:B------:R-:W-:Y:S01]  /*2b520*/  FSEL R35, R35, R57, !P3 ;  /* 0x0000003923237208 */ /* 0x000fe20005800000 */
[----:B------:R-:W-:Y:S06]  /*2b530*/  BRA `(.L_x_6739) ;  /* 0x0000000000047947 */ /* 0x000fec0003800000 */
.L_x_6738:
[----:B------:R-:W-:-:S11]  /*2b540*/  DADD R34, R4, R4 ;  /* 0x0000000004227229 */ /* 0x000fd60000000004 */
.L_x_6739:
[----:B------:R-:W-:Y:S05]  /*2b550*/  BSYNC B5 ;  /* 0x0000000000057941 */ /* 0x000fea0003800000 */
.L_x_6737:
        /* <DEDUP_REMOVED lines=65> */
.L_x_6723:
[----:B------:R-:W-:Y:S05]  /*2b970*/  BSYNC B6 ;  /* 0x0000000000067941 */ /* 0x000fea0003800000 */
.L_x_6697:
        /* <DEDUP_REMOVED lines=12> */
.L_x_6751:
        /* <DEDUP_REMOVED lines=23> */
.L_x_6750:
[----:B------:R-:W-:Y:S05]  /*2bbb0*/  BSYNC B6 ;  /* 0x0000000000067941 */ /* 0x000fea0003800000 */
.L_x_6749:
        /* <DEDUP_REMOVED lines=8> */
.L_x_6748:
        /* <DEDUP_REMOVED lines=22> */
.L_x_6752:
[----:B------:R-:W-:Y:S05]  /*2bda0*/  BSYNC B5 ;  /* 0x0000000000057941 */ /* 0x000fea0003800000 */
.L_x_6747:
[----:B------:R-:W-:Y:S05]  /*2bdb0*/  BSYNC B2 ;  /* 0x0000000000027941 */ /* 0x000fea0003800000 */
.L_x_6746:
[----:B------:R-:W-:Y:S01]  /*2bdc0*/  DADD R54, -R68, 1 ;  /* 0x3ff0000044367429 */ /* 0x000fe20000000100 */
[----:B------:R-:W-:Y:S10]  /*2bdd0*/  BRA `(.L_x_6561) ;  /* 0x000001fc00987947 */ /* 0x000ff40003800000 */
.L_x_6573:
        /* <DEDUP_REMOVED lines=114> */
.L_x_6759:
[----:B------:R-:W-:Y:S05]  /*2c500*/  BSYNC B5 ;  /* 0x0000000000057941 */ /* 0x000fea0003800000 */
.L_x_6758:
[----:B------:R-:W-:Y:S01]  /*2c510*/  MOV R36, R38 ;  /* 0x0000002600247202 */ /* 0x000fe20000000f00 */
[----:B------:R-:W-:Y:S01]  /*2c520*/  IMAD.MOV.U32 R37, RZ, RZ, R39 ;  /* 0x000000ffff257224 */ /* 0x000fe200078e0027 */
[----:B------:R-:W-:Y:S01]  /*2c530*/  MOV R63, 0xffffffff ;  /* 0xffffffff003f7802 */ /* 0x000fe20000000f00 */
[----:B------:R-:W-:Y:S02]  /*2c540*/  IMAD.MOV.U32 R62, RZ, RZ, 0xc ;  /* 0x0000000cff3e7424 */ /* 0x000fe400078e00ff */
[----:B------:R-:W-:Y:S02]  /*2c550*/  IMAD.MOV.U32 R38, RZ, RZ, -0x30b135d2 ;  /* 0xcf4eca2eff267424 */ /* 0x000fe400078e00ff */
[----:B------:R-:W-:-:S07]  /*2c560*/  IMAD.MOV.U32 R39, RZ, RZ, 0x418b2298 ;  /* 0x418b2298ff277424 */ /* 0x000fce00078e00ff */
.L_x_6757:
[----:B------:R-:W-:Y:S05]  /*2c570*/  BSYNC B3 ;  /* 0x0000000000037941 */ /* 0x000fea0003800000 */
.L_x_6756:
        /* <DEDUP_REMOVED lines=100> */
.L_x_6761:
[----:B------:R-:W-:Y:S05]  /*2cbc0*/  BSYNC B2 ;  /* 0x0000000000027941 */ /* 0x000fea0003800000 */
.L_x_6760:
        /* <DEDUP_REMOVED lines=25> */
.L_x_6763:
[----:B------:R-:W-:Y:S05]  /*2cd60*/  BSYNC B2 ;  /* 0x0000000000027941 */ /* 0x000fea0003800000 */
.L_x_6762:
        /* <DEDUP_REMOVED lines=23> */
.L_x_6765:
[----:B------:R-:W-:Y:S05]  /*2cee0*/  BSYNC B3 ;  /* 0x0000000000037941 */ /* 0x000fea0003800000 */
.L_x_6764:
        /* <DEDUP_REMOVED lines=22> */
.L_x_6767:
[----:B------:R-:W-:Y:S05]  /*2d050*/  BSYNC B2 ;  /* 0x0000000000027941 */ /* 0x000fea0003800000 */
.L_x_6766:
        /* <DEDUP_REMOVED lines=28> */
.L_x_6770:
[----:B------:R-:W-:Y:S05]  /*2d220*/  BSYNC B2 ;  /* 0x0000000000027941 */ /* 0x000fea0003800000 */
.L_x_6769:
        /* <DEDUP_REMOVED lines=86> */
.L_x_6772:
        /* <DEDUP_REMOVED lines=22> */
.L_x_6775:
[----:B------:R-:W-:Y:S05]  /*2d8f0*/  BSYNC B5 ;  /* 0x0000000000057941 */ /* 0x000fea0003800000 */
.L_x_6774:
        /* <DEDUP_REMOVED lines=29> */
.L_x_6773:
[----:B------:R-:W-:Y:S05]  /*2dad0*/  BSYNC B2 ;  /* 0x0000000000027941 */ /* 0x000fea0003800000 */
.L_x_6771:
        /* <DEDUP_REMOVED lines=25> */
.L_x_6777:
[----:B------:R-:W-:Y:S05]  /*2dc70*/  BSYNC B2 ;  /* 0x0000000000027941 */ /* 0x000fea0003800000 */
.L_x_6776:
        /* <DEDUP_REMOVED lines=60> */
.L_x_6779:
[----:B------:R-:W-:Y:S05]  /*2e040*/  BSYNC B2 ;  /* 0x0000000000027941 */ /* 0x000fea0003800000 */
.L_x_6778:
[----:B------:R-:W-:Y:S01]  /*2e050*/  DMUL R32, R38, R32 ;  /* 0x0000002026207228 */ /* 0x000fe20000000000 */
[----:B------:R-:W-:Y:S10]  /*2e060*/  BRA `(.L_x_6780) ;  /* 0x0000001c00547947 */ /* 0x000ff40003800000 */
.L_x_6768:
        /* <DEDUP_REMOVED lines=72> */
.L_x_6782:
[----:B------:R-:W-:Y:S05]  /*2e4f0*/  BSYNC B2 ;  /* 0x0000000000027941 */ /* 0x000fea0003800000 */
.L_x_6781:
        /* <DEDUP_REMOVED lines=10> */
.L_x_6784:
[----:B------:R-:W-:Y:S05]  /*2e5a0*/  BSYNC B2 ;  /* 0x0000000000027941 */ /* 0x000fea0003800000 */
.L_x_6783:
        /* <DEDUP_REMOVED lines=11> */
.L_x_6785:
        /* <DEDUP_REMOVED lines=21> */
.L_x_6787:
[----:B------:R-:W-:Y:S01]  /*2e7b0*/  DSETP.NEU.AND P1, PT, R48, 0.5, PT ;  /* 0x3fe000003000742a */ /* 0x000fe20003f2d000 */
[----:B------:R-:W-:Y:S01]  /*2e7c0*/  ISETP.GE.AND P2, PT, R5, RZ, PT ;  /* 0x000000ff0500720c */ /* 0x000fe20003f46270 */
[----:B------:R-:W-:Y:S01]  /*2e7d0*/  IMAD.MOV.U32 R34, RZ, RZ, RZ ;  /* 0x000000ffff227224 */ /* 0x000fe200078e00ff */
[----:B------:R-:W-:-:S04]  /*2e7e0*/  ISETP.EQ.U32.AND P0, PT, R51, RZ, PT ;  /* 0x000000ff3300720c */ /* 0x000fc80003f02070 */
[----:B------:R-:W-:-:S04]  /*2e7f0*/  ISETP.EQ.AND.EX P0, PT, R50, -0x80000000, P1, P0 ;  /* 0x800000003200780c */ /* 0x000fc80000f02300 */
[----:B------:R-:W-:-:S04]  /*2e800*/  SEL R35, R73, RZ, P0 ;  /* 0x000000ff49237207 */ /* 0x000fc80000000000 */
[----:B------:R-:W-:-:S07]  /*2e810*/  @!P2 LOP3.LUT R35, R35, 0x7ff00000, RZ, 0xfc, !PT ;  /* 0x7ff000002323a812 */ /* 0x000fce00078efcff */
.L_x_6788:
[----:B------:R-:W-:Y:S05]  /*2e820*/  BSYNC B2 ;  /* 0x0000000000027941 */ /* 0x000fea0003800000 */
.L_x_6786:
        /* <DEDUP_REMOVED lines=18> */
.L_x_6791:
[----:B------:R-:W-:-:S11]  /*2e950*/  DADD R34, R4, R72 ;  /* 0x0000000004227229 */ /* 0x000fd60000000048 */
.L_x_6790:
[----:B------:R-:W-:Y:S05]  /*2e960*/  BSYNC B2 ;  /* 0x0000000000027941 */ /* 0x000fea0003800000 */
.L_x_6789:
[----:B------:R-:W-:-:S06]  /*2e970*/  DSETP.NEU.AND P0, PT, R72, 1, PT ;  /* 0x3ff000004800742a */ /* 0x000fcc0003f0d000 */
[----:B------:R-:W-:Y:S02]  /*2e980*/  FSEL R34, R34, RZ, P0 ;  /* 0x000000ff22227208 */ /* 0x000fe40000000000 */
[----:B------:R-:W-:-:S06]  /*2e990*/  FSEL R35, R35, 1.875, P0 ;  /* 0x3ff0000023237808 */ /* 0x000fcc0000000000 */
[----:B------:R-:W-:-:S08]  /*2e9a0*/  DMUL R36, R36, R34 ;  /* 0x0000002224247228 */ /* 0x000fd00000000000 */
[----:B------:R-:W-:Y:S01]  /*2e9b0*/  DMUL R32, R36, R32 ;  /* 0x0000002024207228 */ /* 0x000fe20000000000 */
[----:B------:R-:W-:Y:S10]  /*2e9c0*/  BRA `(.L_x_6780) ;  /* 0x0000001000fc7947 */ /* 0x000ff40003800000 */
.L_x_6755:
        /* <DEDUP_REMOVED lines=83> */
.L_x_6793:
[----:B------:R-:W-:Y:S05]  /*2ef00*/  BSYNC B2 ;  /* 0x0000000000027941 */ /* 0x000fea0003800000 */
.L_x_6792:
        /* <DEDUP_REMOVED lines=78> */
.L_x_6800:
[----:B------:R-:W-:Y:S05]  /*2f3f0*/  BSYNC B7 ;  /* 0x0000000000077941 */ /* 0x000fea0003800000 */
.L_x_6799:
[----:B------:R-:W-:Y:S01]  /*2f400*/  MOV R32, R69 ;  /* 0x0000004500207202 */ /* 0x000fe20000000f00 */
[----:B------:R-:W-:Y:S02]  /*2f410*/  IMAD.MOV.U32 R48, RZ, RZ, R68 ;  /* 0x000000ffff307224 */ /* 0x000fe400078e0044 */
[----:B------:R-:W-:-:S07]  /*2f420*/  IMAD.MOV.U32 R49, RZ, RZ, R69 ;  /* 0x000000ffff317224 */ /* 0x000fce00078e0045 */
.L_x_6798:
[----:B------:R-:W-:Y:S05]  /*2f430*/  BSYNC B2 ;  /* 0x0000000000027941 */ /* 0x000fea0003800000 */
.L_x_6797:
        /* <DEDUP_REMOVED lines=79> */
.L_x_6802:
[----:B------:R-:W-:Y:S05]  /*2f930*/  BSYNC B2 ;  /* 0x0000000000027941 */ /* 0x000fea0003800000 */
.L_x_6801:
[--C-:B------:R-:W-:Y:S02]  /*2f940*/  DADD R56, -R56, R34.reuse ;  /* 0x0000000038387229 */ /* 0x100fe40000000122 */
[----:B------:R-:W-:-:S10]  /*2f950*/  DADD R34, -RZ, -R34 ;  /* 0x00000000ff227229 */ /* 0x000fd40000000922 */
[----:B------:R-:W-:Y:S02]  /*2f960*/  FSEL R36, R34, R56, !P3 ;  /* 0x0000003822247208 */ /* 0x000fe40005800000 */
[----:B------:R-:W-:Y:S01]  /*2f970*/  FSEL R37, R35, R57, !P3 ;  /* 0x0000003923257208 */ /* 0x000fe20005800000 */
[----:B------:R-:W-:Y:S06]  /*2f980*/  BRA `(.L_x_6796) ;  /* 0x0000000000047947 */ /* 0x000fec0003800000 */
.L_x_6795:
[----:B------:R-:W-:-:S11]  /*2f990*/  DADD R36, R4, R4 ;  /* 0x0000000004247229 */ /* 0x000fd60000000004 */
.L_x_6796:
[----:B------:R-:W-:Y:S05]  /*2f9a0*/  BSYNC B5 ;  /* 0x0000000000057941 */ /* 0x000fea0003800000 */
.L_x_6794:
        /* <DEDUP_REMOVED lines=65> */
.L_x_6780:
[----:B------:R-:W-:Y:S05]  /*2fdc0*/  BSYNC B6 ;  /* 0x0000000000067941 */ /* 0x000fea0003800000 */
.L_x_6754:
        /* <DEDUP_REMOVED lines=31> */
.L_x_6804:
[----:B------:R-:W-:Y:S05]  /*2ffc0*/  BSYNC B2 ;  /* 0x0000000000027941 */ /* 0x000fea0003800000 */
.L_x_6803:
[----:B------:R-:W-:Y:S01]  /*2ffd0*/  BSSY B5, `(.L_x_6805) ;  /* 0x0000056000057945 */ /* 0x000fe20003800000 */
[----:B------:R-:W-:Y:S02]  /*2ffe0*/  MOV R4, RZ ;  /* 0x000000ff00047202 */ /* 0x000fe40000000f00 */
[----:B------:R-:W-:Y:S01]  /*2fff0*/  CS2R R38, SRZ ;  /* 0x0000000000267805 */ /* 0x000fe2000001ff00 */
[----:B------:R-:W-:Y:S02]  /*30000*/  IMAD.MOV.U32 R56, RZ, RZ, 0x0 ;  /* 0x00000000ff387424 */ /* 0x000fe400078e00ff */
[----:B------:R-:W-:-:S07]  /*30010*/  IMAD.MOV.U32 R57, RZ, RZ, 0x3ff00000 ;  /* 0x3ff00000ff397424 */ /* 0x000fce00078e00ff */
.L_x_6812:
        /* <DEDUP_REMOVED lines=36> */
.L_x_6809:
[----:B------:R-:W-:Y:S05]  /*30260*/  BSYNC B6 ;  /* 0x0000000000067941 */ /* 0x000fea0003800000 */
.L_x_6808:
        /* <DEDUP_REMOVED lines=22> */
.L_x_6811:
[----:B------:R-:W-:Y:S05]  /*303d0*/  BSYNC B6 ;  /* 0x0000000000067941 */ /* 0x000fea0003800000 */
.L_x_6810:
[----:B------:R-:W-:Y:S01]  /*303e0*/  DADD R64, -RZ, |R64| ;  /* 0x00000000ff407229 */ /* 0x000fe20000000540 */
[----:B------:R-:W-:Y:S01]  /*303f0*/  IMAD.MOV.U32 R40, RZ, RZ, R52 ;  /* 0x000000ffff287224 */ /* 0x000fe200078e0034 */
[----:B------:R-:W-:-:S09]  /*30400*/  MOV R41, R53 ;  /* 0x0000003500297202 */ /* 0x000fd20000000f00 */
.L_x_6807:
[----:B------:R-:W-:Y:S05]  /*30410*/  BSYNC B2 ;  /* 0x0000000000027941 */ /* 0x000fea0003800000 */
.L_x_6806:
        /* <DEDUP_REMOVED lines=18> */
.L_x_6805:
[----:B------:R-:W-:Y:S01]  /*30540*/  DMUL R54, R40, R32 ;  /* 0x0000002028367228 */ /* 0x000fe20000000000 */
[----:B------:R-:W-:Y:S10]  /*30550*/  BRA `(.L_x_6561) ;  /* 0x000001b400b87947 */ /* 0x000ff40003800000 */
.L_x_6753:
        /* <DEDUP_REMOVED lines=107> */
[----:B------:R-:W-:Y:S05]  /*30c10*/  CALL.REL.NOINC `($__internal_29_$__cuda_sm20_dblrcp_rn_slowpath_v3) ;  /* 0x000001b000187944 */ /* 0x000fea0003c00000 */
.L_x_6818:
[----:B------:R-:W-:Y:S05]  /*30c20*/  BSYNC B5 ;  /* 0x0000000000057941 */ /* 0x000fea0003800000 */
.L_x_6817:
[----:B------:R-:W-:Y:S01]  /*30c30*/  IMAD.MOV.U32 R37, RZ, RZ, R39 ;  /* 0x000000ffff257224 */ /* 0x000fe200078e0027 */
[----:B------:R-:W-:Y:S01]  /*30c40*/  HFMA2.MMA R39, -RZ, RZ, 2.771484375, 0.01287841796875 ;  /* 0x418b2298ff277435 */ /* 0x000fe200000001ff */
[----:B------:R-:W-:Y:S01]  /*30c50*/  IMAD.MOV.U32 R36, RZ, RZ, R38 ;  /* 0x000000ffff247224 */ /* 0x000fe200078e0026 */
[----:B------:R-:W-:Y:S01]  /*30c60*/  MOV R62, 0xc ;  /* 0x0000000c003e7802 */ /* 0x000fe20000000f00 */
[----:B------:R-:W-:Y:S02]  /*30c70*/  IMAD.MOV.U32 R63, RZ, RZ, -0x1 ;  /* 0xffffffffff3f7424 */ /* 0x000fe400078e00ff */
[----:B------:R-:W-:-:S07]  /*30c80*/  IMAD.MOV.U32 R38, RZ, RZ, -0x30b135d2 ;  /* 0xcf4eca2eff267424 */ /* 0x000fce00078e00ff */
.L_x_6816:
[----:B------:R-:W-:Y:S05]  /*30c90*/  BSYNC B3 ;  /* 0x0000000000037941 */ /* 0x000fea0003800000 */
.L_x_6815:
        /* <DEDUP_REMOVED lines=96> */
[----:B------:R-:W-:Y:S05]  /*312a0*/  CALL.REL.NOINC `($__internal_30_$__cuda_sm20_div_rn_f64_full) ;  /* 0x000001ac00147944 */ /* 0x000fea0003c00000 */
[----:B------:R-:W-:Y:S01]  /*312b0*/  IMAD.MOV.U32 R60, RZ, RZ, R68 ;  /* 0x000000ffff3c7224 */ /* 0x000fe200078e0044 */
[----:B------:R-:W-:-:S07]  /*312c0*/  MOV R61, R65 ;  /* 0x00000041003d7202 */ /* 0x000fce0000000f00 */
.L_x_6820:
[----:B------:R-:W-:Y:S05]  /*312d0*/  BSYNC B2 ;  /* 0x0000000000027941 */ /* 0x000fea0003800000 */
.L_x_6819:
        /* <DEDUP_REMOVED lines=22> */
[----:B------:R-:W-:Y:S05]  /*31440*/  CALL.REL.NOINC `($__internal_30_$__cuda_sm20_div_rn_f64_full) ;  /* 0x000001a800ac7944 */ /* 0x000fea0003c00000 */
[----:B------:R-:W-:Y:S01]  /*31450*/  MOV R56, R68 ;  /* 0x0000004400387202 */ /* 0x000fe20000000f00 */
[----:B------:R-:W-:-:S07]  /*31460*/  IMAD.MOV.U32 R57, RZ, RZ, R65 ;  /* 0x000000ffff397224 */ /* 0x000fce00078e0041 */
.L_x_6822:
[----:B------:R-:W-:Y:S05]  /*31470*/  BSYNC B2 ;  /* 0x0000000000027941 */ /* 0x000fea0003800000 */
.L_x_6821:
        /* <DEDUP_REMOVED lines=20> */
[----:B------:R-:W-:Y:S05]  /*315c0*/  CALL.REL.NOINC `($__internal_31_$__cuda_sm20_dsqrt_rn_f64_mediumpath_v1) ;  /* 0x000001ac00e07944 */ /* 0x000fea0003c00000 */
[----:B------:R-:W-:Y:S01]  /*315d0*/  IMAD.MOV.U32 R66, RZ, RZ, R38 ;  /* 0x000000ffff427224 */ /* 0x000fe200078e0026 */
[----:B------:R-:W-:-:S07]  /*315e0*/  MOV R67, R33 ;  /* 0x0000002100437202 */ /* 0x000fce0000000f00 */
.L_x_6824:
[----:B------:R-:W-:Y:S05]  /*315f0*/  BSYNC B3 ;  /* 0x0000000000037941 */ /* 0x000fea0003800000 */
.L_x_6823:
        /* <DEDUP_REMOVED lines=19> */
[----:B------:R-:W-:Y:S05]  /*31730*/  CALL.REL.NOINC `($__internal_30_$__cuda_sm20_div_rn_f64_full) ;  /* 0x000001a400f07944 */ /* 0x000fea0003c00000 */
[----:B------:R-:W-:Y:S01]  /*31740*/  IMAD.MOV.U32 R32, RZ, RZ, R68 ;  /* 0x000000ffff207224 */ /* 0x000fe200078e0044 */
[----:B------:R-:W-:-:S07]  /*31750*/  MOV R33, R65 ;  /* 0x0000004100217202 */ /* 0x000fce0000000f00 */
.L_x_6826:
[----:B------:R-:W-:Y:S05]  /*31760*/  BSYNC B2 ;  /* 0x0000000000027941 */ /* 0x000fea0003800000 */
.L_x_6825:
        /* <DEDUP_REMOVED lines=28> */
.L_x_6829:
[----:B------:R-:W-:Y:S05]  /*31930*/  BSYNC B2 ;  /* 0x0000000000027941 */ /* 0x000fea0003800000 */
.L_x_6828:
        /* <DEDUP_REMOVED lines=86> */
.L_x_6831:
        /* <DEDUP_REMOVED lines=21> */
[----:B------:R-:W-:-:S07]  /*31ff0*/  IMAD.MOV.U32 R64, RZ, RZ, R68 ;  /* 0x000000ffff407224 */ /* 0x000fce00078e0044 */
.L_x_6834:
[----:B------:R-:W-:Y:S05]  /*32000*/  BSYNC B5 ;  /* 0x0000000000057941 */ /* 0x000fea0003800000 */
.L_x_6833:
        /* <DEDUP_REMOVED lines=29> */
.L_x_6832:
[----:B------:R-:W-:Y:S05]  /*321e0*/  BSYNC B2 ;  /* 0x0000000000027941 */ /* 0x000fea0003800000 */
.L_x_6830:
        /* <DEDUP_REMOVED lines=24> */
[----:B------:R-:W-:-:S07]  /*32370*/  MOV R64, R68 ;  /* 0x0000004400407202 */ /* 0x000fce0000000f00 */
.L_x_6836:
[----:B------:R-:W-:Y:S05]  /*32380*/  BSYNC B2 ;  /* 0x0000000000027941 */ /* 0x000fea0003800000 */
.L_x_6835:
        /* <DEDUP_REMOVED lines=60> */
.L_x_6838:
[----:B------:R-:W-:Y:S05]  /*32750*/  BSYNC B2 ;  /* 0x0000000000027941 */ /* 0x000fea0003800000 */
.L_x_6837:
[----:B------:R-:W-:Y:S01]  /*32760*/  DMUL R40, R40, R32 ;  /* 0x0000002028287228 */ /* 0x000fe20000000000 */
[----:B------:R-:W-:Y:S10]  /*32770*/  BRA `(.L_x_6839) ;  /* 0x0000001c00547947 */ /* 0x000ff40003800000 */
.L_x_6827:
        /* <DEDUP_REMOVED lines=72> */
.L_x_6841:
[----:B------:R-:W-:Y:S05]  /*32c00*/  BSYNC B2 ;  /* 0x0000000000027941 */ /* 0x000fea0003800000 */
.L_x_6840:
        /* <DEDUP_REMOVED lines=8> */
[----:B------:R-:W-:Y:S01]  /*32c90*/  MOV R72, R68 ;  /* 0x0000004400487202 */ /* 0x000fe20000000f00 */
[----:B------:R-:W-:-:S07]  /*32ca0*/  IMAD.MOV.U32 R73, RZ, RZ, R65 ;  /* 0x000000ffff497224 */ /* 0x000fce00078e0041 */
.L_x_6843:
[----:B------:R-:W-:Y:S05]  /*32cb0*/  BSYNC B2 ;  /* 0x0000000000027941 */ /* 0x000fea0003800000 */
.L_x_6842:
        /* <DEDUP_REMOVED lines=11> */
.L_x_6844:
        /* <DEDUP_REMOVED lines=21> */
.L_x_6846:
[----:B------:R-:W-:Y:S01]  /*32ec0*/  DSETP.NEU.AND P1, PT, R48, 0.5, PT ;  /* 0x3fe000003000742a */ /* 0x000fe20003f2d000 */
[----:B------:R-:W-:Y:S01]  /*32ed0*/  ISETP.GE.AND P2, PT, R5, RZ, PT ;  /* 0x000000ff0500720c */ /* 0x000fe20003f46270 */
[----:B------:R-:W-:Y:S01]  /*32ee0*/  IMAD.MOV.U32 R34, RZ, RZ, RZ ;  /* 0x000000ffff227224 */ /* 0x000fe200078e00ff */
[----:B------:R-:W-:-:S04]  /*32ef0*/  ISETP.EQ.U32.AND P0, PT, R51, RZ, PT ;  /* 0x000000ff3300720c */ /* 0x000fc80003f02070 */
[----:B------:R-:W-:-:S04]  /*32f00*/  ISETP.EQ.AND.EX P0, PT, R50, -0x80000000, P1, P0 ;  /* 0x800000003200780c */ /* 0x000fc80000f02300 */
[----:B------:R-:W-:-:S04]  /*32f10*/  SEL R35, R73, RZ, P0 ;  /* 0x000000ff49237207 */ /* 0x000fc80000000000 */
[----:B------:R-:W-:-:S07]  /*32f20*/  @!P2 LOP3.LUT R35, R35, 0x7ff00000, RZ, 0xfc, !PT ;  /* 0x7ff000002323a812 */ /* 0x000fce00078efcff */
.L_x_6847:
[----:B------:R-:W-:Y:S05]  /*32f30*/  BSYNC B2 ;  /* 0x0000000000027941 */ /* 0x000fea0003800000 */
.L_x_6845:
        /* <DEDUP_REMOVED lines=18> */
.L_x_6850:
[----:B------:R-:W-:-:S11]  /*33060*/  DADD R34, R4, R72 ;  /* 0x0000000004227229 */ /* 0x000fd60000000048 */
.L_x_6849:
[----:B------:R-:W-:Y:S05]  /*33070*/  BSYNC B2 ;  /* 0x0000000000027941 */ /* 0x000fea0003800000 */
.L_x_6848:
[----:B------:R-:W-:-:S06]  /*33080*/  DSETP.NEU.AND P0, PT, R72, 1, PT ;  /* 0x3ff000004800742a */ /* 0x000fcc0003f0d000 */
[----:B------:R-:W-:Y:S02]  /*33090*/  FSEL R34, R34, RZ, P0 ;  /* 0x000000ff22227208 */ /* 0x000fe40000000000 */
[----:B------:R-:W-:-:S06]  /*330a0*/  FSEL R35, R35, 1.875, P0 ;  /* 0x3ff0000023237808 */ /* 0x000fcc0000000000 */
[----:B------:R-:W-:-:S08]  /*330b0*/  DMUL R36, R36, R34 ;  /* 0x0000002224247228 */ /* 0x000fd00000000000 */
[----:B------:R-:W-:Y:S01]  /*330c0*/  DMUL R40, R36, R32 ;  /* 0x0000002024287228 */ /* 0x000fe20000000000 */
[----:B------:R-:W-:Y:S10]  /*330d0*/  BRA `(.L_x_6839) ;  /* 0x0000001000fc7947 */ /* 0x000ff40003800000 */
.L_x_6814:
        /* <DEDUP_REMOVED lines=83> */
.L_x_6852:
[----:B------:R-:W-:Y:S05]  /*33610*/  BSYNC B2 ;  /* 0x0000000000027941 */ /* 0x000fea0003800000 */
.L_x_6851:
[----:B------:R-:W-:Y:S04]  /*33620*/  BSSY B5, `(.L_x_6853) ;  /* 0x00000a9000057945 */ /* 0x000fe80003800000 */
[----:B------:R-:W-:Y:S05]  /*33630*/  @P3 BRA `(.L_x_6854) ;  /* 0x0000000800983947 */ /* 0x000fea0003800000 */
[----:B------:R-:W-:Y:S01]  /*33640*/  IMAD.MOV.U32 R34, RZ, RZ, R48 ;  /* 0x000000ffff227224 */ /* 0x000fe200078e0030 */
[----:B------:R-:W-:Y:S02]  /*33650*/  MOV R33, R49 ;  /* 0x0000003100217202 */ /* 0x000fe40000000f00 */
[----:B------:R-:W-:-:S07]  /*33660*/  MOV R32, 0x33680 ;  /* 0x0003368000207802 */ /* 0x000fce0000000f00 */
[----:B------:R-:W-:Y:S05]  /*33670*/  CALL.REL.NOINC `($_ZN2at6native29vectorized_elementwise_kernelILi4EN48_GLOBAL__N__08322988_15_IGammaKernel_cu_cb51a28d10CalcIgammaIdEESt5arrayIPcLm3EEEEviT0_T1_$__internal_lgamma_pos) ;  /* 0x0000019c00287944 */ /* 0x000fea0003c00000 */
        /* <DEDUP_REMOVED lines=70> */
[----:B------:R-:W-:Y:S05]  /*33ae0*/  CALL.REL.NOINC `($__internal_30_$__cuda_sm20_div_rn_f64_full) ;  /* 0x0000018400047944 */ /* 0x000fea0003c00000 */
[----:B------:R-:W-:-:S07]  /*33af0*/  IMAD.MOV.U32 R69, RZ, RZ, R65 ;  /* 0x000000ffff457224 */ /* 0x000fce00078e0041 */
.L_x_6859:
[----:B------:R-:W-:Y:S05]  /*33b00*/  BSYNC B7 ;  /* 0x0000000000077941 */ /* 0x000fea0003800000 */
.L_x_6858:
[-C--:B------:R-:W-:Y:S01]  /*33b10*/  MOV R32, R69.reuse ;  /* 0x0000004500207202 */ /* 0x080fe20000000f00 */
[----:B------:R-:W-:Y:S01]  /*33b20*/  IMAD.MOV.U32 R48, RZ, RZ, R68 ;  /* 0x000000ffff307224 */ /* 0x000fe200078e0044 */
[----:B------:R-:W-:-:S07]  /*33b30*/  MOV R49, R69 ;  /* 0x0000004500317202 */ /* 0x000fce0000000f00 */
.L_x_6857:
[----:B------:R-:W-:Y:S05]  /*33b40*/  BSYNC B2 ;  /* 0x0000000000027941 */ /* 0x000fea0003800000 */
.L_x_6856:
        /* <DEDUP_REMOVED lines=79> */
.L_x_6861:
[----:B------:R-:W-:Y:S05]  /*34040*/  BSYNC B2 ;  /* 0x0000000000027941 */ /* 0x000fea0003800000 */
.L_x_6860:
[--C-:B------:R-:W-:Y:S02]  /*34050*/  DADD R56, -R56, R34.reuse ;  /* 0x0000000038387229 */ /* 0x100fe40000000122 */
[----:B------:R-:W-:-:S10]  /*34060*/  DADD R34, -RZ, -R34 ;  /* 0x00000000ff227229 */ /* 0x000fd40000000922 */
[----:B------:R-:W-:Y:S02]  /*34070*/  FSEL R34, R34, R56, !P3 ;  /* 0x0000003822227208 */ /* 0x000fe40005800000 */
[----:B------:R-:W-:Y:S01]  /*34080*/  FSEL R35, R35, R57, !P3 ;  /* 0x0000003923237208 */ /* 0x000fe20005800000 */
[----:B------:R-:W-:Y:S06]  /*34090*/  BRA `(.L_x_6855) ;  /* 0x0000000000047947 */ /* 0x000fec0003800000 */
.L_x_6854:
[----:B------:R-:W-:-:S11]  /*340a0*/  DADD R34, R4, R4 ;  /* 0x0000000004227229 */ /* 0x000fd60000000004 */
.L_x_6855:
[----:B------:R-:W-:Y:S05]  /*340b0*/  BSYNC B5 ;  /* 0x0000000000057941 */ /* 0x000fea0003800000 */
.L_x_6853:
        /* <DEDUP_REMOVED lines=65> */
.L_x_6839:
[----:B------:R-:W-:Y:S05]  /*344d0*/  BSYNC B6 ;  /* 0x0000000000067941 */ /* 0x000fea0003800000 */
.L_x_6813:
        /* <DEDUP_REMOVED lines=12> */
.L_x_6867:
        /* <DEDUP_REMOVED lines=21> */
[----:B------:R-:W-:Y:S05]  /*346f0*/  CALL.REL.NOINC `($__internal_30_$__cuda_sm20_div_rn_f64_full) ;  /* 0x0000017800007944 */ /* 0x000fea0003c00000 */
[----:B------:R-:W-:-:S07]  /*34700*/  IMAD.MOV.U32 R69, RZ, RZ, R65 ;  /* 0x000000ffff457224 */ /* 0x000fce00078e0041 */
.L_x_6866:
[----:B------:R-:W-:Y:S05]  /*34710*/  BSYNC B6 ;  /* 0x0000000000067941 */ /* 0x000fea0003800000 */
.L_x_6865:
        /* <DEDUP_REMOVED lines=8> */
.L_x_6864:
        /* <DEDUP_REMOVED lines=22> */
.L_x_6868:
[----:B------:R-:W-:Y:S05]  /*34900*/  BSYNC B5 ;  /* 0x0000000000057941 */ /* 0x000fea0003800000 */
.L_x_6863:
[----:B------:R-:W-:Y:S05]  /*34910*/  BSYNC B2 ;  /* 0x0000000000027941 */ /* 0x000fea0003800000 */
.L_x_6862:
[----:B------:R-:W-:Y:S01]  /*34920*/  DADD R54, -R68, 1 ;  /* 0x3ff0000044367429 */ /* 0x000fe20000000100 */
[----:B------:R-:W-:Y:S10]  /*34930*/  BRA `(.L_x_6561) ;  /* 0x0000017000c07947 */ /* 0x000ff40003800000 */
.L_x_6572:
        /* <DEDUP_REMOVED lines=1895> */
[----:B-1----:R-:W-:Y:S05]  /*3bfb0*/  CALL.REL.NOINC `($__internal_30_$__cuda_sm20_div_rn_f64_full) ;  /* 0x000000fc00d07944 */ /* 0x002fea0003c00000 */
[----:B------:R-:W-:Y:S01]  /*3bfc0*/  IMAD.MOV.U32 R32, RZ, RZ, R68 ;  /* 0x000000ffff207224 */ /* 0x000fe200078e0044 */
[----:B------:R-:W-:-:S07]  /*3bfd0*/  MOV R33, R65 ;  /* 0x0000004100217202 */ /* 0x000fce0000000f00 */
.L_x_6870:
[----:B------:R-:W-:Y:S05]  /*3bfe0*/  BSYNC B2 ;  /* 0x0000000000027941 */ /* 0x000fea0003800000 */
.L_x_6869:
        /* <DEDUP_REMOVED lines=21> */
[----:B------:R-:W-:-:S07]  /*3c140*/  MOV R69, R65 ;  /* 0x0000004100457202 */ /* 0x000fce0000000f00 */
.L_x_6872:
[----:B------:R-:W-:Y:S05]  /*3c150*/  BSYNC B2 ;  /* 0x0000000000027941 */ /* 0x000fea0003800000 */
.L_x_6871:
        /* <DEDUP_REMOVED lines=92> */
.L_x_6877:
        /* <DEDUP_REMOVED lines=23> */
.L_x_6880:
[----:B------:R-:W-:Y:S05]  /*3c890*/  BSYNC B7 ;  /* 0x0000000000077941 */ /* 0x000fea0003800000 */
.L_x_6879:
        /* <DEDUP_REMOVED lines=29> */
.L_x_6878:
[----:B------:R-:W-:Y:S05]  /*3ca70*/  BSYNC B2 ;  /* 0x0000000000027941 */ /* 0x000fea0003800000 */
.L_x_6876:
        /* <DEDUP_REMOVED lines=25> */
[----:B------:R-:W-:-:S07]  /*3cc10*/  MOV R39, R33 ;  /* 0x0000002100277202 */ /* 0x000fce0000000f00 */
.L_x_6882:
[----:B------:R-:W-:Y:S05]  /*3cc20*/  BSYNC B3 ;  /* 0x0000000000037941 */ /* 0x000fea0003800000 */
.L_x_6881:
[----:B------:R-:W-:Y:S01]  /*3cc30*/  DADD R90, -RZ, -R38 ;  /* 0x00000000ff5a7229 */ /* 0x000fe20000000926 */
[----:B------:R-:W-:Y:S10]  /*3cc40*/  BRA `(.L_x_6875) ;  /* 0x0000000800a47947 */ /* 0x000ff40003800000 */
.L_x_6874:
        /* <DEDUP_REMOVED lines=86> */
.L_x_6884:
        /* <DEDUP_REMOVED lines=23> */
.L_x_6887:
[----:B------:R-:W-:Y:S05]  /*3d320*/  BSYNC B7 ;  /* 0x0000000000077941 */ /* 0x000fea0003800000 */
.L_x_6886:
        /* <DEDUP_REMOVED lines=29> */
.L_x_6885:
[----:B------:R-:W-:Y:S05]  /*3d500*/  BSYNC B2 ;  /* 0x0000000000027941 */ /* 0x000fea0003800000 */
.L_x_6883:
        /* <DEDUP_REMOVED lines=26> */
.L_x_6889:
[----:B------:R-:W-:Y:S05]  /*3d6b0*/  BSYNC B3 ;  /* 0x0000000000037941 */ /* 0x000fea0003800000 */
.L_x_6888:
[----:B------:R-:W-:Y:S01]  /*3d6c0*/  IMAD.MOV.U32 R90, RZ, RZ, R38 ;  /* 0x000000ffff5a7224 */ /* 0x000fe200078e0026 */
[----:B------:R-:W-:-:S07]  /*3d6d0*/  MOV R91, R39 ;  /* 0x00000027005b7202 */ /* 0x000fce0000000f00 */
.L_x_6875:
[----:B------:R-:W-:Y:S05]  /*3d6e0*/  BSYNC B5 ;  /* 0x0000000000057941 */ /* 0x000fea0003800000 */
.L_x_6873:
        /* <DEDUP_REMOVED lines=25> */
.L_x_6891:
[----:B------:R-:W-:Y:S05]  /*3d880*/  BSYNC B3 ;  /* 0x0000000000037941 */ /* 0x000fea0003800000 */
.L_x_6890:
        /* <DEDUP_REMOVED lines=13> */
.L_x_6893:
        /* <DEDUP_REMOVED lines=153> */
.L_x_6894:
[----:B------:R-:W-:Y:S05]  /*3e2f0*/  BSYNC B2 ;  /* 0x0000000000027941 */ /* 0x000fea0003800000 */
.L_x_6892:
        /* <DEDUP_REMOVED lines=31> */
.L_x_6901:
        /* <DEDUP_REMOVED lines=324> */
.L_x_6897:
[----:B------:R-:W-:Y:S05]  /*3f930*/  BSYNC B3 ;  /* 0x0000000000037941 */ /* 0x000fea0003800000 */
.L_x_6896:
        /* <DEDUP_REMOVED lines=28> */
.L_x_6900:
[----:B------:R-:W-:Y:S05]  /*3fb00*/  BSYNC B5 ;  /* 0x0000000000057941 */ /* 0x000fea0003800000 */
.L_x_6899:
[----:B------:R-:W-:Y:S01]  /*3fb10*/  IADD3 R33, R33, 0x1, RZ ;  /* 0x0000000121217810 */ /* 0x000fe20007ffe0ff */
[----:B------:R-:W-:Y:S01]  /*3fb20*/  DADD R100, -RZ, |R114| ;  /* 0x00000000ff647229 */ /* 0x000fe20000000572 */
[----:B------:R-:W-:Y:S01]  /*3fb30*/  IMAD.MOV.U32 R70, RZ, RZ, R68 ;  /* 0x000000ffff467224 */ /* 0x000fe200078e0044 */
[----:B------:R-:W-:Y:S02]  /*3fb40*/  MOV R71, R69 ;  /* 0x0000004500477202 */ /* 0x000fe40000000f00 */
[----:B------:R-:W-:-:S13]  /*3fb50*/  ISETP.GE.U32.AND P0, PT, R33, 0x19, PT ;  /* 0x000000192100780c */ /* 0x000fda0003f06070 */
[----:B------:R-:W-:Y:S05]  /*3fb60*/  @!P0 BRA `(.L_x_6901) ;  /* 0xffffffe800608947 */ /* 0x000fea000383ffff */
.L_x_6898:
[----:B------:R-:W-:Y:S05]  /*3fb70*/  BSYNC B2 ;  /* 0x0000000000027941 */ /* 0x000fea0003800000 */
.L_x_6895:
        /* <DEDUP_REMOVED lines=62> */
.L_x_6903:
[----:B------:R-:W-:Y:S05]  /*3ff60*/  BSYNC B2 ;  /* 0x0000000000027941 */ /* 0x000fea0003800000 */
.L_x_6902:
        /* <DEDUP_REMOVED lines=27> */
.L_x_6905:
[----:B------:R-:W-:Y:S05]  /*40120*/  BSYNC B3 ;  /* 0x0000000000037941 */ /* 0x000fea0003800000 */
.L_x_6904:
        /* <DEDUP_REMOVED lines=22> */
.L_x_6907:
[----:B------:R-:W-:Y:S05]  /*40290*/  BSYNC B2 ;  /* 0x0000000000027941 */ /* 0x000fea0003800000 */
.L_x_6906:
[----:B------:R-:W-:Y:S01]  /*402a0*/  DFMA R54, R88, 0.5, R68 ;  /* 0x3fe000005836782b */ /* 0x000fe20000000044 */
[----:B------:R-:W-:Y:S10]  /*402b0*/  BRA `(.L_x_6561) ;  /* 0x000000b800607947 */ /* 0x000ff40003800000 */
.L_x_6565:
        /* <DEDUP_REMOVED lines=1895> */
[----:B--2---:R-:W-:Y:S05]  /*47930*/  CALL.REL.NOINC `($__internal_30_$__cuda_sm20_div_rn_f64_full) ;  /* 0x0000004400707944 */ /* 0x004fea0003c00000 */
[----:B------:R-:W-:Y:S01]  /*47940*/  IMAD.MOV.U32 R32, RZ, RZ, R68 ;  /* 0x000000ffff207224 */ /* 0x000fe200078e0044 */
[----:B------:R-:W-:-:S07]  /*47950*/  MOV R33, R65 ;  /* 0x0000004100217202 */ /* 0x000fce0000000f00 */
.L_x_6909:
[----:B------:R-:W-:Y:S05]  /*47960*/  BSYNC B2 ;  /* 0x0000000000027941 */ /* 0x000fea0003800000 */
.L_x_6908:
        /* <DEDUP_REMOVED lines=22> */
.L_x_6911:
[----:B------:R-:W-:Y:S05]  /*47ad0*/  BSYNC B2 ;  /* 0x0000000000027941 */ /* 0x000fea0003800000 */
.L_x_6910:
        /* <DEDUP_REMOVED lines=92> */
.L_x_6916:
        /* <DEDUP_REMOVED lines=23> */
.L_x_6919:
[----:B------:R-:W-:Y:S05]  /*48210*/  BSYNC B6 ;  /* 0x0000000000067941 */ /* 0x000fea0003800000 */
.L_x_6918:
        /* <DEDUP_REMOVED lines=29> */
.L_x_6917:
[----:B------:R-:W-:Y:S05]  /*483f0*/  BSYNC B2 ;  /* 0x0000000000027941 */ /* 0x000fea0003800000 */
.L_x_6915:
        /* <DEDUP_REMOVED lines=26> */
.L_x_6921:
[----:B------:R-:W-:Y:S05]  /*485a0*/  BSYNC B3 ;  /* 0x0000000000037941 */ /* 0x000fea0003800000 */
.L_x_6920:
[----:B------:R-:W-:Y:S01]  /*485b0*/  DADD R98, -RZ, -R38 ;  /* 0x00000000ff627229 */ /* 0x000fe20000000926 */
[----:B------:R-:W-:Y:S10]  /*485c0*/  BRA `(.L_x_6914) ;  /* 0x0000000800a47947 */ /* 0x000ff40003800000 */
.L_x_6913:
        /* <DEDUP_REMOVED lines=86> */
.L_x_6923:
        /* <DEDUP_REMOVED lines=23> */
.L_x_6926:
[----:B------:R-:W-:Y:S05]  /*48ca0*/  BSYNC B6 ;  /* 0x0000000000067941 */ /* 0x000fea0003800000 */
.L_x_6925:
        /* <DEDUP_REMOVED lines=29> */
.L_x_6924:
[----:B------:R-:W-:Y:S05]  /*48e80*/  BSYNC B2 ;  /* 0x0000000000027941 */ /* 0x000fea0003800000 */
.L_x_6922:
        /* <DEDUP_REMOVED lines=26> */
.L_x_6928:
[----:B------:R-:W-:Y:S05]  /*49030*/  BSYNC B3 ;  /* 0x0000000000037941 */ /* 0x000fea0003800000 */
.L_x_6927:
[----:B------:R-:W-:Y:S01]  /*49040*/  IMAD.MOV.U32 R98, RZ, RZ, R38 ;  /* 0x000000ffff627224 */ /* 0x000fe200078e0026 */
[----:B------:R-:W-:-:S07]  /*49050*/  MOV R99, R39 ;  /* 0x0000002700637202 */ /* 0x000fce0000000f00 */
.L_x_6914:
[----:B------:R-:W-:Y:S05]  /*49060*/  BSYNC B5 ;  /* 0x0000000000057941 */ /* 0x000fea0003800000 */
.L_x_6912:
        /* <DEDUP_REMOVED lines=25> */
.L_x_6930:
[----:B------:R-:W-:Y:S05]  /*49200*/  BSYNC B3 ;  /* 0x0000000000037941 */ /* 0x000fea0003800000 */
.L_x_6929:
        /* <DEDUP_REMOVED lines=13> */
.L_x_6932:
        /* <DEDUP_REMOVED lines=153> */
.L_x_6933:
[----:B------:R-:W-:Y:S05]  /*49c70*/  BSYNC B2 ;  /* 0x0000000000027941 */ /* 0x000fea0003800000 */
.L_x_6931:
        /* <DEDUP_REMOVED lines=31> */
.L_x_6940:
        /* <DEDUP_REMOVED lines=320> */
.L_x_6936:
[----:B------:R-:W-:Y:S05]  /*4b270*/  BSYNC B3 ;  /* 0x0000000000037941 */ /* 0x000fea0003800000 */
.L_x_6935:
        /* <DEDUP_REMOVED lines=29> */
.L_x_6939:
[----:B------:R-:W-:Y:S05]  /*4b450*/  BSYNC B5 ;  /* 0x0000000000057941 */ /* 0x000fea0003800000 */
.L_x_6938:
[----:B------:R-:W-:Y:S01]  /*4b460*/  VIADD R33, R33, 0x1 ;  /* 0x0000000121217836 */ /* 0x000fe20000000000 */
[----:B------:R-:W-:Y:S01]  /*4b470*/  DADD R68, -RZ, |R114| ;  /* 0x00000000ff447229 */ /* 0x000fe20000000572 */
[----:B------:R-:W-:Y:S01]  /*4b480*/  MOV R70, R66 ;  /* 0x0000004200467202 */ /* 0x000fe20000000f00 */
[----:B------:R-:W-:Y:S02]  /*4b490*/  IMAD.MOV.U32 R71, RZ, RZ, R67 ;  /* 0x000000ffff477224 */ /* 0x000fe400078e0043 */
[----:B------:R-:W-:-:S13]  /*4b4a0*/  ISETP.GE.U32.AND P0, PT, R33, 0x19, PT ;  /* 0x000000192100780c */ /* 0x000fda0003f06070 */
[----:B------:R-:W-:Y:S05]  /*4b4b0*/  @!P0 BRA `(.L_x_6940) ;  /* 0xffffffe8006c8947 */ /* 0x000fea000383ffff */
.L_x_6937:
[----:B------:R-:W-:Y:S05]  /*4b4c0*/  BSYNC B2 ;  /* 0x0000000000027941 */ /* 0x000fea0003800000 */
.L_x_6934:
        /* <DEDUP_REMOVED lines=62> */
.L_x_6942:
[----:B------:R-:W-:Y:S05]  /*4b8b0*/  BSYNC B2 ;  /* 0x0000000000027941 */ /* 0x000fea0003800000 */
.L_x_6941:
        /* <DEDUP_REMOVED lines=25> */
[----:B------:R-:W-:Y:S05]  /*4ba50*/  CALL.REL.NOINC `($__internal_31_$__cuda_sm20_dsqrt_rn_f64_mediumpath_v1) ;  /* 0x0000000800bc7944 */ /* 0x000fea0003c00000 */
[----:B------:R-:W-:-:S07]  /*4ba60*/  IMAD.MOV.U32 R39, RZ, RZ, R33 ;  /* 0x000000ffff277224 */ /* 0x000fce00078e0021 */
.L_x_6944:
[----:B------:R-:W-:Y:S05]  /*4ba70*/  BSYNC B3 ;  /* 0x0000000000037941 */ /* 0x000fea0003800000 */
.L_x_6943:
        /* <DEDUP_REMOVED lines=22> */
.L_x_6946:
[----:B------:R-:W-:Y:S05]  /*4bbe0*/  BSYNC B2 ;  /* 0x0000000000027941 */ /* 0x000fea0003800000 */
.L_x_6945:
[----:B------:R-:W-:Y:S01]  /*4bbf0*/  DFMA R54, R96, 0.5, R68 ;  /* 0x3fe000006036782b */ /* 0x000fe20000000044 */
[----:B------:R-:W-:Y:S10]  /*4bc00*/  BRA `(.L_x_6561) ;  /* 0x00000000000c7947 */ /* 0x000ff40003800000 */
.L_x_6562:
[----:B------:R-:W-:Y:S01]  /*4bc10*/  DSETP.GT.AND P0, PT, R52, RZ, PT ;  /* 0x000000ff3400722a */ /* 0x000fe20003f04000 */
[----:B------:R-:W-:-:S05]  /*4bc20*/  IMAD.MOV.U32 R54, RZ, RZ, RZ ;  /* 0x000000ffff367224 */ /* 0x000fca00078e00ff */
[----:B------:R-:W-:-:S08]  /*4bc30*/  FSEL R55, RZ, +QNAN , P0 ;  /* 0x7ff80000ff377808 */ /* 0x000fd00000000000 */
.L_x_6561:
[----:B------:R-:W-:Y:S05]  /*4bc40*/  BSYNC B1 ;  /* 0x0000000000017941 */ /* 0x000fea0003800000 */
.L_x_6560:
[----:B------:R-:W-:Y:S01]  /*4bc50*/  MOV R4, R0 ;  /* 0x0000000000047202 */ /* 0x000fe20000000f00 */
[----:B------:R-:W-:-:S04]  /*4bc60*/  IMAD.MOV.U32 R5, RZ, RZ, 0x0 ;  /* 0x00000000ff057424 */ /* 0x000fc800078e00ff */
[----:B------:R-:W-:Y:S05]  /*4bc70*/  RET.REL.NODEC R4 `(_ZN2at6native29vectorized_elementwise_kernelILi4EN48_GLOBAL__N__08322988_15_IGammaKernel_cu_cb51a28d10CalcIgammaIdEESt5arrayIPcLm3EEEEviT0_T1_) ;  /* 0xfffffb4004e07950 */ /* 0x000fea0003c3ffff */
        .weak           $__internal_29_$__cuda_sm20_dblrcp_rn_slowpath_v3
        .type           $__internal_29_$__cuda_sm20_dblrcp_rn_slowpath_v3,@function
        .size           $__internal_29_$__cuda_sm20_dblrcp_rn_slowpath_v3,($__internal_30_$__cuda_sm20_div_rn_f64_full - $__internal_29_$__cuda_sm20_dblrcp_rn_slowpath_v3)
$__internal_29_$__cuda_sm20_dblrcp_rn_slowpath_v3:
        /* <DEDUP_REMOVED lines=24> */
.L_x_6950:
        /* <DEDUP_REMOVED lines=9> */
.L_x_6948:
[----:B------:R-:W-:Y:S02]  /*4be90*/  LOP3.LUT R43, R41, 0x80000, RZ, 0xfc, !PT ;  /* 0x00080000292b7812 */ /* 0x000fe400078efcff */
[----:B------:R-:W-:-:S07]  /*4bea0*/  MOV R42, R40 ;  /* 0x00000028002a7202 */ /* 0x000fce0000000f00 */
.L_x_6949:
[----:B------:R-:W-:Y:S05]  /*4beb0*/  BSYNC B2 ;  /* 0x0000000000027941 */ /* 0x000fea0003800000 */
.L_x_6947:
[----:B------:R-:W-:Y:S01]  /*4bec0*/  IMAD.MOV.U32 R37, RZ, RZ, 0x0 ;  /* 0x00000000ff257424 */ /* 0x000fe200078e00ff */
[----:B------:R-:W-:Y:S01]  /*4bed0*/  MOV R39, R43 ;  /* 0x0000002b00277202 */ /* 0x000fe20000000f00 */
[----:B------:R-:W-:Y:S02]  /*4bee0*/  IMAD.MOV.U32 R38, RZ, RZ, R42 ;  /* 0x000000ffff267224 */ /* 0x000fe400078e002a */
[----:B------:R-:W-:Y:S05]  /*4bef0*/  RET.REL.NODEC R36 `(_ZN2at6native29vectorized_elementwise_kernelILi4EN48_GLOBAL__N__08322988_15_IGammaKernel_cu_cb51a28d10CalcIgammaIdEESt5arrayIPcLm3EEEEviT0_T1_) ;  /* 0xfffffb4024407950 */ /* 0x000fea0003c3ffff */
        .weak           $__internal_30_$__cuda_sm20_div_rn_f64_full
        .type           $__internal_30_$__cuda_sm20_div_rn_f64_full,@function
        .size           $__internal_30_$__cuda_sm20_div_rn_f64_full,($__internal_31_$__cuda_sm20_dsqrt_rn_f64_mediumpath_v1 - $__internal_30_$__cuda_sm20_div_rn_f64_full)
$__internal_30_$__cuda_sm20_div_rn_f64_full:
        /* <DEDUP_REMOVED lines=72> */
.L_x_6952:
        /* <DEDUP_REMOVED lines=17> */
.L_x_6955:
[----:B------:R-:W-:Y:S02]  /*4c490*/  LOP3.LUT R65, R101, 0x80000, RZ, 0xfc, !PT ;  /* 0x0008000065417812 */ /* 0x000fe400078efcff */
[----:B------:R-:W-:-:S03]  /*4c4a0*/  MOV R110, R100 ;  /* 0x00000064006e7202 */ /* 0x000fc60000000f00 */
[----:B------:R-:W-:Y:S01]  /*4c4b0*/  IMAD.MOV.U32 R111, RZ, RZ, R65 ;  /* 0x000000ffff6f7224 */ /* 0x000fe200078e0041 */
[----:B------:R-:W-:Y:S06]  /*4c4c0*/  BRA `(.L_x_6953) ;  /* 0x00000000000c7947 */ /* 0x000fec0003800000 */
.L_x_6954:
[----:B------:R-:W-:Y:S02]  /*4c4d0*/  LOP3.LUT R65, R107, 0x80000, RZ, 0xfc, !PT ;  /* 0x000800006b417812 */ /* 0x000fe400078efcff */
[----:B------:R-:W-:-:S03]  /*4c4e0*/  MOV R110, R106 ;  /* 0x0000006a006e7202 */ /* 0x000fc60000000f00 */
[----:B------:R-:W-:-:S07]  /*4c4f0*/  IMAD.MOV.U32 R111, RZ, RZ, R65 ;  /* 0x000000ffff6f7224 */ /* 0x000fce00078e0041 */
.L_x_6953:
[----:B------:R-:W-:Y:S05]  /*4c500*/  BSYNC B3 ;  /* 0x0000000000037941 */ /* 0x000fea0003800000 */
.L_x_6951:
[----:B------:R-:W-:Y:S01]  /*4c510*/  HFMA2.MMA R67, -RZ, RZ, 0, 0 ;  /* 0x00000000ff437435 */ /* 0x000fe200000001ff */
[----:B------:R-:W-:Y:S01]  /*4c520*/  MOV R68, R110 ;  /* 0x0000006e00447202 */ /* 0x000fe20000000f00 */
[----:B------:R-:W-:-:S04]  /*4c530*/  IMAD.MOV.U32 R65, RZ, RZ, R111 ;  /* 0x000000ffff417224 */ /* 0x000fc800078e006f */
[----:B------:R-:W-:Y:S05]  /*4c540*/  RET.REL.NODEC R66 `(_ZN2at6native29vectorized_elementwise_kernelILi4EN48_GLOBAL__N__08322988_15_IGammaKernel_cu_cb51a28d10CalcIgammaIdEESt5arrayIPcLm3EEEEviT0_T1_) ;  /* 0xfffffb3842ac7950 */ /* 0x000fea0003c3ffff */
        .weak           $__internal_31_$__cuda_sm20_dsqrt_rn_f64_mediumpath_v1
        .type           $__internal_31_$__cuda_sm20_dsqrt_rn_f64_mediumpath_v1,@function
        .size           $__internal_31_$__cuda_sm20_dsqrt_rn_f64_mediumpath_v1,($_ZN2at6native29vectorized_elementwise_kernelILi4EN48_GLOBAL__N__08322988_15_IGammaKernel_cu_cb51a28d10CalcIgammaIdEESt5arrayIPcLm3EEEEviT0_T1_$__internal_accurate_pow - $__internal_31_$__cuda_sm20_dsqrt_rn_f64_mediumpath_v1)
$__internal_31_$__cuda_sm20_dsqrt_rn_f64_mediumpath_v1:
        /* <DEDUP_REMOVED lines=14> */
.L_x_6957:
        /* <DEDUP_REMOVED lines=24> */
.L_x_6959:
[----:B------:R-:W-:-:S11]  /*4c7b0*/  DADD R38, R56, R56 ;  /* 0x0000000038267229 */ /* 0x000fd60000000038 */
.L_x_6958:
[----:B------:R-:W-:Y:S05]  /*4c7c0*/  BSYNC B2 ;  /* 0x0000000000027941 */ /* 0x000fea0003800000 */
.L_x_6956:
[----:B------:R-:W-:Y:S01]  /*4c7d0*/  IMAD.MOV.U32 R37, RZ, RZ, 0x0 ;  /* 0x00000000ff257424 */ /* 0x000fe200078e00ff */
[----:B------:R-:W-:-:S03]  /*4c7e0*/  MOV R33, R39 ;  /* 0x0000002700217202 */ /* 0x000fc60000000f00 */
[----:B------:R-:W-:Y:S05]  /*4c7f0*/  RET.REL.NODEC R36 `(_ZN2at6native29vectorized_elementwise_kernelILi4EN48_GLOBAL__N__08322988_15_IGammaKernel_cu_cb51a28d10CalcIgammaIdEESt5arrayIPcLm3EEEEviT0_T1_) ;  /* 0xfffffb3824007950 */ /* 0x000fea0003c3ffff */
        .type           $_ZN2at6native29vectorized_elementwise_kernelILi4EN48_GLOBAL__N__08322988_15_IGammaKernel_cu_cb51a28d10CalcIgammaIdEESt5arrayIPcLm3EEEEviT0_T1_$__internal_accurate_pow,@function
        .size           $_ZN2at6native29vectorized_elementwise_kernelILi4EN48_GLOBAL__N__08322988_15_IGammaKernel_cu_cb51a28d10CalcIgammaIdEESt5arrayIPcLm3EEEEviT0_T1_$__internal_accurate_pow,($_ZN2at6native29vectorized_elementwise_kernelILi4EN48_GLOBAL__N__08322988_15_IGammaKernel_cu_cb51a28d10CalcIgammaIdEESt5arrayIPcLm3EEEEviT0_T1_$__internal_lgamma_pos - $_ZN2at6native29vectorized_elementwise_kernelILi4EN48_GLOBAL__N__08322988_15_IGammaKernel_cu_cb51a28d10CalcIgammaIdEESt5arrayIPcLm3EEEEviT0_T1_$__internal_accurate_pow)
$_ZN2at6native29vectorized_elementwise_kernelILi4EN48_GLOBAL__N__08322988_15_IGammaKernel_cu_cb51a28d10CalcIgammaIdEESt5arrayIPcLm3EEEEviT0_T1_$__internal_accurate_pow:
        /* <DEDUP_REMOVED lines=170> */
.L_x_6960:
[----:B------:R-:W-:Y:S02]  /*4d2a0*/  DSETP.NEU.AND P0, PT, |R56|, +INF , PT ;  /* 0x7ff000003800742a */ /* 0x000fe40003f0d200 */
[----:B------:R-:W-:Y:S01]  /*4d2b0*/  DADD R38, R40, R38 ;  /* 0x0000000028267229 */ /* 0x000fe20000000026 */
[----:B------:R-:W-:Y:S01]  /*4d2c0*/  MOV R40, R34 ;  /* 0x0000002200287202 */ /* 0x000fe20000000f00 */
[----:B------:R-:W-:-:S10]  /*4d2d0*/  IMAD.MOV.U32 R41, RZ, RZ, 0x0 ;  /* 0x00000000ff297424 */ /* 0x000fd400078e00ff */
[----:B------:R-:W-:-:S10]  /*4d2e0*/  @P0 DFMA R56, R38, R56, R56 ;  /* 0x000000382638022b */ /* 0x000fd40000000038 */
[----:B------:R-:W-:Y:S01]  /*4d2f0*/  MOV R38, R56 ;  /* 0x0000003800267202 */ /* 0x000fe20000000f00 */
[----:B------:R-:W-:Y:S01]  /*4d300*/  IMAD.MOV.U32 R35, RZ, RZ, R57 ;  /* 0x000000ffff237224 */ /* 0x000fe200078e0039 */
[----:B------:R-:W-:Y:S06]  /*4d310*/  RET.REL.NODEC R40 `(_ZN2at6native29vectorized_elementwise_kernelILi4EN48_GLOBAL__N__08322988_15_IGammaKernel_cu_cb51a28d10CalcIgammaIdEESt5arrayIPcLm3EEEEviT0_T1_) ;  /* 0xfffffb2c28387950 */ /* 0x000fec0003c3ffff */
        .type           $_ZN2at6native29vectorized_elementwise_kernelILi4EN48_GLOBAL__N__08322988_15_IGammaKernel_cu_cb51a28d10CalcIgammaIdEESt5arrayIPcLm3EEEEviT0_T1_$__internal_lgamma_pos,@function
        .size           $_ZN2at6native29vectorized_elementwise_kernelILi4EN48_GLOBAL__N__08322988_15_IGammaKernel_cu_cb51a28d10CalcIgammaIdEESt5arrayIPcLm3EEEEviT0_T1_$__internal_lgamma_pos,(.L_x_7645 - $_ZN2at6native29vectorized_elementwise_kernelILi4EN48_GLOBAL__N__08322988_15_IGammaKernel_cu_cb51a28d10CalcIgammaIdEESt5arrayIPcLm3EEEEviT0_T1_$__internal_lgamma_pos)
$_ZN2at6native29vectorized_elementwise_kernelILi4EN48_GLOBAL__N__08322988_15_IGammaKernel_cu_cb51a28d10CalcIgammaIdEESt5arrayIPcLm3EEEEviT0_T1_$__internal_lgamma_pos:
        /* <DEDUP_REMOVED lines=128> */
.L_x_6965:
        /* <DEDUP_REMOVED lines=8> */
.L_x_6964:
        /* <DEDUP_REMOVED lines=68> */
.L_x_6963:
        /* <DEDUP_REMOVED lines=62> */
.L_x_6962:
        /* <DEDUP_REMOVED lines=66> */
.L_x_6969:
[----:B------:R-:W-:Y:S05]  /*4e7e0*/  BSYNC B7 ;  /* 0x0000000000077941 */ /* 0x000fea0003800000 */
.L_x_6968:
[----:B------:R-:W-:Y:S01]  /*4e7f0*/  DADD R34, R34, R110 ;  /* 0x0000000022227229 */ /* 0x000fe2000000006e */
[----:B------:R-:W-:Y:S10]  /*4e800*/  BRA `(.L_x_6966) ;  /* 0x0000000400b07947 */ /* 0x000ff40003800000 */
.L_x_6967:
        /* <DEDUP_REMOVED lines=81> */
.L_x_6971:
[----:B------:R-:W-:Y:S05]  /*4ed20*/  BSYNC B3 ;  /* 0x0000000000037941 */ /* 0x000fea0003800000 */
.L_x_6970:
        /* <DEDUP_REMOVED lines=26> */
.L_x_6966:
[----:B------:R-:W-:Y:S05]  /*4eed0*/  BSYNC B2 ;  /* 0x0000000000027941 */ /* 0x000fea0003800000 */
.L_x_6961:
[----:B------:R-:W-:Y:S01]  /*4eee0*/  HFMA2.MMA R37, -RZ, RZ, 0, 0 ;  /* 0x00000000ff257435 */ /* 0x000fe200000001ff */
[----:B------:R-:W-:Y:S01]  /*4eef0*/  IMAD.MOV.U32 R36, RZ, RZ, R32 ;  /* 0x000000ffff247224 */ /* 0x000fe200078e0020 */
[----:B------:R-:W-:-:S04]  /*4ef00*/  MOV R33, R35 ;  /* 0x0000002300217202 */ /* 0x000fc80000000f00 */
[----:B------:R-:W-:Y:S05]  /*4ef10*/  RET.REL.NODEC R36 `(_ZN2at6native29vectorized_elementwise_kernelILi4EN48_GLOBAL__N__08322988_15_IGammaKernel_cu_cb51a28d10CalcIgammaIdEESt5arrayIPcLm3EEEEviT0_T1_) ;  /* 0xfffffb1024387950 */ /* 0x000fea0003c3ffff */
.L_x_6972:
        /* <DEDUP_REMOVED lines=14> */
.L_x_7645:


//--------------------- .text._ZN2at6native29vectorized_elementwise_kernelILi8EN48_GLOBAL__N__08322988_15_IGammaKernel_cu_cb51a28d10CalcIgammaIdEESt5arrayIPcLm3EEEEviT0_T1_ --------------------------
	.section	.text._ZN2at6native29vectorized_elementwise_kernelILi8EN48_GLOBAL__N__08322988_15_IGammaKernel_cu_cb51a28d10CalcIgammaIdEESt5arrayIPcLm3EEEEviT0_T1_,"ax",@progbits
	.align	128
.text._ZN2at6native29vectorized_elementwise_kernelILi8EN48_GLOBAL__N__08322988_15_IGammaKernel_cu_cb51a28d10CalcIgammaIdEESt5arrayIPcLm3EEEEviT0_T1_:
        .type           _ZN2at6native29vectorized_elementwise_kernelILi8EN48_GLOBAL__N__08322988_15_IGammaKernel_cu_cb51a28d10CalcIgammaIdEESt5arrayIPcLm3EEEEviT0_T1_,@function
        .size           _ZN2at6native29vectorized_elementwise_kernelILi8EN48_GLOBAL__N__08322988_15_IGammaKernel_cu_cb51a28d10CalcIgammaIdEESt5arrayIPcLm3EEEEviT0_T1_,(.L_x_7653 - _ZN2at6native29vectorized_elementwise_kernelILi8EN48_GLOBAL__N__08322988_15_IGammaKernel_cu_cb51a28d10CalcIgammaIdEESt5arrayIPcLm3EEEEviT0_T1_)
        .other          _ZN2at6native29vectorized_elementwise_kernelILi8EN48_GLOBAL__N__08322988_15_IGammaKernel_cu_cb51a28d10CalcIgammaIdEESt5arrayIPcLm3EEEEviT0_T1_,@"STO_CUDA_ENTRY STV_DEFAULT"
_ZN2at6native29vectorized_elementwise_kernelILi8EN48_GLOBAL__N__08322988_15_IGammaKernel_cu_cb51a28d10CalcIgammaIdEESt5arrayIPcLm3EEEEviT0_T1_:
        /* <DEDUP_REMOVED lines=35> */
[----:B------:R-:W-:Y:S05]  /*0230*/  CALL.REL.NOINC `($_ZN2at6native29vectorized_elementwise_kernelILi8EN48_GLOBAL__N__08322988_15_IGammaKernel_cu_cb51a28d10CalcIgammaIdEESt5arrayIPcLm3EEEEviT0_T1_$_ZN46_INTERNAL_08322988_15_IGammaKernel_cu_cb51a28d48_GLOBAL__N__08322988_15_IGammaKernel_cu_cb51a28d12calc_igammacIdEET_S2_S2_) ;  /* 0x000001dc00047944 */ /* 0x000fea0003c00000 */
[----:B------:R-:W-:Y:S01]  /*0240*/  IMAD.MOV.U32 R4, RZ, RZ, R6 ;  /* 0x000000ffff047224 */ /* 0x000fe200078e0006 */
[----:B------:R-:W-:Y:S01]  /*0250*/  MOV R5, R7 ;  /* 0x0000000700057202 */ /* 0x000fe20000000f00 */
[----:B------:R-:W-:Y:S01]  /*0260*/  IMAD.MOV.U32 R52, RZ, RZ, R46 ;  /* 0x000000ffff347224 */ /* 0x000fe200078e002e */
[----:B------:R-:W-:Y:S01]  /*0270*/  MOV R44, R54 ;  /* 0x00000036002c7202 */ /* 0x000fe20000000f00 */
[----:B------:R-:W-:Y:S01]  /*0280*/  IMAD.MOV.U32 R53, RZ, RZ, R47 ;  /* 0x000000ffff357224 */ /* 0x000fe200078e002f */
[----:B------:R-:W-:Y:S01]  /*0290*/  MOV R0, 0x2c0 ;  /* 0x000002c000007802 */ /* 0x000fe20000000f00 */
[----:B------:R-:W-:-:S07]  /*02a0*/  IMAD.MOV.U32 R45, RZ, RZ, R55 ;  /* 0x000000ffff2d7224 */ /* 0x000fce00078e0037 */
        /* <DEDUP_REMOVED lines=51> */
[----:B------:R-:W-:Y:S06]  /*05e0*/  BRA `(.L_x_6975) ;  /* 0x0000000400007947 */ /* 0x000fec0003800000 */
.L_x_6974:
[----:B-----5:R-:W-:Y:S01]  /*05f0*/  IMAD.MOV.U32 R48, RZ, RZ, R4 ;  /* 0x000000ffff307224 */ /* 0x020fe200078e0004 */
[----:B------:R-:W-:Y:S01]  /*0600*/  MOV R4, R44 ;  /* 0x0000002c00047202 */ /* 0x000fe20000000f00 */
[----:B------:R-:W-:Y:S01]  /*0610*/  IMAD.MOV.U32 R49, RZ, RZ, R5 ;  /* 0x000000ffff317224 */ /* 0x000fe200078e0005 */
[----:B------:R-:W-:Y:S01]  /*0620*/  MOV R2, 0x650 ;  /* 0x0000065000027802 */ /* 0x000fe20000000f00 */
[----:B------:R-:W-:-:S07]  /*0630*/  IMAD.MOV.U32 R5, RZ, RZ, R45 ;  /* 0x000000ffff057224 */ /* 0x000fce00078e002d */
[----:B------:R-:W-:Y:S05]  /*0640*/  CALL.REL.NOINC `($_ZN2at6native29vectorized_elementwise_kernelILi8EN48_GLOBAL__N__08322988_15_IGammaKernel_cu_cb51a28d10CalcIgammaIdEESt5arrayIPcLm3EEEEviT0_T1_$_ZN46_INTERNAL_08322988_15_IGammaKernel_cu_cb51a28d48_GLOBAL__N__08322988_15_IGammaKernel_cu_cb51a28d11calc_igammaIdEET_S2_S2_) ;  /* 0x0000001800947944 */ /* 0x000fea0003c00000 */
[----:B------:R-:W-:Y:S01]  /*0650*/  IMAD.MOV.U32 R48, RZ, RZ, R6 ;  /* 0x000000ffff307224 */ /* 0x000fe200078e0006 */
[----:B------:R-:W-:Y:S01]  /*0660*/  MOV R49, R7 ;  /* 0x0000000700317202 */ /* 0x000fe20000000f00 */
[----:B------:R-:W-:Y:S01]  /*0670*/  IMAD.MOV.U32 R4, RZ, RZ, R46 ;  /* 0x000000ffff047224 */ /* 0x000fe200078e002e */
        /* <DEDUP_REMOVED lines=54> */
[----:B------:R-:W-:-:S07]  /*09e0*/  MOV R19, R69 ;  /* 0x0000004500137202 */ /* 0x000fce0000000f00 */
.L_x_6975:
        /* <DEDUP_REMOVED lines=10> */
.L_x_6973:
        /* <DEDUP_REMOVED lines=97> */
[----:B------:R-:W-:Y:S05]  /*10a0*/  CALL.REL.NOINC `($_ZN2at6native29vectorized_elementwise_kernelILi8EN48_GLOBAL__N__08322988_15_IGammaKernel_cu_cb51a28d10CalcIgammaIdEESt5arrayIPcLm3EEEEviT0_T1_$_ZN46_INTERNAL_08322988_15_IGammaKernel_cu_cb51a28d48_GLOBAL__N__08322988_15_IGammaKernel_cu_cb51a28d12calc_igammacIdEET_S2_S2_) ;  /* 0x000001cc00687944 */ /* 0x000fea0003c00000 */
[----:B------:R-:W-:Y:S01]  /*10b0*/  MOV R28, R54 ;  /* 0x00000036001c7202 */ /* 0x000fe20000000f00 */
[----:B------:R-:W-:-:S07]  /*10c0*/  IMAD.MOV.U32 R29, RZ, RZ, R55 ;  /* 0x000000ffff1d7224 */ /* 0x000fce00078e0037 */
.L_x_6979:
[----:B------:R-:W-:Y:S05]  /*10d0*/  BSYNC B4 ;  /* 0x0000000000047941 */ /* 0x000fea0003800000 */
.L_x_6978:
        /* <DEDUP_REMOVED lines=9> */
[----:B------:R-:W-:Y:S05]  /*1170*/  CALL.REL.NOINC `($_ZN2at6native29vectorized_elementwise_kernelILi8EN48_GLOBAL__N__08322988_15_IGammaKernel_cu_cb51a28d10CalcIgammaIdEESt5arrayIPcLm3EEEEviT0_T1_$_ZN46_INTERNAL_08322988_15_IGammaKernel_cu_cb51a28d48_GLOBAL__N__08322988_15_IGammaKernel_cu_cb51a28d12calc_igammacIdEET_S2_S2_) ;  /* 0x000001cc00347944 */ /* 0x000fea0003c00000 */
[----:B------:R-:W-:Y:S02]  /*1180*/  IMAD.MOV.U32 R44, RZ, RZ, R54 ;  /* 0x000000ffff2c7224 */ /* 0x000fe400078e0036 */
[----:B------:R-:W-:-:S07]  /*1190*/  IMAD.MOV.U32 R45, RZ, RZ, R55 ;  /* 0x000000ffff2d7224 */ /* 0x000fce00078e0037 */
.L_x_6981:
[----:B------:R-:W-:Y:S05]  /*11a0*/  BSYNC B4 ;  /* 0x0000000000047941 */ /* 0x000fea0003800000 */
.L_x_6980:
        /* <DEDUP_REMOVED lines=9> */
[----:B------:R-:W-:Y:S05]  /*1240*/  CALL.REL.NOINC `($_ZN2at6native29vectorized_elementwise_kernelILi8EN48_GLOBAL__N__08322988_15_IGammaKernel_cu_cb51a28d10CalcIgammaIdEESt5arrayIPcLm3EEEEviT0_T1_$_ZN46_INTERNAL_08322988_15_IGammaKernel_cu_cb51a28d48_GLOBAL__N__08322988_15_IGammaKernel_cu_cb51a28d12calc_igammacIdEET_S2_S2_) ;  /* 0x000001cc00007944 */ /* 0x000fea0003c00000 */
[----:B------:R-:W-:Y:S01]  /*1250*/  IMAD.MOV.U32 R6, RZ, RZ, R54 ;  /* 0x000000ffff067224 */ /* 0x000fe200078e0036 */
[----:B------:R-:W-:-:S07]  /*1260*/  MOV R7, R55 ;  /* 0x0000003700077202 */ /* 0x000fce0000000f00 */
.L_x_6983:
[----:B------:R-:W-:Y:S05]  /*1270*/  BSYNC B4 ;  /* 0x0000000000047941 */ /* 0x000fea0003800000 */
.L_x_6982:
        /* <DEDUP_REMOVED lines=10> */
[----:B------:R-:W-:Y:S01]  /*1320*/  MOV R8, R54 ;  /* 0x0000003600087202 */ /* 0x000fe20000000f00 */
[----:B------:R-:W-:-:S07]  /*1330*/  IMAD.MOV.U32 R9, RZ, RZ, R55 ;  /* 0x000000ffff097224 */ /* 0x000fce00078e0037 */
.L_x_6985:
[----:B------:R-:W-:Y:S05]  /*1340*/  BSYNC B4 ;  /* 0x0000000000047941 */ /* 0x000fea0003800000 */
.L_x_6984:
        /* <DEDUP_REMOVED lines=12> */
.L_x_6987:
[----:B------:R-:W-:Y:S05]  /*1410*/  BSYNC B4 ;  /* 0x0000000000047941 */ /* 0x000fea0003800000 */
.L_x_6986:
        /* <DEDUP_REMOVED lines=12> */
.L_x_6989:
[----:B------:R-:W-:Y:S05]  /*14e0*/  BSYNC B4 ;  /* 0x0000000000047941 */ /* 0x000fea0003800000 */
.L_x_6988:
        /* <DEDUP_REMOVED lines=12> */
.L_x_6991:
[----:B------:R-:W-:Y:S05]  /*15b0*/  BSYNC B4 ;  /* 0x0000000000047941 */ /* 0x000fea0003800000 */
.L_x_6990:
        /* <DEDUP_REMOVED lines=10> */
[----:B------:R-:W-:Y:S01]  /*1660*/  IMAD.MOV.U32 R3, RZ, RZ, R55 ;  /* 0x000000ffff037224 */ /* 0x000fe200078e0037 */
[----:B------:R-:W-:Y:S06]  /*1670*/  BRA `(.L_x_6992) ;  /* 0x0000000400907947 */ /* 0x000fec0003800000 */
.L_x_6977:
[----:B------:R-:W-:Y:S04]  /*1680*/  BSSY B8, `(.L_x_6993) ;  /* 0x000000a000087945 */ /* 0x000fe80003800000 */
[----:B------:R-:W-:Y:S05]  /*1690*/  @P0 BRA `(.L_x_6994) ;  /* 0x0000000000200947 */ /* 0x000fea0003800000 */
[----:B-----5:R-:W-:Y:S01]  /*16a0*/  MOV R48, R4 ;  /* 0x0000000400307202 */ /* 0x020fe20000000f00 */
[----:B------:R-:W-:Y:S01]  /*16b0*/  IMAD.MOV.U32 R49, RZ, RZ, R5 ;  /* 0x000000ffff317224 */ /* 0x000fe200078e0005 */
[----:B------:R-:W-:Y:S01]  /*16c0*/  MOV R5, R29 ;  /* 0x0000001d00057202 */ /* 0x000fe20000000f00 */
[----:B------:R-:W-:Y:S01]  /*16d0*/  IMAD.MOV.U32 R4, RZ, RZ, R28 ;  /* 0x000000ffff047224 */ /* 0x000fe200078e001c */
[----:B------:R-:W-:-:S07]  /*16e0*/  MOV R2, 0x1700 ;  /* 0x0000170000027802 */ /* 0x000fce0000000f00 */
[----:B------:R-:W-:Y:S05]  /*16f0*/  CALL.REL.NOINC `($_ZN2at6native29vectorized_elementwise_kernelILi8EN48_GLOBAL__N__08322988_15_IGammaKernel_cu_cb51a28d10CalcIgammaIdEESt5arrayIPcLm3EEEEviT0_T1_$_ZN46_INTERNAL_08322988_15_IGammaKernel_cu_cb51a28d48_GLOBAL__N__08322988_15_IGammaKernel_cu_cb51a28d11calc_igammaIdEET_S2_S2_) ;  /* 0x0000000800687944 */ /* 0x000fea0003c00000 */
[----:B------:R-:W-:Y:S02]  /*1700*/  IMAD.MOV.U32 R28, RZ, RZ, R68 ;  /* 0x000000ffff1c7224 */ /* 0x000fe400078e0044 */
[----:B------:R-:W-:-:S07]  /*1710*/  IMAD.MOV.U32 R29, RZ, RZ, R69 ;  /* 0x000000ffff1d7224 */ /* 0x000fce00078e0045 */
.L_x_6994:
[----:B------:R-:W-:Y:S05]  /*1720*/  BSYNC B8 ;  /* 0x0000000000087941 */ /* 0x000fea0003800000 */
.L_x_6993:
        /* <DEDUP_REMOVED lines=9> */
[----:B------:R-:W-:Y:S05]  /*17c0*/  CALL.REL.NOINC `($_ZN2at6native29vectorized_elementwise_kernelILi8EN48_GLOBAL__N__08322988_15_IGammaKernel_cu_cb51a28d10CalcIgammaIdEESt5arrayIPcLm3EEEEviT0_T1_$_ZN46_INTERNAL_08322988_15_IGammaKernel_cu_cb51a28d48_GLOBAL__N__08322988_15_IGammaKernel_cu_cb51a28d11calc_igammaIdEET_S2_S2_) ;  /* 0x0000000800347944 */ /* 0x000fea0003c00000 */
[----:B------:R-:W-:Y:S01]  /*17d0*/  IMAD.MOV.U32 R44, RZ, RZ, R68 ;  /* 0x000000ffff2c7224 */ /* 0x000fe200078e0044 */
[----:B------:R-:W-:-:S07]  /*17e0*/  MOV R45, R69 ;  /* 0x00000045002d7202 */ /* 0x000fce0000000f00 */
.L_x_6996:
[----:B------:R-:W-:Y:S05]  /*17f0*/  BSYNC B8 ;  /* 0x0000000000087941 */ /* 0x000fea0003800000 */
.L_x_6995:
        /* <DEDUP_REMOVED lines=10> */
[----:B------:R-:W-:Y:S01]  /*18a0*/  MOV R6, R68 ;  /* 0x0000004400067202 */ /* 0x000fe20000000f00 */
[----:B------:R-:W-:-:S07]  /*18b0*/  IMAD.MOV.U32 R7, RZ, RZ, R69 ;  /* 0x000000ffff077224 */ /* 0x000fce00078e0045 */
.L_x_6998:
[----:B------:R-:W-:Y:S05]  /*18c0*/  BSYNC B8 ;  /* 0x0000000000087941 */ /* 0x000fea0003800000 */
.L_x_6997:
        /* <DEDUP_REMOVED lines=12> */
.L_x_7000:
[----:B------:R-:W-:Y:S05]  /*1990*/  BSYNC B8 ;  /* 0x0000000000087941 */ /* 0x000fea0003800000 */
.L_x_6999:
        /* <DEDUP_REMOVED lines=12> */
.L_x_7002:
[----:B------:R-:W-:Y:S05]  /*1a60*/  BSYNC B8 ;  /* 0x0000000000087941 */ /* 0x000fea0003800000 */
.L_x_7001:
        /* <DEDUP_REMOVED lines=12> */
.L_x_7004:
[----:B------:R-:W-:Y:S05]  /*1b30*/  BSYNC B8 ;  /* 0x0000000000087941 */ /* 0x000fea0003800000 */
.L_x_7003:
        /* <DEDUP_REMOVED lines=12> */
.L_x_7006:
[----:B------:R-:W-:Y:S05]  /*1c00*/  BSYNC B8 ;  /* 0x0000000000087941 */ /* 0x000fea0003800000 */
.L_x_7005:
        /* <DEDUP_REMOVED lines=11> */
.L_x_6992:
[----:B------:R-:W-:Y:S05]  /*1cc0*/  BSYNC B0 ;  /* 0x0000000000007941 */ /* 0x000fea0003800000 */
.L_x_6976:
        /* <DEDUP_REMOVED lines=23> */
.L_x_7009:
[----:B------:R-:W-:-:S13]  /*1e40*/  ISETP.GE.AND P0, PT, R0, UR5, PT ;  /* 0x0000000500007c0c */ /* 0x000fda000bf06270 */
[----:B------:R-:W-:Y:S05]  /*1e50*/  @P0 BRA `(.L_x_7011) ;  /* 0x0000000000300947 */ /* 0x000fea0003800000 */
[----:B0-----:R-:W0:Y:S01]  /*1e60*/  LDC.64 R4, c[0x0][0x218] ;  /* 0x00008600ff047b82 */ /* 0x001e220000000a00 */
[C---:B------:R-:W-:Y:S02]  /*1e70*/  VIADD R7, R0.reuse, UR4 ;  /* 0x0000000400077c36 */ /* 0x040fe40008000000 */
[----:B------:R-:W-:Y:S02]  /*1e80*/  VIADD R0, R0, 0x80 ;  /* 0x0000008000007836 */ /* 0x000fe40000000000 */
[----:B0-----:R-:W-:-:S05]  /*1e90*/  IMAD.WIDE.U32 R4, R7, 0x8, R4 ;  /* 0x0000000807047825 */ /* 0x001fca00078e0004 */
[----:B------:R1:W-:Y:S02]  /*1ea0*/  STG.E.64 desc[UR10][R4.64], R8 ;  /* 0x0000000804007986 */ /* 0x0003e4000c101b0a */
.L_x_7010:
[----:B------:R-:W-:-:S13]  /*1eb0*/  ISETP.GE.AND P0, PT, R0, UR5, PT ;  /* 0x0000000500007c0c */ /* 0x000fda000bf06270 */
[----:B------:R-:W-:Y:S05]  /*1ec0*/  @P0 BRA `(.L_x_7012) ;  /* 0x0000000000340947 */ /* 0x000fea0003800000 */
[----:B01----:R-:W0:Y:S01]  /*1ed0*/  LDC.64 R4, c[0x0][0x218] ;  /* 0x00008600ff047b82 */ /* 0x003e220000000a00 */
[C---:B------:R-:W-:Y:S01]  /*1ee0*/  IADD3 R7, R0.reuse, UR4, RZ ;  /* 0x0000000400077c10 */ /* 0x040fe2000fffe0ff */
[----:B------:R-:W-:-:S04]  /*1ef0*/  VIADD R0, R0, 0x80 ;  /* 0x0000008000007836 */ /* 0x000fc80000000000 */
[----:B0-----:R-:W-:-:S05]  /*1f00*/  IMAD.WIDE.U32 R4, R7, 0x8, R4 ;  /* 0x0000000807047825 */ /* 0x001fca00078e0004 */
[----:B------:R1:W-:Y:S02]  /*1f10*/  STG.E.64 desc[UR10][R4.64], R10 ;  /* 0x0000000a04007986 */ /* 0x0003e4000c101b0a */
.L_x_7011:
        /* <DEDUP_REMOVED lines=8> */
.L_x_7012:
[----:B------:R-:W-:Y:S05]  /*1fa0*/  BSYNC B1 ;  /* 0x0000000000017941 */ /* 0x000fea0003800000 */
.L_x_7008:
[----:B------:R-:W-:-:S13]  /*1fb0*/  ISETP.GE.AND P0, PT, R0, UR5, PT ;  /* 0x0000000500007c0c */ /* 0x000fda000bf06270 */
[----:B012---:R-:W0:Y:S01]  /*1fc0*/  @!P0 LDC.64 R4, c[0x0][0x218] ;  /* 0x00008600ff048b82 */ /* 0x007e220000000a00 */
[C---:B------:R-:W-:Y:S02]  /*1fd0*/  @!P0 VIADD R7, R0.reuse, UR4 ;  /* 0x0000000400078c36 */ /* 0x040fe40008000000 */
[----:B------:R-:W-:Y:S02]  /*1fe0*/  @!P0 VIADD R0, R0, 0x80 ;  /* 0x0000008000008836 */ /* 0x000fe40000000000 */
[----:B0-----:R-:W-:-:S05]  /*1ff0*/  @!P0 IMAD.WIDE.U32 R4, R7, 0x8, R4 ;  /* 0x0000000807048825 */ /* 0x001fca00078e0004 */
[----:B------:R2:W-:Y:S02]  /*2000*/  @!P0 STG.E.64 desc[UR10][R4.64], R14 ;  /* 0x0000000e04008986 */ /* 0x0005e4000c101b0a */
.L_x_7013:
[----:B------:R-:W-:Y:S05]  /*2010*/  BSYNC B0 ;  /* 0x0000000000007941 */ /* 0x000fea0003800000 */
.L_x_7007:
        /* <DEDUP_REMOVED lines=8> */
        .type           $_ZN2at6native29vectorized_elementwise_kernelILi8EN48_GLOBAL__N__08322988_15_IGammaKernel_cu_cb51a28d10CalcIgammaIdEESt5arrayIPcLm3EEEEviT0_T1_$_ZN46_INTERNAL_08322988_15_IGammaKernel_cu_cb51a28d48_GLOBAL__N__08322988_15_IGammaKernel_cu_cb51a28d11calc_igammaIdEET_S2_S2_,@function
        .size           $_ZN2at6native29vectorized_elementwise_kernelILi8EN48_GLOBAL__N__08322988_15_IGammaKernel_cu_cb51a28d10CalcIgammaIdEESt5arrayIPcLm3EEEEviT0_T1_$_ZN46_INTERNAL_08322988_15_IGammaKernel_cu_cb51a28d48_GLOBAL__N__08322988_15_IGammaKernel_cu_cb51a28d11calc_igammaIdEET_S2_S2_,($_ZN2at6native29vectorized_elementwise_kernelILi8EN48_GLOBAL__N__08322988_15_IGammaKernel_cu_cb51a28d10CalcIgammaIdEESt5arrayIPcLm3EEEEviT0_T1_$_ZN46_INTERNAL_08322988_15_IGammaKernel_cu_cb51a28d48_GLOBAL__N__08322988_15_IGammaKernel_cu_cb51a28d12calc_igammacIdEET_S2_S2_ - $_ZN2at6native29vectorized_elementwise_kernelILi8EN48_GLOBAL__N__08322988_15_IGammaKernel_cu_cb51a28d10CalcIgammaIdEESt5arrayIPcLm3EEEEviT0_T1_$_ZN46_INTERNAL_08322988_15_IGammaKernel_cu_cb51a28d48_GLOBAL__N__08322988_15_IGammaKernel_cu_cb51a28d11calc_igammaIdEET_S2_S2_)
$_ZN2at6native29vectorized_elementwise_kernelILi8EN48_GLOBAL__N__08322988_15_IGammaKernel_cu_cb51a28d10CalcIgammaIdEESt5arrayIPcLm3EEEEviT0_T1_$_ZN46_INTERNAL_08322988_15_IGammaKernel_cu_cb51a28d48_GLOBAL__N__08322988_15_IGammaKernel_cu_cb51a28d11calc_igammaIdEET_S2_S2_:
        /* <DEDUP_REMOVED lines=42> */
[----:B------:R-:W-:Y:S05]  /*2340*/  CALL.REL.NOINC `($__internal_33_$__cuda_sm20_div_rn_f64_full) ;  /* 0x0000049800ec7944 */ /* 0x000fea0003c00000 */
[----:B------:R-:W-:Y:S02]  /*2350*/  IMAD.MOV.U32 R52, RZ, RZ, R68 ;  /* 0x000000ffff347224 */ /* 0x000fe400078e0044 */
[----:B------:R-:W-:-:S07]  /*2360*/  IMAD.MOV.U32 R53, RZ, RZ, R65 ;  /* 0x000000ffff357224 */ /* 0x000fce00078e0041 */
.L_x_7018:
[----:B------:R-:W-:Y:S05]  /*2370*/  BSYNC B1 ;  /* 0x0000000000017941 */ /* 0x000fea0003800000 */
.L_x_7017:
        /* <DEDUP_REMOVED lines=32> */
[----:B------:R-:W-:Y:S05]  /*2580*/  CALL.REL.NOINC `($__internal_34_$__cuda_sm20_dsqrt_rn_f64_mediumpath_v1) ;  /* 0x0000049c00f07944 */ /* 0x000fea0003c00000 */
[----:B------:R-:W-:-:S07]  /*2590*/  IMAD.MOV.U32 R39, RZ, RZ, R33 ;  /* 0x000000ffff277224 */ /* 0x000fce00078e0021 */
.L_x_7023:
[----:B------:R-:W-:Y:S05]  /*25a0*/  BSYNC B1 ;  /* 0x0000000000017941 */ /* 0x000fea0003800000 */
.L_x_7022:
        /* <DEDUP_REMOVED lines=19> */
[----:B------:R-:W-:Y:S05]  /*26e0*/  CALL.REL.NOINC `($__internal_33_$__cuda_sm20_div_rn_f64_full) ;  /* 0x0000049800047944 */ /* 0x000fea0003c00000 */
[----:B------:R-:W-:-:S07]  /*26f0*/  IMAD.MOV.U32 R64, RZ, RZ, R68 ;  /* 0x000000ffff407224 */ /* 0x000fce00078e0044 */
.L_x_7025:
[----:B------:R-:W-:Y:S05]  /*2700*/  BSYNC B1 ;  /* 0x0000000000017941 */ /* 0x000fea0003800000 */
.L_x_7024:
[----:B------:R-:W-:-:S14]  /*2710*/  DSETP.GEU.AND P0, PT, R52, R64, PT ;  /* 0x000000403400722a */ /* 0x000fdc0003f0e000 */
[----:B------:R-:W-:Y:S05]  /*2720*/  @!P0 BREAK B5 ;  /* 0x0000000000058942 */ /* 0x000fea0003800000 */
[----:B------:R-:W-:Y:S05]  /*2730*/  @!P0 BRA `(.L_x_7026) ;  /* 0x00000044002c8947 */ /* 0x000fea0003800000 */
.L_x_7021:
[----:B------:R-:W-:Y:S05]  /*2740*/  BSYNC B5 ;  /* 0x0000000000057941 */ /* 0x000fea0003800000 */
.L_x_7020:
        /* <DEDUP_REMOVED lines=110> */
[----:B------:R-:W-:Y:S05]  /*2e30*/  CALL.REL.NOINC `($__internal_32_$__cuda_sm20_dblrcp_rn_slowpath_v3) ;  /* 0x0000048c00907944 */ /* 0x000fea0003c00000 */
.L_x_7033:
[----:B------:R-:W-:Y:S05]  /*2e40*/  BSYNC B5 ;  /* 0x0000000000057941 */ /* 0x000fea0003800000 */
.L_x_7032:
[----:B------:R-:W-:Y:S01]  /*2e50*/  HFMA2.MMA R80, -RZ, RZ, -29.21875, -12.359375 ;  /* 0xcf4eca2eff507435 */ /* 0x000fe200000001ff */
[----:B------:R-:W-:Y:S01]  /*2e60*/  IMAD.MOV.U32 R32, RZ, RZ, R38 ;  /* 0x000000ffff207224 */ /* 0x000fe200078e0026 */
[----:B------:R-:W-:Y:S01]  /*2e70*/  MOV R33, R39 ;  /* 0x0000002700217202 */ /* 0x000fe20000000f00 */
[----:B------:R-:W-:Y:S02]  /*2e80*/  IMAD.MOV.U32 R59, RZ, RZ, 0xc ;  /* 0x0000000cff3b7424 */ /* 0x000fe400078e00ff */
[----:B------:R-:W-:Y:S02]  /*2e90*/  IMAD.MOV.U32 R58, RZ, RZ, -0x1 ;  /* 0xffffffffff3a7424 */ /* 0x000fe400078e00ff */
[----:B------:R-:W-:-:S07]  /*2ea0*/  IMAD.MOV.U32 R81, RZ, RZ, 0x418b2298 ;  /* 0x418b2298ff517424 */ /* 0x000fce00078e00ff */
.L_x_7031:
[----:B------:R-:W-:Y:S05]  /*2eb0*/  BSYNC B3 ;  /* 0x0000000000037941 */ /* 0x000fea0003800000 */
.L_x_7030:
        /* <DEDUP_REMOVED lines=100> */
[----:B------:R-:W-:Y:S05]  /*3500*/  CALL.REL.NOINC `($__internal_33_$__cuda_sm20_div_rn_f64_full) ;  /* 0x00000488007c7944 */ /* 0x000fea0003c00000 */
[----:B------:R-:W-:Y:S01]  /*3510*/  MOV R60, R68 ;  /* 0x00000044003c7202 */ /* 0x000fe20000000f00 */
[----:B------:R-:W-:-:S07]  /*3520*/  IMAD.MOV.U32 R61, RZ, RZ, R65 ;  /* 0x000000ffff3d7224 */ /* 0x000fce00078e0041 */
.L_x_7035:
[----:B------:R-:W-:Y:S05]  /*3530*/  BSYNC B2 ;  /* 0x0000000000027941 */ /* 0x000fea0003800000 */
.L_x_7034:
        /* <DEDUP_REMOVED lines=22> */
[----:B------:R-:W-:Y:S05]  /*36a0*/  CALL.REL.NOINC `($__internal_33_$__cuda_sm20_div_rn_f64_full) ;  /* 0x0000048800147944 */ /* 0x000fea0003c00000 */
[----:B------:R-:W-:Y:S01]  /*36b0*/  MOV R56, R68 ;  /* 0x0000004400387202 */ /* 0x000fe20000000f00 */
[----:B------:R-:W-:-:S07]  /*36c0*/  IMAD.MOV.U32 R57, RZ, RZ, R65 ;  /* 0x000000ffff397224 */ /* 0x000fce00078e0041 */
.L_x_7037:
[----:B------:R-:W-:Y:S05]  /*36d0*/  BSYNC B2 ;  /* 0x0000000000027941 */ /* 0x000fea0003800000 */
.L_x_7036:
        /* <DEDUP_REMOVED lines=20> */
[----:B------:R-:W-:Y:S05]  /*3820*/  CALL.REL.NOINC `($__internal_34_$__cuda_sm20_dsqrt_rn_f64_mediumpath_v1) ;  /* 0x0000048c00487944 */ /* 0x000fea0003c00000 */
[----:B------:R-:W-:Y:S01]  /*3830*/  MOV R66, R38 ;  /* 0x0000002600427202 */ /* 0x000fe20000000f00 */
[----:B------:R-:W-:-:S07]  /*3840*/  IMAD.MOV.U32 R67, RZ, RZ, R33 ;  /* 0x000000ffff437224 */ /* 0x000fce00078e0021 */
.L_x_7039:
[----:B------:R-:W-:Y:S05]  /*3850*/  BSYNC B3 ;  /* 0x0000000000037941 */ /* 0x000fea0003800000 */
.L_x_7038:
        /* <DEDUP_REMOVED lines=19> */
[----:B------:R-:W-:Y:S05]  /*3990*/  CALL.REL.NOINC `($__internal_33_$__cuda_sm20_div_rn_f64_full) ;  /* 0x0000048400587944 */ /* 0x000fea0003c00000 */
[----:B------:R-:W-:Y:S01]  /*39a0*/  MOV R32, R68 ;  /* 0x0000004400207202 */ /* 0x000fe20000000f00 */
[----:B------:R-:W-:-:S07]  /*39b0*/  IMAD.MOV.U32 R33, RZ, RZ, R65 ;  /* 0x000000ffff217224 */ /* 0x000fce00078e0041 */
.L_x_7041:
[----:B------:R-:W-:Y:S05]  /*39c0*/  BSYNC B2 ;  /* 0x0000000000027941 */ /* 0x000fea0003800000 */
.L_x_7040:
        /* <DEDUP_REMOVED lines=28> */
.L_x_7044:
[----:B------:R-:W-:Y:S05]  /*3b90*/  BSYNC B2 ;  /* 0x0000000000027941 */ /* 0x000fea0003800000 */
.L_x_7043:
        /* <DEDUP_REMOVED lines=85> */
.L_x_7046:
        /* <DEDUP_REMOVED lines=21> */
[----:B------:R-:W-:-:S07]  /*4240*/  IMAD.MOV.U32 R64, RZ, RZ, R68 ;  /* 0x000000ffff407224 */ /* 0x000fce00078e0044 */
.L_x_7049:
[----:B------:R-:W-:Y:S05]  /*4250*/  BSYNC B5 ;  /* 0x0000000000057941 */ /* 0x000fea0003800000 */
.L_x_7048:
        /* <DEDUP_REMOVED lines=29> */
.L_x_7047:
[----:B------:R-:W-:Y:S05]  /*4430*/  BSYNC B2 ;  /* 0x0000000000027941 */ /* 0x000fea0003800000 */
.L_x_7045:
        /* <DEDUP_REMOVED lines=24> */
[----:B------:R-:W-:-:S07]  /*45c0*/  MOV R64, R68 ;  /* 0x0000004400407202 */ /* 0x000fce0000000f00 */
.L_x_7051:
[----:B------:R-:W-:Y:S05]  /*45d0*/  BSYNC B2 ;  /* 0x0000000000027941 */ /* 0x000fea0003800000 */
.L_x_7050:
        /* <DEDUP_REMOVED lines=60> */
.L_x_7053:
[----:B------:R-:W-:Y:S05]  /*49a0*/  BSYNC B2 ;  /* 0x0000000000027941 */ /* 0x000fea0003800000 */
.L_x_7052:
[----:B------:R-:W-:Y:S01]  /*49b0*/  DMUL R38, R38, R32 ;  /* 0x0000002026267228 */ /* 0x000fe20000000000 */
[----:B------:R-:W-:Y:S10]  /*49c0*/  BRA `(.L_x_7054) ;  /* 0x0000001c00507947 */ /* 0x000ff40003800000 */
.L_x_7042:
        /* <DEDUP_REMOVED lines=72> */
.L_x_7056:
[----:B------:R-:W-:Y:S05]  /*4e50*/  BSYNC B2 ;  /* 0x0000000000027941 */ /* 0x000fea0003800000 */
.L_x_7055:
[----:B------:R-:W-:Y:S04]  /*4e60*/  BSSY B2, `(.L_x_7057) ;  /* 0x000000a000027945 */ /* 0x000fe80003800000 */
[----:B------:R-:W-:Y:S05]  /*4e70*/  @P2 BRA P3, `(.L_x_7058) ;  /* 0x0000000000202947 */ /* 0x000fea0001800000 */
[----:B------:R-:W-:Y:S01]  /*4e80*/  IMAD.MOV.U32 R68, RZ, RZ, R58 ;  /* 0x000000ffff447224 */ /* 0x000fe200078e003a */
[----:B------:R-:W-:Y:S01]  /*4e90*/  MOV R70, R4 ;  /* 0x0000000400467202 */ /* 0x000fe20000000f00 */
[----:B------:R-:W-:Y:S01]  /*4ea0*/  IMAD.MOV.U32 R65, RZ, RZ, R59 ;  /* 0x000000ffff417224 */ /* 0x000fe200078e003b */
[----:B------:R-:W-:Y:S01]  /*4eb0*/  MOV R66, 0x4ee0 ;  /* 0x00004ee000427802 */ /* 0x000fe20000000f00 */
[----:B------:R-:W-:-:S07]  /*4ec0*/  IMAD.MOV.U32 R67, RZ, RZ, R5 ;  /* 0x000000ffff437224 */ /* 0x000fce00078e0005 */
[----:B------:R-:W-:Y:S05]  /*4ed0*/  CALL.REL.NOINC `($__internal_33_$__cuda_sm20_div_rn_f64_full) ;  /* 0x0000047000087944 */ /* 0x000fea0003c00000 */
[----:B------:R-:W-:Y:S01]  /*4ee0*/  IMAD.MOV.U32 R72, RZ, RZ, R68 ;  /* 0x000000ffff487224 */ /* 0x000fe200078e0044 */
[----:B------:R-:W-:-:S07]  /*4ef0*/  MOV R73, R65 ;  /* 0x0000004100497202 */ /* 0x000fce0000000f00 */
.L_x_7058:
[----:B------:R-:W-:Y:S05]  /*4f00*/  BSYNC B2 ;  /* 0x0000000000027941 */ /* 0x000fea0003800000 */
.L_x_7057:
[----:B------:R-:W-:Y:S01]  /*4f10*/  DADD R40, -RZ, |R72| ;  /* 0x00000000ff287229 */ /* 0x000fe20000000548 */
[----:B------:R-:W-:Y:S01]  /*4f20*/  BSSY B2, `(.L_x_7059) ;  /* 0x0000005000027945 */ /* 0x000fe20003800000 */
[----:B------:R-:W-:Y:S01]  /*4f30*/  IMAD.MOV.U32 R38, RZ, RZ, R48 ;  /* 0x000000ffff267224 */ /* 0x000fe200078e0030 */
[----:B------:R-:W-:Y:S01]  /*4f40*/  MOV R34, 0x4f70 ;  /* 0x00004f7000227802 */ /* 0x000fe20000000f00 */
[----:B------:R-:W-:-:S07]  /*4f50*/  IMAD.MOV.U32 R35, RZ, RZ, R49 ;  /* 0x000000ffff237224 */ /* 0x000fce00078e0031 */
[----:B------:R-:W-:Y:S05]  /*4f60*/  CALL.REL.NOINC `($_ZN2at6native29vectorized_elementwise_kernelILi8EN48_GLOBAL__N__08322988_15_IGammaKernel_cu_cb51a28d10CalcIgammaIdEESt5arrayIPcLm3EEEEviT0_T1_$__internal_accurate_pow) ;  /* 0x0000047800247944 */ /* 0x000fea0003c00000 */
[----:B------:R-:W-:Y:S05]  /*4f70*/  BSYNC B2 ;  /* 0x0000000000027941 */ /* 0x000fea0003800000 */
.L_x_7059:
        /* <DEDUP_REMOVED lines=25> */
.L_x_7061:
[----:B------:R-:W-:Y:S01]  /*5110*/  DSETP.NEU.AND P0, PT, R50, 0.5, PT ;  /* 0x3fe000003200742a */ /* 0x000fe20003f0d000 */
[----:B------:R-:W-:Y:S01]  /*5120*/  ISETP.GE.AND P2, PT, R49, RZ, PT ;  /* 0x000000ff3100720c */ /* 0x000fe20003f46270 */
[----:B------:R-:W-:Y:S01]  /*5130*/  IMAD.MOV.U32 R38, RZ, RZ, RZ ;  /* 0x000000ffff267224 */ /* 0x000fe200078e00ff */
[----:B------:R-:W-:-:S04]  /*5140*/  ISETP.EQ.U32.AND P1, PT, R0, RZ, PT ;  /* 0x000000ff0000720c */ /* 0x000fc80003f22070 */
[----:B------:R-:W-:-:S04]  /*5150*/  ISETP.EQ.AND.EX P0, PT, R34, -0x80000000, P0, P1 ;  /* 0x800000002200780c */ /* 0x000fc80000702310 */
[----:B------:R-:W-:-:S04]  /*5160*/  SEL R39, R73, RZ, P0 ;  /* 0x000000ff49277207 */ /* 0x000fc80000000000 */
[----:B------:R-:W-:-:S07]  /*5170*/  @!P2 LOP3.LUT R39, R39, 0x7ff00000, RZ, 0xfc, !PT ;  /* 0x7ff000002727a812 */ /* 0x000fce00078efcff */
.L_x_7062:
[----:B------:R-:W-:Y:S05]  /*5180*/  BSYNC B2 ;  /* 0x0000000000027941 */ /* 0x000fea0003800000 */
.L_x_7060:
        /* <DEDUP_REMOVED lines=18> */
.L_x_7065:
[----:B------:R-:W-:-:S11]  /*52b0*/  DADD R38, R48, R72 ;  /* 0x0000000030267229 */ /* 0x000fd60000000048 */
.L_x_7064:
[----:B------:R-:W-:Y:S05]  /*52c0*/  BSYNC B2 ;  /* 0x0000000000027941 */ /* 0x000fea0003800000 */
.L_x_7063:
[----:B------:R-:W-:-:S06]  /*52d0*/  DSETP.NEU.AND P0, PT, R72, 1, PT ;  /* 0x3ff000004800742a */ /* 0x000fcc0003f0d000 */
[----:B------:R-:W-:Y:S02]  /*52e0*/  FSEL R34, R38, RZ, P0 ;  /* 0x000000ff26227208 */ /* 0x000fe40000000000 */
[----:B------:R-:W-:-:S06]  /*52f0*/  FSEL R35, R39, 1.875, P0 ;  /* 0x3ff0000027237808 */ /* 0x000fcc0000000000 */
[----:B------:R-:W-:-:S08]  /*5300*/  DMUL R36, R36, R34 ;  /* 0x0000002224247228 */ /* 0x000fd00000000000 */
[----:B------:R-:W-:Y:S01]  /*5310*/  DMUL R38, R36, R32 ;  /* 0x0000002024267228 */ /* 0x000fe20000000000 */
[----:B------:R-:W-:Y:S10]  /*5320*/  BRA `(.L_x_7054) ;  /* 0x0000001000f87947 */ /* 0x000ff40003800000 */
.L_x_7029:
        /* <DEDUP_REMOVED lines=83> */
.L_x_7067:
[----:B------:R-:W-:Y:S05]  /*5860*/  BSYNC B2 ;  /* 0x0000000000027941 */ /* 0x000fea0003800000 */
.L_x_7066:
[----:B------:R-:W-:Y:S04]  /*5870*/  BSSY B5, `(.L_x_7068) ;  /* 0x00000a8000057945 */ /* 0x000fe80003800000 */
[----:B------:R-:W-:Y:S05]  /*5880*/  @P3 BRA `(.L_x_7069) ;  /* 0x0000000800943947 */ /* 0x000fea0003800000 */
[----:B------:R-:W-:Y:S01]  /*5890*/  MOV R34, R50 ;  /* 0x0000003200227202 */ /* 0x000fe20000000f00 */
[----:B------:R-:W-:Y:S01]  /*58a0*/  IMAD.MOV.U32 R33, RZ, RZ, R51 ;  /* 0x000000ffff217224 */ /* 0x000fe200078e0033 */
[----:B------:R-:W-:-:S07]  /*58b0*/  MOV R32, 0x58d0 ;  /* 0x000058d000207802 */ /* 0x000fce0000000f00 */
[----:B------:R-:W-:Y:S05]  /*58c0*/  CALL.REL.NOINC `($_ZN2at6native29vectorized_elementwise_kernelILi8EN48_GLOBAL__N__08322988_15_IGammaKernel_cu_cb51a28d10CalcIgammaIdEESt5arrayIPcLm3EEEEviT0_T1_$__internal_lgamma_pos) ;  /* 0x0000047800947944 */ /* 0x000fea0003c00000 */
        /* <DEDUP_REMOVED lines=69> */
[----:B------:R-:W-:Y:S05]  /*5d20*/  CALL.REL.NOINC `($__internal_33_$__cuda_sm20_div_rn_f64_full) ;  /* 0x0000046000747944 */ /* 0x000fea0003c00000 */
[----:B------:R-:W-:-:S07]  /*5d30*/  MOV R69, R65 ;  /* 0x0000004100457202 */ /* 0x000fce0000000f00 */
.L_x_7074:
[----:B------:R-:W-:Y:S05]  /*5d40*/  BSYNC B6 ;  /* 0x0000000000067941 */ /* 0x000fea0003800000 */
.L_x_7073:
[----:B------:R-:W-:Y:S01]  /*5d50*/  IMAD.MOV.U32 R0, RZ, RZ, R69 ;  /* 0x000000ffff007224 */ /* 0x000fe200078e0045 */
[----:B------:R-:W-:Y:S01]  /*5d60*/  MOV R51, R69 ;  /* 0x0000004500337202 */ /* 0x000fe20000000f00 */
[----:B------:R-:W-:-:S07]  /*5d70*/  IMAD.MOV.U32 R50, RZ, RZ, R68 ;  /* 0x000000ffff327224 */ /* 0x000fce00078e0044 */
.L_x_7072:
[----:B------:R-:W-:Y:S05]  /*5d80*/  BSYNC B2 ;  /* 0x0000000000027941 */ /* 0x000fea0003800000 */
.L_x_7071:
        /* <DEDUP_REMOVED lines=79> */
.L_x_7076:
[----:B------:R-:W-:Y:S05]  /*6280*/  BSYNC B2 ;  /* 0x0000000000027941 */ /* 0x000fea0003800000 */
.L_x_7075:
[--C-:B------:R-:W-:Y:S02]  /*6290*/  DADD R54, -R54, R32.reuse ;  /* 0x0000000036367229 */ /* 0x100fe40000000120 */
[----:B------:R-:W-:-:S10]  /*62a0*/  DADD R32, -RZ, -R32 ;  /* 0x00000000ff207229 */ /* 0x000fd40000000920 */
[----:B------:R-:W-:Y:S02]  /*62b0*/  FSEL R34, R32, R54, !P3 ;  /* 0x0000003620227208 */ /* 0x000fe40005800000 */
[----:B------:R-:W-:Y:S01]  /*62c0*/  FSEL R35, R33, R55, !P3 ;  /* 0x0000003721237208 */ /* 0x000fe20005800000 */
[----:B------:R-:W-:Y:S06]  /*62d0*/  BRA `(.L_x_7070) ;  /* 0x0000000000047947 */ /* 0x000fec0003800000 */
.L_x_7069:
[----:B------:R-:W-:-:S11]  /*62e0*/  DADD R34, R48, R48 ;  /* 0x0000000030227229 */ /* 0x000fd60000000030 */
.L_x_7070:
[----:B------:R-:W-:Y:S05]  /*62f0*/  BSYNC B5 ;  /* 0x0000000000057941 */ /* 0x000fea0003800000 */
.L_x_7068:
        /* <DEDUP_REMOVED lines=65> */
.L_x_7054:
[----:B------:R-:W-:Y:S05]  /*6710*/  BSYNC B1 ;  /* 0x0000000000017941 */ /* 0x000fea0003800000 */
.L_x_7028:
        /* <DEDUP_REMOVED lines=11> */
.L_x_7080:
        /* <DEDUP_REMOVED lines=21> */
[----:B------:R-:W-:Y:S05]  /*6920*/  CALL.REL.NOINC `($__internal_33_$__cuda_sm20_div_rn_f64_full) ;  /* 0x0000045400747944 */ /* 0x000fea0003c00000 */
[----:B------:R-:W-:-:S07]  /*6930*/  MOV R69, R65 ;  /* 0x0000004100457202 */ /* 0x000fce0000000f00 */
.L_x_7079:
[----:B------:R-:W-:Y:S05]  /*6940*/  BSYNC B2 ;  /* 0x0000000000027941 */ /* 0x000fea0003800000 */
.L_x_7078:
        /* <DEDUP_REMOVED lines=8> */
.L_x_7077:
        /* <DEDUP_REMOVED lines=22> */
.L_x_7082:
[----:B------:R-:W-:Y:S05]  /*6b30*/  BSYNC B1 ;  /* 0x0000000000017941 */ /* 0x000fea0003800000 */
.L_x_7081:
[----:B------:R-:W-:Y:S05]  /*6b40*/  BRA `(.L_x_7015) ;  /* 0x0000017000b07947 */ /* 0x000fea0003800000 */
.L_x_7027:
[----:B------:R-:W-:Y:S01]  /*6b50*/  IMAD.MOV.U32 R52, RZ, RZ, R4 ;  /* 0x000000ffff347224 */ /* 0x000fe200078e0004 */
[----:B------:R-:W-:Y:S01]  /*6b60*/  MOV R0, 0x6bb0 ;  /* 0x00006bb000007802 */ /* 0x000fe20000000f00 */
[----:B------:R-:W-:Y:S01]  /*6b70*/  IMAD.MOV.U32 R53, RZ, RZ, R5 ;  /* 0x000000ffff357224 */ /* 0x000fe200078e0005 */
[----:B------:R-:W-:Y:S01]  /*6b80*/  MOV R5, R49 ;  /* 0x0000003100057202 */ /* 0x000fe20000000f00 */
[----:B------:R-:W-:-:S07]  /*6b90*/  IMAD.MOV.U32 R4, RZ, RZ, R48 ;  /* 0x000000ffff047224 */ /* 0x000fce00078e0030 */
[----:B------:R-:W-:Y:S05]  /*6ba0*/  CALL.REL.NOINC `($_ZN2at6native29vectorized_elementwise_kernelILi8EN48_GLOBAL__N__08322988_15_IGammaKernel_cu_cb51a28d10CalcIgammaIdEESt5arrayIPcLm3EEEEviT0_T1_$_ZN46_INTERNAL_08322988_15_IGammaKernel_cu_cb51a28d48_GLOBAL__N__08322988_15_IGammaKernel_cu_cb51a28d12calc_igammacIdEET_S2_S2_) ;  /* 0x0000017000a87944 */ /* 0x000fea0003c00000 */
[----:B------:R-:W-:Y:S01]  /*6bb0*/  IMAD.MOV.U32 R68, RZ, RZ, R54 ;  /* 0x000000ffff447224 */ /* 0x000fe200078e0036 */
[----:B------:R-:W-:-:S06]  /*6bc0*/  MOV R69, R55 ;  /* 0x0000003700457202 */ /* 0x000fcc0000000f00 */
[----:B------:R-:W-:Y:S01]  /*6bd0*/  DADD R68, -R68, 1 ;  /* 0x3ff0000044447429 */ /* 0x000fe20000000100 */
[----:B------:R-:W-:Y:S10]  /*6be0*/  BRA `(.L_x_7015) ;  /* 0x0000017000887947 */ /* 0x000ff40003800000 */
.L_x_7026:
        /* <DEDUP_REMOVED lines=1895> */
[----:B-1----:R-:W-:Y:S05]  /*e260*/  CALL.REL.NOINC `($__internal_33_$__cuda_sm20_div_rn_f64_full) ;  /* 0x000003dc00247944 */ /* 0x002fea0003c00000 */
[----:B------:R-:W-:Y:S01]  /*e270*/  IMAD.MOV.U32 R32, RZ, RZ, R68 ;  /* 0x000000ffff207224 */ /* 0x000fe200078e0044 */
[----:B------:R-:W-:-:S07]  /*e280*/  MOV R33, R65 ;  /* 0x0000004100217202 */ /* 0x000fce0000000f00 */
.L_x_7084:
[----:B------:R-:W-:Y:S05]  /*e290*/  BSYNC B1 ;  /* 0x0000000000017941 */ /* 0x000fea0003800000 */
.L_x_7083:
        /* <DEDUP_REMOVED lines=22> */
.L_x_7086:
[----:B------:R-:W-:Y:S05]  /*e400*/  BSYNC B1 ;  /* 0x0000000000017941 */ /* 0x000fea0003800000 */
.L_x_7085:
        /* <DEDUP_REMOVED lines=91> */
.L_x_7091:
        /* <DEDUP_REMOVED lines=22> */
.L_x_7094:
[----:B------:R-:W-:Y:S05]  /*eb20*/  BSYNC B6 ;  /* 0x0000000000067941 */ /* 0x000fea0003800000 */
.L_x_7093:
        /* <DEDUP_REMOVED lines=29> */
.L_x_7092:
[----:B------:R-:W-:Y:S05]  /*ed00*/  BSYNC B2 ;  /* 0x0000000000027941 */ /* 0x000fea0003800000 */
.L_x_7090:
        /* <DEDUP_REMOVED lines=24> */
[----:B------:R-:W-:Y:S05]  /*ee90*/  CALL.REL.NOINC `($__internal_34_$__cuda_sm20_dsqrt_rn_f64_mediumpath_v1) ;  /* 0x000003d400ac7944 */ /* 0x000fea0003c00000 */
[----:B------:R-:W-:-:S07]  /*eea0*/  IMAD.MOV.U32 R39, RZ, RZ, R33 ;  /* 0x000000ffff277224 */ /* 0x000fce00078e0021 */
.L_x_7096:
[----:B------:R-:W-:Y:S05]  /*eeb0*/  BSYNC B3 ;  /* 0x0000000000037941 */ /* 0x000fea0003800000 */
.L_x_7095:
[----:B------:R-:W-:Y:S01]  /*eec0*/  DADD R98, -RZ, -R38 ;  /* 0x00000000ff627229 */ /* 0x000fe20000000926 */
[----:B------:R-:W-:Y:S10]  /*eed0*/  BRA `(.L_x_7089) ;  /* 0x00000008009c7947 */ /* 0x000ff40003800000 */
.L_x_7088:
        /* <DEDUP_REMOVED lines=85> */
.L_x_7098:
        /* <DEDUP_REMOVED lines=22> */
.L_x_7101:
[----:B------:R-:W-:Y:S05]  /*f590*/  BSYNC B6 ;  /* 0x0000000000067941 */ /* 0x000fea0003800000 */
.L_x_7100:
        /* <DEDUP_REMOVED lines=29> */
.L_x_7099:
[----:B------:R-:W-:Y:S05]  /*f770*/  BSYNC B2 ;  /* 0x0000000000027941 */ /* 0x000fea0003800000 */
.L_x_7097:
        /* <DEDUP_REMOVED lines=24> */
[----:B------:R-:W-:Y:S05]  /*f900*/  CALL.REL.NOINC `($__internal_34_$__cuda_sm20_dsqrt_rn_f64_mediumpath_v1) ;  /* 0x000003cc00107944 */ /* 0x000fea0003c00000 */
[----:B------:R-:W-:-:S07]  /*f910*/  IMAD.MOV.U32 R39, RZ, RZ, R33 ;  /* 0x000000ffff277224 */ /* 0x000fce00078e0021 */
.L_x_7103:
[----:B------:R-:W-:Y:S05]  /*f920*/  BSYNC B3 ;  /* 0x0000000000037941 */ /* 0x000fea0003800000 */
.L_x_7102:
[----:B------:R-:W-:Y:S01]  /*f930*/  MOV R98, R38 ;  /* 0x0000002600627202 */ /* 0x000fe20000000f00 */
[----:B------:R-:W-:-:S07]  /*f940*/  IMAD.MOV.U32 R99, RZ, RZ, R39 ;  /* 0x000000ffff637224 */ /* 0x000fce00078e0027 */
.L_x_7089:
[----:B------:R-:W-:Y:S05]  /*f950*/  BSYNC B1 ;  /* 0x0000000000017941 */ /* 0x000fea0003800000 */
.L_x_7087:
        /* <DEDUP_REMOVED lines=25> */
.L_x_7105:
[----:B------:R-:W-:Y:S05]  /*faf0*/  BSYNC B1 ;  /* 0x0000000000017941 */ /* 0x000fea0003800000 */
.L_x_7104:
        /* <DEDUP_REMOVED lines=14> */
.L_x_7107:
        /* <DEDUP_REMOVED lines=153> */
.L_x_7108:
[----:B------:R-:W-:Y:S05]  /*10570*/  BSYNC B1 ;  /* 0x0000000000017941 */ /* 0x000fea0003800000 */
.L_x_7106:
        /* <DEDUP_REMOVED lines=32> */
.L_x_7115:
        /* <DEDUP_REMOVED lines=316> */
.L_x_7111:
[----:B------:R-:W-:Y:S05]  /*11b40*/  BSYNC B2 ;  /* 0x0000000000027941 */ /* 0x000fea0003800000 */
.L_x_7110:
        /* <DEDUP_REMOVED lines=28> */
.L_x_7114:
[----:B------:R-:W-:Y:S05]  /*11d10*/  BSYNC B2 ;  /* 0x0000000000027941 */ /* 0x000fea0003800000 */
.L_x_7113:
[----:B------:R-:W-:Y:S01]  /*11d20*/  VIADD R4, R4, 0x1 ;  /* 0x0000000104047836 */ /* 0x000fe20000000000 */
[----:B------:R-:W-:Y:S01]  /*11d30*/  DADD R68, -RZ, |R114| ;  /* 0x00000000ff447229 */ /* 0x000fe20000000572 */
[----:B------:R-:W-:Y:S01]  /*11d40*/  IMAD.MOV.U32 R66, RZ, RZ, R64 ;  /* 0x000000ffff427224 */ /* 0x000fe200078e0040 */
[----:B------:R-:W-:Y:S02]  /*11d50*/  MOV R67, R65 ;  /* 0x0000004100437202 */ /* 0x000fe40000000f00 */
[----:B------:R-:W-:-:S13]  /*11d60*/  ISETP.GE.U32.AND P0, PT, R4, 0x19, PT ;  /* 0x000000190400780c */ /* 0x000fda0003f06070 */
[----:B------:R-:W-:Y:S05]  /*11d70*/  @!P0 BRA `(.L_x_7115) ;  /* 0xffffffe800808947 */ /* 0x000fea000383ffff */
.L_x_7112:
[----:B------:R-:W-:Y:S05]  /*11d80*/  BSYNC B1 ;  /* 0x0000000000017941 */ /* 0x000fea0003800000 */
.L_x_7109:
        /* <DEDUP_REMOVED lines=62> */
.L_x_7117:
[----:B------:R-:W-:Y:S05]  /*12170*/  BSYNC B1 ;  /* 0x0000000000017941 */ /* 0x000fea0003800000 */
.L_x_7116:
        /* <DEDUP_REMOVED lines=27> */
[----:B------:R-:W-:Y:S05]  /*12330*/  CALL.REL.NOINC `($__internal_34_$__cuda_sm20_dsqrt_rn_f64_mediumpath_v1) ;  /* 0x000003a000847944 */ /* 0x000fea0003c00000 */
[----:B------:R-:W-:-:S07]  /*12340*/  MOV R39, R33 ;  /* 0x0000002100277202 */ /* 0x000fce0000000f00 */
.L_x_7119:
[----:B------:R-:W-:Y:S05]  /*12350*/  BSYNC B1 ;  /* 0x0000000000017941 */ /* 0x000fea0003800000 */
.L_x_7118:
        /* <DEDUP_REMOVED lines=21> */
.L_x_7121:
[----:B------:R-:W-:Y:S05]  /*124b0*/  BSYNC B1 ;  /* 0x0000000000017941 */ /* 0x000fea0003800000 */
.L_x_7120:
[----:B------:R-:W-:Y:S01]  /*124c0*/  DFMA R68, R96, 0.5, -R68 ;  /* 0x3fe000006044782b */ /* 0x000fe20000000844 */
[----:B------:R-:W-:Y:S10]  /*124d0*/  BRA `(.L_x_7015) ;  /* 0x000000b8004c7947 */ /* 0x000ff40003800000 */
.L_x_7019:
        /* <DEDUP_REMOVED lines=1895> */
[----:B-1----:R-:W-:Y:S05]  /*19b50*/  CALL.REL.NOINC `($__internal_33_$__cuda_sm20_div_rn_f64_full) ;  /* 0x0000032000e87944 */ /* 0x002fea0003c00000 */
[----:B------:R-:W-:Y:S02]  /*19b60*/  IMAD.MOV.U32 R32, RZ, RZ, R68 ;  /* 0x000000ffff207224 */ /* 0x000fe400078e0044 */
[----:B------:R-:W-:-:S07]  /*19b70*/  IMAD.MOV.U32 R33, RZ, RZ, R65 ;  /* 0x000000ffff217224 */ /* 0x000fce00078e0041 */
.L_x_7123:
[----:B------:R-:W-:Y:S05]  /*19b80*/  BSYNC B1 ;  /* 0x0000000000017941 */ /* 0x000fea0003800000 */
.L_x_7122:
        /* <DEDUP_REMOVED lines=21> */
[----:B------:R-:W-:-:S07]  /*19ce0*/  IMAD.MOV.U32 R64, RZ, RZ, R68 ;  /* 0x000000ffff407224 */ /* 0x000fce00078e0044 */
.L_x_7125:
[----:B------:R-:W-:Y:S05]  /*19cf0*/  BSYNC B1 ;  /* 0x0000000000017941 */ /* 0x000fea0003800000 */
.L_x_7124:
        /* <DEDUP_REMOVED lines=91> */
.L_x_7130:
        /* <DEDUP_REMOVED lines=22> */
.L_x_7133:
[----:B------:R-:W-:Y:S05]  /*1a410*/  BSYNC B5 ;  /* 0x0000000000057941 */ /* 0x000fea0003800000 */
.L_x_7132:
        /* <DEDUP_REMOVED lines=29> */
.L_x_7131:
[----:B------:R-:W-:Y:S05]  /*1a5f0*/  BSYNC B2 ;  /* 0x0000000000027941 */ /* 0x000fea0003800000 */
.L_x_7129:
        /* <DEDUP_REMOVED lines=24> */
[----:B------:R-:W-:Y:S05]  /*1a780*/  CALL.REL.NOINC `($__internal_34_$__cuda_sm20_dsqrt_rn_f64_mediumpath_v1) ;  /* 0x0000031c00707944 */ /* 0x000fea0003c00000 */
[----:B------:R-:W-:-:S07]  /*1a790*/  MOV R39, R33 ;  /* 0x0000002100277202 */ /* 0x000fce0000000f00 */
.L_x_7135:
[----:B------:R-:W-:Y:S05]  /*1a7a0*/  BSYNC B3 ;  /* 0x0000000000037941 */ /* 0x000fea0003800000 */
.L_x_7134:
[----:B------:R-:W-:Y:S01]  /*1a7b0*/  DADD R98, -RZ, -R38 ;  /* 0x00000000ff627229 */ /* 0x000fe20000000926 */
[----:B------:R-:W-:Y:S10]  /*1a7c0*/  BRA `(.L_x_7128) ;  /* 0x00000008009c7947 */ /* 0x000ff40003800000 */
.L_x_7127:
        /* <DEDUP_REMOVED lines=85> */
.L_x_7137:
        /* <DEDUP_REMOVED lines=22> */
.L_x_7140:
[----:B------:R-:W-:Y:S05]  /*1ae80*/  BSYNC B5 ;  /* 0x0000000000057941 */ /* 0x000fea0003800000 */
.L_x_7139:
        /* <DEDUP_REMOVED lines=29> */
.L_x_7138:
[----:B------:R-:W-:Y:S05]  /*1b060*/  BSYNC B2 ;  /* 0x0000000000027941 */ /* 0x000fea0003800000 */
.L_x_7136:
        /* <DEDUP_REMOVED lines=26> */
.L_x_7142:
[----:B------:R-:W-:Y:S05]  /*1b210*/  BSYNC B3 ;  /* 0x0000000000037941 */ /* 0x000fea0003800000 */
.L_x_7141:
[----:B------:R-:W-:Y:S01]  /*1b220*/  IMAD.MOV.U32 R98, RZ, RZ, R38 ;  /* 0x000000ffff627224 */ /* 0x000fe200078e0026 */
[----:B------:R-:W-:-:S07]  /*1b230*/  MOV R99, R39 ;  /* 0x0000002700637202 */ /* 0x000fce0000000f00 */
.L_x_7128:
[----:B------:R-:W-:Y:S05]  /*1b240*/  BSYNC B1 ;  /* 0x0000000000017941 */ /* 0x000fea0003800000 */
.L_x_7126:
        /* <DEDUP_REMOVED lines=25> */
.L_x_7144:
[----:B------:R-:W-:Y:S05]  /*1b3e0*/  BSYNC B1 ;  /* 0x0000000000017941 */ /* 0x000fea0003800000 */
.L_x_7143:
        /* <DEDUP_REMOVED lines=14> */
.L_x_7146:
        /* <DEDUP_REMOVED lines=153> */
.L_x_7147:
[----:B------:R-:W-:Y:S05]  /*1be60*/  BSYNC B1 ;  /* 0x0000000000017941 */ /* 0x000fea0003800000 */
.L_x_7145:
        /* <DEDUP_REMOVED lines=32> */
.L_x_7154:
        /* <DEDUP_REMOVED lines=316> */
.L_x_7150:
[----:B------:R-:W-:Y:S05]  /*1d430*/  BSYNC B2 ;  /* 0x0000000000027941 */ /* 0x000fea0003800000 */
.L_x_7149:
        /* <DEDUP_REMOVED lines=28> */
.L_x_7153:
[----:B------:R-:W-:Y:S05]  /*1d600*/  BSYNC B2 ;  /* 0x0000000000027941 */ /* 0x000fea0003800000 */
.L_x_7152:
[----:B------:R-:W-:Y:S01]  /*1d610*/  IADD3 R4, R4, 0x1, RZ ;  /* 0x0000000104047810 */ /* 0x000fe20007ffe0ff */
[----:B------:R-:W-:Y:S01]  /*1d620*/  DADD R68, -RZ, |R114| ;  /* 0x00000000ff447229 */ /* 0x000fe20000000572 */
[----:B------:R-:W-:Y:S02]  /*1d630*/  IMAD.MOV.U32 R66, RZ, RZ, R64 ;  /* 0x000000ffff427224 */ /* 0x000fe400078e0040 */
[----:B------:R-:W-:Y:S01]  /*1d640*/  ISETP.GE.U32.AND P0, PT, R4, 0x19, PT ;  /* 0x000000190400780c */ /* 0x000fe20003f06070 */
[----:B------:R-:W-:-:S12]  /*1d650*/  IMAD.MOV.U32 R67, RZ, RZ, R65 ;  /* 0x000000ffff437224 */ /* 0x000fd800078e0041 */
[----:B------:R-:W-:Y:S05]  /*1d660*/  @!P0 BRA `(.L_x_7154) ;  /* 0xffffffe800808947 */ /* 0x000fea000383ffff */
.L_x_7151:
[----:B------:R-:W-:Y:S05]  /*1d670*/  BSYNC B1 ;  /* 0x0000000000017941 */ /* 0x000fea0003800000 */
.L_x_7148:
        /* <DEDUP_REMOVED lines=62> */
.L_x_7156:
[----:B------:R-:W-:Y:S05]  /*1da60*/  BSYNC B1 ;  /* 0x0000000000017941 */ /* 0x000fea0003800000 */
.L_x_7155:
        /* <DEDUP_REMOVED lines=29> */
.L_x_7158:
[----:B------:R-:W-:Y:S05]  /*1dc40*/  BSYNC B1 ;  /* 0x0000000000017941 */ /* 0x000fea0003800000 */
.L_x_7157:
        /* <DEDUP_REMOVED lines=21> */
.L_x_7160:
[----:B------:R-:W-:Y:S05]  /*1dda0*/  BSYNC B1 ;  /* 0x0000000000017941 */ /* 0x000fea0003800000 */
.L_x_7159:
[----:B------:R-:W-:Y:S01]  /*1ddb0*/  DFMA R68, R96, 0.5, -R68 ;  /* 0x3fe000006044782b */ /* 0x000fe20000000844 */
[----:B------:R-:W-:Y:S10]  /*1ddc0*/  BRA `(.L_x_7015) ;  /* 0x0000000000107947 */ /* 0x000ff40003800000 */
.L_x_7016:
[----:B------:R-:W-:Y:S01]  /*1ddd0*/  DSETP.GT.AND P0, PT, R4, RZ, PT ;  /* 0x000000ff0400722a */ /* 0x000fe20003f04000 */
[----:B------:R-:W-:-:S05]  /*1dde0*/  IMAD.MOV.U32 R68, RZ, RZ, 0x3ff00000 ;  /* 0x3ff00000ff447424 */ /* 0x000fca00078e00ff */
[----:B------:R-:W-:Y:S02]  /*1ddf0*/  FSEL R69, R68, +QNAN , P0 ;  /* 0x7ff8000044457808 */ /* 0x000fe40000000000 */
[----:B------:R-:W-:-:S07]  /*1de00*/  MOV R68, RZ ;  /* 0x000000ff00447202 */ /* 0x000fce0000000f00 */
.L_x_7015:
[----:B------:R-:W-:Y:S05]  /*1de10*/  BSYNC B4 ;  /* 0x0000000000047941 */ /* 0x000fea0003800000 */
.L_x_7014:
[----:B------:R-:W-:Y:S02]  /*1de20*/  IMAD.MOV.U32 R4, RZ, RZ, R2 ;  /* 0x000000ffff047224 */ /* 0x000fe400078e0002 */
[----:B------:R-:W-:-:S04]  /*1de30*/  IMAD.MOV.U32 R5, RZ, RZ, 0x0 ;  /* 0x00000000ff057424 */ /* 0x000fc800078e00ff */
[----:B------:R-:W-:Y:S05]  /*1de40*/  RET.REL.NODEC R4 `(_ZN2at6native29vectorized_elementwise_kernelILi8EN48_GLOBAL__N__08322988_15_IGammaKernel_cu_cb51a28d10CalcIgammaIdEESt5arrayIPcLm3EEEEviT0_T1_) ;  /* 0xfffffe20046c7950 */ /* 0x000fea0003c3ffff */
        .type           $_ZN2at6native29vectorized_elementwise_kernelILi8EN48_GLOBAL__N__08322988_15_IGammaKernel_cu_cb51a28d10CalcIgammaIdEESt5arrayIPcLm3EEEEviT0_T1_$_ZN46_INTERNAL_08322988_15_IGammaKernel_cu_cb51a28d48_GLOBAL__N__08322988_15_IGammaKernel_cu_cb51a28d12calc_igammacIdEET_S2_S2_,@function
        .size           $_ZN2at6native29vectorized_elementwise_kernelILi8EN48_GLOBAL__N__08322988_15_IGammaKernel_cu_cb51a28d10CalcIgammaIdEESt5arrayIPcLm3EEEEviT0_T1_$_ZN46_INTERNAL_08322988_15_IGammaKernel_cu_cb51a28d48_GLOBAL__N__08322988_15_IGammaKernel_cu_cb51a28d12calc_igammacIdEET_S2_S2_,($__internal_32_$__cuda_sm20_dblrcp_rn_slowpath_v3 - $_ZN2at6native29vectorized_elementwise_kernelILi8EN48_GLOBAL__N__08322988_15_IGammaKernel_cu_cb51a28d10CalcIgammaIdEESt5arrayIPcLm3EEEEviT0_T1_$_ZN46_INTERNAL_08322988_15_IGammaKernel_cu_cb51a28d48_GLOBAL__N__08322988_15_IGammaKernel_cu_cb51a28d12calc_igammacIdEET_S2_S2_)
$_ZN2at6native29vectorized_elementwise_kernelILi8EN48_GLOBAL__N__08322988_15_IGammaKernel_cu_cb51a28d10CalcIgammaIdEESt5arrayIPcLm3EEEEviT0_T1_$_ZN46_INTERNAL_08322988_15_IGammaKernel_cu_cb51a28d48_GLOBAL__N__08322988_15_IGammaKernel_cu_cb51a28d12calc_igammacIdEET_S2_S2_:
        /* <DEDUP_REMOVED lines=46> */
[----:B------:R-:W-:Y:S05]  /*1e130*/  CALL.REL.NOINC `($__internal_33_$__cuda_sm20_div_rn_f64_full) ;  /* 0x000002dc00707944 */ /* 0x000fea0003c00000 */
[----:B------:R-:W-:Y:S01]  /*1e140*/  MOV R34, R68 ;  /* 0x0000004400227202 */ /* 0x000fe20000000f00 */
[----:B------:R-:W-:-:S07]  /*1e150*/  IMAD.MOV.U32 R35, RZ, RZ, R65 ;  /* 0x000000ffff237224 */ /* 0x000fce00078e0041 */
.L_x_7165:
[----:B------:R-:W-:Y:S05]  /*1e160*/  BSYNC B2 ;  /* 0x0000000000027941 */ /* 0x000fea0003800000 */
.L_x_7164:
        /* <DEDUP_REMOVED lines=34> */
[----:B------:R-:W-:Y:S05]  /*1e390*/  CALL.REL.NOINC `($__internal_34_$__cuda_sm20_dsqrt_rn_f64_mediumpath_v1) ;  /* 0x000002e0006c7944 */ /* 0x000fea0003c00000 */
[----:B------:R-:W-:-:S07]  /*1e3a0*/  IMAD.MOV.U32 R39, RZ, RZ, R33 ;  /* 0x000000ffff277224 */ /* 0x000fce00078e0021 */
.L_x_7170:
[----:B------:R-:W-:Y:S05]  /*1e3b0*/  BSYNC B3 ;  /* 0x0000000000037941 */ /* 0x000fea0003800000 */
.L_x_7169:
        /* <DEDUP_REMOVED lines=19> */
[----:B------:R-:W-:Y:S05]  /*1e4f0*/  CALL.REL.NOINC `($__internal_33_$__cuda_sm20_div_rn_f64_full) ;  /* 0x000002d800807944 */ /* 0x000fea0003c00000 */
[----:B------:R-:W-:-:S07]  /*1e500*/  IMAD.MOV.U32 R69, RZ, RZ, R65 ;  /* 0x000000ffff457224 */ /* 0x000fce00078e0041 */
.L_x_7172:
[----:B------:R-:W-:Y:S05]  /*1e510*/  BSYNC B2 ;  /* 0x0000000000027941 */ /* 0x000fea0003800000 */
.L_x_7171:
[----:B------:R-:W-:-:S14]  /*1e520*/  DSETP.GEU.AND P0, PT, R34, R68, PT ;  /* 0x000000442200722a */ /* 0x000fdc0003f0e000 */
[----:B------:R-:W-:Y:S05]  /*1e530*/  @!P0 BREAK B6 ;  /* 0x0000000000068942 */ /* 0x000fea0003800000 */
[----:B------:R-:W-:Y:S05]  /*1e540*/  @!P0 BRA `(.L_x_7173) ;  /* 0x0000016000fc8947 */ /* 0x000fea0003800000 */
.L_x_7168:
[----:B------:R-:W-:Y:S05]  /*1e550*/  BSYNC B6 ;  /* 0x0000000000067941 */ /* 0x000fea0003800000 */
.L_x_7167:
        /* <DEDUP_REMOVED lines=88> */
.L_x_7177:
[----:B------:R-:W-:Y:S05]  /*1eae0*/  BSYNC B2 ;  /* 0x0000000000027941 */ /* 0x000fea0003800000 */
.L_x_7176:
        /* <DEDUP_REMOVED lines=23> */
[----:B------:R-:W-:Y:S05]  /*1ec60*/  CALL.REL.NOINC `($__internal_33_$__cuda_sm20_div_rn_f64_full) ;  /* 0x000002d000a47944 */ /* 0x000fea0003c00000 */
[----:B------:R-:W-:-:S07]  /*1ec70*/  IMAD.MOV.U32 R69, RZ, RZ, R65 ;  /* 0x000000ffff457224 */ /* 0x000fce00078e0041 */
.L_x_7179:
[----:B------:R-:W-:Y:S05]  /*1ec80*/  BSYNC B2 ;  /* 0x0000000000027941 */ /* 0x000fea0003800000 */
.L_x_7178:
        /* <DEDUP_REMOVED lines=9> */
.L_x_7186:
        /* <DEDUP_REMOVED lines=23> */
.L_x_7183:
[----:B------:R-:W-:Y:S05]  /*1ee90*/  BSYNC B5 ;  /* 0x0000000000057941 */ /* 0x000fea0003800000 */
.L_x_7182:
        /* <DEDUP_REMOVED lines=23> */
.L_x_7185:
[----:B------:R-:W-:Y:S05]  /*1f010*/  BSYNC B5 ;  /* 0x0000000000057941 */ /* 0x000fea0003800000 */
.L_x_7184:
[----:B------:R-:W-:Y:S01]  /*1f020*/  DADD R54, R68, R54 ;  /* 0x0000000044367229 */ /* 0x000fe20000000036 */
[----:B------:R-:W-:-:S05]  /*1f030*/  VIADD R32, R32, 0x1 ;  /* 0x0000000120207836 */ /* 0x000fca0000000000 */
[----:B------:R-:W-:Y:S02]  /*1f040*/  ISETP.GE.U32.AND P0, PT, R32, 0x7d0, PT ;  /* 0x000007d02000780c */ /* 0x000fe40003f06070 */
[----:B------:R-:W-:-:S08]  /*1f050*/  DMUL R36, |R54|, 1.1102230246251565404e-16 ;  /* 0x3ca0000036247828 */ /* 0x000fd00000000200 */
[----:B------:R-:W-:-:S14]  /*1f060*/  DSETP.GTU.AND P1, PT, |R68|, R36, PT ;  /* 0x000000244400722a */ /* 0x000fdc0003f2c200 */
[----:B------:R-:W-:Y:S05]  /*1f070*/  @!P0 BRA P1, `(.L_x_7186) ;  /* 0xfffffffc00288947 */ /* 0x000fea000083ffff */
[----:B------:R-:W-:Y:S05]  /*1f080*/  BSYNC B2 ;  /* 0x0000000000027941 */ /* 0x000fea0003800000 */
.L_x_7181:
        /* <DEDUP_REMOVED lines=78> */
.L_x_7188:
[----:B------:R-:W-:Y:S05]  /*1f570*/  BSYNC B2 ;  /* 0x0000000000027941 */ /* 0x000fea0003800000 */
.L_x_7187:
[----:B------:R-:W-:Y:S01]  /*1f580*/  BSSY B5, `(.L_x_7189) ;  /* 0x00000ab000057945 */ /* 0x000fe20003800000 */
[----:B------:R-:W-:-:S03]  /*1f590*/  DMUL R52, R4, R36 ;  /* 0x0000002404347228 */ /* 0x000fc60000000000 */
[----:B------:R-:W-:Y:S08]  /*1f5a0*/  @P2 BRA `(.L_x_7190) ;  /* 0x00000008009c2947 */ /* 0x000ff00003800000 */
[----:B------:R-:W-:Y:S01]  /*1f5b0*/  DADD R56, -RZ, |R38| ;  /* 0x00000000ff387229 */ /* 0x000fe20000000526 */
[----:B------:R-:W-:-:S09]  /*1f5c0*/  MOV R32, 0x1f600 ;  /* 0x0001f60000207802 */ /* 0x000fd20000000f00 */
[----:B------:R-:W-:Y:S02]  /*1f5d0*/  IMAD.MOV.U32 R34, RZ, RZ, R56 ;  /* 0x000000ffff227224 */ /* 0x000fe400078e0038 */
[----:B------:R-:W-:-:S07]  /*1f5e0*/  IMAD.MOV.U32 R33, RZ, RZ, R57 ;  /* 0x000000ffff217224 */ /* 0x000fce00078e0039 */
[----:B------:R-:W-:Y:S05]  /*1f5f0*/  CALL.REL.NOINC `($_ZN2at6native29vectorized_elementwise_kernelILi8EN48_GLOBAL__N__08322988_15_IGammaKernel_cu_cb51a28d10CalcIgammaIdEESt5arrayIPcLm3EEEEviT0_T1_$__internal_lgamma_pos) ;  /* 0x000002dc00487944 */ /* 0x000fea0003c00000 */
        /* <DEDUP_REMOVED lines=70> */
[----:B------:R-:W-:Y:S05]  /*1fa60*/  CALL.REL.NOINC `($__internal_33_$__cuda_sm20_div_rn_f64_full) ;  /* 0x000002c400247944 */ /* 0x000fea0003c00000 */
[----:B------:R-:W-:-:S07]  /*1fa70*/  IMAD.MOV.U32 R69, RZ, RZ, R65 ;  /* 0x000000ffff457224 */ /* 0x000fce00078e0041 */
.L_x_7195:
[----:B------:R-:W-:Y:S05]  /*1fa80*/  BSYNC B6 ;  /* 0x0000000000067941 */ /* 0x000fea0003800000 */
.L_x_7194:
[--C-:B------:R-:W-:Y:S01]  /*1fa90*/  IMAD.MOV.U32 R32, RZ, RZ, R69.reuse ;  /* 0x000000ffff207224 */ /* 0x100fe200078e0045 */
[----:B------:R-:W-:Y:S01]  /*1faa0*/  MOV R56, R68 ;  /* 0x0000004400387202 */ /* 0x000fe20000000f00 */
[----:B------:R-:W-:-:S07]  /*1fab0*/  IMAD.MOV.U32 R57, RZ, RZ, R69 ;  /* 0x000000ffff397224 */ /* 0x000fce00078e0045 */
.L_x_7193:
[----:B------:R-:W-:Y:S05]  /*1fac0*/  BSYNC B2 ;  /* 0x0000000000027941 */ /* 0x000fea0003800000 */
.L_x_7192:
        /* <DEDUP_REMOVED lines=79> */
.L_x_7197:
[----:B------:R-:W-:Y:S05]  /*1ffc0*/  BSYNC B2 ;  /* 0x0000000000027941 */ /* 0x000fea0003800000 */
.L_x_7196:
[--C-:B------:R-:W-:Y:S02]  /*1ffd0*/  DADD R58, -R58, R34.reuse ;  /* 0x000000003a3a7229 */ /* 0x100fe40000000122 */
[----:B------:R-:W-:-:S10]  /*1ffe0*/  DADD R34, -RZ, -R34 ;  /* 0x00000000ff227229 */ /* 0x000fd40000000922 */
[----:B------:R-:W-:Y:S02]  /*1fff0*/  FSEL R38, R34, R58, !P3 ;  /* 0x0000003a22267208 */ /* 0x000fe40005800000 */
[----:B------:R-:W-:Y:S01]  /*20000*/  FSEL R39, R35, R59, !P3 ;  /* 0x0000003b23277208 */ /* 0x000fe20005800000 */
[----:B------:R-:W-:Y:S06]  /*20010*/  BRA `(.L_x_7191) ;  /* 0x0000000000047947 */ /* 0x000fec0003800000 */
.L_x_7190:
[----:B------:R-:W-:-:S11]  /*20020*/  DADD R38, R38, R38 ;  /* 0x0000000026267229 */ /* 0x000fd60000000026 */
.L_x_7191:
[----:B------:R-:W-:Y:S05]  /*20030*/  BSYNC B5 ;  /* 0x0000000000057941 */ /* 0x000fea0003800000 */
.L_x_7189:
        /* <DEDUP_REMOVED lines=13> */
.L_x_7199:
        /* <DEDUP_REMOVED lines=60> */
.L_x_7200:
[----:B------:R-:W-:Y:S05]  /*204d0*/  BSYNC B2 ;  /* 0x0000000000027941 */ /* 0x000fea0003800000 */
.L_x_7198:
[----:B------:R-:W-:Y:S01]  /*204e0*/  DSETP.GTU.AND P0, PT, R48, +INF , PT ;  /* 0x7ff000003000742a */ /* 0x000fe20003f0c000 */
[----:B------:R-:W-:-:S13]  /*204f0*/  BSSY B5, `(.L_x_7201) ;  /* 0x00000a9000057945 */ /* 0x000fda0003800000 */
[----:B------:R-:W-:Y:S05]  /*20500*/  @P0 BRA `(.L_x_7202) ;  /* 0x0000000800980947 */ /* 0x000fea0003800000 */
[----:B------:R-:W-:Y:S01]  /*20510*/  IMAD.MOV.U32 R34, RZ, RZ, R48 ;  /* 0x000000ffff227224 */ /* 0x000fe200078e0030 */
[----:B------:R-:W-:Y:S02]  /*20520*/  MOV R33, R49 ;  /* 0x0000003100217202 */ /* 0x000fe40000000f00 */
[----:B------:R-:W-:-:S07]  /*20530*/  MOV R32, 0x20550 ;  /* 0x0002055000207802 */ /* 0x000fce0000000f00 */
[----:B------:R-:W-:Y:S05]  /*20540*/  CALL.REL.NOINC `($_ZN2at6native29vectorized_elementwise_kernelILi8EN48_GLOBAL__N__08322988_15_IGammaKernel_cu_cb51a28d10CalcIgammaIdEESt5arrayIPcLm3EEEEviT0_T1_$__internal_lgamma_pos) ;  /* 0x000002cc00747944 */ /* 0x000fea0003c00000 */
        /* <DEDUP_REMOVED lines=72> */
.L_x_7207:
[----:B------:R-:W-:Y:S05]  /*209d0*/  BSYNC B6 ;  /* 0x0000000000067941 */ /* 0x000fea0003800000 */
.L_x_7206:
[----:B------:R-:W-:Y:S01]  /*209e0*/  MOV R32, R69 ;  /* 0x0000004500207202 */ /* 0x000fe20000000f00 */
[----:B------:R-:W-:Y:S02]  /*209f0*/  IMAD.MOV.U32 R48, RZ, RZ, R68 ;  /* 0x000000ffff307224 */ /* 0x000fe400078e0044 */
[----:B------:R-:W-:-:S07]  /*20a00*/  IMAD.MOV.U32 R49, RZ, RZ, R69 ;  /* 0x000000ffff317224 */ /* 0x000fce00078e0045 */
.L_x_7205:
[----:B------:R-:W-:Y:S05]  /*20a10*/  BSYNC B2 ;  /* 0x0000000000027941 */ /* 0x000fea0003800000 */
.L_x_7204:
        /* <DEDUP_REMOVED lines=79> */
.L_x_7209:
[----:B------:R-:W-:Y:S05]  /*20f10*/  BSYNC B2 ;  /* 0x0000000000027941 */ /* 0x000fea0003800000 */
.L_x_7208:
[--C-:B------:R-:W-:Y:S02]  /*20f20*/  DADD R4, -R4, R34.reuse ;  /* 0x0000000004047229 */ /* 0x100fe40000000122 */
[----:B------:R-:W-:-:S10]  /*20f30*/  DADD R34, -RZ, -R34 ;  /* 0x00000000ff227229 */ /* 0x000fd40000000922 */
[----:B------:R-:W-:Y:S02]  /*20f40*/  FSEL R32, R34, R4, !P3 ;  /* 0x0000000422207208 */ /* 0x000fe40005800000 */
[----:B------:R-:W-:Y:S01]  /*20f50*/  FSEL R33, R35, R5, !P3 ;  /* 0x0000000523217208 */ /* 0x000fe20005800000 */
[----:B------:R-:W-:Y:S06]  /*20f60*/  BRA `(.L_x_7203) ;  /* 0x0000000000047947 */ /* 0x000fec0003800000 */
.L_x_7202:
[----:B------:R-:W-:-:S11]  /*20f70*/  DADD R32, R4, R4 ;  /* 0x0000000004207229 */ /* 0x000fd60000000004 */
.L_x_7203:
[----:B------:R-:W-:Y:S05]  /*20f80*/  BSYNC B5 ;  /* 0x0000000000057941 */ /* 0x000fea0003800000 */
.L_x_7201:
        /* <DEDUP_REMOVED lines=60> */
.L_x_7211:
[----:B------:R-:W-:Y:S05]  /*21350*/  BSYNC B2 ;  /* 0x0000000000027941 */ /* 0x000fea0003800000 */
.L_x_7210:
[----:B------:R-:W-:Y:S01]  /*21360*/  DFMA R54, -R54, R32, -R56 ;  /* 0x000000203636722b */ /* 0x000fe20000000938 */
[----:B------:R-:W-:Y:S10]  /*21370*/  BRA `(.L_x_7162) ;  /* 0x000002a800307947 */ /* 0x000ff40003800000 */
.L_x_7180:
        /* <DEDUP_REMOVED lines=112> */
.L_x_7217:
[----:B------:R-:W-:Y:S05]  /*21a80*/  BSYNC B5 ;  /* 0x0000000000057941 */ /* 0x000fea0003800000 */
.L_x_7216:
[----:B------:R-:W-:Y:S01]  /*21a90*/  IMAD.MOV.U32 R36, RZ, RZ, R38 ;  /* 0x000000ffff247224 */ /* 0x000fe200078e0026 */
[----:B------:R-:W-:Y:S01]  /*21aa0*/  HFMA2.MMA R38, -RZ, RZ, -29.21875, -12.359375 ;  /* 0xcf4eca2eff267435 */ /* 0x000fe200000001ff */
[----:B------:R-:W-:Y:S01]  /*21ab0*/  MOV R37, R39 ;  /* 0x0000002700257202 */ /* 0x000fe20000000f00 */
[----:B------:R-:W-:Y:S02]  /*21ac0*/  IMAD.MOV.U32 R62, RZ, RZ, 0xc ;  /* 0x0000000cff3e7424 */ /* 0x000fe400078e00ff */
[----:B------:R-:W-:Y:S02]  /*21ad0*/  IMAD.MOV.U32 R63, RZ, RZ, -0x1 ;  /* 0xffffffffff3f7424 */ /* 0x000fe400078e00ff */
[----:B------:R-:W-:-:S07]  /*21ae0*/  IMAD.MOV.U32 R39, RZ, RZ, 0x418b2298 ;  /* 0x418b2298ff277424 */ /* 0x000fce00078e00ff */
.L_x_7215:
[----:B------:R-:W-:Y:S05]  /*21af0*/  BSYNC B3 ;  /* 0x0000000000037941 */ /* 0x000fea0003800000 */
.L_x_7214:
        /* <DEDUP_REMOVED lines=97> */
[----:B------:R-:W-:Y:S05]  /*22110*/  CALL.REL.NOINC `($__internal_33_$__cuda_sm20_div_rn_f64_full) ;  /* 0x0000029c00787944 */ /* 0x000fea0003c00000 */
[----:B------:R-:W-:Y:S01]  /*22120*/  MOV R60, R68 ;  /* 0x00000044003c7202 */ /* 0x000fe20000000f00 */
[----:B------:R-:W-:-:S07]  /*22130*/  IMAD.MOV.U32 R61, RZ, RZ, R65 ;  /* 0x000000ffff3d7224 */ /* 0x000fce00078e0041 */
.L_x_7219:
[----:B------:R-:W-:Y:S05]  /*22140*/  BSYNC B2 ;  /* 0x0000000000027941 */ /* 0x000fea0003800000 */
.L_x_7218:
        /* <DEDUP_REMOVED lines=25> */
.L_x_7221:
[----:B------:R-:W-:Y:S05]  /*222e0*/  BSYNC B2 ;  /* 0x0000000000027941 */ /* 0x000fea0003800000 */
.L_x_7220:
        /* <DEDUP_REMOVED lines=23> */
.L_x_7223:
[----:B------:R-:W-:Y:S05]  /*22460*/  BSYNC B3 ;  /* 0x0000000000037941 */ /* 0x000fea0003800000 */
.L_x_7222:
        /* <DEDUP_REMOVED lines=22> */
.L_x_7225:
[----:B------:R-:W-:Y:S05]  /*225d0*/  BSYNC B2 ;  /* 0x0000000000027941 */ /* 0x000fea0003800000 */
.L_x_7224:
        /* <DEDUP_REMOVED lines=28> */
.L_x_7228:
[----:B------:R-:W-:Y:S05]  /*227a0*/  BSYNC B2 ;  /* 0x0000000000027941 */ /* 0x000fea0003800000 */
.L_x_7227:
        /* <DEDUP_REMOVED lines=86> */
.L_x_7230:
        /* <DEDUP_REMOVED lines=22> */
.L_x_7233:
[----:B------:R-:W-:Y:S05]  /*22e70*/  BSYNC B5 ;  /* 0x0000000000057941 */ /* 0x000fea0003800000 */
.L_x_7232:
        /* <DEDUP_REMOVED lines=29> */
.L_x_7231:
[----:B------:R-:W-:Y:S05]  /*23050*/  BSYNC B2 ;  /* 0x0000000000027941 */ /* 0x000fea0003800000 */
.L_x_7229:
        /* <DEDUP_REMOVED lines=25> */
.L_x_7235:
[----:B------:R-:W-:Y:S05]  /*231f0*/  BSYNC B2 ;  /* 0x0000000000027941 */ /* 0x000fea0003800000 */
.L_x_7234:
        /* <DEDUP_REMOVED lines=60> */
.L_x_7237:
[----:B------:R-:W-:Y:S05]  /*235c0*/  BSYNC B2 ;  /* 0x0000000000027941 */ /* 0x000fea0003800000 */
.L_x_7236:
[----:B------:R-:W-:Y:S01]  /*235d0*/  DMUL R40, R40, R32 ;  /* 0x0000002028287228 */ /* 0x000fe20000000000 */
[----:B------:R-:W-:Y:S10]  /*235e0*/  BRA `(.L_x_7238) ;  /* 0x0000001800087947 */ /* 0x000ff40003800000 */
.L_x_7226:
        /* <DEDUP_REMOVED lines=72> */
.L_x_7240:
[----:B------:R-:W-:Y:S05]  /*23a70*/  BSYNC B2 ;  /* 0x0000000000027941 */ /* 0x000fea0003800000 */
.L_x_7239:
        /* <DEDUP_REMOVED lines=8> */
[----:B------:R-:W-:Y:S01]  /*23b00*/  MOV R72, R68 ;  /* 0x0000004400487202 */ /* 0x000fe20000000f00 */
[----:B------:R-:W-:-:S07]  /*23b10*/  IMAD.MOV.U32 R73, RZ, RZ, R65 ;  /* 0x000000ffff497224 */ /* 0x000fce00078e0041 */
.L_x_7242:
[----:B------:R-:W-:Y:S05]  /*23b20*/  BSYNC B2 ;  /* 0x0000000000027941 */ /* 0x000fea0003800000 */
.L_x_7241:
        /* <DEDUP_REMOVED lines=9> */
[----:B------:R-:W-:Y:S05]  /*23bc0*/  CALL.REL.NOINC `($_ZN2at6native29vectorized_elementwise_kernelILi8EN48_GLOBAL__N__08322988_15_IGammaKernel_cu_cb51a28d10CalcIgammaIdEESt5arrayIPcLm3EEEEviT0_T1_$__internal_accurate_pow) ;  /* 0x0000028c000c7944 */ /* 0x000fea0003c00000 */
[----:B------:R-:W-:Y:S05]  /*23bd0*/  BSYNC B2 ;  /* 0x0000000000027941 */ /* 0x000fea0003800000 */
.L_x_7243:
        /* <DEDUP_REMOVED lines=21> */
.L_x_7245:
[----:B------:R-:W-:Y:S01]  /*23d30*/  DSETP.NEU.AND P0, PT, R48, 0.5, PT ;  /* 0x3fe000003000742a */ /* 0x000fe20003f0d000 */
[----:B------:R-:W-:Y:S02]  /*23d40*/  ISETP.GE.AND P2, PT, R5, RZ, PT ;  /* 0x000000ff0500720c */ /* 0x000fe40003f46270 */
[----:B------:R-:W-:Y:S02]  /*23d50*/  ISETP.EQ.U32.AND P1, PT, R51, RZ, PT ;  /* 0x000000ff3300720c */ /* 0x000fe40003f22070 */
[----:B------:R-:W-:Y:S02]  /*23d60*/  MOV R38, RZ ;  /* 0x000000ff00267202 */ /* 0x000fe40000000f00 */
[----:B------:R-:W-:-:S04]  /*23d70*/  ISETP.EQ.AND.EX P0, PT, R50, -0x80000000, P0, P1 ;  /* 0x800000003200780c */ /* 0x000fc80000702310 */
[----:B------:R-:W-:-:S04]  /*23d80*/  SEL R39, R73, RZ, P0 ;  /* 0x000000ff49277207 */ /* 0x000fc80000000000 */
[----:B------:R-:W-:-:S07]  /*23d90*/  @!P2 LOP3.LUT R39, R39, 0x7ff00000, RZ, 0xfc, !PT ;  /* 0x7ff000002727a812 */ /* 0x000fce00078efcff */
.L_x_7246:
[----:B------:R-:W-:Y:S05]  /*23da0*/  BSYNC B2 ;  /* 0x0000000000027941 */ /* 0x000fea0003800000 */
.L_x_7244:
        /* <DEDUP_REMOVED lines=18> */
.L_x_7249:
[----:B------:R-:W-:-:S11]  /*23ed0*/  DADD R38, R4, R72 ;  /* 0x0000000004267229 */ /* 0x000fd60000000048 */
.L_x_7248:
[----:B------:R-:W-:Y:S05]  /*23ee0*/  BSYNC B2 ;  /* 0x0000000000027941 */ /* 0x000fea0003800000 */
.L_x_7247:
[----:B------:R-:W-:-:S06]  /*23ef0*/  DSETP.NEU.AND P0, PT, R72, 1, PT ;  /* 0x3ff000004800742a */ /* 0x000fcc0003f0d000 */
[----:B------:R-:W-:Y:S02]  /*23f00*/  FSEL R34, R38, RZ, P0 ;  /* 0x000000ff26227208 */ /* 0x000fe40000000000 */
[----:B------:R-:W-:-:S06]  /*23f10*/  FSEL R35, R39, 1.875, P0 ;  /* 0x3ff0000027237808 */ /* 0x000fcc0000000000 */
[----:B------:R-:W-:-:S08]  /*23f20*/  DMUL R36, R36, R34 ;  /* 0x0000002224247228 */ /* 0x000fd00000000000 */
[----:B------:R-:W-:Y:S01]  /*23f30*/  DMUL R40, R36, R32 ;  /* 0x0000002024287228 */ /* 0x000fe20000000000 */
[----:B------:R-:W-:Y:S10]  /*23f40*/  BRA `(.L_x_7238) ;  /* 0x0000000c00b07947 */ /* 0x000ff40003800000 */
.L_x_7213:
[----:B------:R-:W-:Y:S01]  /*23f50*/  DSETP.GTU.AND P0, PT, R48, +INF , PT ;  /* 0x7ff000003000742a */ /* 0x000fe20003f0c000 */
[----:B------:R-:W-:-:S13]  /*23f60*/  BSSY B5, `(.L_x_7250) ;  /* 0x00000a9000057945 */ /* 0x000fda0003800000 */
        /* <DEDUP_REMOVED lines=77> */
.L_x_7256:
[----:B------:R-:W-:Y:S05]  /*24440*/  BSYNC B7 ;  /* 0x0000000000077941 */ /* 0x000fea0003800000 */
.L_x_7255:
[----:B------:R-:W-:Y:S01]  /*24450*/  IMAD.MOV.U32 R32, RZ, RZ, R69 ;  /* 0x000000ffff207224 */ /* 0x000fe200078e0045 */
[----:B------:R-:W-:Y:S01]  /*24460*/  MOV R49, R69 ;  /* 0x0000004500317202 */ /* 0x000fe20000000f00 */
[----:B------:R-:W-:-:S07]  /*24470*/  IMAD.MOV.U32 R48, RZ, RZ, R68 ;  /* 0x000000ffff307224 */ /* 0x000fce00078e0044 */
.L_x_7254:
[----:B------:R-:W-:Y:S05]  /*24480*/  BSYNC B2 ;  /* 0x0000000000027941 */ /* 0x000fea0003800000 */
.L_x_7253:
        /* <DEDUP_REMOVED lines=79> */
.L_x_7258:
[----:B------:R-:W-:Y:S05]  /*24980*/  BSYNC B2 ;  /* 0x0000000000027941 */ /* 0x000fea0003800000 */
.L_x_7257:
[--C-:B------:R-:W-:Y:S02]  /*24990*/  DADD R56, -R56, R34.reuse ;  /* 0x0000000038387229 */ /* 0x100fe40000000122 */
[----:B------:R-:W-:-:S10]  /*249a0*/  DADD R34, -RZ, -R34 ;  /* 0x00000000ff227229 */ /* 0x000fd40000000922 */
[----:B------:R-:W-:Y:S02]  /*249b0*/  FSEL R34, R34, R56, !P3 ;  /* 0x0000003822227208 */ /* 0x000fe40005800000 */
[----:B------:R-:W-:Y:S01]  /*249c0*/  FSEL R35, R35, R57, !P3 ;  /* 0x0000003923237208 */ /* 0x000fe20005800000 */
[----:B------:R-:W-:Y:S06]  /*249d0*/  BRA `(.L_x_7252) ;  /* 0x0000000000047947 */ /* 0x000fec0003800000 */
.L_x_7251:
[----:B------:R-:W-:-:S11]  /*249e0*/  DADD R34, R4, R4 ;  /* 0x0000000004227229 */ /* 0x000fd60000000004 */
.L_x_7252:
[----:B------:R-:W-:Y:S05]  /*249f0*/  BSYNC B5 ;  /* 0x0000000000057941 */ /* 0x000fea0003800000 */
.L_x_7250:
        /* <DEDUP_REMOVED lines=65> */
.L_x_7238:
[----:B------:R-:W-:Y:S05]  /*24e10*/  BSYNC B6 ;  /* 0x0000000000067941 */ /* 0x000fea0003800000 */
.L_x_7212:
        /* <DEDUP_REMOVED lines=12> */
.L_x_7264:
        /* <DEDUP_REMOVED lines=23> */
.L_x_7263:
[----:B------:R-:W-:Y:S05]  /*25050*/  BSYNC B6 ;  /* 0x0000000000067941 */ /* 0x000fea0003800000 */
.L_x_7262:
        /* <DEDUP_REMOVED lines=8> */
.L_x_7261:
        /* <DEDUP_REMOVED lines=22> */
.L_x_7265:
[----:B------:R-:W-:Y:S05]  /*25240*/  BSYNC B5 ;  /* 0x0000000000057941 */ /* 0x000fea0003800000 */
.L_x_7260:
[----:B------:R-:W-:Y:S05]  /*25250*/  BSYNC B2 ;  /* 0x0000000000027941 */ /* 0x000fea0003800000 */
.L_x_7259:
[----:B------:R-:W-:Y:S01]  /*25260*/  DADD R54, -R68, 1 ;  /* 0x3ff0000044367429 */ /* 0x000fe20000000100 */
[----:B------:R-:W-:Y:S10]  /*25270*/  BRA `(.L_x_7162) ;  /* 0x0000026800707947 */ /* 0x000ff40003800000 */
.L_x_7175:
        /* <DEDUP_REMOVED lines=9> */
.L_x_7272:
        /* <DEDUP_REMOVED lines=23> */
.L_x_7269:
[----:B------:R-:W-:Y:S05]  /*25480*/  BSYNC B5 ;  /* 0x0000000000057941 */ /* 0x000fea0003800000 */
.L_x_7268:
        /* <DEDUP_REMOVED lines=23> */
.L_x_7271:
[----:B------:R-:W-:Y:S05]  /*25600*/  BSYNC B5 ;  /* 0x0000000000057941 */ /* 0x000fea0003800000 */
.L_x_7270:
[----:B------:R-:W-:Y:S01]  /*25610*/  DADD R54, R68, R54 ;  /* 0x0000000044367229 */ /* 0x000fe20000000036 */
[----:B------:R-:W-:-:S05]  /*25620*/  VIADD R32, R32, 0x1 ;  /* 0x0000000120207836 */ /* 0x000fca0000000000 */
[----:B------:R-:W-:Y:S02]  /*25630*/  ISETP.GE.U32.AND P0, PT, R32, 0x7d0, PT ;  /* 0x000007d02000780c */ /* 0x000fe40003f06070 */
[----:B------:R-:W-:-:S08]  /*25640*/  DMUL R34, |R54|, 1.1102230246251565404e-16 ;  /* 0x3ca0000036227828 */ /* 0x000fd00000000200 */
[----:B------:R-:W-:-:S14]  /*25650*/  DSETP.GTU.AND P1, PT, |R68|, R34, PT ;  /* 0x000000224400722a */ /* 0x000fdc0003f2c200 */
[----:B------:R-:W-:Y:S05]  /*25660*/  @!P0 BRA P1, `(.L_x_7272) ;  /* 0xfffffffc00288947 */ /* 0x000fea000083ffff */
[----:B------:R-:W-:Y:S05]  /*25670*/  BSYNC B2 ;  /* 0x0000000000027941 */ /* 0x000fea0003800000 */
.L_x_7267:
        /* <DEDUP_REMOVED lines=82> */
.L_x_7274:
[----:B------:R-:W-:Y:S05]  /*25ba0*/  BSYNC B2 ;  /* 0x0000000000027941 */ /* 0x000fea0003800000 */
.L_x_7273:
[----:B------:R-:W-:Y:S01]  /*25bb0*/  BSSY B5, `(.L_x_7275) ;  /* 0x00000ab000057945 */ /* 0x000fe20003800000 */
[----:B------:R-:W-:-:S03]  /*25bc0*/  DMUL R52, R4, R32 ;  /* 0x0000002004347228 */ /* 0x000fc60000000000 */
[----:B------:R-:W-:Y:S08]  /*25bd0*/  @P2 BRA `(.L_x_7276) ;  /* 0x00000008009c2947 */ /* 0x000ff00003800000 */
[----:B------:R-:W-:Y:S01]  /*25be0*/  DADD R56, -RZ, |R38| ;  /* 0x00000000ff387229 */ /* 0x000fe20000000526 */
[----:B------:R-:W-:-:S09]  /*25bf0*/  MOV R32, 0x25c30 ;  /* 0x00025c3000207802 */ /* 0x000fd20000000f00 */
[----:B------:R-:W-:Y:S01]  /*25c00*/  IMAD.MOV.U32 R34, RZ, RZ, R56 ;  /* 0x000000ffff227224 */ /* 0x000fe200078e0038 */
[----:B------:R-:W-:-:S07]  /*25c10*/  MOV R33, R57 ;  /* 0x0000003900217202 */ /* 0x000fce0000000f00 */
[----:B------:R-:W-:Y:S05]  /*25c20*/  CALL.REL.NOINC `($_ZN2at6native29vectorized_elementwise_kernelILi8EN48_GLOBAL__N__08322988_15_IGammaKernel_cu_cb51a28d10CalcIgammaIdEESt5arrayIPcLm3EEEEviT0_T1_$__internal_lgamma_pos) ;  /* 0x0000027400bc7944 */ /* 0x000fea0003c00000 */
        /* <DEDUP_REMOVED lines=72> */
.L_x_7281:
[----:B------:R-:W-:Y:S05]  /*260b0*/  BSYNC B6 ;  /* 0x0000000000067941 */ /* 0x000fea0003800000 */
.L_x_7280:
[----:B------:R-:W-:Y:S01]  /*260c0*/  MOV R32, R69 ;  /* 0x0000004500207202 */ /* 0x000fe20000000f00 */
[----:B------:R-:W-:Y:S02]  /*260d0*/  IMAD.MOV.U32 R56, RZ, RZ, R68 ;  /* 0x000000ffff387224 */ /* 0x000fe400078e0044 */
[----:B------:R-:W-:-:S07]  /*260e0*/  IMAD.MOV.U32 R57, RZ, RZ, R69 ;  /* 0x000000ffff397224 */ /* 0x000fce00078e0045 */
.L_x_7279:
[----:B------:R-:W-:Y:S05]  /*260f0*/  BSYNC B2 ;  /* 0x0000000000027941 */ /* 0x000fea0003800000 */
.L_x_7278:
        /* <DEDUP_REMOVED lines=79> */
.L_x_7283:
[----:B------:R-:W-:Y:S05]  /*265f0*/  BSYNC B2 ;  /* 0x0000000000027941 */ /* 0x000fea0003800000 */
.L_x_7282:
[--C-:B------:R-:W-:Y:S02]  /*26600*/  DADD R58, -R58, R34.reuse ;  /* 0x000000003a3a7229 */ /* 0x100fe40000000122 */
[----:B------:R-:W-:-:S10]  /*26610*/  DADD R34, -RZ, -R34 ;  /* 0x00000000ff227229 */ /* 0x000fd40000000922 */
[----:B------:R-:W-:Y:S02]  /*26620*/  FSEL R38, R34, R58, !P3 ;  /* 0x0000003a22267208 */ /* 0x000fe40005800000 */
[----:B------:R-:W-:Y:S01]  /*26630*/  FSEL R39, R35, R59, !P3 ;  /* 0x0000003b23277208 */ /* 0x000fe20005800000 */
[----:B------:R-:W-:Y:S06]  /*26640*/  BRA `(.L_x_7277) ;  /* 0x0000000000047947 */ /* 0x000fec0003800000 */
.L_x_7276:
[----:B------:R-:W-:-:S11]  /*26650*/  DADD R38, R38, R38 ;  /* 0x0000000026267229 */ /* 0x000fd60000000026 */
.L_x_7277:
[----:B------:R-:W-:Y:S05]  /*26660*/  BSYNC B5 ;  /* 0x0000000000057941 */ /* 0x000fea0003800000 */
.L_x_7275:
        /* <DEDUP_REMOVED lines=13> */
.L_x_7285:
        /* <DEDUP_REMOVED lines=60> */
.L_x_7286:
[----:B------:R-:W-:Y:S05]  /*26b00*/  BSYNC B2 ;  /* 0x0000000000027941 */ /* 0x000fea0003800000 */
.L_x_7284:
        /* <DEDUP_REMOVED lines=79> */
.L_x_7293:
[----:B------:R-:W-:Y:S05]  /*27000*/  BSYNC B6 ;  /* 0x0000000000067941 */ /* 0x000fea0003800000 */
.L_x_7292:
[----:B------:R-:W-:Y:S01]  /*27010*/  IMAD.MOV.U32 R32, RZ, RZ, R69 ;  /* 0x000000ffff207224 */ /* 0x000fe200078e0045 */
[----:B------:R-:W-:Y:S01]  /*27020*/  MOV R49, R69 ;  /* 0x0000004500317202 */ /* 0x000fe20000000f00 */
[----:B------:R-:W-:-:S07]  /*27030*/  IMAD.MOV.U32 R48, RZ, RZ, R68 ;  /* 0x000000ffff307224 */ /* 0x000fce00078e0044 */
.L_x_7291:
[----:B------:R-:W-:Y:S05]  /*27040*/  BSYNC B2 ;  /* 0x0000000000027941 */ /* 0x000fea0003800000 */
.L_x_7290:
        /* <DEDUP_REMOVED lines=79> */
.L_x_7295:
[----:B------:R-:W-:Y:S05]  /*27540*/  BSYNC B2 ;  /* 0x0000000000027941 */ /* 0x000fea0003800000 */
.L_x_7294:
[--C-:B------:R-:W-:Y:S02]  /*27550*/  DADD R4, -R4, R34.reuse ;  /* 0x0000000004047229 */ /* 0x100fe40000000122 */
[----:B------:R-:W-:-:S10]  /*27560*/  DADD R34, -RZ, -R34 ;  /* 0x00000000ff227229 */ /* 0x000fd40000000922 */
[----:B------:R-:W-:Y:S02]  /*27570*/  FSEL R32, R34, R4, !P3 ;  /* 0x0000000422207208 */ /* 0x000fe40005800000 */
[----:B------:R-:W-:Y:S01]  /*27580*/  FSEL R33, R35, R5, !P3 ;  /* 0x0000000523217208 */ /* 0x000fe20005800000 */
[----:B------:R-:W-:Y:S06]  /*27590*/  BRA `(.L_x_7289) ;  /* 0x0000000000047947 */ /* 0x000fec0003800000 */
.L_x_7288:
[----:B------:R-:W-:-:S11]  /*275a0*/  DADD R32, R4, R4 ;  /* 0x0000000004207229 */ /* 0x000fd60000000004 */
.L_x_7289:
[----:B------:R-:W-:Y:S05]  /*275b0*/  BSYNC B5 ;  /* 0x0000000000057941 */ /* 0x000fea0003800000 */
.L_x_7287:
        /* <DEDUP_REMOVED lines=60> */
.L_x_7297:
[----:B------:R-:W-:Y:S05]  /*27980*/  BSYNC B2 ;  /* 0x0000000000027941 */ /* 0x000fea0003800000 */
.L_x_7296:
[----:B------:R-:W-:Y:S01]  /*27990*/  DFMA R54, -R54, R32, -R56 ;  /* 0x000000203636722b */ /* 0x000fe20000000938 */
[----:B------:R-:W-:Y:S10]  /*279a0*/  BRA `(.L_x_7162) ;  /* 0x0000024000a47947 */ /* 0x000ff40003800000 */
.L_x_7266:
        /* <DEDUP_REMOVED lines=112> */
.L_x_7303:
[----:B------:R-:W-:Y:S05]  /*280b0*/  BSYNC B5 ;  /* 0x0000000000057941 */ /* 0x000fea0003800000 */
.L_x_7302:
[----:B------:R-:W-:Y:S01]  /*280c0*/  MOV R36, R38 ;  /* 0x0000002600247202 */ /* 0x000fe20000000f00 */
[----:B------:R-:W-:Y:S01]  /*280d0*/  IMAD.MOV.U32 R37, RZ, RZ, R39 ;  /* 0x000000ffff257224 */ /* 0x000fe200078e0027 */
[----:B------:R-:W-:Y:S01]  /*280e0*/  MOV R63, 0xffffffff ;  /* 0xffffffff003f7802 */ /* 0x000fe20000000f00 */
[----:B------:R-:W-:Y:S02]  /*280f0*/  IMAD.MOV.U32 R62, RZ, RZ, 0xc ;  /* 0x0000000cff3e7424 */ /* 0x000fe400078e00ff */
[----:B------:R-:W-:Y:S02]  /*28100*/  IMAD.MOV.U32 R38, RZ, RZ, -0x30b135d2 ;  /* 0xcf4eca2eff267424 */ /* 0x000fe400078e00ff */
[----:B------:R-:W-:-:S07]  /*28110*/  IMAD.MOV.U32 R39, RZ, RZ, 0x418b2298 ;  /* 0x418b2298ff277424 */ /* 0x000fce00078e00ff */
.L_x_7301:
[----:B------:R-:W-:Y:S05]  /*28120*/  BSYNC B3 ;  /* 0x0000000000037941 */ /* 0x000fea0003800000 */
.L_x_7300:
        /* <DEDUP_REMOVED lines=97> */
[----:B------:R-:W-:Y:S05]  /*28740*/  CALL.REL.NOINC `($__internal_33_$__cuda_sm20_div_rn_f64_full) ;  /* 0x0000023400ec7944 */ /* 0x000fea0003c00000 */
[----:B------:R-:W-:Y:S02]  /*28750*/  IMAD.MOV.U32 R60, RZ, RZ, R68 ;  /* 0x000000ffff3c7224 */ /* 0x000fe400078e0044 */
[----:B------:R-:W-:-:S07]  /*28760*/  IMAD.MOV.U32 R61, RZ, RZ, R65 ;  /* 0x000000ffff3d7224 */ /* 0x000fce00078e0041 */
.L_x_7305:
[----:B------:R-:W-:Y:S05]  /*28770*/  BSYNC B2 ;  /* 0x0000000000027941 */ /* 0x000fea0003800000 */
.L_x_7304:
        /* <DEDUP_REMOVED lines=22> */
[----:B------:R-:W-:Y:S05]  /*288e0*/  CALL.REL.NOINC `($__internal_33_$__cuda_sm20_div_rn_f64_full) ;  /* 0x0000023400847944 */ /* 0x000fea0003c00000 */
[----:B------:R-:W-:Y:S02]  /*288f0*/  IMAD.MOV.U32 R56, RZ, RZ, R68 ;  /* 0x000000ffff387224 */ /* 0x000fe400078e0044 */
[----:B------:R-:W-:-:S07]  /*28900*/  IMAD.MOV.U32 R57, RZ, RZ, R65 ;  /* 0x000000ffff397224 */ /* 0x000fce00078e0041 */
.L_x_7307:
[----:B------:R-:W-:Y:S05]  /*28910*/  BSYNC B2 ;  /* 0x0000000000027941 */ /* 0x000fea0003800000 */
.L_x_7306:
        /* <DEDUP_REMOVED lines=20> */
[----:B------:R-:W-:Y:S05]  /*28a60*/  CALL.REL.NOINC `($__internal_34_$__cuda_sm20_dsqrt_rn_f64_mediumpath_v1) ;  /* 0x0000023800b87944 */ /* 0x000fea0003c00000 */
[----:B------:R-:W-:Y:S02]  /*28a70*/  IMAD.MOV.U32 R66, RZ, RZ, R38 ;  /* 0x000000ffff427224 */ /* 0x000fe400078e0026 */
[----:B------:R-:W-:-:S07]  /*28a80*/  IMAD.MOV.U32 R67, RZ, RZ, R33 ;  /* 0x000000ffff437224 */ /* 0x000fce00078e0021 */
.L_x_7309:
[----:B------:R-:W-:Y:S05]  /*28a90*/  BSYNC B3 ;  /* 0x0000000000037941 */ /* 0x000fea0003800000 */
.L_x_7308:
        /* <DEDUP_REMOVED lines=22> */
.L_x_7311:
[----:B------:R-:W-:Y:S05]  /*28c00*/  BSYNC B2 ;  /* 0x0000000000027941 */ /* 0x000fea0003800000 */
.L_x_7310:
        /* <DEDUP_REMOVED lines=28> */
.L_x_7314:
[----:B------:R-:W-:Y:S05]  /*28dd0*/  BSYNC B2 ;  /* 0x0000000000027941 */ /* 0x000fea0003800000 */
.L_x_7313:
        /* <DEDUP_REMOVED lines=86> */
.L_x_7316:
        /* <DEDUP_REMOVED lines=22> */
.L_x_7319:
[----:B------:R-:W-:Y:S05]  /*294a0*/  BSYNC B5 ;  /* 0x0000000000057941 */ /* 0x000fea0003800000 */
.L_x_7318:
        /* <DEDUP_REMOVED lines=29> */
.L_x_7317:
[----:B------:R-:W-:Y:S05]  /*29680*/  BSYNC B2 ;  /* 0x0000000000027941 */ /* 0x000fea0003800000 */
.L_x_7315:
        /* <DEDUP_REMOVED lines=25> */
.L_x_7321:
[----:B------:R-:W-:Y:S05]  /*29820*/  BSYNC B2 ;  /* 0x0000000000027941 */ /* 0x000fea0003800000 */
.L_x_7320:
        /* <DEDUP_REMOVED lines=60> */
.L_x_7323:
[----:B------:R-:W-:Y:S05]  /*29bf0*/  BSYNC B2 ;  /* 0x0000000000027941 */ /* 0x000fea0003800000 */
.L_x_7322:
[----:B------:R-:W-:Y:S01]  /*29c00*/  DMUL R40, R40, R32 ;  /* 0x0000002028287228 */ /* 0x000fe20000000000 */
[----:B------:R-:W-:Y:S10]  /*29c10*/  BRA `(.L_x_7324) ;  /* 0x0000001c00547947 */ /* 0x000ff40003800000 */
.L_x_7312:
        /* <DEDUP_REMOVED lines=72> */
.L_x_7326:
[----:B------:R-:W-:Y:S05]  /*2a0a0*/  BSYNC B2 ;  /* 0x0000000000027941 */ /* 0x000fea0003800000 */
.L_x_7325:
[----:B------:R-:W-:Y:S04]  /*2a0b0*/  BSSY B2, `(.L_x_7327) ;  /* 0x000000a000027945 */ /* 0x000fe80003800000 */
[----:B------:R-:W-:Y:S05]  /*2a0c0*/  @P2 BRA P3, `(.L_x_7328) ;  /* 0x0000000000202947 */ /* 0x000fea0001800000 */
[----:B------:R-:W-:Y:S01]  /*2a0d0*/  MOV R68, R50 ;  /* 0x0000003200447202 */ /* 0x000fe20000000f00 */
[----:B------:R-:W-:Y:S01]  /*2a0e0*/  IMAD.MOV.U32 R65, RZ, RZ, R51 ;  /* 0x000000ffff417224 */ /* 0x000fe200078e0033 */
[----:B------:R-:W-:Y:S01]  /*2a0f0*/  MOV R67, R53 ;  /* 0x0000003500437202 */ /* 0x000fe20000000f00 */
[----:B------:R-:W-:Y:S01]  /*2a100*/  IMAD.MOV.U32 R70, RZ, RZ, R52 ;  /* 0x000000ffff467224 */ /* 0x000fe200078e0034 */
[----:B------:R-:W-:-:S07]  /*2a110*/  MOV R66, 0x2a130 ;  /* 0x0002a13000427802 */ /* 0x000fce0000000f00 */
[----:B------:R-:W-:Y:S05]  /*2a120*/  CALL.REL.NOINC `($__internal_33_$__cuda_sm20_div_rn_f64_full) ;  /* 0x0000021c00747944 */ /* 0x000fea0003c00000 */
[----:B------:R-:W-:Y:S02]  /*2a130*/  IMAD.MOV.U32 R72, RZ, RZ, R68 ;  /* 0x000000ffff487224 */ /* 0x000fe400078e0044 */
[----:B------:R-:W-:-:S07]  /*2a140*/  IMAD.MOV.U32 R73, RZ, RZ, R65 ;  /* 0x000000ffff497224 */ /* 0x000fce00078e0041 */
.L_x_7328:
[----:B------:R-:W-:Y:S05]  /*2a150*/  BSYNC B2 ;  /* 0x0000000000027941 */ /* 0x000fea0003800000 */
.L_x_7327:
        /* <DEDUP_REMOVED lines=9> */
[----:B------:R-:W-:Y:S05]  /*2a1f0*/  CALL.REL.NOINC `($_ZN2at6native29vectorized_elementwise_kernelILi8EN48_GLOBAL__N__08322988_15_IGammaKernel_cu_cb51a28d10CalcIgammaIdEESt5arrayIPcLm3EEEEviT0_T1_$__internal_accurate_pow) ;  /* 0x0000022400807944 */ /* 0x000fea0003c00000 */
[----:B------:R-:W-:Y:S05]  /*2a200*/  BSYNC B2 ;  /* 0x0000000000027941 */ /* 0x000fea0003800000 */
.L_x_7329:
        /* <DEDUP_REMOVED lines=21> */
.L_x_7331:
[----:B------:R-:W-:Y:S01]  /*2a360*/  DSETP.NEU.AND P1, PT, R48, 0.5, PT ;  /* 0x3fe000003000742a */ /* 0x000fe20003f2d000 */
[----:B------:R-:W-:Y:S01]  /*2a370*/  ISETP.GE.AND P2, PT, R5, RZ, PT ;  /* 0x000000ff0500720c */ /* 0x000fe20003f46270 */
[----:B------:R-:W-:Y:S01]  /*2a380*/  IMAD.MOV.U32 R34, RZ, RZ, RZ ;  /* 0x000000ffff227224 */ /* 0x000fe200078e00ff */
[----:B------:R-:W-:-:S04]  /*2a390*/  ISETP.EQ.U32.AND P0, PT, R51, RZ, PT ;  /* 0x000000ff3300720c */ /* 0x000fc80003f02070 */
[----:B------:R-:W-:-:S04]  /*2a3a0*/  ISETP.EQ.AND.EX P0, PT, R50, -0x80000000, P1, P0 ;  /* 0x800000003200780c */ /* 0x000fc80000f02300 */
[----:B------:R-:W-:-:S04]  /*2a3b0*/  SEL R35, R73, RZ, P0 ;  /* 0x000000ff49237207 */ /* 0x000fc80000000000 */
[----:B------:R-:W-:-:S07]  /*2a3c0*/  @!P2 LOP3.LUT R35, R35, 0x7ff00000, RZ, 0xfc, !PT ;  /* 0x7ff000002323a812 */ /* 0x000fce00078efcff */
.L_x_7332:
[----:B------:R-:W-:Y:S05]  /*2a3d0*/  BSYNC B2 ;  /* 0x0000000000027941 */ /* 0x000fea0003800000 */
.L_x_7330:
        /* <DEDUP_REMOVED lines=18> */
.L_x_7335:
[----:B------:R-:W-:-:S11]  /*2a500*/  DADD R34, R4, R72 ;  /* 0x0000000004227229 */ /* 0x000fd60000000048 */
.L_x_7334:
[----:B------:R-:W-:Y:S05]  /*2a510*/  BSYNC B2 ;  /* 0x0000000000027941 */ /* 0x000fea0003800000 */
.L_x_7333:
[----:B------:R-:W-:-:S06]  /*2a520*/  DSETP.NEU.AND P0, PT, R72, 1, PT ;  /* 0x3ff000004800742a */ /* 0x000fcc0003f0d000 */
[----:B------:R-:W-:Y:S02]  /*2a530*/  FSEL R34, R34, RZ, P0 ;  /* 0x000000ff22227208 */ /* 0x000fe40000000000 */
[----:B------:R-:W-:-:S06]  /*2a540*/  FSEL R35, R35, 1.875, P0 ;  /* 0x3ff0000023237808 */ /* 0x000fcc0000000000 */
[----:B------:R-:W-:-:S08]  /*2a550*/  DMUL R36, R36, R34 ;  /* 0x0000002224247228 */ /* 0x000fd00000000000 */
[----:B------:R-:W-:Y:S01]  /*2a560*/  DMUL R40, R36, R32 ;  /* 0x0000002024287228 */ /* 0x000fe20000000000 */
[----:B------:R-:W-:Y:S10]  /*2a570*/  BRA `(.L_x_7324) ;  /* 0x0000001000fc7947 */ /* 0x000ff40003800000 */
.L_x_7299:
        /* <DEDUP_REMOVED lines=83> */
.L_x_7337:
[----:B------:R-:W-:Y:S05]  /*2aab0*/  BSYNC B2 ;  /* 0x0000000000027941 */ /* 0x000fea0003800000 */
.L_x_7336:
[----:B------:R-:W-:Y:S04]  /*2aac0*/  BSSY B5, `(.L_x_7338) ;  /* 0x00000a9000057945 */ /* 0x000fe80003800000 */
        /* <DEDUP_REMOVED lines=77> */
.L_x_7344:
[----:B------:R-:W-:Y:S05]  /*2afa0*/  BSYNC B7 ;  /* 0x0000000000077941 */ /* 0x000fea0003800000 */
.L_x_7343:
[----:B------:R-:W-:Y:S01]  /*2afb0*/  MOV R32, R69 ;  /* 0x0000004500207202 */ /* 0x000fe20000000f00 */
[----:B------:R-:W-:Y:S02]  /*2afc0*/  IMAD.MOV.U32 R48, RZ, RZ, R68 ;  /* 0x000000ffff307224 */ /* 0x000fe400078e0044 */
[----:B------:R-:W-:-:S07]  /*2afd0*/  IMAD.MOV.U32 R49, RZ, RZ, R69 ;  /* 0x000000ffff317224 */ /* 0x000fce00078e0045 */
.L_x_7342:
[----:B------:R-:W-:Y:S05]  /*2afe0*/  BSYNC B2 ;  /* 0x0000000000027941 */ /* 0x000fea0003800000 */
.L_x_7341:
        /* <DEDUP_REMOVED lines=79> */
.L_x_7346:
[----:B------:R-:W-:Y:S05]  /*2b4e0*/  BSYNC B2 ;  /* 0x0000000000027941 */ /* 0x000fea0003800000 */
.L_x_7345:
[--C-:B------:R-:W-:Y:S02]  /*2b4f0*/  DADD R56, -R56, R34.reuse ;  /* 0x0000000038387229 */ /* 0x100fe40000000122 */
[----:B------:R-:W-:-:S10]  /*2b500*/  DADD R34, -RZ, -R34 ;  /* 0x00000000ff227229 */ /* 0x000fd40000000922 */
[----:B------:R-:W-:Y:S02]  /*2b510*/  FSEL R34, R34, R56, !P3 ;  /* 0x0000003822227208 */ /* 0x000fe40005800000 */
[----:B------:R-:W-:Y:S01]  /*2b520*/  FSEL R35, R35, R57, !P3 ;  /* 0x0000003923237208 */ /* 0x000fe20005800000 */
[----:B------:R-:W-:Y:S06]  /*2b530*/  BRA `(.L_x_7340) ;  /* 0x0000000000047947 */ /* 0x000fec0003800000 */
.L_x_7339:
[----:B------:R-:W-:-:S11]  /*2b540*/  DADD R34, R4, R4 ;  /* 0x0000000004227229 */ /* 0x000fd60000000004 */
.L_x_7340:
[----:B------:R-:W-:Y:S05]  /*2b550*/  BSYNC B5 ;  /* 0x0000000000057941 */ /* 0x000fea0003800000 */
.L_x_7338:
        /* <DEDUP_REMOVED lines=65> */
.L_x_7324:
[----:B------:R-:W-:Y:S05]  /*2b970*/  BSYNC B6 ;  /* 0x0000000000067941 */ /* 0x000fea0003800000 */
.L_x_7298:
        /* <DEDUP_REMOVED lines=12> */
.L_x_7352:
        /* <DEDUP_REMOVED lines=23> */
.L_x_7351:
[----:B------:R-:W-:Y:S05]  /*2bbb0*/  BSYNC B6 ;  /* 0x0000000000067941 */ /* 0x000fea0003800000 */
.L_x_7350:
        /* <DEDUP_REMOVED lines=8> */
.L_x_7349:
        /* <DEDUP_REMOVED lines=22> */
.L_x_7353:
[----:B------:R-:W-:Y:S05]  /*2bda0*/  BSYNC B5 ;  /* 0x0000000000057941 */ /* 0x000fea0003800000 */
.L_x_7348:
[----:B------:R-:W-:Y:S05]  /*2bdb0*/  BSYNC B2 ;  /* 0x0000000000027941 */ /* 0x000fea0003800000 */
.L_x_7347:
[----:B------:R-:W-:Y:S01]  /*2bdc0*/  DADD R54, -R68, 1 ;  /* 0x3ff0000044367429 */ /* 0x000fe20000000100 */
[----:B------:R-:W-:Y:S10]  /*2bdd0*/  BRA `(.L_x_7162) ;  /* 0x000001fc00987947 */ /* 0x000ff40003800000 */
.L_x_7174:
        /* <DEDUP_REMOVED lines=114> */
.L_x_7360:
[----:B------:R-:W-:Y:S05]  /*2c500*/  BSYNC B5 ;  /* 0x0000000000057941 */ /* 0x000fea0003800000 */
.L_x_7359:
[----:B------:R-:W-:Y:S01]  /*2c510*/  MOV R36, R38 ;  /* 0x0000002600247202 */ /* 0x000fe20000000f00 */
[----:B------:R-:W-:Y:S01]  /*2c520*/  IMAD.MOV.U32 R37, RZ, RZ, R39 ;  /* 0x000000ffff257224 */ /* 0x000fe200078e0027 */
[----:B------:R-:W-:Y:S01]  /*2c530*/  MOV R63, 0xffffffff ;  /* 0xffffffff003f7802 */ /* 0x000fe20000000f00 */
[----:B------:R-:W-:Y:S02]  /*2c540*/  IMAD.MOV.U32 R62, RZ, RZ, 0xc ;  /* 0x0000000cff3e7424 */ /* 0x000fe400078e00ff */
[----:B------:R-:W-:Y:S02]  /*2c550*/  IMAD.MOV.U32 R38, RZ, RZ, -0x30b135d2 ;  /* 0xcf4eca2eff267424 */ /* 0x000fe400078e00ff */
[----:B------:R-:W-:-:S07]  /*2c560*/  IMAD.MOV.U32 R39, RZ, RZ, 0x418b2298 ;  /* 0x418b2298ff277424 */ /* 0x000fce00078e00ff */
.L_x_7358:
[----:B------:R-:W-:Y:S05]  /*2c570*/  BSYNC B3 ;  /* 0x0000000000037941 */ /* 0x000fea0003800000 */
.L_x_7357:
        /* <DEDUP_REMOVED lines=100> */
.L_x_7362:
[----:B------:R-:W-:Y:S05]  /*2cbc0*/  BSYNC B2 ;  /* 0x0000000000027941 */ /* 0x000fea0003800000 */
.L_x_7361:
        /* <DEDUP_REMOVED lines=25> */
.L_x_7364:
[----:B------:R-:W-:Y:S05]  /*2cd60*/  BSYNC B2 ;  /* 0x0000000000027941 */ /* 0x000fea0003800000 */
.L_x_7363:
        /* <DEDUP_REMOVED lines=23> */
.L_x_7366:
[----:B------:R-:W-:Y:S05]  /*2cee0*/  BSYNC B3 ;  /* 0x0000000000037941 */ /* 0x000fea0003800000 */
.L_x_7365:
        /* <DEDUP_REMOVED lines=22> */
.L_x_7368:
[----:B------:R-:W-:Y:S05]  /*2d050*/  BSYNC B2 ;  /* 0x0000000000027941 */ /* 0x000fea0003800000 */
.L_x_7367:
        /* <DEDUP_REMOVED lines=28> */
.L_x_7371:
[----:B------:R-:W-:Y:S05]  /*2d220*/  BSYNC B2 ;  /* 0x0000000000027941 */ /* 0x000fea0003800000 */
.L_x_7370:
        /* <DEDUP_REMOVED lines=86> */
.L_x_7373:
        /* <DEDUP_REMOVED lines=22> */
.L_x_7376:
[----:B------:R-:W-:Y:S05]  /*2d8f0*/  BSYNC B5 ;  /* 0x0000000000057941 */ /* 0x000fea0003800000 */
.L_x_7375:
        /* <DEDUP_REMOVED lines=29> */
.L_x_7374:
[----:B------:R-:W-:Y:S05]  /*2dad0*/  BSYNC B2 ;  /* 0x0000000000027941 */ /* 0x000fea0003800000 */
.L_x_7372:
        /* <DEDUP_REMOVED lines=25> */
.L_x_7378:
[----:B------:R-:W-:Y:S05]  /*2dc70*/  BSYNC B2 ;  /* 0x0000000000027941 */ /* 0x000fea0003800000 */
.L_x_7377:
        /* <DEDUP_REMOVED lines=60> */
.L_x_7380:
[----:B------:R-:W-:Y:S05]  /*2e040*/  BSYNC B2 ;  /* 0x0000000000027941 */ /* 0x000fea0003800000 */
.L_x_7379:
[----:B------:R-:W-:Y:S01]  /*2e050*/  DMUL R32, R38, R32 ;  /* 0x0000002026207228 */ /* 0x000fe20000000000 */
[----:B------:R-:W-:Y:S10]  /*2e060*/  BRA `(.L_x_7381) ;  /* 0x0000001c00547947 */ /* 0x000ff40003800000 */
.L_x_7369:
        /* <DEDUP_REMOVED lines=72> */
.L_x_7383:
[----:B------:R-:W-:Y:S05]  /*2e4f0*/  BSYNC B2 ;  /* 0x0000000000027941 */ /* 0x000fea0003800000 */
.L_x_7382:
        /* <DEDUP_REMOVED lines=10> */
.L_x_7385:
[----:B------:R-:W-:Y:S05]  /*2e5a0*/  BSYNC B2 ;  /* 0x0000000000027941 */ /* 0x000fea0003800000 */
.L_x_7384:
        /* <DEDUP_REMOVED lines=11> */
.L_x_7386:
        /* <DEDUP_REMOVED lines=21> */
.L_x_7388:
[----:B------:R-:W-:Y:S01]  /*2e7b0*/  DSETP.NEU.AND P1, PT, R48, 0.5, PT ;  /* 0x3fe000003000742a */ /* 0x000fe20003f2d000 */
[----:B------:R-:W-:Y:S01]  /*2e7c0*/  ISETP.GE.AND P2, PT, R5, RZ, PT ;  /* 0x000000ff0500720c */ /* 0x000fe20003f46270 */
[----:B------:R-:W-:Y:S01]  /*2e7d0*/  IMAD.MOV.U32 R34, RZ, RZ, RZ ;  /* 0x000000ffff227224 */ /* 0x000fe200078e00ff */
[----:B------:R-:W-:-:S04]  /*2e7e0*/  ISETP.EQ.U32.AND P0, PT, R51, RZ, PT ;  /* 0x000000ff3300720c */ /* 0x000fc80003f02070 */
[----:B------:R-:W-:-:S04]  /*2e7f0*/  ISETP.EQ.AND.EX P0, PT, R50, -0x80000000, P1, P0 ;  /* 0x800000003200780c */ /* 0x000fc80000f02300 */
[----:B------:R-:W-:-:S04]  /*2e800*/  SEL R35, R73, RZ, P0 ;  /* 0x000000ff49237207 */ /* 0x000fc80000000000 */
[----:B------:R-:W-:-:S07]  /*2e810*/  @!P2 LOP3.LUT R35, R35, 0x7ff00000, RZ, 0xfc, !PT ;  /* 0x7ff000002323a812 */ /* 0x000fce00078efcff */
.L_x_7389:
[----:B------:R-:W-:Y:S05]  /*2e820*/  BSYNC B2 ;  /* 0x0000000000027941 */ /* 0x000fea0003800000 */
.L_x_7387:
        /* <DEDUP_REMOVED lines=18> */
.L_x_7392:
[----:B------:R-:W-:-:S11]  /*2e950*/  DADD R34, R4, R72 ;  /* 0x0000000004227229 */ /* 0x000fd60000000048 */
.L_x_7391:
[----:B------:R-:W-:Y:S05]  /*2e960*/  BSYNC B2 ;  /* 0x0000000000027941 */ /* 0x000fea0003800000 */
.L_x_7390:
[----:B------:R-:W-:-:S06]  /*2e970*/  DSETP.NEU.AND P0, PT, R72, 1, PT ;  /* 0x3ff000004800742a */ /* 0x000fcc0003f0d000 */
[----:B------:R-:W-:Y:S02]  /*2e980*/  FSEL R34, R34, RZ, P0 ;  /* 0x000000ff22227208 */ /* 0x000fe40000000000 */
[----:B------:R-:W-:-:S06]  /*2e990*/  FSEL R35, R35, 1.875, P0 ;  /* 0x3ff0000023237808 */ /* 0x000fcc0000000000 */
[----:B------:R-:W-:-:S08]  /*2e9a0*/  DMUL R36, R36, R34 ;  /* 0x0000002224247228 */ /* 0x000fd00000000000 */
[----:B------:R-:W-:Y:S01]  /*2e9b0*/  DMUL R32, R36, R32 ;  /* 0x0000002024207228 */ /* 0x000fe20000000000 */
[----:B------:R-:W-:Y:S10]  /*2e9c0*/  BRA `(.L_x_7381) ;  /* 0x0000001000fc7947 */ /* 0x000ff40003800000 */
.L_x_7356:
        /* <DEDUP_REMOVED lines=83> */
.L_x_7394:
[----:B------:R-:W-:Y:S05]  /*2ef00*/  BSYNC B2 ;  /* 0x0000000000027941 */ /* 0x000fea0003800000 */
.L_x_7393:
        /* <DEDUP_REMOVED lines=78> */
.L_x_7401:
[----:B------:R-:W-:Y:S05]  /*2f3f0*/  BSYNC B7 ;  /* 0x0000000000077941 */ /* 0x000fea0003800000 */
.L_x_7400:
[----:B------:R-:W-:Y:S01]  /*2f400*/  MOV R32, R69 ;  /* 0x0000004500207202 */ /* 0x000fe20000000f00 */
[----:B------:R-:W-:Y:S02]  /*2f410*/  IMAD.MOV.U32 R48, RZ, RZ, R68 ;  /* 0x000000ffff307224 */ /* 0x000fe400078e0044 */
[----:B------:R-:W-:-:S07]  /*2f420*/  IMAD.MOV.U32 R49, RZ, RZ, R69 ;  /* 0x000000ffff317224 */ /* 0x000fce00078e0045 */
.L_x_7399:
[----:B------:R-:W-:Y:S05]  /*2f430*/  BSYNC B2 ;  /* 0x0000000000027941 */ /* 0x000fea0003800000 */
.L_x_7398:
        /* <DEDUP_REMOVED lines=79> */
.L_x_7403:
[----:B------:R-:W-:Y:S05]  /*2f930*/  BSYNC B2 ;  /* 0x0000000000027941 */ /* 0x000fea0003800000 */
.L_x_7402:
[--C-:B------:R-:W-:Y:S02]  /*2f940*/  DADD R56, -R56, R34.reuse ;  /* 0x0000000038387229 */ /* 0x100fe40000000122 */
[----:B------:R-:W-:-:S10]  /*2f950*/  DADD R34, -RZ, -R34 ;  /* 0x00000000ff227229 */ /* 0x000fd40000000922 */
[----:B------:R-:W-:Y:S02]  /*2f960*/  FSEL R36, R34, R56, !P3 ;  /* 0x0000003822247208 */ /* 0x000fe40005800000 */
[----:B------:R-:W-:Y:S01]  /*2f970*/  FSEL R37, R35, R57, !P3 ;  /* 0x0000003923257208 */ /* 0x000fe20005800000 */
[----:B------:R-:W-:Y:S06]  /*2f980*/  BRA `(.L_x_7397) ;  /* 0x0000000000047947 */ /* 0x000fec0003800000 */
.L_x_7396:
[----:B------:R-:W-:-:S11]  /*2f990*/  DADD R36, R4, R4 ;  /* 0x0000000004247229 */ /* 0x000fd60000000004 */
.L_x_7397:
[----:B------:R-:W-:Y:S05]  /*2f9a0*/  BSYNC B5 ;  /* 0x0000000000057941 */ /* 0x000fea0003800000 */
.L_x_7395:
        /* <DEDUP_REMOVED lines=65> */
.L_x_7381:
[----:B------:R-:W-:Y:S05]  /*2fdc0*/  BSYNC B6 ;  /* 0x0000000000067941 */ /* 0x000fea0003800000 */
.L_x_7355:
        /* <DEDUP_REMOVED lines=31> */
.L_x_7405:
[----:B------:R-:W-:Y:S05]  /*2ffc0*/  BSYNC B2 ;  /* 0x0000000000027941 */ /* 0x000fea0003800000 */
.L_x_7404:
[----:B------:R-:W-:Y:S01]  /*2ffd0*/  BSSY B5, `(.L_x_7406) ;  /* 0x0000056000057945 */ /* 0x000fe20003800000 */
[----:B------:R-:W-:Y:S02]  /*2ffe0*/  MOV R4, RZ ;  /* 0x000000ff00047202 */ /* 0x000fe40000000f00 */
[----:B------:R-:W-:Y:S01]  /*2fff0*/  CS2R R38, SRZ ;  /* 0x0000000000267805 */ /* 0x000fe2000001ff00 */
[----:B------:R-:W-:Y:S02]  /*30000*/  IMAD.MOV.U32 R56, RZ, RZ, 0x0 ;  /* 0x00000000ff387424 */ /* 0x000fe400078e00ff */
[----:B------:R-:W-:-:S07]  /*30010*/  IMAD.MOV.U32 R57, RZ, RZ, 0x3ff00000 ;  /* 0x3ff00000ff397424 */ /* 0x000fce00078e00ff */
.L_x_7413:
        /* <DEDUP_REMOVED lines=36> */
.L_x_7410:
[----:B------:R-:W-:Y:S05]  /*30260*/  BSYNC B6 ;  /* 0x0000000000067941 */ /* 0x000fea0003800000 */
.L_x_7409:
        /* <DEDUP_REMOVED lines=22> */
.L_x_7412:
[----:B------:R-:W-:Y:S05]  /*303d0*/  BSYNC B6 ;  /* 0x0000000000067941 */ /* 0x000fea0003800000 */
.L_x_7411:
[----:B------:R-:W-:Y:S01]  /*303e0*/  DADD R64, -RZ, |R64| ;  /* 0x00000000ff407229 */ /* 0x000fe20000000540 */
[----:B------:R-:W-:Y:S01]  /*303f0*/  IMAD.MOV.U32 R40, RZ, RZ, R52 ;  /* 0x000000ffff287224 */ /* 0x000fe200078e0034 */
[----:B------:R-:W-:-:S09]  /*30400*/  MOV R41, R53 ;  /* 0x0000003500297202 */ /* 0x000fd20000000f00 */
.L_x_7408:
[----:B------:R-:W-:Y:S05]  /*30410*/  BSYNC B2 ;  /* 0x0000000000027941 */ /* 0x000fea0003800000 */
.L_x_7407:
        /* <DEDUP_REMOVED lines=18> */
.L_x_7406:
[----:B------:R-:W-:Y:S01]  /*30540*/  DMUL R54, R40, R32 ;  /* 0x0000002028367228 */ /* 0x000fe20000000000 */
[----:B------:R-:W-:Y:S10]  /*30550*/  BRA `(.L_x_7162) ;  /* 0x000001b400b87947 */ /* 0x000ff40003800000 */
.L_x_7354:
        /* <DEDUP_REMOVED lines=107> */
[----:B------:R-:W-:Y:S05]  /*30c10*/  CALL.REL.NOINC `($__internal_32_$__cuda_sm20_dblrcp_rn_slowpath_v3) ;  /* 0x000001b000187944 */ /* 0x000fea0003c00000 */
.L_x_7419:
[----:B------:R-:W-:Y:S05]  /*30c20*/  BSYNC B5 ;  /* 0x0000000000057941 */ /* 0x000fea0003800000 */
.L_x_7418:
[----:B------:R-:W-:Y:S01]  /*30c30*/  IMAD.MOV.U32 R37, RZ, RZ, R39 ;  /* 0x000000ffff257224 */ /* 0x000fe200078e0027 */
[----:B------:R-:W-:Y:S01]  /*30c40*/  HFMA2.MMA R39, -RZ, RZ, 2.771484375, 0.01287841796875 ;  /* 0x418b2298ff277435 */ /* 0x000fe200000001ff */
[----:B------:R-:W-:Y:S01]  /*30c50*/  IMAD.MOV.U32 R36, RZ, RZ, R38 ;  /* 0x000000ffff247224 */ /* 0x000fe200078e0026 */
[----:B------:R-:W-:Y:S01]  /*30c60*/  MOV R62, 0xc ;  /* 0x0000000c003e7802 */ /* 0x000fe20000000f00 */
[----:B------:R-:W-:Y:S02]  /*30c70*/  IMAD.MOV.U32 R63, RZ, RZ, -0x1 ;  /* 0xffffffffff3f7424 */ /* 0x000fe400078e00ff */
[----:B------:R-:W-:-:S07]  /*30c80*/  IMAD.MOV.U32 R38, RZ, RZ, -0x30b135d2 ;  /* 0xcf4eca2eff267424 */ /* 0x000fce00078e00ff */
.L_x_7417:
[----:B------:R-:W-:Y:S05]  /*30c90*/  BSYNC B3 ;  /* 0x0000000000037941 */ /* 0x000fea0003800000 */
.L_x_7416:
        /* <DEDUP_REMOVED lines=96> */
[----:B------:R-:W-:Y:S05]  /*312a0*/  CALL.REL.NOINC `($__internal_33_$__cuda_sm20_div_rn_f64_full) ;  /* 0x000001ac00147944 */ /* 0x000fea0003c00000 */
[----:B------:R-:W-:Y:S01]  /*312b0*/  IMAD.MOV.U32 R60, RZ, RZ, R68 ;  /* 0x000000ffff3c7224 */ /* 0x000fe200078e0044 */
[----:B------:R-:W-:-:S07]  /*312c0*/  MOV R61, R65 ;  /* 0x00000041003d7202 */ /* 0x000fce0000000f00 */
.L_x_7421:
[----:B------:R-:W-:Y:S05]  /*312d0*/  BSYNC B2 ;  /* 0x0000000000027941 */ /* 0x000fea0003800000 */
.L_x_7420:
        /* <DEDUP_REMOVED lines=22> */
[----:B------:R-:W-:Y:S05]  /*31440*/  CALL.REL.NOINC `($__internal_33_$__cuda_sm20_div_rn_f64_full) ;  /* 0x000001a800ac7944 */ /* 0x000fea0003c00000 */
[----:B------:R-:W-:Y:S01]  /*31450*/  MOV R56, R68 ;  /* 0x0000004400387202 */ /* 0x000fe20000000f00 */
[----:B------:R-:W-:-:S07]  /*31460*/  IMAD.MOV.U32 R57, RZ, RZ, R65 ;  /* 0x000000ffff397224 */ /* 0x000fce00078e0041 */
.L_x_7423:
[----:B------:R-:W-:Y:S05]  /*31470*/  BSYNC B2 ;  /* 0x0000000000027941 */ /* 0x000fea0003800000 */
.L_x_7422:
        /* <DEDUP_REMOVED lines=20> */
[----:B------:R-:W-:Y:S05]  /*315c0*/  CALL.REL.NOINC `($__internal_34_$__cuda_sm20_dsqrt_rn_f64_mediumpath_v1) ;  /* 0x000001ac00e07944 */ /* 0x000fea0003c00000 */
[----:B------:R-:W-:Y:S01]  /*315d0*/  IMAD.MOV.U32 R66, RZ, RZ, R38 ;  /* 0x000000ffff427224 */ /* 0x000fe200078e0026 */
[----:B------:R-:W-:-:S07]  /*315e0*/  MOV R67, R33 ;  /* 0x0000002100437202 */ /* 0x000fce0000000f00 */
.L_x_7425:
[----:B------:R-:W-:Y:S05]  /*315f0*/  BSYNC B3 ;  /* 0x0000000000037941 */ /* 0x000fea0003800000 */
.L_x_7424:
        /* <DEDUP_REMOVED lines=19> */
[----:B------:R-:W-:Y:S05]  /*31730*/  CALL.REL.NOINC `($__internal_33_$__cuda_sm20_div_rn_f64_full) ;  /* 0x000001a400f07944 */ /* 0x000fea0003c00000 */
[----:B------:R-:W-:Y:S01]  /*31740*/  IMAD.MOV.U32 R32, RZ, RZ, R68 ;  /* 0x000000ffff207224 */ /* 0x000fe200078e0044 */
[----:B------:R-:W-:-:S07]  /*31750*/  MOV R33, R65 ;  /* 0x0000004100217202 */ /* 0x000fce0000000f00 */
.L_x_7427:
[----:B------:R-:W-:Y:S05]  /*31760*/  BSYNC B2 ;  /* 0x0000000000027941 */ /* 0x000fea0003800000 */
.L_x_7426:
        /* <DEDUP_REMOVED lines=28> */
.L_x_7430:
[----:B------:R-:W-:Y:S05]  /*31930*/  BSYNC B2 ;  /* 0x0000000000027941 */ /* 0x000fea0003800000 */
.L_x_7429:
        /* <DEDUP_REMOVED lines=86> */
.L_x_7432:
        /* <DEDUP_REMOVED lines=21> */
[----:B------:R-:W-:-:S07]  /*31ff0*/  IMAD.MOV.U32 R64, RZ, RZ, R68 ;  /* 0x000000ffff407224 */ /* 0x000fce00078e0044 */
.L_x_7435:
[----:B------:R-:W-:Y:S05]  /*32000*/  BSYNC B5 ;  /* 0x0000000000057941 */ /* 0x000fea0003800000 */
.L_x_7434:
        /* <DEDUP_REMOVED lines=29> */
.L_x_7433:
[----:B------:R-:W-:Y:S05]  /*321e0*/  BSYNC B2 ;  /* 0x0000000000027941 */ /* 0x000fea0003800000 */
.L_x_7431:
        /* <DEDUP_REMOVED lines=24> */
[----:B------:R-:W-:-:S07]  /*32370*/  MOV R64, R68 ;  /* 0x0000004400407202 */ /* 0x000fce0000000f00 */
.L_x_7437:
[----:B------:R-:W-:Y:S05]  /*32380*/  BSYNC B2 ;  /* 0x0000000000027941 */ /* 0x000fea0003800000 */
.L_x_7436:
        /* <DEDUP_REMOVED lines=60> */
.L_x_7439:
[----:B------:R-:W-:Y:S05]  /*32750*/  BSYNC B2 ;  /* 0x0000000000027941 */ /* 0x000fea0003800000 */
.L_x_7438:
[----:B------:R-:W-:Y:S01]  /*32760*/  DMUL R40, R40, R32 ;  /* 0x0000002028287228 */ /* 0x000fe20000000000 */
[----:B------:R-:W-:Y:S10]  /*32770*/  BRA `(.L_x_7440) ;  /* 0x0000001c00547947 */ /* 0x000ff40003800000 */
.L_x_7428:
        /* <DEDUP_REMOVED lines=72> */
.L_x_7442:
[----:B------:R-:W-:Y:S05]  /*32c00*/  BSYNC B2 ;  /* 0x0000000000027941 */ /* 0x000fea0003800000 */
.L_x_7441:
        /* <DEDUP_REMOVED lines=8> */
[----:B------:R-:W-:Y:S01]  /*32c90*/  MOV R72, R68 ;  /* 0x0000004400487202 */ /* 0x000fe20000000f00 */
[----:B------:R-:W-:-:S07]  /*32ca0*/  IMAD.MOV.U32 R73, RZ, RZ, R65 ;  /* 0x000000ffff497224 */ /* 0x000fce00078e0041 */
.L_x_7444:
[----:B------:R-:W-:Y:S05]  /*32cb0*/  BSYNC B2 ;  /* 0x0000000000027941 */ /* 0x000fea0003800000 */
.L_x_7443:
        /* <DEDUP_REMOVED lines=11> */
.L_x_7445:
        /* <DEDUP_REMOVED lines=21> */
.L_x_7447:
[----:B------:R-:W-:Y:S01]  /*32ec0*/  DSETP.NEU.AND P1, PT, R48, 0.5, PT ;  /* 0x3fe000003000742a */ /* 0x000fe20003f2d000 */
[----:B------:R-:W-:Y:S01]  /*32ed0*/  ISETP.GE.AND P2, PT, R5, RZ, PT ;  /* 0x000000ff0500720c */ /* 0x000fe20003f46270 */
[----:B------:R-:W-:Y:S01]  /*32ee0*/  IMAD.MOV.U32 R34, RZ, RZ, RZ ;  /* 0x000000ffff227224 */ /* 0x000fe200078e00ff */
[----:B------:R-:W-:-:S04]  /*32ef0*/  ISETP.EQ.U32.AND P0, PT, R51, RZ, PT ;  /* 0x000000ff3300720c */ /* 0x000fc80003f02070 */
[----:B------:R-:W-:-:S04]  /*32f00*/  ISETP.EQ.AND.EX P0, PT, R50, -0x80000000, P1, P0 ;  /* 0x800000003200780c */ /* 0x000fc80000f02300 */
[----:B------:R-:W-:-:S04]  /*32f10*/  SEL R35, R73, RZ, P0 ;  /* 0x000000ff49237207 */ /* 0x000fc80000000000 */
[----:B------:R-:W-:-:S07]  /*32f20*/  @!P2 LOP3.LUT R35, R35, 0x7ff00000, RZ, 0xfc, !PT ;  /* 0x7ff000002323a812 */ /* 0x000fce00078efcff */
.L_x_7448:
[----:B------:R-:W-:Y:S05]  /*32f30*/  BSYNC B2 ;  /* 0x0000000000027941 */ /* 0x000fea0003800000 */
.L_x_7446:
        /* <DEDUP_REMOVED lines=18> */
.L_x_7451:
[----:B------:R-:W-:-:S11]  /*33060*/  DADD R34, R4, R72 ;  /* 0x0000000004227229 */ /* 0x000fd60000000048 */
.L_x_7450:
[----:B------:R-:W-:Y:S05]  /*33070*/  BSYNC B2 ;  /* 0x0000000000027941 */ /* 0x000fea0003800000 */
.L_x_7449:
[----:B------:R-:W-:-:S06]  /*33080*/  DSETP.NEU.AND P0, PT, R72, 1, PT ;  /* 0x3ff000004800742a */ /* 0x000fcc0003f0d000 */
[----:B------:R-:W-:Y:S02]  /*33090*/  FSEL R34, R34, RZ, P0 ;  /* 0x000000ff22227208 */ /* 0x000fe40000000000 */
[----:B------:R-:W-:-:S06]  /*330a0*/  FSEL R35, R35, 1.875, P0 ;  /* 0x3ff0000023237808 */ /* 0x000fcc0000000000 */
[----:B------:R-:W-:-:S08]  /*330b0*/  DMUL R36, R36, R34 ;  /* 0x0000002224247228 */ /* 0x000fd00000000000 */
[----:B------:R-:W-:Y:S01]  /*330c0*/  DMUL R40, R36, R32 ;  /* 0x0000002024287228 */ /* 0x000fe20000000000 */
[----:B------:R-:W-:Y:S10]  /*330d0*/  BRA `(.L_x_7440) ;  /* 0x0000001000fc7947 */ /* 0x000ff40003800000 */
.L_x_7415:
        /* <DEDUP_REMOVED lines=83> */
.L_x_7453:
[----:B------:R-:W-:Y:S05]  /*33610*/  BSYNC B2 ;  /* 0x0000000000027941 */ /* 0x000fea0003800000 */
.L_x_7452:
[----:B------:R-:W-:Y:S04]  /*33620*/  BSSY B5, `(.L_x_7454) ;  /* 0x00000a9000057945 */ /* 0x000fe80003800000 */
[----:B------:R-:W-:Y:S05]  /*33630*/  @P3 BRA `(.L_x_7455) ;  /* 0x0000000800983947 */ /* 0x000fea0003800000 */
[----:B------:R-:W-:Y:S01]  /*33640*/  IMAD.MOV.U32 R34, RZ, RZ, R48 ;  /* 0x000000ffff227224 */ /* 0x000fe200078e0030 */
[----:B------:R-:W-:Y:S02]  /*33650*/  MOV R33, R49 ;  /* 0x0000003100217202 */ /* 0x000fe40000000f00 */
[----:B------:R-:W-:-:S07]  /*33660*/  MOV R32, 0x33680 ;  /* 0x0003368000207802 */ /* 0x000fce0000000f00 */
[----:B------:R-:W-:Y:S05]  /*33670*/  CALL.REL.NOINC `($_ZN2at6native29vectorized_elementwise_kernelILi8EN48_GLOBAL__N__08322988_15_IGammaKernel_cu_cb51a28d10CalcIgammaIdEESt5arrayIPcLm3EEEEviT0_T1_$__internal_lgamma_pos) ;  /* 0x0000019c00287944 */ /* 0x000fea0003c00000 */
        /* <DEDUP_REMOVED lines=70> */
[----:B------:R-:W-:Y:S05]  /*33ae0*/  CALL.REL.NOINC `($__internal_33_$__cuda_sm20_div_rn_f64_full) ;  /* 0x0000018400047944 */ /* 0x000fea0003c00000 */
[----:B------:R-:W-:-:S07]  /*33af0*/  IMAD.MOV.U32 R69, RZ, RZ, R65 ;  /* 0x000000ffff457224 */ /* 0x000fce00078e0041 */
.L_x_7460:
[----:B------:R-:W-:Y:S05]  /*33b00*/  BSYNC B7 ;  /* 0x0000000000077941 */ /* 0x000fea0003800000 */
.L_x_7459:
[-C--:B------:R-:W-:Y:S01]  /*33b10*/  MOV R32, R69.reuse ;  /* 0x0000004500207202 */ /* 0x080fe20000000f00 */
[----:B------:R-:W-:Y:S01]  /*33b20*/  IMAD.MOV.U32 R48, RZ, RZ, R68 ;  /* 0x000000ffff307224 */ /* 0x000fe200078e0044 */
[----:B------:R-:W-:-:S07]  /*33b30*/  MOV R49, R69 ;  /* 0x0000004500317202 */ /* 0x000fce0000000f00 */
.L_x_7458:
[----:B------:R-:W-:Y:S05]  /*33b40*/  BSYNC B2 ;  /* 0x0000000000027941 */ /* 0x000fea0003800000 */
.L_x_7457:
        /* <DEDUP_REMOVED lines=79> */
.L_x_7462:
[----:B------:R-:W-:Y:S05]  /*34040*/  BSYNC B2 ;  /* 0x0000000000027941 */ /* 0x000fea0003800000 */
.L_x_7461:
[--C-:B------:R-:W-:Y:S02]  /*34050*/  DADD R56, -R56, R34.reuse ;  /* 0x0000000038387229 */ /* 0x100fe40000000122 */
[----:B------:R-:W-:-:S10]  /*34060*/  DADD R34, -RZ, -R34 ;  /* 0x00000000ff227229 */ /* 0x000fd40000000922 */
[----:B------:R-:W-:Y:S02]  /*34070*/  FSEL R34, R34, R56, !P3 ;  /* 0x0000003822227208 */ /* 0x000fe40005800000 */
[----:B------:R-:W-:Y:S01]  /*34080*/  FSEL R35, R35, R57, !P3 ;  /* 0x0000003923237208 */ /* 0x000fe20005800000 */
[----:B------:R-:W-:Y:S06]  /*34090*/  BRA `(.L_x_7456) ;  /* 0x0000000000047947 */ /* 0x000fec0003800000 */
.L_x_7455:
[----:B------:R-:W-:-:S11]  /*340a0*/  DADD R34, R4, R4 ;  /* 0x0000000004227229 */ /* 0x000fd60000000004 */
.L_x_7456:
[----:B------:R-:W-:Y:S05]  /*340b0*/  BSYNC B5 ;  /* 0x0000000000057941 */ /* 0x000fea0003800000 */
.L_x_7454:
        /* <DEDUP_REMOVED lines=65> */
.L_x_7440:
[----:B------:R-:W-:Y:S05]  /*344d0*/  BSYNC B6 ;  /* 0x0000000000067941 */ /* 0x000fea0003800000 */
.L_x_7414:
        /* <DEDUP_REMOVED lines=12> */
.L_x_7468:
        /* <DEDUP_REMOVED lines=21> */
[----:B------:R-:W-:Y:S05]  /*346f0*/  CALL.REL.NOINC `($__internal_33_$__cuda_sm20_div_rn_f64_full) ;  /* 0x0000017800007944 */ /* 0x000fea0003c00000 */
[----:B------:R-:W-:-:S07]  /*34700*/  IMAD.MOV.U32 R69, RZ, RZ, R65 ;  /* 0x000000ffff457224 */ /* 0x000fce00078e0041 */
.L_x_7467:
[----:B------:R-:W-:Y:S05]  /*34710*/  BSYNC B6 ;  /* 0x0000000000067941 */ /* 0x000fea0003800000 */
.L_x_7466:
        /* <DEDUP_REMOVED lines=8> */
.L_x_7465:
        /* <DEDUP_REMOVED lines=22> */
.L_x_7469:
[----:B------:R-:W-:Y:S05]  /*34900*/  BSYNC B5 ;  /* 0x0000000000057941 */ /* 0x000fea0003800000 */
.L_x_7464:
[----:B------:R-:W-:Y:S05]  /*34910*/  BSYNC B2 ;  /* 0x0000000000027941 */ /* 0x000fea0003800000 */
.L_x_7463:
[----:B------:R-:W-:Y:S01]  /*34920*/  DADD R54, -R68, 1 ;  /* 0x3ff0000044367429 */ /* 0x000fe20000000100 */
[----:B------:R-:W-:Y:S10]  /*34930*/  BRA `(.L_x_7162) ;  /* 0x0000017000c07947 */ /* 0x000ff40003800000 */
.L_x_7173:
        /* <DEDUP_REMOVED lines=1895> */
[----:B-1----:R-:W-:Y:S05]  /*3bfb0*/  CALL.REL.NOINC `($__internal_33_$__cuda_sm20_div_rn_f64_full) ;  /* 0x000000fc00d07944 */ /* 0x002fea0003c00000 */
[----:B------:R-:W-:Y:S01]  /*3bfc0*/  IMAD.MOV.U32 R32, RZ, RZ, R68 ;  /* 0x000000ffff207224 */ /* 0x000fe200078e0044 */
[----:B------:R-:W-:-:S07]  /*3bfd0*/  MOV R33, R65 ;  /* 0x0000004100217202 */ /* 0x000fce0000000f00 */
.L_x_7471:
[----:B------:R-:W-:Y:S05]  /*3bfe0*/  BSYNC B2 ;  /* 0x0000000000027941 */ /* 0x000fea0003800000 */
.L_x_7470:
        /* <DEDUP_REMOVED lines=21> */
[----:B------:R-:W-:-:S07]  /*3c140*/  MOV R69, R65 ;  /* 0x0000004100457202 */ /* 0x000fce0000000f00 */
.L_x_7473:
[----:B------:R-:W-:Y:S05]  /*3c150*/  BSYNC B2 ;  /* 0x0000000000027941 */ /* 0x000fea0003800000 */
.L_x_7472:
        /* <DEDUP_REMOVED lines=92> */
.L_x_7478:
        /* <DEDUP_REMOVED lines=23> */
.L_x_7481:
[----:B------:R-:W-:Y:S05]  /*3c890*/  BSYNC B7 ;  /* 0x0000000000077941 */ /* 0x000fea0003800000 */
.L_x_7480:
        /* <DEDUP_REMOVED lines=29> */
.L_x_7479:
[----:B------:R-:W-:Y:S05]  /*3ca70*/  BSYNC B2 ;  /* 0x0000000000027941 */ /* 0x000fea0003800000 */
.L_x_7477:
        /* <DEDUP_REMOVED lines=25> */
[----:B------:R-:W-:-:S07]  /*3cc10*/  MOV R39, R33 ;  /* 0x0000002100277202 */ /* 0x000fce0000000f00 */
.L_x_7483:
[----:B------:R-:W-:Y:S05]  /*3cc20*/  BSYNC B3 ;  /* 0x0000000000037941 */ /* 0x000fea0003800000 */
.L_x_7482:
[----:B------:R-:W-:Y:S01]  /*3cc30*/  DADD R90, -RZ, -R38 ;  /* 0x00000000ff5a7229 */ /* 0x000fe20000000926 */
[----:B------:R-:W-:Y:S10]  /*3cc40*/  BRA `(.L_x_7476) ;  /* 0x0000000800a47947 */ /* 0x000ff40003800000 */
.L_x_7475:
        /* <DEDUP_REMOVED lines=86> */
.L_x_7485:
        /* <DEDUP_REMOVED lines=23> */
.L_x_7488:
[----:B------:R-:W-:Y:S05]  /*3d320*/  BSYNC B7 ;  /* 0x0000000000077941 */ /* 0x000fea0003800000 */
.L_x_7487:
        /* <DEDUP_REMOVED lines=29> */
.L_x_7486:
[----:B------:R-:W-:Y:S05]  /*3d500*/  BSYNC B2 ;  /* 0x0000000000027941 */ /* 0x000fea0003800000 */
.L_x_7484:
        /* <DEDUP_REMOVED lines=26> */
.L_x_7490:
[----:B------:R-:W-:Y:S05]  /*3d6b0*/  BSYNC B3 ;  /* 0x0000000000037941 */ /* 0x000fea0003800000 */
.L_x_7489:
[----:B------:R-:W-:Y:S01]  /*3d6c0*/  IMAD.MOV.U32 R90, RZ, RZ, R38 ;  /* 0x000000ffff5a7224 */ /* 0x000fe200078e0026 */
[----:B------:R-:W-:-:S07]  /*3d6d0*/  MOV R91, R39 ;  /* 0x00000027005b7202 */ /* 0x000fce0000000f00 */
.L_x_7476:
[----:B------:R-:W-:Y:S05]  /*3d6e0*/  BSYNC B5 ;  /* 0x0000000000057941 */ /* 0x000fea0003800000 */
.L_x_7474:
        /* <DEDUP_REMOVED lines=25> */
.L_x_7492:
[----:B------:R-:W-:Y:S05]  /*3d880*/  BSYNC B3 ;  /* 0x0000000000037941 */ /* 0x000fea0003800000 */
.L_x_7491:
        /* <DEDUP_REMOVED lines=13> */
.L_x_7494:
        /* <DEDUP_REMOVED lines=153> */
.L_x_7495:
[----:B------:R-:W-:Y:S05]  /*3e2f0*/  BSYNC B2 ;  /* 0x0000000000027941 */ /* 0x000fea0003800000 */
.L_x_7493:
        /* <DEDUP_REMOVED lines=31> */
.L_x_7502:
        /* <DEDUP_REMOVED lines=324> */
.L_x_7498:
[----:B------:R-:W-:Y:S05]  /*3f930*/  BSYNC B3 ;  /* 0x0000000000037941 */ /* 0x000fea0003800000 */
.L_x_7497:
        /* <DEDUP_REMOVED lines=28> */
.L_x_7501:
[----:B------:R-:W-:Y:S05]  /*3fb00*/  BSYNC B5 ;  /* 0x0000000000057941 */ /* 0x000fea0003800000 */
.L_x_7500:
[----:B------:R-:W-:Y:S01]  /*3fb10*/  IADD3 R33, R33, 0x1, RZ ;  /* 0x0000000121217810 */ /* 0x000fe20007ffe0ff */
[----:B------:R-:W-:Y:S01]  /*3fb20*/  DADD R100, -RZ, |R114| ;  /* 0x00000000ff647229 */ /* 0x000fe20000000572 */
[----:B------:R-:W-:Y:S01]  /*3fb30*/  IMAD.MOV.U32 R70, RZ, RZ, R68 ;  /* 0x000000ffff467224 */ /* 0x000fe200078e0044 */
[----:B------:R-:W-:Y:S02]  /*3fb40*/  MOV R71, R69 ;  /* 0x0000004500477202 */ /* 0x000fe40000000f00 */
[----:B------:R-:W-:-:S13]  /*3fb50*/  ISETP.GE.U32.AND P0, PT, R33, 0x19, PT ;  /* 0x000000192100780c */ /* 0x000fda0003f06070 */
[----:B------:R-:W-:Y:S05]  /*3fb60*/  @!P0 BRA `(.L_x_7502) ;  /* 0xffffffe800608947 */ /* 0x000fea000383ffff */
.L_x_7499:
[----:B------:R-:W-:Y:S05]  /*3fb70*/  BSYNC B2 ;  /* 0x0000000000027941 */ /* 0x000fea0003800000 */
.L_x_7496:
        /* <DEDUP_REMOVED lines=62> */
.L_x_7504:
[----:B------:R-:W-:Y:S05]  /*3ff60*/  BSYNC B2 ;  /* 0x0000000000027941 */ /* 0x000fea0003800000 */
.L_x_7503:
        /* <DEDUP_REMOVED lines=27> */
.L_x_7506:
[----:B------:R-:W-:Y:S05]  /*40120*/  BSYNC B3 ;  /* 0x0000000000037941 */ /* 0x000fea0003800000 */
.L_x_7505:
        /* <DEDUP_REMOVED lines=22> */
.L_x_7508:
[----:B------:R-:W-:Y:S05]  /*40290*/  BSYNC B2 ;  /* 0x0000000000027941 */ /* 0x000fea0003800000 */
.L_x_7507:
[----:B------:R-:W-:Y:S01]  /*402a0*/  DFMA R54, R88, 0.5, R68 ;  /* 0x3fe000005836782b */ /* 0x000fe20000000044 */
[----:B------:R-:W-:Y:S10]  /*402b0*/  BRA `(.L_x_7162) ;  /* 0x000000b800607947 */ /* 0x000ff40003800000 */
.L_x_7166:
        /* <DEDUP_REMOVED lines=1895> */
[----:B--2---:R-:W-:Y:S05]  /*47930*/  CALL.REL.NOINC `($__internal_33_$__cuda_sm20_div_rn_f64_full) ;  /* 0x0000004400707944 */ /* 0x004fea0003c00000 */
[----:B------:R-:W-:Y:S01]  /*47940*/  IMAD.MOV.U32 R32, RZ, RZ, R68 ;  /* 0x000000ffff207224 */ /* 0x000fe200078e0044 */
[----:B------:R-:W-:-:S07]  /*47950*/  MOV R33, R65 ;  /* 0x0000004100217202 */ /* 0x000fce0000000f00 */
.L_x_7510:
[----:B------:R-:W-:Y:S05]  /*47960*/  BSYNC B2 ;  /* 0x0000000000027941 */ /* 0x000fea0003800000 */
.L_x_7509:
        /* <DEDUP_REMOVED lines=22> */
.L_x_7512:
[----:B------:R-:W-:Y:S05]  /*47ad0*/  BSYNC B2 ;  /* 0x0000000000027941 */ /* 0x000fea0003800000 */
.L_x_7511:
        /* <DEDUP_REMOVED lines=92> */
.L_x_7517:
        /* <DEDUP_REMOVED lines=23> */
.L_x_7520:
[----:B------:R-:W-:Y:S05]  /*48210*/  BSYNC B6 ;  /* 0x0000000000067941 */ /* 0x000fea0003800000 */
.L_x_7519:
        /* <DEDUP_REMOVED lines=29> */
.L_x_7518:
[----:B------:R-:W-:Y:S05]  /*483f0*/  BSYNC B2 ;  /* 0x0000000000027941 */ /* 0x000fea0003800000 */
.L_x_7516:
        /* <DEDUP_REMOVED lines=26> */
.L_x_7522:
[----:B------:R-:W-:Y:S05]  /*485a0*/  BSYNC B3 ;  /* 0x0000000000037941 */ /* 0x000fea0003800000 */
.L_x_7521:
[----:B------:R-:W-:Y:S01]  /*485b0*/  DADD R98, -RZ, -R38 ;  /* 0x00000000ff627229 */ /* 0x000fe20000000926 */
[----:B------:R-:W-:Y:S10]  /*485c0*/  BRA `(.L_x_7515) ;  /* 0x0000000800a47947 */ /* 0x000ff40003800000 */
.L_x_7514:
        /* <DEDUP_REMOVED lines=86> */
.L_x_7524:
        /* <DEDUP_REMOVED lines=23> */
.L_x_7527:
[----:B------:R-:W-:Y:S05]  /*48ca0*/  BSYNC B6 ;  /* 0x0000000000067941 */ /* 0x000fea0003800000 */
.L_x_7526:
        /* <DEDUP_REMOVED lines=29> */
.L_x_7525:
[----:B------:R-:W-:Y:S05]  /*48e80*/  BSYNC B2 ;  /* 0x0000000000027941 */ /* 0x000fea0003800000 */
.L_x_7523:
        /* <DEDUP_REMOVED lines=26> */
.L_x_7529:
[----:B------:R-:W-:Y:S05]  /*49030*/  BSYNC B3 ;  /* 0x0000000000037941 */ /* 0x000fea0003800000 */
.L_x_7528:
[----:B------:R-:W-:Y:S01]  /*49040*/  IMAD.MOV.U32 R98, RZ, RZ, R38 ;  /* 0x000000ffff627224 */ /* 0x000fe200078e0026 */
[----:B------:R-:W-:-:S07]  /*49050*/  MOV R99, R39 ;  /* 0x0000002700637202 */ /* 0x000fce0000000f00 */
.L_x_7515:
[----:B------:R-:W-:Y:S05]  /*49060*/  BSYNC B5 ;  /* 0x0000000000057941 */ /* 0x000fea0003800000 */
.L_x_7513:
        /* <DEDUP_REMOVED lines=25> */
.L_x_7531:
[----:B------:R-:W-:Y:S05]  /*49200*/  BSYNC B3 ;  /* 0x0000000000037941 */ /* 0x000fea0003800000 */
.L_x_7530:
        /* <DEDUP_REMOVED lines=13> */
.L_x_7533:
        /* <DEDUP_REMOVED lines=153> */
.L_x_7534:
[----:B------:R-:W-:Y:S05]  /*49c70*/  BSYNC B2 ;  /* 0x0000000000027941 */ /* 0x000fea0003800000 */
.L_x_7532:
        /* <DEDUP_REMOVED lines=31> */
.L_x_7541:
        /* <DEDUP_REMOVED lines=320> */
.L_x_7537:
[----:B------:R-:W-:Y:S05]  /*4b270*/  BSYNC B3 ;  /* 0x0000000000037941 */ /* 0x000fea0003800000 */
.L_x_7536:
        /* <DEDUP_REMOVED lines=29> */
.L_x_7540:
[----:B------:R-:W-:Y:S05]  /*4b450*/  BSYNC B5 ;  /* 0x0000000000057941 */ /* 0x000fea0003800000 */
.L_x_7539:
[----:B------:R-:W-:Y:S01]  /*4b460*/  VIADD R33, R33, 0x1 ;  /* 0x0000000121217836 */ /* 0x000fe20000000000 */
[----:B------:R-:W-:Y:S01]  /*4b470*/  DADD R68, -RZ, |R114| ;  /* 0x00000000ff447229 */ /* 0x000fe20000000572 */
[----:B------:R-:W-:Y:S01]  /*4b480*/  MOV R70, R66 ;  /* 0x0000004200467202 */ /* 0x000fe20000000f00 */
[----:B------:R-:W-:Y:S02]  /*4b490*/  IMAD.MOV.U32 R71, RZ, RZ, R67 ;  /* 0x000000ffff477224 */ /* 0x000fe400078e0043 */
[----:B------:R-:W-:-:S13]  /*4b4a0*/  ISETP.GE.U32.AND P0, PT, R33, 0x19, PT ;  /* 0x000000192100780c */ /* 0x000fda0003f06070 */
[----:B------:R-:W-:Y:S05]  /*4b4b0*/  @!P0 BRA `(.L_x_7541) ;  /* 0xffffffe8006c8947 */ /* 0x000fea000383ffff */
.L_x_7538:
[----:B------:R-:W-:Y:S05]  /*4b4c0*/  BSYNC B2 ;  /* 0x0000000000027941 */ /* 0x000fea0003800000 */
.L_x_7535:
        /* <DEDUP_REMOVED lines=62> */
.L_x_7543:
[----:B------:R-:W-:Y:S05]  /*4b8b0*/  BSYNC B2 ;  /* 0x0000000000027941 */ /* 0x000fea0003800000 */
.L_x_7542:
        /* <DEDUP_REMOVED lines=25> */
[----:B------:R-:W-:Y:S05]  /*4ba50*/  CALL.REL.NOINC `($__internal_34_$__cuda_sm20_dsqrt_rn_f64_mediumpath_v1) ;  /* 0x0000000800bc7944 */ /* 0x000fea0003c00000 */
[----:B------:R-:W-:-:S07]  /*4ba60*/  IMAD.MOV.U32 R39, RZ, RZ, R33 ;  /* 0x000000ffff277224 */ /* 0x000fce00078e0021 */
.L_x_7545:
[----:B------:R-:W-:Y:S05]  /*4ba70*/  BSYNC B3 ;  /* 0x0000000000037941 */ /* 0x000fea0003800000 */
.L_x_7544:
        /* <DEDUP_REMOVED lines=22> */
.L_x_7547:
[----:B------:R-:W-:Y:S05]  /*4bbe0*/  BSYNC B2 ;  /* 0x0000000000027941 */ /* 0x000fea0003800000 */
.L_x_7546:
[----:B------:R-:W-:Y:S01]  /*4bbf0*/  DFMA R54, R96, 0.5, R68 ;  /* 0x3fe000006036782b */ /* 0x000fe20000000044 */
[----:B------:R-:W-:Y:S10]  /*4bc00*/  BRA `(.L_x_7162) ;  /* 0x00000000000c7947 */ /* 0x000ff40003800000 */
.L_x_7163:
[----:B------:R-:W-:Y:S01]  /*4bc10*/  DSETP.GT.AND P0, PT, R52, RZ, PT ;  /* 0x000000ff3400722a */ /* 0x000fe20003f04000 */
[----:B------:R-:W-:-:S05]  /*4bc20*/  IMAD.MOV.U32 R54, RZ, RZ, RZ ;  /* 0x000000ffff367224 */ /* 0x000fca00078e00ff */
[----:B------:R-:W-:-:S08]  /*4bc30*/  FSEL R55, RZ, +QNAN , P0 ;  /* 0x7ff80000ff377808 */ /* 0x000fd00000000000 */
.L_x_7162:
[----:B------:R-:W-:Y:S05]  /*4bc40*/  BSYNC B1 ;  /* 0x0000000000017941 */ /* 0x000fea0003800000 */
.L_x_7161:
[----:B------:R-:W-:Y:S01]  /*4bc50*/  MOV R4, R0 ;  /* 0x0000000000047202 */ /* 0x000fe20000000f00 */
[----:B------:R-:W-:-:S04]  /*4bc60*/  IMAD.MOV.U32 R5, RZ, RZ, 0x0 ;  /* 0x00000000ff057424 */ /* 0x000fc800078e00ff */
[----:B------:R-:W-:Y:S05]  /*4bc70*/  RET.REL.NODEC R4 `(_ZN2at6native29vectorized_elementwise_kernelILi8EN48_GLOBAL__N__08322988_15_IGammaKernel_cu_cb51a28d10CalcIgammaIdEESt5arrayIPcLm3EEEEviT0_T1_) ;  /* 0xfffffb4004e07950 */ /* 0x000fea0003c3ffff */
        .weak           $__internal_32_$__cuda_sm20_dblrcp_rn_slowpath_v3
        .type           $__internal_32_$__cuda_sm20_dblrcp_rn_slowpath_v3,@function
        .size           $__internal_32_$__cuda_sm20_dblrcp_rn_slowpath_v3,($__internal_33_$__cuda_sm20_div_rn_f64_full - $__internal_32_$__cuda_sm20_dblrcp_rn_slowpath_v3)
$__internal_32_$__cuda_sm20_dblrcp_rn_slowpath_v3:
        /* <DEDUP_REMOVED lines=24> */
.L_x_7551:
        /* <DEDUP_REMOVED lines=9> */
.L_x_7549:
[----:B------:R-:W-:Y:S02]  /*4be90*/  LOP3.LUT R43, R41, 0x80000, RZ, 0xfc, !PT ;  /* 0x00080000292b7812 */ /* 0x000fe400078efcff */
[----:B------:R-:W-:-:S07]  /*4bea0*/  MOV R42, R40 ;  /* 0x00000028002a7202 */ /* 0x000fce0000000f00 */
.L_x_7550:
[----:B------:R-:W-:Y:S05]  /*4beb0*/  BSYNC B2 ;  /* 0x0000000000027941 */ /* 0x000fea0003800000 */
.L_x_7548:
[----:B------:R-:W-:Y:S01]  /*4bec0*/  IMAD.MOV.U32 R37, RZ, RZ, 0x0 ;  /* 0x00000000ff257424 */ /* 0x000fe200078e00ff */
[----:B------:R-:W-:Y:S01]  /*4bed0*/  MOV R39, R43 ;  /* 0x0000002b00277202 */ /* 0x000fe20000000f00 */
[----:B------:R-:W-:Y:S02]  /*4bee0*/  IMAD.MOV.U32 R38, RZ, RZ, R42 ;  /* 0x000000ffff267224 */ /* 0x000fe400078e002a */
[----:B------:R-:W-:Y:S05]  /*4bef0*/  RET.REL.NODEC R36 `(_ZN2at6native29vectorized_elementwise_kernelILi8EN48_GLOBAL__N__08322988_15_IGammaKernel_cu_cb51a28d10CalcIgammaIdEESt5arrayIPcLm3EEEEviT0_T1_) ;  /* 0xfffffb4024407950 */ /* 0x000fea0003c3ffff */
        .weak           $__internal_33_$__cuda_sm20_div_rn_f64_full
        .type           $__internal_33_$__cuda_sm20_div_rn_f64_full,@function
        .size           $__internal_33_$__cuda_sm20_div_rn_f64_full,($__internal_34_$__cuda_sm20_dsqrt_rn_f64_mediumpath_v1 - $__internal_33_$__cuda_sm20_div_rn_f64_full)
$__internal_33_$__cuda_sm20_div_rn_f64_full:
        /* <DEDUP_REMOVED lines=72> */
.L_x_7553:
        /* <DEDUP_REMOVED lines=17> */
.L_x_7556:
[----:B------:R-:W-:Y:S02]  /*4c490*/  LOP3.LUT R65, R101, 0x80000, RZ, 0xfc, !PT ;  /* 0x0008000065417812 */ /* 0x000fe400078efcff */
[----:B------:R-:W-:-:S03]  /*4c4a0*/  MOV R110, R100 ;  /* 0x00000064006e7202 */ /* 0x000fc60000000f00 */
[----:B------:R-:W-:Y:S01]  /*4c4b0*/  IMAD.MOV.U32 R111, RZ, RZ, R65 ;  /* 0x000000ffff6f7224 */ /* 0x000fe200078e0041 */
[----:B------:R-:W-:Y:S06]  /*4c4c0*/  BRA `(.L_x_7554) ;  /* 0x00000000000c7947 */ /* 0x000fec0003800000 */
.L_x_7555:
[----:B------:R-:W-:Y:S02]  /*4c4d0*/  LOP3.LUT R65, R107, 0x80000, RZ, 0xfc, !PT ;  /* 0x000800006b417812 */ /* 0x000fe400078efcff */
[----:B------:R-:W-:-:S03]  /*4c4e0*/  MOV R110, R106 ;  /* 0x0000006a006e7202 */ /* 0x000fc60000000f00 */
[----:B------:R-:W-:-:S07]  /*4c4f0*/  IMAD.MOV.U32 R111, RZ, RZ, R65 ;  /* 0x000000ffff6f7224 */ /* 0x000fce00078e0041 */
.L_x_7554:
[----:B------:R-:W-:Y:S05]  /*4c500*/  BSYNC B3 ;  /* 0x0000000000037941 */ /* 0x000fea0003800000 */
.L_x_7552:
[----:B------:R-:W-:Y:S01]  /*4c510*/  HFMA2.MMA R67, -RZ, RZ, 0, 0 ;  /* 0x00000000ff437435 */ /* 0x000fe200000001ff */
[----:B------:R-:W-:Y:S01]  /*4c520*/  MOV R68, R110 ;  /* 0x0000006e00447202 */ /* 0x000fe20000000f00 */
[----:B------:R-:W-:-:S04]  /*4c530*/  IMAD.MOV.U32 R65, RZ, RZ, R111 ;  /* 0x000000ffff417224 */ /* 0x000fc800078e006f */
[----:B------:R-:W-:Y:S05]  /*4c540*/  RET.REL.NODEC R66 `(_ZN2at6native29vectorized_elementwise_kernelILi8EN48_GLOBAL__N__08322988_15_IGammaKernel_cu_cb51a28d10CalcIgammaIdEESt5arrayIPcLm3EEEEviT0_T1_) ;  /* 0xfffffb3842ac7950 */ /* 0x000fea0003c3ffff */
        .weak           $__internal_34_$__cuda_sm20_dsqrt_rn_f64_mediumpath_v1
        .type           $__internal_34_$__cuda_sm20_dsqrt_rn_f64_mediumpath_v1,@function
        .size           $__internal_34_$__cuda_sm20_dsqrt_rn_f64_mediumpath_v1,($_ZN2at6native29vectorized_elementwise_kernelILi8EN48_GLOBAL__N__08322988_15_IGammaKernel_cu_cb51a28d10CalcIgammaIdEESt5arrayIPcLm3EEEEviT0_T1_$__internal_accurate_pow - $__internal_34_$__cuda_sm20_dsqrt_rn_f64_mediumpath_v1)
$__internal_34_$__cuda_sm20_dsqrt_rn_f64_mediumpath_v1:
        /* <DEDUP_REMOVED lines=14> */
.L_x_7558:
        /* <DEDUP_REMOVED lines=24> */
.L_x_7560:
[----:B------:R-:W-:-:S11]  /*4c7b0*/  DADD R38, R56, R56 ;  /* 0x0000000038267229 */ /* 0x000fd60000000038 */
.L_x_7559:
[----:B------:R-:W-:Y:S05]  /*4c7c0*/  BSYNC B2 ;  /* 0x0000000000027941 */ /* 0x000fea0003800000 */
.L_x_7557:
[----:B------:R-:W-:Y:S01]  /*4c7d0*/  IMAD.MOV.U32 R37, RZ, RZ, 0x0 ;  /* 0x00000000ff257424 */ /* 0x000fe200078e00ff */
[----:B------:R-:W-:-:S03]  /*4c7e0*/  MOV R33, R39 ;  /* 0x0000002700217202 */ /* 0x000fc60000000f00 */
[----:B------:R-:W-:Y:S05]  /*4c7f0*/  RET.REL.NODEC R36 `(_ZN2at6native29vectorized_elementwise_kernelILi8EN48_GLOBAL__N__08322988_15_IGammaKernel_cu_cb51a28d10CalcIgammaIdEESt5arrayIPcLm3EEEEviT0_T1_) ;  /* 0xfffffb3824007950 */ /* 0x000fea0003c3ffff */
        .type           $_ZN2at6native29vectorized_elementwise_kernelILi8EN48_GLOBAL__N__08322988_15_IGammaKernel_cu_cb51a28d10CalcIgammaIdEESt5arrayIPcLm3EEEEviT0_T1_$__internal_accurate_pow,@function
        .size           $_ZN2at6native29vectorized_elementwise_kernelILi8EN48_GLOBAL__N__08322988_15_IGammaKernel_cu_cb51a28d10CalcIgammaIdEESt5arrayIPcLm3EEEEviT0_T1_$__internal_accurate_pow,($_ZN2at6native29vectorized_elementwise_kernelILi8EN48_GLOBAL__N__08322988_15_IGammaKernel_cu_cb51a28d10CalcIgammaIdEESt5arrayIPcLm3EEEEviT0_T1_$__internal_lgamma_pos - $_ZN2at6native29vectorized_elementwise_kernelILi8EN48_GLOBAL__N__08322988_15_IGammaKernel_cu_cb51a28d10CalcIgammaIdEESt5arrayIPcLm3EEEEviT0_T1_$__internal_accurate_pow)
$_ZN2at6native29vectorized_elementwise_kernelILi8EN48_GLOBAL__N__08322988_15_IGammaKernel_cu_cb51a28d10CalcIgammaIdEESt5arrayIPcLm3EEEEviT0_T1_$__internal_accurate_pow:
        /* <DEDUP_REMOVED lines=170> */
.L_x_7561:
[----:B------:R-:W-:Y:S02]  /*4d2a0*/  DSETP.NEU.AND P0, PT, |R56|, +INF , PT ;  /* 0x7ff000003800742a */ /* 0x000fe40003f0d200 */
[----:B------:R-:W-:Y:S01]  /*4d2b0*/  DADD R38, R40, R38 ;  /* 0x0000000028267229 */ /* 0x000fe20000000026 */
[----:B------:R-:W-:Y:S01]  /*4d2c0*/  MOV R40, R34 ;  /* 0x0000002200287202 */ /* 0x000fe20000000f00 */
[----:B------:R-:W-:-:S10]  /*4d2d0*/  IMAD.MOV.U32 R41, RZ, RZ, 0x0 ;  /* 0x00000000ff297424 */ /* 0x000fd400078e00ff */
[----:B------:R-:W-:-:S10]  /*4d2e0*/  @P0 DFMA R56, R38, R56, R56 ;  /* 0x000000382638022b */ /* 0x000fd40000000038 */
[----:B------:R-:W-:Y:S01]  /*4d2f0*/  MOV R38, R56 ;  /* 0x0000003800267202 */ /* 0x000fe20000000f00 */
[----:B------:R-:W-:Y:S01]  /*4d300*/  IMAD.MOV.U32 R35, RZ, RZ, R57 ;  /* 0x000000ffff237224 */ /* 0x000fe200078e0039 */
[----:B------:R-:W-:Y:S06]  /*4d310*/  RET.REL.NODEC R40 `(_ZN2at6native29vectorized_elementwise_kernelILi8EN48_GLOBAL__N__08322988_15_IGammaKernel_cu_cb51a28d10CalcIgammaIdEESt5arrayIPcLm3EEEEviT0_T1_) ;  /* 0xfffffb2c28387950 */ /* 0x000fec0003c3ffff */
        .type           $_ZN2at6native29vectorized_elementwise_kernelILi8EN48_GLOBAL__N__08322988_15_IGammaKernel_cu_cb51a28d10CalcIgammaIdEESt5arrayIPcLm3EEEEviT0_T1_$__internal_lgamma_pos,@function
        .size           $_ZN2at6native29vectorized_elementwise_kernelILi8EN48_GLOBAL__N__08322988_15_IGammaKernel_cu_cb51a28d10CalcIgammaIdEESt5arrayIPcLm3EEEEviT0_T1_$__internal_lgamma_pos,(.L_x_7653 - $_ZN2at6native29vectorized_elementwise_kernelILi8EN48_GLOBAL__N__08322988_15_IGammaKernel_cu_cb51a28d10CalcIgammaIdEESt5arrayIPcLm3EEEEviT0_T1_$__internal_lgamma_pos)
$_ZN2at6native29vectorized_elementwise_kernelILi8EN48_GLOBAL__N__08322988_15_IGammaKernel_cu_cb51a28d10CalcIgammaIdEESt5arrayIPcLm3EEEEviT0_T1_$__internal_lgamma_pos:
        /* <DEDUP_REMOVED lines=128> */
.L_x_7566:
        /* <DEDUP_REMOVED lines=8> */
.L_x_7565:
        /* <DEDUP_REMOVED lines=68> */
.L_x_7564:
        /* <DEDUP_REMOVED lines=62> */
.L_x_7563:
        /* <DEDUP_REMOVED lines=66> */
.L_x_7570:
[----:B------:R-:W-:Y:S05]  /*4e7e0*/  BSYNC B7 ;  /* 0x0000000000077941 */ /* 0x000fea0003800000 */
.L_x_7569:
[----:B------:R-:W-:Y:S01]  /*4e7f0*/  DADD R34, R34, R110 ;  /* 0x0000000022227229 */ /* 0x000fe2000000006e */
[----:B------:R-:W-:Y:S10]  /*4e800*/  BRA `(.L_x_7567) ;  /* 0x0000000400b07947 */ /* 0x000ff40003800000 */
.L_x_7568:
        /* <DEDUP_REMOVED lines=81> */
.L_x_7572:
[----:B------:R-:W-:Y:S05]  /*4ed20*/  BSYNC B3 ;  /* 0x0000000000037941 */ /* 0x000fea0003800000 */
.L_x_7571:
        /* <DEDUP_REMOVED lines=26> */
.L_x_7567:
[----:B------:R-:W-:Y:S05]  /*4eed0*/  BSYNC B2 ;  /* 0x0000000000027941 */ /* 0x000fea0003800000 */
.L_x_7562:
[----:B------:R-:W-:Y:S01]  /*4eee0*/  HFMA2.MMA R37, -RZ, RZ, 0, 0 ;  /* 0x00000000ff257435 */ /* 0x000fe200000001ff */
[----:B------:R-:W-:Y:S01]  /*4eef0*/  IMAD.MOV.U32 R36, RZ, RZ, R32 ;  /* 0x000000ffff247224 */ /* 0x000fe200078e0020 */
[----:B------:R-:W-:-:S04]  /*4ef00*/  MOV R33, R35 ;  /* 0x0000002300217202 */ /* 0x000fc80000000f00 */
[----:B------:R-:W-:Y:S05]  /*4ef10*/  RET.REL.NODEC R36 `(_ZN2at6native29vectorized_elementwise_kernelILi8EN48_GLOBAL__N__08322988_15_IGammaKernel_cu_cb51a28d10CalcIgammaIdEESt5arrayIPcLm3EEEEviT0_T1_) ;  /* 0xfffffb1024387950 */ /* 0x000fea0003c3ffff */
.L_x_7573:
        /* <DEDUP_REMOVED lines=14> */
.L_x_7653:


//--------------------- .nv.global.init           --------------------------
	.section	.nv.global.init,"aw",@progbits
	.align	16
.nv.global.init:
	.type		__cudart_sin_cos_coeffs,@object
	.size		__cudart_sin_cos_coeffs,($str$6 - __cudart_sin_cos_coeffs)
__cudart_sin_cos_coeffs:
        /* <DEDUP_REMOVED lines=8> */
	.type		$str$6,@object
	.size		$str$6,(__unnamed_3 - $str$6)
$str$6:
        /*0080*/ 	.byte	0x66, 0x61, 0x6c, 0x73, 0x65, 0x00
	.type		__unnamed_3,@object
	.size		__unnamed_3,(__unnamed_1 - __unnamed_3)
__unnamed_3:
        /*0086*/ 	.byte	0x66, 0x65, 0x74, 0x63, 0x68, 0x5f, 0x61, 0x6e, 0x64, 0x5f, 0x63, 0x61, 0x73, 0x74, 0x00
	.type		__unnamed_1,@object
	.size		__unnamed_1,(__unnamed_2 - __unnamed_1)
__unnamed_1:
        /*0095*/ 	.byte	0x66, 0x65, 0x74, 0x63, 0x68, 0x5f, 0x61, 0x6e, 0x64, 0x5f, 0x63, 0x61, 0x73, 0x74, 0x00
	.type		__unnamed_2,@object
	.size		__unnamed_2,(__unnamed_4 - __unnamed_2)
__unnamed_2:
        /*00a4*/ 	.byte	0x63, 0x61, 0x73, 0x74, 0x5f, 0x61, 0x6e, 0x64, 0x5f, 0x73, 0x74, 0x6f, 0x72, 0x65, 0x00
	.type		__unnamed_4,@object
	.size		__unnamed_4,($str$7 - __unnamed_4)
__unnamed_4:
        /*00b3*/ 	.byte	0x63, 0x61, 0x73, 0x74, 0x5f, 0x61, 0x6e, 0x64, 0x5f, 0x73, 0x74, 0x6f, 0x72, 0x65, 0x00
	.type		$str$7,@object
	.size		$str$7,(.L_33 - $str$7)
$str$7:
        /*00c2*/ 	.byte	0x2f, 0x72, 0x6f, 0x6f, 0x74, 0x2f, 0x2e, 0x70, 0x79, 0x65, 0x6e, 0x76, 0x2f, 0x76, 0x65, 0x72
        /*00d2*/ 	.byte	0x73, 0x69, 0x6f, 0x6e, 0x73, 0x2f, 0x33, 0x2e, 0x31, 0x33, 0x2e, 0x31, 0x32, 0x2f, 0x6c, 0x69
        /*00e2*/ 	.byte	0x62, 0x2f, 0x70, 0x79, 0x74, 0x68, 0x6f, 0x6e, 0x33, 0x2e, 0x31, 0x33, 0x2f, 0x73, 0x69, 0x74
        /*00f2*/ 	.byte	0x65, 0x2d, 0x70, 0x61, 0x63, 0x6b, 0x61, 0x67, 0x65, 0x73, 0x2f, 0x74, 0x6f, 0x72, 0x63, 0x68
        /*0102*/ 	.byte	0x2f, 0x69, 0x6e, 0x63, 0x6c, 0x75, 0x64, 0x65, 0x2f, 0x63, 0x31, 0x30, 0x2f, 0x63, 0x6f, 0x72
        /*0112*/ 	.byte	0x65, 0x2f, 0x44, 0x79, 0x6e, 0x61, 0x6d, 0x69, 0x63, 0x43, 0x61, 0x73, 0x74, 0x2e, 0x68, 0x00
.L_33:


//--------------------- .nv.shared.reserved.0     --------------------------
	.section	.nv.shared.reserved.0,"aw",@nobits
	.weak		__nv_reservedSMEM_offset_0_alias
	.size		__nv_reservedSMEM_offset_0_alias, 0, 0
	.other		__nv_reservedSMEM_offset_0_alias,@"STO_CUDA_RESERVED_SHARED STV_DEFAULT"
__nv_reservedSMEM_offset_0_alias:
	.zero		0


//--------------------- .nv.global                --------------------------
	.section	.nv.global,"aw",@nobits
.nv.global:
	.type		_ZN46_INTERNAL_08322988_15_IGammaKernel_cu_cb51a28d4cuda3std3__48in_placeE,@object
	.size		_ZN46_INTERNAL_08322988_15_IGammaKernel_cu_cb51a28d4cuda3std3__48in_placeE,(_ZN46_INTERNAL_08322988_15_IGammaKernel_cu_cb51a28d4cuda3std6ranges3__45__cpo8distanceE - _ZN46_INTERNAL_08322988_15_IGammaKernel_cu_cb51a28d4cuda3std3__48in_placeE)
_ZN46_INTERNAL_08322988_15_IGammaKernel_cu_cb51a28d4cuda3std3__48in_placeE:
	.zero		1
	.type		_ZN46_INTERNAL_08322988_15_IGammaKernel_cu_cb51a28d4cuda3std6ranges3__45__cpo8distanceE,@object
	.size		_ZN46_INTERNAL_08322988_15_IGammaKernel_cu_cb51a28d4cuda3std6ranges3__45__cpo8distanceE,(_ZN46_INTERNAL_08322988_15_IGammaKernel_cu_cb51a28d4cuda3std3__45__cpo6cbeginE - _ZN46_INTERNAL_08322988_15_IGammaKernel_cu_cb51a28d4cuda3std6ranges3__45__cpo8distanceE)
_ZN46_INTERNAL_08322988_15_IGammaKernel_cu_cb51a28d4cuda3std6ranges3__45__cpo8distanceE:
	.zero		1
	.type		_ZN46_INTERNAL_08322988_15_IGammaKernel_cu_cb51a28d4cuda3std3__45__cpo6cbeginE,@object
	.size		_ZN46_INTERNAL_08322988_15_IGammaKernel_cu_cb51a28d4cuda3std3__45__cpo6cbeginE,(_ZN46_INTERNAL_08322988_15_IGammaKernel_cu_cb51a28d4cuda3std6ranges3__45__cpo7advanceE - _ZN46_INTERNAL_08322988_15_IGammaKernel_cu_cb51a28d4cuda3std3__45__cpo6cbeginE)
_ZN46_INTERNAL_08322988_15_IGammaKernel_cu_cb51a28d4cuda3std3__45__cpo6cbeginE:
	.zero		1
	.type		_ZN46_INTERNAL_08322988_15_IGammaKernel_cu_cb51a28d4cuda3std6ranges3__45__cpo7advanceE,@object
	.size		_ZN46_INTERNAL_08322988_15_IGammaKernel_cu_cb51a28d4cuda3std6ranges3__45__cpo7advanceE,(_ZN46_INTERNAL_08322988_15_IGammaKernel_cu_cb51a28d4cuda3std3__45__cpo7crbeginE - _ZN46_INTERNAL_08322988_15_IGammaKernel_cu_cb51a28d4cuda3std6ranges3__45__cpo7advanceE)
_ZN46_INTERNAL_08322988_15_IGammaKernel_cu_cb51a28d4cuda3std6ranges3__45__cpo7advanceE:
	.zero		1
	.type		_ZN46_INTERNAL_08322988_15_IGammaKernel_cu_cb51a28d4cuda3std3__45__cpo7crbeginE,@object
	.size		_ZN46_INTERNAL_08322988_15_IGammaKernel_cu_cb51a28d4cuda3std3__45__cpo7crbeginE,(_ZN46_INTERNAL_08322988_15_IGammaKernel_cu_cb51a28d4cuda3std6ranges3__45__cpo4dataE - _ZN46_INTERNAL_08322988_15_IGammaKernel_cu_cb51a28d4cuda3std3__45__cpo7crbeginE)
_ZN46_INTERNAL_08322988_15_IGammaKernel_cu_cb51a28d4cuda3std3__45__cpo7crbeginE:
	.zero		1
	.type		_ZN46_INTERNAL_08322988_15_IGammaKernel_cu_cb51a28d4cuda3std6ranges3__45__cpo4dataE,@object
	.size		_ZN46_INTERNAL_08322988_15_IGammaKernel_cu_cb51a28d4cuda3std6ranges3__45__cpo4dataE,(_ZN46_INTERNAL_08322988_15_IGammaKernel_cu_cb51a28d4cuda3std6ranges3__45__cpo5beginE - _ZN46_INTERNAL_08322988_15_IGammaKernel_cu_cb51a28d4cuda3std6ranges3__45__cpo4dataE)
_ZN46_INTERNAL_08322988_15_IGammaKernel_cu_cb51a28d4cuda3std6ranges3__45__cpo4dataE:
	.zero		1
	.type		_ZN46_INTERNAL_08322988_15_IGammaKernel_cu_cb51a28d4cuda3std6ranges3__45__cpo5beginE,@object
	.size		_ZN46_INTERNAL_08322988_15_IGammaKernel_cu_cb51a28d4cuda3std6ranges3__45__cpo5beginE,(_ZN46_INTERNAL_08322988_15_IGammaKernel_cu_cb51a28d4cuda3std3__448_GLOBAL__N__08322988_15_IGammaKernel_cu_cb51a28d6ignoreE - _ZN46_INTERNAL_08322988_15_IGammaKernel_cu_cb51a28d4cuda3std6ranges3__45__cpo5beginE)
_ZN46_INTERNAL_08322988_15_IGammaKernel_cu_cb51a28d4cuda3std6ranges3__45__cpo5beginE:
	.zero		1
	.type		_ZN46_INTERNAL_08322988_15_IGammaKernel_cu_cb51a28d4cuda3std3__448_GLOBAL__N__08322988_15_IGammaKernel_cu_cb51a28d6ignoreE,@object
	.size		_ZN46_INTERNAL_08322988_15_IGammaKernel_cu_cb51a28d4cuda3std3__448_GLOBAL__N__08322988_15_IGammaKernel_cu_cb51a28d6ignoreE,(_ZN46_INTERNAL_08322988_15_IGammaKernel_cu_cb51a28d4cuda3std6ranges3__45__cpo4sizeE - _ZN46_INTERNAL_08322988_15_IGammaKernel_cu_cb51a28d4cuda3std3__448_GLOBAL__N__08322988_15_IGammaKernel_cu_cb51a28d6ignoreE)
_ZN46_INTERNAL_08322988_15_IGammaKernel_cu_cb51a28d4cuda3std3__448_GLOBAL__N__08322988_15_IGammaKernel_cu_cb51a28d6ignoreE:
	.zero		1
	.type		_ZN46_INTERNAL_08322988_15_IGammaKernel_cu_cb51a28d4cuda3std6ranges3__45__cpo4sizeE,@object
	.size		_ZN46_INTERNAL_08322988_15_IGammaKernel_cu_cb51a28d4cuda3std6ranges3__45__cpo4sizeE,(_ZN46_INTERNAL_08322988_15_IGammaKernel_cu_cb51a28d4cuda3std3__45__cpo5beginE - _ZN46_INTERNAL_08322988_15_IGammaKernel_cu_cb51a28d4cuda3std6ranges3__45__cpo4sizeE)
_ZN46_INTERNAL_08322988_15_IGammaKernel_cu_cb51a28d4cuda3std6ranges3__45__cpo4sizeE:
	.zero		1
	.type		_ZN46_INTERNAL_08322988_15_IGammaKernel_cu_cb51a28d4cuda3std3__45__cpo5beginE,@object
	.size		_ZN46_INTERNAL_08322988_15_IGammaKernel_cu_cb51a28d4cuda3std3__45__cpo5beginE,(_ZN46_INTERNAL_08322988_15_IGammaKernel_cu_cb51a28d4cuda3std6ranges3__45__cpo6cbeginE - _ZN46_INTERNAL_08322988_15_IGammaKernel_cu_cb51a28d4cuda3std3__45__cpo5beginE)
_ZN46_INTERNAL_08322988_15_IGammaKernel_cu_cb51a28d4cuda3std3__45__cpo5beginE:
	.zero		1
	.type		_ZN46_INTERNAL_08322988_15_IGammaKernel_cu_cb51a28d4cuda3std6ranges3__45__cpo6cbeginE,@object
	.size		_ZN46_INTERNAL_08322988_15_IGammaKernel_cu_cb51a28d4cuda3std6ranges3__45__cpo6cbeginE,(_ZN46_INTERNAL_08322988_15_IGammaKernel_cu_cb51a28d4cuda3std3__45__cpo6rbeginE - _ZN46_INTERNAL_08322988_15_IGammaKernel_cu_cb51a28d4cuda3std6ranges3__45__cpo6cbeginE)
_ZN46_INTERNAL_08322988_15_IGammaKernel_cu_cb51a28d4cuda3std6ranges3__45__cpo6cbeginE:
	.zero		1
	.type		_ZN46_INTERNAL_08322988_15_IGammaKernel_cu_cb51a28d4cuda3std3__45__cpo6rbeginE,@object
	.size		_ZN46_INTERNAL_08322988_15_IGammaKernel_cu_cb51a28d4cuda3std3__45__cpo6rbeginE,(_ZN46_INTERNAL_08322988_15_IGammaKernel_cu_cb51a28d4cuda3std6ranges3__45__cpo4nextE - _ZN46_INTERNAL_08322988_15_IGammaKernel_cu_cb51a28d4cuda3std3__45__cpo6rbeginE)
_ZN46_INTERNAL_08322988_15_IGammaKernel_cu_cb51a28d4cuda3std3__45__cpo6rbeginE:
	.zero		1
	.type		_ZN46_INTERNAL_08322988_15_IGammaKernel_cu_cb51a28d4cuda3std6ranges3__45__cpo4nextE,@object
	.size		_ZN46_INTERNAL_08322988_15_IGammaKernel_cu_cb51a28d4cuda3std6ranges3__45__cpo4nextE,(_ZN46_INTERNAL_08322988_15_IGammaKernel_cu_cb51a28d4cuda3std6ranges3__45__cpo4swapE - _ZN46_INTERNAL_08322988_15_IGammaKernel_cu_cb51a28d4cuda3std6ranges3__45__cpo4nextE)
_ZN46_INTERNAL_08322988_15_IGammaKernel_cu_cb51a28d4cuda3std6ranges3__45__cpo4nextE:
	.zero		1
	.type		_ZN46_INTERNAL_08322988_15_IGammaKernel_cu_cb51a28d4cuda3std6ranges3__45__cpo4swapE,@object
	.size		_ZN46_INTERNAL_08322988_15_IGammaKernel_cu_cb51a28d4cuda3std6ranges3__45__cpo4swapE,(_ZN46_INTERNAL_08322988_15_IGammaKernel_cu_cb51a28d4cuda3std3__420unreachable_sentinelE - _ZN46_INTERNAL_08322988_15_IGammaKernel_cu_cb51a28d4cuda3std6ranges3__45__cpo4swapE)
_ZN46_INTERNAL_08322988_15_IGammaKernel_cu_cb51a28d4cuda3std6ranges3__45__cpo4swapE:
	.zero		1
	.type		_ZN46_INTERNAL_08322988_15_IGammaKernel_cu_cb51a28d4cuda3std3__420unreachable_sentinelE,@object
	.size		_ZN46_INTERNAL_08322988_15_IGammaKernel_cu_cb51a28d4cuda3std3__420unreachable_sentinelE,(_ZN46_INTERNAL_08322988_15_IGammaKernel_cu_cb51a28d6thrust23THRUST_300001_SM_900_NS6system6detail10sequential3seqE - _ZN46_INTERNAL_08322988_15_IGammaKernel_cu_cb51a28d4cuda3std3__420unreachable_sentinelE)
_ZN46_INTERNAL_08322988_15_IGammaKernel_cu_cb51a28d4cuda3std3__420unreachable_sentinelE:
	.zero		1
	.type		_ZN46_INTERNAL_08322988_15_IGammaKernel_cu_cb51a28d6thrust23THRUST_300001_SM_900_NS6system6detail10sequential3seqE,@object
	.size		_ZN46_INTERNAL_08322988_15_IGammaKernel_cu_cb51a28d6thrust23THRUST_300001_SM_900_NS6system6detail10sequential3seqE,(_ZN46_INTERNAL_08322988_15_IGammaKernel_cu_cb51a28d4cuda3std3__45__cpo4cendE - _ZN46_INTERNAL_08322988_15_IGammaKernel_cu_cb51a28d6thrust23THRUST_300001_SM_900_NS6system6detail10sequential3seqE)
_ZN46_INTERNAL_08322988_15_IGammaKernel_cu_cb51a28d6thrust23THRUST_300001_SM_900_NS6system6detail10sequential3seqE:
	.zero		1
	.type		_ZN46_INTERNAL_08322988_15_IGammaKernel_cu_cb51a28d4cuda3std3__45__cpo4cendE,@object
	.size		_ZN46_INTERNAL_08322988_15_IGammaKernel_cu_cb51a28d4cuda3std3__45__cpo4cendE,(_ZN46_INTERNAL_08322988_15_IGammaKernel_cu_cb51a28d4cuda3std6ranges3__45__cpo9iter_swapE - _ZN46_INTERNAL_08322988_15_IGammaKernel_cu_cb51a28d4cuda3std3__45__cpo4cendE)
_ZN46_INTERNAL_08322988_15_IGammaKernel_cu_cb51a28d4cuda3std3__45__cpo4cendE:
	.zero		1
	.type		_ZN46_INTERNAL_08322988_15_IGammaKernel_cu_cb51a28d4cuda3std6ranges3__45__cpo9iter_swapE,@object
	.size		_ZN46_INTERNAL_08322988_15_IGammaKernel_cu_cb51a28d4cuda3std6ranges3__45__cpo9iter_swapE,(_ZN46_INTERNAL_08322988_15_IGammaKernel_cu_cb51a28d4cuda3std3__45__cpo5crendE - _ZN46_INTERNAL_08322988_15_IGammaKernel_cu_cb51a28d4cuda3std6ranges3__45__cpo9iter_swapE)
_ZN46_INTERNAL_08322988_15_IGammaKernel_cu_cb51a28d4cuda3std6ranges3__45__cpo9iter_swapE:
	.zero		1
	.type		_ZN46_INTERNAL_08322988_15_IGammaKernel_cu_cb51a28d4cuda3std3__45__cpo5crendE,@object
	.size		_ZN46_INTERNAL_08322988_15_IGammaKernel_cu_cb51a28d4cuda3std3__45__cpo5crendE,(_ZN46_INTERNAL_08322988_15_IGammaKernel_cu_cb51a28d4cuda3std6ranges3__45__cpo5cdataE - _ZN46_INTERNAL_08322988_15_IGammaKernel_cu_cb51a28d4cuda3std3__45__cpo5crendE)
_ZN46_INTERNAL_08322988_15_IGammaKernel_cu_cb51a28d4cuda3std3__45__cpo5crendE:
	.zero		1
	.type		_ZN46_INTERNAL_08322988_15_IGammaKernel_cu_cb51a28d4cuda3std6ranges3__45__cpo5cdataE,@object
	.size		_ZN46_INTERNAL_08322988_15_IGammaKernel_cu_cb51a28d4cuda3std6ranges3__45__cpo5cdataE,(_ZN46_INTERNAL_08322988_15_IGammaKernel_cu_cb51a28d4cuda3std6ranges3__45__cpo3endE - _ZN46_INTERNAL_08322988_15_IGammaKernel_cu_cb51a28d4cuda3std6ranges3__45__cpo5cdataE)
_ZN46_INTERNAL_08322988_15_IGammaKernel_cu_cb51a28d4cuda3std6ranges3__45__cpo5cdataE:
	.zero		1
	.type		_ZN46_INTERNAL_08322988_15_IGammaKernel_cu_cb51a28d4cuda3std6ranges3__45__cpo3endE,@object
	.size		_ZN46_INTERNAL_08322988_15_IGammaKernel_cu_cb51a28d4cuda3std6ranges3__45__cpo3endE,(_ZN46_INTERNAL_08322988_15_IGammaKernel_cu_cb51a28d4cuda3std3__419piecewise_constructE - _ZN46_INTERNAL_08322988_15_IGammaKernel_cu_cb51a28d4cuda3std6ranges3__45__cpo3endE)
_ZN46_INTERNAL_08322988_15_IGammaKernel_cu_cb51a28d4cuda3std6ranges3__45__cpo3endE:
	.zero		1
	.type		_ZN46_INTERNAL_08322988_15_IGammaKernel_cu_cb51a28d4cuda3std3__419piecewise_constructE,@object
	.size		_ZN46_INTERNAL_08322988_15_IGammaKernel_cu_cb51a28d4cuda3std3__419piecewise_constructE,(_ZN46_INTERNAL_08322988_15_IGammaKernel_cu_cb51a28d4cuda3std6ranges3__45__cpo5ssizeE - _ZN46_INTERNAL_08322988_15_IGammaKernel_cu_cb51a28d4cuda3std3__419piecewise_constructE)
_ZN46_INTERNAL_08322988_15_IGammaKernel_cu_cb51a28d4cuda3std3__419piecewise_constructE:
	.zero		1
	.type		_ZN46_INTERNAL_08322988_15_IGammaKernel_cu_cb51a28d4cuda3std6ranges3__45__cpo5ssizeE,@object
	.size		_ZN46_INTERNAL_08322988_15_IGammaKernel_cu_cb51a28d4cuda3std6ranges3__45__cpo5ssizeE,(_ZN46_INTERNAL_08322988_15_IGammaKernel_cu_cb51a28d4cuda3std3__45__cpo3endE - _ZN46_INTERNAL_08322988_15_IGammaKernel_cu_cb51a28d4cuda3std6ranges3__45__cpo5ssizeE)
_ZN46_INTERNAL_08322988_15_IGammaKernel_cu_cb51a28d4cuda3std6ranges3__45__cpo5ssizeE:
	.zero		1
	.type		_ZN46_INTERNAL_08322988_15_IGammaKernel_cu_cb51a28d4cuda3std3__45__cpo3endE,@object
	.size		_ZN46_INTERNAL_08322988_15_IGammaKernel_cu_cb51a28d4cuda3std3__45__cpo3endE,(_ZN46_INTERNAL_08322988_15_IGammaKernel_cu_cb51a28d4cuda3std6ranges3__45__cpo4cendE - _ZN46_INTERNAL_08322988_15_IGammaKernel_cu_cb51a28d4cuda3std3__45__cpo3endE)
_ZN46_INTERNAL_08322988_15_IGammaKernel_cu_cb51a28d4cuda3std3__45__cpo3endE:
	.zero		1
	.type		_ZN46_INTERNAL_08322988_15_IGammaKernel_cu_cb51a28d4cuda3std6ranges3__45__cpo4cendE,@object
	.size		_ZN46_INTERNAL_08322988_15_IGammaKernel_cu_cb51a28d4cuda3std6ranges3__45__cpo4cendE,(_ZN46_INTERNAL_08322988_15_IGammaKernel_cu_cb51a28d4cuda3std3__45__cpo4rendE - _ZN46_INTERNAL_08322988_15_IGammaKernel_cu_cb51a28d4cuda3std6ranges3__45__cpo4cendE)
_ZN46_INTERNAL_08322988_15_IGammaKernel_cu_cb51a28d4cuda3std6ranges3__45__cpo4cendE:
	.zero		1
	.type		_ZN46_INTERNAL_08322988_15_IGammaKernel_cu_cb51a28d4cuda3std3__45__cpo4rendE,@object
	.size		_ZN46_INTERNAL_08322988_15_IGammaKernel_cu_cb51a28d4cuda3std3__45__cpo4rendE,(_ZN46_INTERNAL_08322988_15_IGammaKernel_cu_cb51a28d4cuda3std6ranges3__45__cpo4prevE - _ZN46_INTERNAL_08322988_15_IGammaKernel_cu_cb51a28d4cuda3std3__45__cpo4rendE)
_ZN46_INTERNAL_08322988_15_IGammaKernel_cu_cb51a28d4cuda3std3__45__cpo4rendE:
	.zero		1
	.type		_ZN46_INTERNAL_08322988_15_IGammaKernel_cu_cb51a28d4cuda3std6ranges3__45__cpo4prevE,@object
	.size		_ZN46_INTERNAL_08322988_15_IGammaKernel_cu_cb51a28d4cuda3std6ranges3__45__cpo4prevE,(_ZN46_INTERNAL_08322988_15_IGammaKernel_cu_cb51a28d4cuda3std6ranges3__45__cpo9iter_moveE - _ZN46_INTERNAL_08322988_15_IGammaKernel_cu_cb51a28d4cuda3std6ranges3__45__cpo4prevE)
_ZN46_INTERNAL_08322988_15_IGammaKernel_cu_cb51a28d4cuda3std6ranges3__45__cpo4prevE:
	.zero		1
	.type		_ZN46_INTERNAL_08322988_15_IGammaKernel_cu_cb51a28d4cuda3std6ranges3__45__cpo9iter_moveE,@object
	.size		_ZN46_INTERNAL_08322988_15_IGammaKernel_cu_cb51a28d4cuda3std6ranges3__45__cpo9iter_moveE,(.L_17 - _ZN46_INTERNAL_08322988_15_IGammaKernel_cu_cb51a28d4cuda3std6ranges3__45__cpo9iter_moveE)
_ZN46_INTERNAL_08322988_15_IGammaKernel_cu_cb51a28d4cuda3std6ranges3__45__cpo9iter_moveE:
	.zero		1
.L_17:


//--------------------- .nv.constant0._ZN2at6native18elementwise_kernelILi128ELi4EZNS0_15gpu_kernel_implIN48_GLOBAL__N__08322988_15_IGammaKernel_cu_cb51a28d10CalcIgammaIfEEEEvRNS_18TensorIteratorBaseERKT_EUliE_EEviT1_ --------------------------
	.section	.nv.constant0._ZN2at6native18elementwise_kernelILi128ELi4EZNS0_15gpu_kernel_implIN48_GLOBAL__N__08322988_15_IGammaKernel_cu_cb51a28d10CalcIgammaIfEEEEvRNS_18TensorIteratorBaseERKT_EUliE_EEviT1_,"a",@progbits
	.sectionflags	@""
	.align	4
.nv.constant0._ZN2at6native18elementwise_kernelILi128ELi4EZNS0_15gpu_kernel_implIN48_GLOBAL__N__08322988_15_IGammaKernel_cu_cb51a28d10CalcIgammaIfEEEEvRNS_18TensorIteratorBaseERKT_EUliE_EEviT1_:
	.zero		1184


//--------------------- .nv.constant0._ZN2at6native27unrolled_elementwise_kernelIN48_GLOBAL__N__08322988_15_IGammaKernel_cu_cb51a28d10CalcIgammaIfEESt5arrayIPcLm3EELi4E23TrivialOffsetCalculatorILi2EjES8_ILi1EjENS0_6memory12LoadWithCastILi2EEENSB_13StoreWithCastILi1EEEEEviT_T0_T2_T3_T4_T5_ --------------------------
	.section	.nv.constant0._ZN2at6native27unrolled_elementwise_kernelIN48_GLOBAL__N__08322988_15_IGammaKernel_cu_cb51a28d10CalcIgammaIfEESt5arrayIPcLm3EELi4E23TrivialOffsetCalculatorILi2EjES8_ILi1EjENS0_6memory12LoadWithCastILi2EEENSB_13StoreWithCastILi1EEEEEviT_T0_T2_T3_T4_T5_,"a",@progbits
	.sectionflags	@""
	.align	4
.nv.constant0._ZN2at6native27unrolled_elementwise_kernelIN48_GLOBAL__N__08322988_15_IGammaKernel_cu_cb51a28d10CalcIgammaIfEESt5arrayIPcLm3EELi4E23TrivialOffsetCalculatorILi2EjES8_ILi1EjENS0_6memory12LoadWithCastILi2EEENSB_13StoreWithCastILi1EEEEEviT_T0_T2_T3_T4_T5_:
	.zero		584


//--------------------- .nv.constant0._ZN2at6native18elementwise_kernelILi128ELi2EZNS0_22gpu_kernel_impl_nocastIN48_GLOBAL__N__08322988_15_IGammaKernel_cu_cb51a28d10CalcIgammaIfEEEEvRNS_18TensorIteratorBaseERKT_EUliE_EEviT1_ --------------------------
	.section	.nv.constant0._ZN2at6native18elementwise_kernelILi128ELi2EZNS0_22gpu_kernel_impl_nocastIN48_GLOBAL__N__08322988_15_IGammaKernel_cu_cb51a28d10CalcIgammaIfEEEEvRNS_18TensorIteratorBaseERKT_EUliE_EEviT1_,"a",@progbits
	.sectionflags	@""
	.align	4
.nv.constant0._ZN2at6native18elementwise_kernelILi128ELi2EZNS0_22gpu_kernel_impl_nocastIN48_GLOBAL__N__08322988_15_IGammaKernel_cu_cb51a28d10CalcIgammaIfEEEEvRNS_18TensorIteratorBaseERKT_EUliE_EEviT1_:
	.zero		1184


//--------------------- .nv.constant0._ZN2at6native27unrolled_elementwise_kernelIN48_GLOBAL__N__08322988_15_IGammaKernel_cu_cb51a28d10CalcIgammaIfEESt5arrayIPcLm3EELi4E23TrivialOffsetCalculatorILi2EjES8_ILi1EjENS0_6memory15LoadWithoutCastENSB_16StoreWithoutCastEEEviT_T0_T2_T3_T4_T5_ --------------------------
	.section	.nv.constant0._ZN2at6native27unrolled_elementwise_kernelIN48_GLOBAL__N__08322988_15_IGammaKernel_cu_cb51a28d10CalcIgammaIfEESt5arrayIPcLm3EELi4E23TrivialOffsetCalculatorILi2EjES8_ILi1EjENS0_6memory15LoadWithoutCastENSB_16StoreWithoutCastEEEviT_T0_T2_T3_T4_T5_,"a",@progbits
	.sectionflags	@""
	.align	4
.nv.constant0._ZN2at6native27unrolled_elementwise_kernelIN48_GLOBAL__N__08322988_15_IGammaKernel_cu_cb51a28d10CalcIgammaIfEESt5arrayIPcLm3EELi4E23TrivialOffsetCalculatorILi2EjES8_ILi1EjENS0_6memory15LoadWithoutCastENSB_16StoreWithoutCastEEEviT_T0_T2_T3_T4_T5_:
	.zero		564


//--------------------- .nv.constant0._ZN2at6native29vectorized_elementwise_kernelILi2EN48_GLOBAL__N__08322988_15_IGammaKernel_cu_cb51a28d10CalcIgammaIfEESt5arrayIPcLm3EEEEviT0_T1_ --------------------------
	.section	.nv.constant0._ZN2at6native29vectorized_elementwise_kernelILi2EN48_GLOBAL__N__08322988_15_IGammaKernel_cu_cb51a28d10CalcIgammaIfEESt5arrayIPcLm3EEEEviT0_T1_,"a",@progbits
	.sectionflags	@""
	.align	4
.nv.constant0._ZN2at6native29vectorized_elementwise_kernelILi2EN48_GLOBAL__N__08322988_15_IGammaKernel_cu_cb51a28d10CalcIgammaIfEESt5arrayIPcLm3EEEEviT0_T1_:
	.zero		560


//--------------------- .nv.constant0._ZN2at6native29vectorized_elementwise_kernelILi4EN48_GLOBAL__N__08322988_15_IGammaKernel_cu_cb51a28d10CalcIgammaIfEESt5arrayIPcLm3EEEEviT0_T1_ --------------------------
	.section	.nv.constant0._ZN2at6native29vectorized_elementwise_kernelILi4EN48_GLOBAL__N__08322988_15_IGammaKernel_cu_cb51a28d10CalcIgammaIfEESt5arrayIPcLm3EEEEviT0_T1_,"a",@progbits
	.sectionflags	@""
	.align	4
.nv.constant0._ZN2at6native29vectorized_elementwise_kernelILi4EN48_GLOBAL__N__08322988_15_IGammaKernel_cu_cb51a28d10CalcIgammaIfEESt5arrayIPcLm3EEEEviT0_T1_:
	.zero		560


//--------------------- .nv.constant0._ZN2at6native29vectorized_elementwise_kernelILi8EN48_GLOBAL__N__08322988_15_IGammaKernel_cu_cb51a28d10CalcIgammaIfEESt5arrayIPcLm3EEEEviT0_T1_ --------------------------
	.section	.nv.constant0._ZN2at6native29vectorized_elementwise_kernelILi8EN48_GLOBAL__N__08322988_15_IGammaKernel_cu_cb51a28d10CalcIgammaIfEESt5arrayIPcLm3EEEEviT0_T1_,"a",@progbits
	.sectionflags	@""
	.align	4
.nv.constant0._ZN2at6native29vectorized_elementwise_kernelILi8EN48_GLOBAL__N__08322988_15_IGammaKernel_cu_cb51a28d10CalcIgammaIfEESt5arrayIPcLm3EEEEviT0_T1_:
	.zero		560


//--------------------- .nv.constant0._ZN2at6native18elementwise_kernelILi128ELi4EZNS0_15gpu_kernel_implIN48_GLOBAL__N__08322988_15_IGammaKernel_cu_cb51a28d10CalcIgammaIdEEEEvRNS_18TensorIteratorBaseERKT_EUliE_EEviT1_ --------------------------
	.section	.nv.constant0._ZN2at6native18elementwise_kernelILi128ELi4EZNS0_15gpu_kernel_implIN48_GLOBAL__N__08322988_15_IGammaKernel_cu_cb51a28d10CalcIgammaIdEEEEvRNS_18TensorIteratorBaseERKT_EUliE_EEviT1_,"a",@progbits
	.sectionflags	@""
	.align	4
.nv.constant0._ZN2at6native18elementwise_kernelILi128ELi4EZNS0_15gpu_kernel_implIN48_GLOBAL__N__08322988_15_IGammaKernel_cu_cb51a28d10CalcIgammaIdEEEEvRNS_18TensorIteratorBaseERKT_EUliE_EEviT1_:
	.zero		1184


//--------------------- .nv.constant0._ZN2at6native27unrolled_elementwise_kernelIN48_GLOBAL__N__08322988_15_IGammaKernel_cu_cb51a28d10CalcIgammaIdEESt5arrayIPcLm3EELi4E23TrivialOffsetCalculatorILi2EjES8_ILi1EjENS0_6memory12LoadWithCastILi2EEENSB_13StoreWithCastILi1EEEEEviT_T0_T2_T3_T4_T5_ --------------------------
	.section	.nv.constant0._ZN2at6native27unrolled_elementwise_kernelIN48_GLOBAL__N__08322988_15_IGammaKernel_cu_cb51a28d10CalcIgammaIdEESt5arrayIPcLm3EELi4E23TrivialOffsetCalculatorILi2EjES8_ILi1EjENS0_6memory12LoadWithCastILi2EEENSB_13StoreWithCastILi1EEEEEviT_T0_T2_T3_T4_T5_,"a",@progbits
	.sectionflags	@""
	.align	4
.nv.constant0._ZN2at6native27unrolled_elementwise_kernelIN48_GLOBAL__N__08322988_15_IGammaKernel_cu_cb51a28d10CalcIgammaIdEESt5arrayIPcLm3EELi4E23TrivialOffsetCalculatorILi2EjES8_ILi1EjENS0_6memory12LoadWithCastILi2EEENSB_13StoreWithCastILi1EEEEEviT_T0_T2_T3_T4_T5_:
	.zero		584


//--------------------- .nv.constant0._ZN2at6native18elementwise_kernelILi128ELi2EZNS0_22gpu_kernel_impl_nocastIN48_GLOBAL__N__08322988_15_IGammaKernel_cu_cb51a28d10CalcIgammaIdEEEEvRNS_18TensorIteratorBaseERKT_EUliE_EEviT1_ --------------------------
	.section	.nv.constant0._ZN2at6native18elementwise_kernelILi128ELi2EZNS0_22gpu_kernel_impl_nocastIN48_GLOBAL__N__08322988_15_IGammaKernel_cu_cb51a28d10CalcIgammaIdEEEEvRNS_18TensorIteratorBaseERKT_EUliE_EEviT1_,"a",@progbits
	.sectionflags	@""
	.align	4
.nv.constant0._ZN2at6native18elementwise_kernelILi128ELi2EZNS0_22gpu_kernel_impl_nocastIN48_GLOBAL__N__08322988_15_IGammaKernel_cu_cb51a28d10CalcIgammaIdEEEEvRNS_18TensorIteratorBaseERKT_EUliE_EEviT1_:
	.zero		1184


//--------------------- .nv.constant0._ZN2at6native27unrolled_elementwise_kernelIN48_GLOBAL__N__08322988_15_IGammaKernel_cu_cb51a28d10CalcIgammaIdEESt5arrayIPcLm3EELi4E23TrivialOffsetCalculatorILi2EjES8_ILi1EjENS0_6memory15LoadWithoutCastENSB_16StoreWithoutCastEEEviT_T0_T2_T3_T4_T5_ --------------------------
	.section	.nv.constant0._ZN2at6native27unrolled_elementwise_kernelIN48_GLOBAL__N__08322988_15_IGammaKernel_cu_cb51a28d10CalcIgammaIdEESt5arrayIPcLm3EELi4E23TrivialOffsetCalculatorILi2EjES8_ILi1EjENS0_6memory15LoadWithoutCastENSB_16StoreWithoutCastEEEviT_T0_T2_T3_T4_T5_,"a",@progbits
	.sectionflags	@""
	.align	4
.nv.constant0._ZN2at6native27unrolled_elementwise_kernelIN48_GLOBAL__N__08322988_15_IGammaKernel_cu_cb51a28d10CalcIgammaIdEESt5arrayIPcLm3EELi4E23TrivialOffsetCalculatorILi2EjES8_ILi1EjENS0_6memory15LoadWithoutCastENSB_16StoreWithoutCastEEEviT_T0_T2_T3_T4_T5_:
	.zero		564


//--------------------- .nv.constant0._ZN2at6native29vectorized_elementwise_kernelILi2EN48_GLOBAL__N__08322988_15_IGammaKernel_cu_cb51a28d10CalcIgammaIdEESt5arrayIPcLm3EEEEviT0_T1_ --------------------------
	.section	.nv.constant0._ZN2at6native29vectorized_elementwise_kernelILi2EN48_GLOBAL__N__08322988_15_IGammaKernel_cu_cb51a28d10CalcIgammaIdEESt5arrayIPcLm3EEEEviT0_T1_,"a",@progbits
	.sectionflags	@""
	.align	4
.nv.constant0._ZN2at6native29vectorized_elementwise_kernelILi2EN48_GLOBAL__N__08322988_15_IGammaKernel_cu_cb51a28d10CalcIgammaIdEESt5arrayIPcLm3EEEEviT0_T1_:
	.zero		560


//--------------------- .nv.constant0._ZN2at6native29vectorized_elementwise_kernelILi4EN48_GLOBAL__N__08322988_15_IGammaKernel_cu_cb51a28d10CalcIgammaIdEESt5arrayIPcLm3EEEEviT0_T1_ --------------------------
	.section	.nv.constant0._ZN2at6native29vectorized_elementwise_kernelILi4EN48_GLOBAL__N__08322988_15_IGammaKernel_cu_cb51a28d10CalcIgammaIdEESt5arrayIPcLm3EEEEviT0_T1_,"a",@progbits
	.sectionflags	@""
	.align	4
.nv.constant0._ZN2at6native29vectorized_elementwise_kernelILi4EN48_GLOBAL__N__08322988_15_IGammaKernel_cu_cb51a28d10CalcIgammaIdEESt5arrayIPcLm3EEEEviT0_T1_:
	.zero		560


//--------------------- .nv.constant0._ZN2at6native29vectorized_elementwise_kernelILi8EN48_GLOBAL__N__08322988_15_IGammaKernel_cu_cb51a28d10CalcIgammaIdEESt5arrayIPcLm3EEEEviT0_T1_ --------------------------
	.section	.nv.constant0._ZN2at6native29vectorized_elementwise_kernelILi8EN48_GLOBAL__N__08322988_15_IGammaKernel_cu_cb51a28d10CalcIgammaIdEESt5arrayIPcLm3EEEEviT0_T1_,"a",@progbits
	.sectionflags	@""
	.align	4
.nv.constant0._ZN2at6native29vectorized_elementwise_kernelILi8EN48_GLOBAL__N__08322988_15_IGammaKernel_cu_cb51a28d10CalcIgammaIdEESt5arrayIPcLm3EEEEviT0_T1_:
	.zero		560


//--------------------- SYMBOLS --------------------------

	.type		.nv.reservedSmem.offset0,@object
	.size		.nv.reservedSmem.offset0,0x4
	.type		__assertfail,@function
